	.target	sm_103a

	.elftype	@"ET_EXEC"


//--------------------- .note.nv.tkinfo           --------------------------
	.section	.note.nv.tkinfo,"",@"SHT_NOTE"
	.sectionflags	@"SHF_NOTE_NV_TKINFO"
	.tkinfo
        /*0018*/ 	.word	0x00000002
        /*0030*/ 	.string	""
        /*0030*/ 	.string	"ptxas"
        /*0030*/ 	.string	"Cuda compilation tools, release 13.0, V13.0.88"
        /*0030*/ 	.string	"Build cuda_13.0.r13.0/compiler.36424714_0"
        /*0030*/ 	.string	"-arch sm_103a -m 64 "



//--------------------- .note.nv.cuinfo           --------------------------
	.section	.note.nv.cuinfo,"",@"SHT_NOTE"
	.sectionflags	@"SHF_NOTE_NV_CUINFO"
        /*0018*/ 	.short	0x0002
        /*001a*/ 	.short	0x0067
        /*001c*/ 	.short	0x0082
	.zero		2


//--------------------- .nv.info                  --------------------------
	.section	.nv.info,"",@"SHT_CUDA_INFO"
	.align	4


	//----- nvinfo : EIATTR_REGCOUNT
	.align		4
        /*0000*/ 	.byte	0x04, 0x2f
        /*0002*/ 	.short	(.L_41 - .L_40)
	.align		4
.L_40:
        /*0004*/ 	.word	index@(_Z35group_norm_nhwc_fwd_one_pass_kernelI11Fp32IOFp16WLi512ELi24ELi384EEv26Group_norm_nhwc_fwd_params)
        /*0008*/ 	.word	0x0000004e


	//----- nvinfo : EIATTR_FRAME_SIZE
	.align		4
.L_41:
        /*000c*/ 	.byte	0x04, 0x11
        /*000e*/ 	.short	(.L_43 - .L_42)
	.align		4
.L_42:
        /*0010*/ 	.word	index@(_Z35group_norm_nhwc_fwd_one_pass_kernelI11Fp32IOFp16WLi512ELi24ELi384EEv26Group_norm_nhwc_fwd_params)
        /*0014*/ 	.word	0x00000000


	//----- nvinfo : EIATTR_REGCOUNT
	.align		4
.L_43:
        /*0018*/ 	.byte	0x04, 0x2f
        /*001a*/ 	.short	(.L_45 - .L_44)
	.align		4
.L_44:
        /*001c*/ 	.word	index@(_Z35group_norm_nhwc_fwd_one_pass_kernelI11Fp32IOFp16WLi256ELi24ELi384EEv26Group_norm_nhwc_fwd_params)
        /*0020*/ 	.word	0x00000028


	//----- nvinfo : EIATTR_FRAME_SIZE
	.align		4
.L_45:
        /*0024*/ 	.byte	0x04, 0x11
        /*0026*/ 	.short	(.L_47 - .L_46)
	.align		4
.L_46:
        /*0028*/ 	.word	index@(_Z35group_norm_nhwc_fwd_one_pass_kernelI11Fp32IOFp16WLi256ELi24ELi384EEv26Group_norm_nhwc_fwd_params)
        /*002c*/ 	.word	0x00000000


	//----- nvinfo : EIATTR_REGCOUNT
	.align		4
.L_47:
        /*0030*/ 	.byte	0x04, 0x2f
        /*0032*/ 	.short	(.L_49 - .L_48)
	.align		4
.L_48:
        /*0034*/ 	.word	index@(_Z35group_norm_nhwc_fwd_one_pass_kernelI11Fp32IOFp16WLi128ELi24ELi384EEv26Group_norm_nhwc_fwd_params)
        /*0038*/ 	.word	0x00000020


	//----- nvinfo : EIATTR_FRAME_SIZE
	.align		4
.L_49:
        /*003c*/ 	.byte	0x04, 0x11
        /*003e*/ 	.short	(.L_51 - .L_50)
	.align		4
.L_50:
        /*0040*/ 	.word	index@(_Z35group_norm_nhwc_fwd_one_pass_kernelI11Fp32IOFp16WLi128ELi24ELi384EEv26Group_norm_nhwc_fwd_params)
        /*0044*/ 	.word	0x00000000


	//----- nvinfo : EIATTR_REGCOUNT
	.align		4
.L_51:
        /*0048*/ 	.byte	0x04, 0x2f
        /*004a*/ 	.short	(.L_53 - .L_52)
	.align		4
.L_52:
        /*004c*/ 	.word	index@(_Z35group_norm_nhwc_fwd_one_pass_kernelI11Fp32IOFp16WLi64ELi24ELi384EEv26Group_norm_nhwc_fwd_params)
        /*0050*/ 	.word	0x00000020


	//----- nvinfo : EIATTR_FRAME_SIZE
	.align		4
.L_53:
        /*0054*/ 	.byte	0x04, 0x11
        /*0056*/ 	.short	(.L_55 - .L_54)
	.align		4
.L_54:
        /*0058*/ 	.word	index@(_Z35group_norm_nhwc_fwd_one_pass_kernelI11Fp32IOFp16WLi64ELi24ELi384EEv26Group_norm_nhwc_fwd_params)
        /*005c*/ 	.word	0x00000000


	//----- nvinfo : EIATTR_REGCOUNT
	.align		4
.L_55:
        /*0060*/ 	.byte	0x04, 0x2f
        /*0062*/ 	.short	(.L_57 - .L_56)
	.align		4
.L_56:
        /*0064*/ 	.word	index@(_Z35group_norm_nhwc_fwd_one_pass_kernelI11Fp32IOBf16WLi512ELi24ELi384EEv26Group_norm_nhwc_fwd_params)
        /*0068*/ 	.word	0x0000004e


	//----- nvinfo : EIATTR_FRAME_SIZE
	.align		4
.L_57:
        /*006c*/ 	.byte	0x04, 0x11
        /*006e*/ 	.short	(.L_59 - .L_58)
	.align		4
.L_58:
        /*0070*/ 	.word	index@(_Z35group_norm_nhwc_fwd_one_pass_kernelI11Fp32IOBf16WLi512ELi24ELi384EEv26Group_norm_nhwc_fwd_params)
        /*0074*/ 	.word	0x00000000


	//----- nvinfo : EIATTR_REGCOUNT
	.align		4
.L_59:
        /*0078*/ 	.byte	0x04, 0x2f
        /*007a*/ 	.short	(.L_61 - .L_60)
	.align		4
.L_60:
        /*007c*/ 	.word	index@(_Z35group_norm_nhwc_fwd_one_pass_kernelI11Fp32IOBf16WLi256ELi24ELi384EEv26Group_norm_nhwc_fwd_params)
        /*0080*/ 	.word	0x00000028


	//----- nvinfo : EIATTR_FRAME_SIZE
	.align		4
.L_61:
        /*0084*/ 	.byte	0x04, 0x11
        /*0086*/ 	.short	(.L_63 - .L_62)
	.align		4
.L_62:
        /*0088*/ 	.word	index@(_Z35group_norm_nhwc_fwd_one_pass_kernelI11Fp32IOBf16WLi256ELi24ELi384EEv26Group_norm_nhwc_fwd_params)
        /*008c*/ 	.word	0x00000000


	//----- nvinfo : EIATTR_REGCOUNT
	.align		4
.L_63:
        /*0090*/ 	.byte	0x04, 0x2f
        /*0092*/ 	.short	(.L_65 - .L_64)
	.align		4
.L_64:
        /*0094*/ 	.word	index@(_Z35group_norm_nhwc_fwd_one_pass_kernelI11Fp32IOBf16WLi128ELi24ELi384EEv26Group_norm_nhwc_fwd_params)
        /*0098*/ 	.word	0x00000020


	//----- nvinfo : EIATTR_FRAME_SIZE
	.align		4
.L_65:
        /*009c*/ 	.byte	0x04, 0x11
        /*009e*/ 	.short	(.L_67 - .L_66)
	.align		4
.L_66:
        /*00a0*/ 	.word	index@(_Z35group_norm_nhwc_fwd_one_pass_kernelI11Fp32IOBf16WLi128ELi24ELi384EEv26Group_norm_nhwc_fwd_params)
        /*00a4*/ 	.word	0x00000000


	//----- nvinfo : EIATTR_REGCOUNT
	.align		4
.L_67:
        /*00a8*/ 	.byte	0x04, 0x2f
        /*00aa*/ 	.short	(.L_69 - .L_68)
	.align		4
.L_68:
        /*00ac*/ 	.word	index@(_Z35group_norm_nhwc_fwd_one_pass_kernelI11Fp32IOBf16WLi64ELi24ELi384EEv26Group_norm_nhwc_fwd_params)
        /*00b0*/ 	.word	0x00000020


	//----- nvinfo : EIATTR_FRAME_SIZE
	.align		4
.L_69:
        /*00b4*/ 	.byte	0x04, 0x11
        /*00b6*/ 	.short	(.L_71 - .L_70)
	.align		4
.L_70:
        /*00b8*/ 	.word	index@(_Z35group_norm_nhwc_fwd_one_pass_kernelI11Fp32IOBf16WLi64ELi24ELi384EEv26Group_norm_nhwc_fwd_params)
        /*00bc*/ 	.word	0x00000000


	//----- nvinfo : EIATTR_REGCOUNT
	.align		4
.L_71:
        /*00c0*/ 	.byte	0x04, 0x2f
        /*00c2*/ 	.short	(.L_73 - .L_72)
	.align		4
.L_72:
        /*00c4*/ 	.word	index@(_Z35group_norm_nhwc_fwd_one_pass_kernelI11Fp32IOFp32WLi512ELi24ELi384EEv26Group_norm_nhwc_fwd_params)
        /*00c8*/ 	.word	0x0000004e


	//----- nvinfo : EIATTR_FRAME_SIZE
	.align		4
.L_73:
        /*00cc*/ 	.byte	0x04, 0x11
        /*00ce*/ 	.short	(.L_75 - .L_74)
	.align		4
.L_74:
        /*00d0*/ 	.word	index@(_Z35group_norm_nhwc_fwd_one_pass_kernelI11Fp32IOFp32WLi512ELi24ELi384EEv26Group_norm_nhwc_fwd_params)
        /*00d4*/ 	.word	0x00000000


	//----- nvinfo : EIATTR_REGCOUNT
	.align		4
.L_75:
        /*00d8*/ 	.byte	0x04, 0x2f
        /*00da*/ 	.short	(.L_77 - .L_76)
	.align		4
.L_76:
        /*00dc*/ 	.word	index@(_Z35group_norm_nhwc_fwd_one_pass_kernelI11Fp32IOFp32WLi256ELi24ELi384EEv26Group_norm_nhwc_fwd_params)
        /*00e0*/ 	.word	0x00000028


	//----- nvinfo : EIATTR_FRAME_SIZE
	.align		4
.L_77:
        /*00e4*/ 	.byte	0x04, 0x11
        /*00e6*/ 	.short	(.L_79 - .L_78)
	.align		4
.L_78:
        /*00e8*/ 	.word	index@(_Z35group_norm_nhwc_fwd_one_pass_kernelI11Fp32IOFp32WLi256ELi24ELi384EEv26Group_norm_nhwc_fwd_params)
        /*00ec*/ 	.word	0x00000000


	//----- nvinfo : EIATTR_REGCOUNT
	.align		4
.L_79:
        /*00f0*/ 	.byte	0x04, 0x2f
        /*00f2*/ 	.short	(.L_81 - .L_80)
	.align		4
.L_80:
        /*00f4*/ 	.word	index@(_Z35group_norm_nhwc_fwd_one_pass_kernelI11Fp32IOFp32WLi128ELi24ELi384EEv26Group_norm_nhwc_fwd_params)
        /*00f8*/ 	.word	0x00000020


	//----- nvinfo : EIATTR_FRAME_SIZE
	.align		4
.L_81:
        /*00fc*/ 	.byte	0x04, 0x11
        /*00fe*/ 	.short	(.L_83 - .L_82)
	.align		4
.L_82:
        /*0100*/ 	.word	index@(_Z35group_norm_nhwc_fwd_one_pass_kernelI11Fp32IOFp32WLi128ELi24ELi384EEv26Group_norm_nhwc_fwd_params)
        /*0104*/ 	.word	0x00000000


	//----- nvinfo : EIATTR_REGCOUNT
	.align		4
.L_83:
        /*0108*/ 	.byte	0x04, 0x2f
        /*010a*/ 	.short	(.L_85 - .L_84)
	.align		4
.L_84:
        /*010c*/ 	.word	index@(_Z35group_norm_nhwc_fwd_one_pass_kernelI11Fp32IOFp32WLi64ELi24ELi384EEv26Group_norm_nhwc_fwd_params)
        /*0110*/ 	.word	0x00000020


	//----- nvinfo : EIATTR_FRAME_SIZE
	.align		4
.L_85:
        /*0114*/ 	.byte	0x04, 0x11
        /*0116*/ 	.short	(.L_87 - .L_86)
	.align		4
.L_86:
        /*0118*/ 	.word	index@(_Z35group_norm_nhwc_fwd_one_pass_kernelI11Fp32IOFp32WLi64ELi24ELi384EEv26Group_norm_nhwc_fwd_params)
        /*011c*/ 	.word	0x00000000


	//----- nvinfo : EIATTR_REGCOUNT
	.align		4
.L_87:
        /*0120*/ 	.byte	0x04, 0x2f
        /*0122*/ 	.short	(.L_89 - .L_88)
	.align		4
.L_88:
        /*0124*/ 	.word	index@(_Z35group_norm_nhwc_fwd_one_pass_kernelI11Fp16IOFp16WLi512ELi24ELi384EEv26Group_norm_nhwc_fwd_params)
        /*0128*/ 	.word	0x00000050


	//----- nvinfo : EIATTR_FRAME_SIZE
	.align		4
.L_89:
        /*012c*/ 	.byte	0x04, 0x11
        /*012e*/ 	.short	(.L_91 - .L_90)
	.align		4
.L_90:
        /*0130*/ 	.word	index@(_Z35group_norm_nhwc_fwd_one_pass_kernelI11Fp16IOFp16WLi512ELi24ELi384EEv26Group_norm_nhwc_fwd_params)
        /*0134*/ 	.word	0x00000000


	//----- nvinfo : EIATTR_REGCOUNT
	.align		4
.L_91:
        /*0138*/ 	.byte	0x04, 0x2f
        /*013a*/ 	.short	(.L_93 - .L_92)
	.align		4
.L_92:
        /*013c*/ 	.word	index@(_Z35group_norm_nhwc_fwd_one_pass_kernelI11Fp16IOFp16WLi256ELi24ELi384EEv26Group_norm_nhwc_fwd_params)
        /*0140*/ 	.word	0x00000028


	//----- nvinfo : EIATTR_FRAME_SIZE
	.align		4
.L_93:
        /*0144*/ 	.byte	0x04, 0x11
        /*0146*/ 	.short	(.L_95 - .L_94)
	.align		4
.L_94:
        /*0148*/ 	.word	index@(_Z35group_norm_nhwc_fwd_one_pass_kernelI11Fp16IOFp16WLi256ELi24ELi384EEv26Group_norm_nhwc_fwd_params)
        /*014c*/ 	.word	0x00000000


	//----- nvinfo : EIATTR_REGCOUNT
	.align		4
.L_95:
        /*0150*/ 	.byte	0x04, 0x2f
        /*0152*/ 	.short	(.L_97 - .L_96)
	.align		4
.L_96:
        /*0154*/ 	.word	index@(_Z35group_norm_nhwc_fwd_one_pass_kernelI11Fp16IOFp16WLi128ELi24ELi384EEv26Group_norm_nhwc_fwd_params)
        /*0158*/ 	.word	0x00000020


	//----- nvinfo : EIATTR_FRAME_SIZE
	.align		4
.L_97:
        /*015c*/ 	.byte	0x04, 0x11
        /*015e*/ 	.short	(.L_99 - .L_98)
	.align		4
.L_98:
        /*0160*/ 	.word	index@(_Z35group_norm_nhwc_fwd_one_pass_kernelI11Fp16IOFp16WLi128ELi24ELi384EEv26Group_norm_nhwc_fwd_params)
        /*0164*/ 	.word	0x00000000


	//----- nvinfo : EIATTR_REGCOUNT
	.align		4
.L_99:
        /*0168*/ 	.byte	0x04, 0x2f
        /*016a*/ 	.short	(.L_101 - .L_100)
	.align		4
.L_100:
        /*016c*/ 	.word	index@(_Z35group_norm_nhwc_fwd_one_pass_kernelI11Fp16IOFp16WLi64ELi24ELi384EEv26Group_norm_nhwc_fwd_params)
        /*0170*/ 	.word	0x00000020


	//----- nvinfo : EIATTR_FRAME_SIZE
	.align		4
.L_101:
        /*0174*/ 	.byte	0x04, 0x11
        /*0176*/ 	.short	(.L_103 - .L_102)
	.align		4
.L_102:
        /*0178*/ 	.word	index@(_Z35group_norm_nhwc_fwd_one_pass_kernelI11Fp16IOFp16WLi64ELi24ELi384EEv26Group_norm_nhwc_fwd_params)
        /*017c*/ 	.word	0x00000000


	//----- nvinfo : EIATTR_REGCOUNT
	.align		4
.L_103:
        /*0180*/ 	.byte	0x04, 0x2f
        /*0182*/ 	.short	(.L_105 - .L_104)
	.align		4
.L_104:
        /*0184*/ 	.word	index@(_Z35group_norm_nhwc_fwd_one_pass_kernelI11Fp16IOBf16WLi512ELi24ELi384EEv26Group_norm_nhwc_fwd_params)
        /*0188*/ 	.word	0x00000050


	//----- nvinfo : EIATTR_FRAME_SIZE
	.align		4
.L_105:
        /*018c*/ 	.byte	0x04, 0x11
        /*018e*/ 	.short	(.L_107 - .L_106)
	.align		4
.L_106:
        /*0190*/ 	.word	index@(_Z35group_norm_nhwc_fwd_one_pass_kernelI11Fp16IOBf16WLi512ELi24ELi384EEv26Group_norm_nhwc_fwd_params)
        /*0194*/ 	.word	0x00000000


	//----- nvinfo : EIATTR_REGCOUNT
	.align		4
.L_107:
        /*0198*/ 	.byte	0x04, 0x2f
        /*019a*/ 	.short	(.L_109 - .L_108)
	.align		4
.L_108:
        /*019c*/ 	.word	index@(_Z35group_norm_nhwc_fwd_one_pass_kernelI11Fp16IOBf16WLi256ELi24ELi384EEv26Group_norm_nhwc_fwd_params)
        /*01a0*/ 	.word	0x00000028


	//----- nvinfo : EIATTR_FRAME_SIZE
	.align		4
.L_109:
        /*01a4*/ 	.byte	0x04, 0x11
        /*01a6*/ 	.short	(.L_111 - .L_110)
	.align		4
.L_110:
        /*01a8*/ 	.word	index@(_Z35group_norm_nhwc_fwd_one_pass_kernelI11Fp16IOBf16WLi256ELi24ELi384EEv26Group_norm_nhwc_fwd_params)
        /*01ac*/ 	.word	0x00000000


	//----- nvinfo : EIATTR_REGCOUNT
	.align		4
.L_111:
        /*01b0*/ 	.byte	0x04, 0x2f
        /*01b2*/ 	.short	(.L_113 - .L_112)
	.align		4
.L_112:
        /*01b4*/ 	.word	index@(_Z35group_norm_nhwc_fwd_one_pass_kernelI11Fp16IOBf16WLi128ELi24ELi384EEv26Group_norm_nhwc_fwd_params)
        /*01b8*/ 	.word	0x00000020


	//----- nvinfo : EIATTR_FRAME_SIZE
	.align		4
.L_113:
        /*01bc*/ 	.byte	0x04, 0x11
        /*01be*/ 	.short	(.L_115 - .L_114)
	.align		4
.L_114:
        /*01c0*/ 	.word	index@(_Z35group_norm_nhwc_fwd_one_pass_kernelI11Fp16IOBf16WLi128ELi24ELi384EEv26Group_norm_nhwc_fwd_params)
        /*01c4*/ 	.word	0x00000000


	//----- nvinfo : EIATTR_REGCOUNT
	.align		4
.L_115:
        /*01c8*/ 	.byte	0x04, 0x2f
        /*01ca*/ 	.short	(.L_117 - .L_116)
	.align		4
.L_116:
        /*01cc*/ 	.word	index@(_Z35group_norm_nhwc_fwd_one_pass_kernelI11Fp16IOBf16WLi64ELi24ELi384EEv26Group_norm_nhwc_fwd_params)
        /*01d0*/ 	.word	0x00000020


	//----- nvinfo : EIATTR_FRAME_SIZE
	.align		4
.L_117:
        /*01d4*/ 	.byte	0x04, 0x11
        /*01d6*/ 	.short	(.L_119 - .L_118)
	.align		4
.L_118:
        /*01d8*/ 	.word	index@(_Z35group_norm_nhwc_fwd_one_pass_kernelI11Fp16IOBf16WLi64ELi24ELi384EEv26Group_norm_nhwc_fwd_params)
        /*01dc*/ 	.word	0x00000000


	//----- nvinfo : EIATTR_REGCOUNT
	.align		4
.L_119:
        /*01e0*/ 	.byte	0x04, 0x2f
        /*01e2*/ 	.short	(.L_121 - .L_120)
	.align		4
.L_120:
        /*01e4*/ 	.word	index@(_Z35group_norm_nhwc_fwd_one_pass_kernelI11Fp16IOFp32WLi512ELi24ELi384EEv26Group_norm_nhwc_fwd_params)
        /*01e8*/ 	.word	0x00000050


	//----- nvinfo : EIATTR_FRAME_SIZE
	.align		4
.L_121:
        /*01ec*/ 	.byte	0x04, 0x11
        /*01ee*/ 	.short	(.L_123 - .L_122)
	.align		4
.L_122:
        /*01f0*/ 	.word	index@(_Z35group_norm_nhwc_fwd_one_pass_kernelI11Fp16IOFp32WLi512ELi24ELi384EEv26Group_norm_nhwc_fwd_params)
        /*01f4*/ 	.word	0x00000000


	//----- nvinfo : EIATTR_REGCOUNT
	.align		4
.L_123:
        /*01f8*/ 	.byte	0x04, 0x2f
        /*01fa*/ 	.short	(.L_125 - .L_124)
	.align		4
.L_124:
        /*01fc*/ 	.word	index@(_Z35group_norm_nhwc_fwd_one_pass_kernelI11Fp16IOFp32WLi256ELi24ELi384EEv26Group_norm_nhwc_fwd_params)
        /*0200*/ 	.word	0x00000028


	//----- nvinfo : EIATTR_FRAME_SIZE
	.align		4
.L_125:
        /*0204*/ 	.byte	0x04, 0x11
        /*0206*/ 	.short	(.L_127 - .L_126)
	.align		4
.L_126:
        /*0208*/ 	.word	index@(_Z35group_norm_nhwc_fwd_one_pass_kernelI11Fp16IOFp32WLi256ELi24ELi384EEv26Group_norm_nhwc_fwd_params)
        /*020c*/ 	.word	0x00000000


	//----- nvinfo : EIATTR_REGCOUNT
	.align		4
.L_127:
        /*0210*/ 	.byte	0x04, 0x2f
        /*0212*/ 	.short	(.L_129 - .L_128)
	.align		4
.L_128:
        /*0214*/ 	.word	index@(_Z35group_norm_nhwc_fwd_one_pass_kernelI11Fp16IOFp32WLi128ELi24ELi384EEv26Group_norm_nhwc_fwd_params)
        /*0218*/ 	.word	0x00000020


	//----- nvinfo : EIATTR_FRAME_SIZE
	.align		4
.L_129:
        /*021c*/ 	.byte	0x04, 0x11
        /*021e*/ 	.short	(.L_131 - .L_130)
	.align		4
.L_130:
        /*0220*/ 	.word	index@(_Z35group_norm_nhwc_fwd_one_pass_kernelI11Fp16IOFp32WLi128ELi24ELi384EEv26Group_norm_nhwc_fwd_params)
        /*0224*/ 	.word	0x00000000


	//----- nvinfo : EIATTR_REGCOUNT
	.align		4
.L_131:
        /*0228*/ 	.byte	0x04, 0x2f
        /*022a*/ 	.short	(.L_133 - .L_132)
	.align		4
.L_132:
        /*022c*/ 	.word	index@(_Z35group_norm_nhwc_fwd_one_pass_kernelI11Fp16IOFp32WLi64ELi24ELi384EEv26Group_norm_nhwc_fwd_params)
        /*0230*/ 	.word	0x0000001e


	//----- nvinfo : EIATTR_FRAME_SIZE
	.align		4
.L_133:
        /*0234*/ 	.byte	0x04, 0x11
        /*0236*/ 	.short	(.L_135 - .L_134)
	.align		4
.L_134:
        /*0238*/ 	.word	index@(_Z35group_norm_nhwc_fwd_one_pass_kernelI11Fp16IOFp32WLi64ELi24ELi384EEv26Group_norm_nhwc_fwd_params)
        /*023c*/ 	.word	0x00000000


	//----- nvinfo : EIATTR_REGCOUNT
	.align		4
.L_135:
        /*0240*/ 	.byte	0x04, 0x2f
        /*0242*/ 	.short	(.L_137 - .L_136)
	.align		4
.L_136:
        /*0244*/ 	.word	index@(_Z35group_norm_nhwc_fwd_one_pass_kernelI11Bf16IOFp16WLi512ELi24ELi384EEv26Group_norm_nhwc_fwd_params)
        /*0248*/ 	.word	0x00000050


	//----- nvinfo : EIATTR_FRAME_SIZE
	.align		4
.L_137:
        /*024c*/ 	.byte	0x04, 0x11
        /*024e*/ 	.short	(.L_139 - .L_138)
	.align		4
.L_138:
        /*0250*/ 	.word	index@(_Z35group_norm_nhwc_fwd_one_pass_kernelI11Bf16IOFp16WLi512ELi24ELi384EEv26Group_norm_nhwc_fwd_params)
        /*0254*/ 	.word	0x00000000


	//----- nvinfo : EIATTR_REGCOUNT
	.align		4
.L_139:
        /*0258*/ 	.byte	0x04, 0x2f
        /*025a*/ 	.short	(.L_141 - .L_140)
	.align		4
.L_140:
        /*025c*/ 	.word	index@(_Z35group_norm_nhwc_fwd_one_pass_kernelI11Bf16IOFp16WLi256ELi24ELi384EEv26Group_norm_nhwc_fwd_params)
        /*0260*/ 	.word	0x00000028


	//----- nvinfo : EIATTR_FRAME_SIZE
	.align		4
.L_141:
        /*0264*/ 	.byte	0x04, 0x11
        /*0266*/ 	.short	(.L_143 - .L_142)
	.align		4
.L_142:
        /*0268*/ 	.word	index@(_Z35group_norm_nhwc_fwd_one_pass_kernelI11Bf16IOFp16WLi256ELi24ELi384EEv26Group_norm_nhwc_fwd_params)
        /*026c*/ 	.word	0x00000000


	//----- nvinfo : EIATTR_REGCOUNT
	.align		4
.L_143:
        /*0270*/ 	.byte	0x04, 0x2f
        /*0272*/ 	.short	(.L_145 - .L_144)
	.align		4
.L_144:
        /*0274*/ 	.word	index@(_Z35group_norm_nhwc_fwd_one_pass_kernelI11Bf16IOFp16WLi128ELi24ELi384EEv26Group_norm_nhwc_fwd_params)
        /*0278*/ 	.word	0x00000020


	//----- nvinfo : EIATTR_FRAME_SIZE
	.align		4
.L_145:
        /*027c*/ 	.byte	0x04, 0x11
        /*027e*/ 	.short	(.L_147 - .L_146)
	.align		4
.L_146:
        /*0280*/ 	.word	index@(_Z35group_norm_nhwc_fwd_one_pass_kernelI11Bf16IOFp16WLi128ELi24ELi384EEv26Group_norm_nhwc_fwd_params)
        /*0284*/ 	.word	0x00000000


	//----- nvinfo : EIATTR_REGCOUNT
	.align		4
.L_147:
        /*0288*/ 	.byte	0x04, 0x2f
        /*028a*/ 	.short	(.L_149 - .L_148)
	.align		4
.L_148:
        /*028c*/ 	.word	index@(_Z35group_norm_nhwc_fwd_one_pass_kernelI11Bf16IOFp16WLi64ELi24ELi384EEv26Group_norm_nhwc_fwd_params)
        /*0290*/ 	.word	0x00000020


	//----- nvinfo : EIATTR_FRAME_SIZE
	.align		4
.L_149:
        /*0294*/ 	.byte	0x04, 0x11
        /*0296*/ 	.short	(.L_151 - .L_150)
	.align		4
.L_150:
        /*0298*/ 	.word	index@(_Z35group_norm_nhwc_fwd_one_pass_kernelI11Bf16IOFp16WLi64ELi24ELi384EEv26Group_norm_nhwc_fwd_params)
        /*029c*/ 	.word	0x00000000


	//----- nvinfo : EIATTR_REGCOUNT
	.align		4
.L_151:
        /*02a0*/ 	.byte	0x04, 0x2f
        /*02a2*/ 	.short	(.L_153 - .L_152)
	.align		4
.L_152:
        /*02a4*/ 	.word	index@(_Z35group_norm_nhwc_fwd_one_pass_kernelI11Bf16IOBf16WLi512ELi24ELi384EEv26Group_norm_nhwc_fwd_params)
        /*02a8*/ 	.word	0x00000050


	//----- nvinfo : EIATTR_FRAME_SIZE
	.align		4
.L_153:
        /*02ac*/ 	.byte	0x04, 0x11
        /*02ae*/ 	.short	(.L_155 - .L_154)
	.align		4
.L_154:
        /*02b0*/ 	.word	index@(_Z35group_norm_nhwc_fwd_one_pass_kernelI11Bf16IOBf16WLi512ELi24ELi384EEv26Group_norm_nhwc_fwd_params)
        /*02b4*/ 	.word	0x00000000


	//----- nvinfo : EIATTR_REGCOUNT
	.align		4
.L_155:
        /*02b8*/ 	.byte	0x04, 0x2f
        /*02ba*/ 	.short	(.L_157 - .L_156)
	.align		4
.L_156:
        /*02bc*/ 	.word	index@(_Z35group_norm_nhwc_fwd_one_pass_kernelI11Bf16IOBf16WLi256ELi24ELi384EEv26Group_norm_nhwc_fwd_params)
        /*02c0*/ 	.word	0x00000028


	//----- nvinfo : EIATTR_FRAME_SIZE
	.align		4
.L_157:
        /*02c4*/ 	.byte	0x04, 0x11
        /*02c6*/ 	.short	(.L_159 - .L_158)
	.align		4
.L_158:
        /*02c8*/ 	.word	index@(_Z35group_norm_nhwc_fwd_one_pass_kernelI11Bf16IOBf16WLi256ELi24ELi384EEv26Group_norm_nhwc_fwd_params)
        /*02cc*/ 	.word	0x00000000


	//----- nvinfo : EIATTR_REGCOUNT
	.align		4
.L_159:
        /*02d0*/ 	.byte	0x04, 0x2f
        /*02d2*/ 	.short	(.L_161 - .L_160)
	.align		4
.L_160:
        /*02d4*/ 	.word	index@(_Z35group_norm_nhwc_fwd_one_pass_kernelI11Bf16IOBf16WLi128ELi24ELi384EEv26Group_norm_nhwc_fwd_params)
        /*02d8*/ 	.word	0x00000020


	//----- nvinfo : EIATTR_FRAME_SIZE
	.align		4
.L_161:
        /*02dc*/ 	.byte	0x04, 0x11
        /*02de*/ 	.short	(.L_163 - .L_162)
	.align		4
.L_162:
        /*02e0*/ 	.word	index@(_Z35group_norm_nhwc_fwd_one_pass_kernelI11Bf16IOBf16WLi128ELi24ELi384EEv26Group_norm_nhwc_fwd_params)
        /*02e4*/ 	.word	0x00000000


	//----- nvinfo : EIATTR_REGCOUNT
	.align		4
.L_163:
        /*02e8*/ 	.byte	0x04, 0x2f
        /*02ea*/ 	.short	(.L_165 - .L_164)
	.align		4
.L_164:
        /*02ec*/ 	.word	index@(_Z35group_norm_nhwc_fwd_one_pass_kernelI11Bf16IOBf16WLi64ELi24ELi384EEv26Group_norm_nhwc_fwd_params)
        /*02f0*/ 	.word	0x00000020


	//----- nvinfo : EIATTR_FRAME_SIZE
	.align		4
.L_165:
        /*02f4*/ 	.byte	0x04, 0x11
        /*02f6*/ 	.short	(.L_167 - .L_166)
	.align		4
.L_166:
        /*02f8*/ 	.word	index@(_Z35group_norm_nhwc_fwd_one_pass_kernelI11Bf16IOBf16WLi64ELi24ELi384EEv26Group_norm_nhwc_fwd_params)
        /*02fc*/ 	.word	0x00000000


	//----- nvinfo : EIATTR_REGCOUNT
	.align		4
.L_167:
        /*0300*/ 	.byte	0x04, 0x2f
        /*0302*/ 	.short	(.L_169 - .L_168)
	.align		4
.L_168:
        /*0304*/ 	.word	index@(_Z35group_norm_nhwc_fwd_one_pass_kernelI11Bf16IOFp32WLi512ELi24ELi384EEv26Group_norm_nhwc_fwd_params)
        /*0308*/ 	.word	0x00000050


	//----- nvinfo : EIATTR_FRAME_SIZE
	.align		4
.L_169:
        /*030c*/ 	.byte	0x04, 0x11
        /*030e*/ 	.short	(.L_171 - .L_170)
	.align		4
.L_170:
        /*0310*/ 	.word	index@(_Z35group_norm_nhwc_fwd_one_pass_kernelI11Bf16IOFp32WLi512ELi24ELi384EEv26Group_norm_nhwc_fwd_params)
        /*0314*/ 	.word	0x00000000


	//----- nvinfo : EIATTR_REGCOUNT
	.align		4
.L_171:
        /*0318*/ 	.byte	0x04, 0x2f
        /*031a*/ 	.short	(.L_173 - .L_172)
	.align		4
.L_172:
        /*031c*/ 	.word	index@(_Z35group_norm_nhwc_fwd_one_pass_kernelI11Bf16IOFp32WLi256ELi24ELi384EEv26Group_norm_nhwc_fwd_params)
        /*0320*/ 	.word	0x00000028


	//----- nvinfo : EIATTR_FRAME_SIZE
	.align		4
.L_173:
        /*0324*/ 	.byte	0x04, 0x11
        /*0326*/ 	.short	(.L_175 - .L_174)
	.align		4
.L_174:
        /*0328*/ 	.word	index@(_Z35group_norm_nhwc_fwd_one_pass_kernelI11Bf16IOFp32WLi256ELi24ELi384EEv26Group_norm_nhwc_fwd_params)
        /*032c*/ 	.word	0x00000000


	//----- nvinfo : EIATTR_REGCOUNT
	.align		4
.L_175:
        /*0330*/ 	.byte	0x04, 0x2f
        /*0332*/ 	.short	(.L_177 - .L_176)
	.align		4
.L_176:
        /*0334*/ 	.word	index@(_Z35group_norm_nhwc_fwd_one_pass_kernelI11Bf16IOFp32WLi128ELi24ELi384EEv26Group_norm_nhwc_fwd_params)
        /*0338*/ 	.word	0x00000020


	//----- nvinfo : EIATTR_FRAME_SIZE
	.align		4
.L_177:
        /*033c*/ 	.byte	0x04, 0x11
        /*033e*/ 	.short	(.L_179 - .L_178)
	.align		4
.L_178:
        /*0340*/ 	.word	index@(_Z35group_norm_nhwc_fwd_one_pass_kernelI11Bf16IOFp32WLi128ELi24ELi384EEv26Group_norm_nhwc_fwd_params)
        /*0344*/ 	.word	0x00000000


	//----- nvinfo : EIATTR_REGCOUNT
	.align		4
.L_179:
        /*0348*/ 	.byte	0x04, 0x2f
        /*034a*/ 	.short	(.L_181 - .L_180)
	.align		4
.L_180:
        /*034c*/ 	.word	index@(_Z35group_norm_nhwc_fwd_one_pass_kernelI11Bf16IOFp32WLi64ELi24ELi384EEv26Group_norm_nhwc_fwd_params)
        /*0350*/ 	.word	0x0000001e


	//----- nvinfo : EIATTR_FRAME_SIZE
	.align		4
.L_181:
        /*0354*/ 	.byte	0x04, 0x11
        /*0356*/ 	.short	(.L_183 - .L_182)
	.align		4
.L_182:
        /*0358*/ 	.word	index@(_Z35group_norm_nhwc_fwd_one_pass_kernelI11Bf16IOFp32WLi64ELi24ELi384EEv26Group_norm_nhwc_fwd_params)
        /*035c*/ 	.word	0x00000000


	//----- nvinfo : EIATTR_REGCOUNT
	.align		4
.L_183:
        /*0360*/ 	.byte	0x04, 0x2f
        /*0362*/ 	.short	(.L_185 - .L_184)
	.align		4
.L_184:
        /*0364*/ 	.word	index@(_Z35group_norm_nhwc_bwd_one_pass_kernelI11Fp32IOFp16WLi512ELi24ELi384EEv26Group_norm_nhwc_bwd_params)
        /*0368*/ 	.word	0x00000083


	//----- nvinfo : EIATTR_FRAME_SIZE
	.align		4
.L_185:
        /*036c*/ 	.byte	0x04, 0x11
        /*036e*/ 	.short	(.L_187 - .L_186)
	.align		4
.L_186:
        /*0370*/ 	.word	index@(_Z35group_norm_nhwc_bwd_one_pass_kernelI11Fp32IOFp16WLi512ELi24ELi384EEv26Group_norm_nhwc_bwd_params)
        /*0374*/ 	.word	0x00000000


	//----- nvinfo : EIATTR_REGCOUNT
	.align		4
.L_187:
        /*0378*/ 	.byte	0x04, 0x2f
        /*037a*/ 	.short	(.L_189 - .L_188)
	.align		4
.L_188:
        /*037c*/ 	.word	index@(_Z35group_norm_nhwc_bwd_one_pass_kernelI11Fp32IOFp16WLi256ELi24ELi384EEv26Group_norm_nhwc_bwd_params)
        /*0380*/ 	.word	0x00000050


	//----- nvinfo : EIATTR_FRAME_SIZE
	.align		4
.L_189:
        /*0384*/ 	.byte	0x04, 0x11
        /*0386*/ 	.short	(.L_191 - .L_190)
	.align		4
.L_190:
        /*0388*/ 	.word	index@(_Z35group_norm_nhwc_bwd_one_pass_kernelI11Fp32IOFp16WLi256ELi24ELi384EEv26Group_norm_nhwc_bwd_params)
        /*038c*/ 	.word	0x00000000


	//----- nvinfo : EIATTR_REGCOUNT
	.align		4
.L_191:
        /*0390*/ 	.byte	0x04, 0x2f
        /*0392*/ 	.short	(.L_193 - .L_192)
	.align		4
.L_192:
        /*0394*/ 	.word	index@(_Z35group_norm_nhwc_bwd_one_pass_kernelI11Fp32IOFp16WLi128ELi24ELi384EEv26Group_norm_nhwc_bwd_params)
        /*0398*/ 	.word	0x00000038


	//----- nvinfo : EIATTR_FRAME_SIZE
	.align		4
.L_193:
        /*039c*/ 	.byte	0x04, 0x11
        /*039e*/ 	.short	(.L_195 - .L_194)
	.align		4
.L_194:
        /*03a0*/ 	.word	index@(_Z35group_norm_nhwc_bwd_one_pass_kernelI11Fp32IOFp16WLi128ELi24ELi384EEv26Group_norm_nhwc_bwd_params)
        /*03a4*/ 	.word	0x00000000


	//----- nvinfo : EIATTR_REGCOUNT
	.align		4
.L_195:
        /*03a8*/ 	.byte	0x04, 0x2f
        /*03aa*/ 	.short	(.L_197 - .L_196)
	.align		4
.L_196:
        /*03ac*/ 	.word	index@(_Z35group_norm_nhwc_bwd_one_pass_kernelI11Fp32IOFp16WLi64ELi24ELi384EEv26Group_norm_nhwc_bwd_params)
        /*03b0*/ 	.word	0x00000038


	//----- nvinfo : EIATTR_FRAME_SIZE
	.align		4
.L_197:
        /*03b4*/ 	.byte	0x04, 0x11
        /*03b6*/ 	.short	(.L_199 - .L_198)
	.align		4
.L_198:
        /*03b8*/ 	.word	index@(_Z35group_norm_nhwc_bwd_one_pass_kernelI11Fp32IOFp16WLi64ELi24ELi384EEv26Group_norm_nhwc_bwd_params)
        /*03bc*/ 	.word	0x00000000


	//----- nvinfo : EIATTR_REGCOUNT
	.align		4
.L_199:
        /*03c0*/ 	.byte	0x04, 0x2f
        /*03c2*/ 	.short	(.L_201 - .L_200)
	.align		4
.L_200:
        /*03c4*/ 	.word	index@(_Z35group_norm_nhwc_bwd_one_pass_kernelI11Fp32IOBf16WLi512ELi24ELi384EEv26Group_norm_nhwc_bwd_params)
        /*03c8*/ 	.word	0x00000083


	//----- nvinfo : EIATTR_FRAME_SIZE
	.align		4
.L_201:
        /*03cc*/ 	.byte	0x04, 0x11
        /*03ce*/ 	.short	(.L_203 - .L_202)
	.align		4
.L_202:
        /*03d0*/ 	.word	index@(_Z35group_norm_nhwc_bwd_one_pass_kernelI11Fp32IOBf16WLi512ELi24ELi384EEv26Group_norm_nhwc_bwd_params)
        /*03d4*/ 	.word	0x00000000


	//----- nvinfo : EIATTR_REGCOUNT
	.align		4
.L_203:
        /*03d8*/ 	.byte	0x04, 0x2f
        /*03da*/ 	.short	(.L_205 - .L_204)
	.align		4
.L_204:
        /*03dc*/ 	.word	index@(_Z35group_norm_nhwc_bwd_one_pass_kernelI11Fp32IOBf16WLi256ELi24ELi384EEv26Group_norm_nhwc_bwd_params)
        /*03e0*/ 	.word	0x00000050


	//----- nvinfo : EIATTR_FRAME_SIZE
	.align		4
.L_205:
        /*03e4*/ 	.byte	0x04, 0x11
        /*03e6*/ 	.short	(.L_207 - .L_206)
	.align		4
.L_206:
        /*03e8*/ 	.word	index@(_Z35group_norm_nhwc_bwd_one_pass_kernelI11Fp32IOBf16WLi256ELi24ELi384EEv26Group_norm_nhwc_bwd_params)
        /*03ec*/ 	.word	0x00000000


	//----- nvinfo : EIATTR_REGCOUNT
	.align		4
.L_207:
        /*03f0*/ 	.byte	0x04, 0x2f
        /*03f2*/ 	.short	(.L_209 - .L_208)
	.align		4
.L_208:
        /*03f4*/ 	.word	index@(_Z35group_norm_nhwc_bwd_one_pass_kernelI11Fp32IOBf16WLi128ELi24ELi384EEv26Group_norm_nhwc_bwd_params)
        /*03f8*/ 	.word	0x00000038


	//----- nvinfo : EIATTR_FRAME_SIZE
	.align		4
.L_209:
        /*03fc*/ 	.byte	0x04, 0x11
        /*03fe*/ 	.short	(.L_211 - .L_210)
	.align		4
.L_210:
        /*0400*/ 	.word	index@(_Z35group_norm_nhwc_bwd_one_pass_kernelI11Fp32IOBf16WLi128ELi24ELi384EEv26Group_norm_nhwc_bwd_params)
        /*0404*/ 	.word	0x00000000


	//----- nvinfo : EIATTR_REGCOUNT
	.align		4
.L_211:
        /*0408*/ 	.byte	0x04, 0x2f
        /*040a*/ 	.short	(.L_213 - .L_212)
	.align		4
.L_212:
        /*040c*/ 	.word	index@(_Z35group_norm_nhwc_bwd_one_pass_kernelI11Fp32IOBf16WLi64ELi24ELi384EEv26Group_norm_nhwc_bwd_params)
        /*0410*/ 	.word	0x00000038


	//----- nvinfo : EIATTR_FRAME_SIZE
	.align		4
.L_213:
        /*0414*/ 	.byte	0x04, 0x11
        /*0416*/ 	.short	(.L_215 - .L_214)
	.align		4
.L_214:
        /*0418*/ 	.word	index@(_Z35group_norm_nhwc_bwd_one_pass_kernelI11Fp32IOBf16WLi64ELi24ELi384EEv26Group_norm_nhwc_bwd_params)
        /*041c*/ 	.word	0x00000000


	//----- nvinfo : EIATTR_REGCOUNT
	.align		4
.L_215:
        /*0420*/ 	.byte	0x04, 0x2f
        /*0422*/ 	.short	(.L_217 - .L_216)
	.align		4
.L_216:
        /*0424*/ 	.word	index@(_Z35group_norm_nhwc_bwd_one_pass_kernelI11Fp32IOFp32WLi512ELi24ELi384EEv26Group_norm_nhwc_bwd_params)
        /*0428*/ 	.word	0x00000085


	//----- nvinfo : EIATTR_FRAME_SIZE
	.align		4
.L_217:
        /*042c*/ 	.byte	0x04, 0x11
        /*042e*/ 	.short	(.L_219 - .L_218)
	.align		4
.L_218:
        /*0430*/ 	.word	index@(_Z35group_norm_nhwc_bwd_one_pass_kernelI11Fp32IOFp32WLi512ELi24ELi384EEv26Group_norm_nhwc_bwd_params)
        /*0434*/ 	.word	0x00000000


	//----- nvinfo : EIATTR_REGCOUNT
	.align		4
.L_219:
        /*0438*/ 	.byte	0x04, 0x2f
        /*043a*/ 	.short	(.L_221 - .L_220)
	.align		4
.L_220:
        /*043c*/ 	.word	index@(_Z35group_norm_nhwc_bwd_one_pass_kernelI11Fp32IOFp32WLi256ELi24ELi384EEv26Group_norm_nhwc_bwd_params)
        /*0440*/ 	.word	0x00000050


	//----- nvinfo : EIATTR_FRAME_SIZE
	.align		4
.L_221:
        /*0444*/ 	.byte	0x04, 0x11
        /*0446*/ 	.short	(.L_223 - .L_222)
	.align		4
.L_222:
        /*0448*/ 	.word	index@(_Z35group_norm_nhwc_bwd_one_pass_kernelI11Fp32IOFp32WLi256ELi24ELi384EEv26Group_norm_nhwc_bwd_params)
        /*044c*/ 	.word	0x00000000


	//----- nvinfo : EIATTR_REGCOUNT
	.align		4
.L_223:
        /*0450*/ 	.byte	0x04, 0x2f
        /*0452*/ 	.short	(.L_225 - .L_224)
	.align		4
.L_224:
        /*0454*/ 	.word	index@(_Z35group_norm_nhwc_bwd_one_pass_kernelI11Fp32IOFp32WLi128ELi24ELi384EEv26Group_norm_nhwc_bwd_params)
        /*0458*/ 	.word	0x00000038


	//----- nvinfo : EIATTR_FRAME_SIZE
	.align		4
.L_225:
        /*045c*/ 	.byte	0x04, 0x11
        /*045e*/ 	.short	(.L_227 - .L_226)
	.align		4
.L_226:
        /*0460*/ 	.word	index@(_Z35group_norm_nhwc_bwd_one_pass_kernelI11Fp32IOFp32WLi128ELi24ELi384EEv26Group_norm_nhwc_bwd_params)
        /*0464*/ 	.word	0x00000000


	//----- nvinfo : EIATTR_REGCOUNT
	.align		4
.L_227:
        /*0468*/ 	.byte	0x04, 0x2f
        /*046a*/ 	.short	(.L_229 - .L_228)
	.align		4
.L_228:
        /*046c*/ 	.word	index@(_Z35group_norm_nhwc_bwd_one_pass_kernelI11Fp32IOFp32WLi64ELi24ELi384EEv26Group_norm_nhwc_bwd_params)
        /*0470*/ 	.word	0x00000038


	//----- nvinfo : EIATTR_FRAME_SIZE
	.align		4
.L_229:
        /*0474*/ 	.byte	0x04, 0x11
        /*0476*/ 	.short	(.L_231 - .L_230)
	.align		4
.L_230:
        /*0478*/ 	.word	index@(_Z35group_norm_nhwc_bwd_one_pass_kernelI11Fp32IOFp32WLi64ELi24ELi384EEv26Group_norm_nhwc_bwd_params)
        /*047c*/ 	.word	0x00000000


	//----- nvinfo : EIATTR_REGCOUNT
	.align		4
.L_231:
        /*0480*/ 	.byte	0x04, 0x2f
        /*0482*/ 	.short	(.L_233 - .L_232)
	.align		4
.L_232:
        /*0484*/ 	.word	index@(_Z35group_norm_nhwc_bwd_one_pass_kernelI11Fp16IOFp16WLi512ELi24ELi384EEv26Group_norm_nhwc_bwd_params)
        /*0488*/ 	.word	0x00000050


	//----- nvinfo : EIATTR_FRAME_SIZE
	.align		4
.L_233:
        /*048c*/ 	.byte	0x04, 0x11
        /*048e*/ 	.short	(.L_235 - .L_234)
	.align		4
.L_234:
        /*0490*/ 	.word	index@(_Z35group_norm_nhwc_bwd_one_pass_kernelI11Fp16IOFp16WLi512ELi24ELi384EEv26Group_norm_nhwc_bwd_params)
        /*0494*/ 	.word	0x00000000


	//----- nvinfo : EIATTR_REGCOUNT
	.align		4
.L_235:
        /*0498*/ 	.byte	0x04, 0x2f
        /*049a*/ 	.short	(.L_237 - .L_236)
	.align		4
.L_236:
        /*049c*/ 	.word	index@(_Z35group_norm_nhwc_bwd_one_pass_kernelI11Fp16IOFp16WLi256ELi24ELi384EEv26Group_norm_nhwc_bwd_params)
        /*04a0*/ 	.word	0x00000038


	//----- nvinfo : EIATTR_FRAME_SIZE
	.align		4
.L_237:
        /*04a4*/ 	.byte	0x04, 0x11
        /*04a6*/ 	.short	(.L_239 - .L_238)
	.align		4
.L_238:
        /*04a8*/ 	.word	index@(_Z35group_norm_nhwc_bwd_one_pass_kernelI11Fp16IOFp16WLi256ELi24ELi384EEv26Group_norm_nhwc_bwd_params)
        /*04ac*/ 	.word	0x00000000


	//----- nvinfo : EIATTR_REGCOUNT
	.align		4
.L_239:
        /*04b0*/ 	.byte	0x04, 0x2f
        /*04b2*/ 	.short	(.L_241 - .L_240)
	.align		4
.L_240:
        /*04b4*/ 	.word	index@(_Z35group_norm_nhwc_bwd_one_pass_kernelI11Fp16IOFp16WLi128ELi24ELi384EEv26Group_norm_nhwc_bwd_params)
        /*04b8*/ 	.word	0x00000038


	//----- nvinfo : EIATTR_FRAME_SIZE
	.align		4
.L_241:
        /*04bc*/ 	.byte	0x04, 0x11
        /*04be*/ 	.short	(.L_243 - .L_242)
	.align		4
.L_242:
        /*04c0*/ 	.word	index@(_Z35group_norm_nhwc_bwd_one_pass_kernelI11Fp16IOFp16WLi128ELi24ELi384EEv26Group_norm_nhwc_bwd_params)
        /*04c4*/ 	.word	0x00000000


	//----- nvinfo : EIATTR_REGCOUNT
	.align		4
.L_243:
        /*04c8*/ 	.byte	0x04, 0x2f
        /*04ca*/ 	.short	(.L_245 - .L_244)
	.align		4
.L_244:
        /*04cc*/ 	.word	index@(_Z35group_norm_nhwc_bwd_one_pass_kernelI11Fp16IOFp16WLi64ELi24ELi384EEv26Group_norm_nhwc_bwd_params)
        /*04d0*/ 	.word	0x00000028


	//----- nvinfo : EIATTR_FRAME_SIZE
	.align		4
.L_245:
        /*04d4*/ 	.byte	0x04, 0x11
        /*04d6*/ 	.short	(.L_247 - .L_246)
	.align		4
.L_246:
        /*04d8*/ 	.word	index@(_Z35group_norm_nhwc_bwd_one_pass_kernelI11Fp16IOFp16WLi64ELi24ELi384EEv26Group_norm_nhwc_bwd_params)
        /*04dc*/ 	.word	0x00000000


	//----- nvinfo : EIATTR_REGCOUNT
	.align		4
.L_247:
        /*04e0*/ 	.byte	0x04, 0x2f
        /*04e2*/ 	.short	(.L_249 - .L_248)
	.align		4
.L_248:
        /*04e4*/ 	.word	index@(_Z35group_norm_nhwc_bwd_one_pass_kernelI11Fp16IOBf16WLi512ELi24ELi384EEv26Group_norm_nhwc_bwd_params)
        /*04e8*/ 	.word	0x00000050


	//----- nvinfo : EIATTR_FRAME_SIZE
	.align		4
.L_249:
        /*04ec*/ 	.byte	0x04, 0x11
        /*04ee*/ 	.short	(.L_251 - .L_250)
	.align		4
.L_250:
        /*04f0*/ 	.word	index@(_Z35group_norm_nhwc_bwd_one_pass_kernelI11Fp16IOBf16WLi512ELi24ELi384EEv26Group_norm_nhwc_bwd_params)
        /*04f4*/ 	.word	0x00000000


	//----- nvinfo : EIATTR_REGCOUNT
	.align		4
.L_251:
        /*04f8*/ 	.byte	0x04, 0x2f
        /*04fa*/ 	.short	(.L_253 - .L_252)
	.align		4
.L_252:
        /*04fc*/ 	.word	index@(_Z35group_norm_nhwc_bwd_one_pass_kernelI11Fp16IOBf16WLi256ELi24ELi384EEv26Group_norm_nhwc_bwd_params)
        /*0500*/ 	.word	0x00000038


	//----- nvinfo : EIATTR_FRAME_SIZE
	.align		4
.L_253:
        /*0504*/ 	.byte	0x04, 0x11
        /*0506*/ 	.short	(.L_255 - .L_254)
	.align		4
.L_254:
        /*0508*/ 	.word	index@(_Z35group_norm_nhwc_bwd_one_pass_kernelI11Fp16IOBf16WLi256ELi24ELi384EEv26Group_norm_nhwc_bwd_params)
        /*050c*/ 	.word	0x00000000


	//----- nvinfo : EIATTR_REGCOUNT
	.align		4
.L_255:
        /*0510*/ 	.byte	0x04, 0x2f
        /*0512*/ 	.short	(.L_257 - .L_256)
	.align		4
.L_256:
        /*0514*/ 	.word	index@(_Z35group_norm_nhwc_bwd_one_pass_kernelI11Fp16IOBf16WLi128ELi24ELi384EEv26Group_norm_nhwc_bwd_params)
        /*0518*/ 	.word	0x00000038


	//----- nvinfo : EIATTR_FRAME_SIZE
	.align		4
.L_257:
        /*051c*/ 	.byte	0x04, 0x11
        /*051e*/ 	.short	(.L_259 - .L_258)
	.align		4
.L_258:
        /*0520*/ 	.word	index@(_Z35group_norm_nhwc_bwd_one_pass_kernelI11Fp16IOBf16WLi128ELi24ELi384EEv26Group_norm_nhwc_bwd_params)
        /*0524*/ 	.word	0x00000000


	//----- nvinfo : EIATTR_REGCOUNT
	.align		4
.L_259:
        /*0528*/ 	.byte	0x04, 0x2f
        /*052a*/ 	.short	(.L_261 - .L_260)
	.align		4
.L_260:
        /*052c*/ 	.word	index@(_Z35group_norm_nhwc_bwd_one_pass_kernelI11Fp16IOBf16WLi64ELi24ELi384EEv26Group_norm_nhwc_bwd_params)
        /*0530*/ 	.word	0x00000028


	//----- nvinfo : EIATTR_FRAME_SIZE
	.align		4
.L_261:
        /*0534*/ 	.byte	0x04, 0x11
        /*0536*/ 	.short	(.L_263 - .L_262)
	.align		4
.L_262:
        /*0538*/ 	.word	index@(_Z35group_norm_nhwc_bwd_one_pass_kernelI11Fp16IOBf16WLi64ELi24ELi384EEv26Group_norm_nhwc_bwd_params)
        /*053c*/ 	.word	0x00000000


	//----- nvinfo : EIATTR_REGCOUNT
	.align		4
.L_263:
        /*0540*/ 	.byte	0x04, 0x2f
        /*0542*/ 	.short	(.L_265 - .L_264)
	.align		4
.L_264:
        /*0544*/ 	.word	index@(_Z35group_norm_nhwc_bwd_one_pass_kernelI11Fp16IOFp32WLi512ELi24ELi384EEv26Group_norm_nhwc_bwd_params)
        /*0548*/ 	.word	0x00000050


	//----- nvinfo : EIATTR_FRAME_SIZE
	.align		4
.L_265:
        /*054c*/ 	.byte	0x04, 0x11
        /*054e*/ 	.short	(.L_267 - .L_266)
	.align		4
.L_266:
        /*0550*/ 	.word	index@(_Z35group_norm_nhwc_bwd_one_pass_kernelI11Fp16IOFp32WLi512ELi24ELi384EEv26Group_norm_nhwc_bwd_params)
        /*0554*/ 	.word	0x00000000


	//----- nvinfo : EIATTR_REGCOUNT
	.align		4
.L_267:
        /*0558*/ 	.byte	0x04, 0x2f
        /*055a*/ 	.short	(.L_269 - .L_268)
	.align		4
.L_268:
        /*055c*/ 	.word	index@(_Z35group_norm_nhwc_bwd_one_pass_kernelI11Fp16IOFp32WLi256ELi24ELi384EEv26Group_norm_nhwc_bwd_params)
        /*0560*/ 	.word	0x00000038


	//----- nvinfo : EIATTR_FRAME_SIZE
	.align		4
.L_269:
        /*0564*/ 	.byte	0x04, 0x11
        /*0566*/ 	.short	(.L_271 - .L_270)
	.align		4
.L_270:
        /*0568*/ 	.word	index@(_Z35group_norm_nhwc_bwd_one_pass_kernelI11Fp16IOFp32WLi256ELi24ELi384EEv26Group_norm_nhwc_bwd_params)
        /*056c*/ 	.word	0x00000000


	//----- nvinfo : EIATTR_REGCOUNT
	.align		4
.L_271:
        /*0570*/ 	.byte	0x04, 0x2f
        /*0572*/ 	.short	(.L_273 - .L_272)
	.align		4
.L_272:
        /*0574*/ 	.word	index@(_Z35group_norm_nhwc_bwd_one_pass_kernelI11Fp16IOFp32WLi128ELi24ELi384EEv26Group_norm_nhwc_bwd_params)
        /*0578*/ 	.word	0x00000038


	//----- nvinfo : EIATTR_FRAME_SIZE
	.align		4
.L_273:
        /*057c*/ 	.byte	0x04, 0x11
        /*057e*/ 	.short	(.L_275 - .L_274)
	.align		4
.L_274:
        /*0580*/ 	.word	index@(_Z35group_norm_nhwc_bwd_one_pass_kernelI11Fp16IOFp32WLi128ELi24ELi384EEv26Group_norm_nhwc_bwd_params)
        /*0584*/ 	.word	0x00000000


	//----- nvinfo : EIATTR_REGCOUNT
	.align		4
.L_275:
        /*0588*/ 	.byte	0x04, 0x2f
        /*058a*/ 	.short	(.L_277 - .L_276)
	.align		4
.L_276:
        /*058c*/ 	.word	index@(_Z35group_norm_nhwc_bwd_one_pass_kernelI11Fp16IOFp32WLi64ELi24ELi384EEv26Group_norm_nhwc_bwd_params)
        /*0590*/ 	.word	0x00000028


	//----- nvinfo : EIATTR_FRAME_SIZE
	.align		4
.L_277:
        /*0594*/ 	.byte	0x04, 0x11
        /*0596*/ 	.short	(.L_279 - .L_278)
	.align		4
.L_278:
        /*0598*/ 	.word	index@(_Z35group_norm_nhwc_bwd_one_pass_kernelI11Fp16IOFp32WLi64ELi24ELi384EEv26Group_norm_nhwc_bwd_params)
        /*059c*/ 	.word	0x00000000


	//----- nvinfo : EIATTR_REGCOUNT
	.align		4
.L_279:
        /*05a0*/ 	.byte	0x04, 0x2f
        /*05a2*/ 	.short	(.L_281 - .L_280)
	.align		4
.L_280:
        /*05a4*/ 	.word	index@(_Z35group_norm_nhwc_bwd_one_pass_kernelI11Bf16IOFp16WLi512ELi24ELi384EEv26Group_norm_nhwc_bwd_params)
        /*05a8*/ 	.word	0x00000087


	//----- nvinfo : EIATTR_FRAME_SIZE
	.align		4
.L_281:
        /*05ac*/ 	.byte	0x04, 0x11
        /*05ae*/ 	.short	(.L_283 - .L_282)
	.align		4
.L_282:
        /*05b0*/ 	.word	index@(_Z35group_norm_nhwc_bwd_one_pass_kernelI11Bf16IOFp16WLi512ELi24ELi384EEv26Group_norm_nhwc_bwd_params)
        /*05b4*/ 	.word	0x00000000


	//----- nvinfo : EIATTR_REGCOUNT
	.align		4
.L_283:
        /*05b8*/ 	.byte	0x04, 0x2f
        /*05ba*/ 	.short	(.L_285 - .L_284)
	.align		4
.L_284:
        /*05bc*/ 	.word	index@(_Z35group_norm_nhwc_bwd_one_pass_kernelI11Bf16IOFp16WLi256ELi24ELi384EEv26Group_norm_nhwc_bwd_params)
        /*05c0*/ 	.word	0x00000038


	//----- nvinfo : EIATTR_FRAME_SIZE
	.align		4
.L_285:
        /*05c4*/ 	.byte	0x04, 0x11
        /*05c6*/ 	.short	(.L_287 - .L_286)
	.align		4
.L_286:
        /*05c8*/ 	.word	index@(_Z35group_norm_nhwc_bwd_one_pass_kernelI11Bf16IOFp16WLi256ELi24ELi384EEv26Group_norm_nhwc_bwd_params)
        /*05cc*/ 	.word	0x00000000


	//----- nvinfo : EIATTR_REGCOUNT
	.align		4
.L_287:
        /*05d0*/ 	.byte	0x04, 0x2f
        /*05d2*/ 	.short	(.L_289 - .L_288)
	.align		4
.L_288:
        /*05d4*/ 	.word	index@(_Z35group_norm_nhwc_bwd_one_pass_kernelI11Bf16IOFp16WLi128ELi24ELi384EEv26Group_norm_nhwc_bwd_params)
        /*05d8*/ 	.word	0x00000038


	//----- nvinfo : EIATTR_FRAME_SIZE
	.align		4
.L_289:
        /*05dc*/ 	.byte	0x04, 0x11
        /*05de*/ 	.short	(.L_291 - .L_290)
	.align		4
.L_290:
        /*05e0*/ 	.word	index@(_Z35group_norm_nhwc_bwd_one_pass_kernelI11Bf16IOFp16WLi128ELi24ELi384EEv26Group_norm_nhwc_bwd_params)
        /*05e4*/ 	.word	0x00000000


	//----- nvinfo : EIATTR_REGCOUNT
	.align		4
.L_291:
        /*05e8*/ 	.byte	0x04, 0x2f
        /*05ea*/ 	.short	(.L_293 - .L_292)
	.align		4
.L_292:
        /*05ec*/ 	.word	index@(_Z35group_norm_nhwc_bwd_one_pass_kernelI11Bf16IOFp16WLi64ELi24ELi384EEv26Group_norm_nhwc_bwd_params)
        /*05f0*/ 	.word	0x00000038


	//----- nvinfo : EIATTR_FRAME_SIZE
	.align		4
.L_293:
        /*05f4*/ 	.byte	0x04, 0x11
        /*05f6*/ 	.short	(.L_295 - .L_294)
	.align		4
.L_294:
        /*05f8*/ 	.word	index@(_Z35group_norm_nhwc_bwd_one_pass_kernelI11Bf16IOFp16WLi64ELi24ELi384EEv26Group_norm_nhwc_bwd_params)
        /*05fc*/ 	.word	0x00000000


	//----- nvinfo : EIATTR_REGCOUNT
	.align		4
.L_295:
        /*0600*/ 	.byte	0x04, 0x2f
        /*0602*/ 	.short	(.L_297 - .L_296)
	.align		4
.L_296:
        /*0604*/ 	.word	index@(_Z35group_norm_nhwc_bwd_one_pass_kernelI11Bf16IOBf16WLi512ELi24ELi384EEv26Group_norm_nhwc_bwd_params)
        /*0608*/ 	.word	0x00000087


	//----- nvinfo : EIATTR_FRAME_SIZE
	.align		4
.L_297:
        /*060c*/ 	.byte	0x04, 0x11
        /*060e*/ 	.short	(.L_299 - .L_298)
	.align		4
.L_298:
        /*0610*/ 	.word	index@(_Z35group_norm_nhwc_bwd_one_pass_kernelI11Bf16IOBf16WLi512ELi24ELi384EEv26Group_norm_nhwc_bwd_params)
        /*0614*/ 	.word	0x00000000


	//----- nvinfo : EIATTR_REGCOUNT
	.align		4
.L_299:
        /*0618*/ 	.byte	0x04, 0x2f
        /*061a*/ 	.short	(.L_301 - .L_300)
	.align		4
.L_300:
        /*061c*/ 	.word	index@(_Z35group_norm_nhwc_bwd_one_pass_kernelI11Bf16IOBf16WLi256ELi24ELi384EEv26Group_norm_nhwc_bwd_params)
        /*0620*/ 	.word	0x00000038


	//----- nvinfo : EIATTR_FRAME_SIZE
	.align		4
.L_301:
        /*0624*/ 	.byte	0x04, 0x11
        /*0626*/ 	.short	(.L_303 - .L_302)
	.align		4
.L_302:
        /*0628*/ 	.word	index@(_Z35group_norm_nhwc_bwd_one_pass_kernelI11Bf16IOBf16WLi256ELi24ELi384EEv26Group_norm_nhwc_bwd_params)
        /*062c*/ 	.word	0x00000000


	//----- nvinfo : EIATTR_REGCOUNT
	.align		4
.L_303:
        /*0630*/ 	.byte	0x04, 0x2f
        /*0632*/ 	.short	(.L_305 - .L_304)
	.align		4
.L_304:
        /*0634*/ 	.word	index@(_Z35group_norm_nhwc_bwd_one_pass_kernelI11Bf16IOBf16WLi128ELi24ELi384EEv26Group_norm_nhwc_bwd_params)
        /*0638*/ 	.word	0x00000038


	//----- nvinfo : EIATTR_FRAME_SIZE
	.align		4
.L_305:
        /*063c*/ 	.byte	0x04, 0x11
        /*063e*/ 	.short	(.L_307 - .L_306)
	.align		4
.L_306:
        /*0640*/ 	.word	index@(_Z35group_norm_nhwc_bwd_one_pass_kernelI11Bf16IOBf16WLi128ELi24ELi384EEv26Group_norm_nhwc_bwd_params)
        /*0644*/ 	.word	0x00000000


	//----- nvinfo : EIATTR_REGCOUNT
	.align		4
.L_307:
        /*0648*/ 	.byte	0x04, 0x2f
        /*064a*/ 	.short	(.L_309 - .L_308)
	.align		4
.L_308:
        /*064c*/ 	.word	index@(_Z35group_norm_nhwc_bwd_one_pass_kernelI11Bf16IOBf16WLi64ELi24ELi384EEv26Group_norm_nhwc_bwd_params)
        /*0650*/ 	.word	0x00000038


	//----- nvinfo : EIATTR_FRAME_SIZE
	.align		4
.L_309:
        /*0654*/ 	.byte	0x04, 0x11
        /*0656*/ 	.short	(.L_311 - .L_310)
	.align		4
.L_310:
        /*0658*/ 	.word	index@(_Z35group_norm_nhwc_bwd_one_pass_kernelI11Bf16IOBf16WLi64ELi24ELi384EEv26Group_norm_nhwc_bwd_params)
        /*065c*/ 	.word	0x00000000


	//----- nvinfo : EIATTR_REGCOUNT
	.align		4
.L_311:
        /*0660*/ 	.byte	0x04, 0x2f
        /*0662*/ 	.short	(.L_313 - .L_312)
	.align		4
.L_312:
        /*0664*/ 	.word	index@(_Z35group_norm_nhwc_bwd_one_pass_kernelI11Bf16IOFp32WLi512ELi24ELi384EEv26Group_norm_nhwc_bwd_params)
        /*0668*/ 	.word	0x00000081


	//----- nvinfo : EIATTR_FRAME_SIZE
	.align		4
.L_313:
        /*066c*/ 	.byte	0x04, 0x11
        /*066e*/ 	.short	(.L_315 - .L_314)
	.align		4
.L_314:
        /*0670*/ 	.word	index@(_Z35group_norm_nhwc_bwd_one_pass_kernelI11Bf16IOFp32WLi512ELi24ELi384EEv26Group_norm_nhwc_bwd_params)
        /*0674*/ 	.word	0x00000000


	//----- nvinfo : EIATTR_REGCOUNT
	.align		4
.L_315:
        /*0678*/ 	.byte	0x04, 0x2f
        /*067a*/ 	.short	(.L_317 - .L_316)
	.align		4
.L_316:
        /*067c*/ 	.word	index@(_Z35group_norm_nhwc_bwd_one_pass_kernelI11Bf16IOFp32WLi256ELi24ELi384EEv26Group_norm_nhwc_bwd_params)
        /*0680*/ 	.word	0x00000038


	//----- nvinfo : EIATTR_FRAME_SIZE
	.align		4
.L_317:
        /*0684*/ 	.byte	0x04, 0x11
        /*0686*/ 	.short	(.L_319 - .L_318)
	.align		4
.L_318:
        /*0688*/ 	.word	index@(_Z35group_norm_nhwc_bwd_one_pass_kernelI11Bf16IOFp32WLi256ELi24ELi384EEv26Group_norm_nhwc_bwd_params)
        /*068c*/ 	.word	0x00000000


	//----- nvinfo : EIATTR_REGCOUNT
	.align		4
.L_319:
        /*0690*/ 	.byte	0x04, 0x2f
        /*0692*/ 	.short	(.L_321 - .L_320)
	.align		4
.L_320:
        /*0694*/ 	.word	index@(_Z35group_norm_nhwc_bwd_one_pass_kernelI11Bf16IOFp32WLi128ELi24ELi384EEv26Group_norm_nhwc_bwd_params)
        /*0698*/ 	.word	0x00000038


	//----- nvinfo : EIATTR_FRAME_SIZE
	.align		4
.L_321:
        /*069c*/ 	.byte	0x04, 0x11
        /*069e*/ 	.short	(.L_323 - .L_322)
	.align		4
.L_322:
        /*06a0*/ 	.word	index@(_Z35group_norm_nhwc_bwd_one_pass_kernelI11Bf16IOFp32WLi128ELi24ELi384EEv26Group_norm_nhwc_bwd_params)
        /*06a4*/ 	.word	0x00000000


	//----- nvinfo : EIATTR_REGCOUNT
	.align		4
.L_323:
        /*06a8*/ 	.byte	0x04, 0x2f
        /*06aa*/ 	.short	(.L_325 - .L_324)
	.align		4
.L_324:
        /*06ac*/ 	.word	index@(_Z35group_norm_nhwc_bwd_one_pass_kernelI11Bf16IOFp32WLi64ELi24ELi384EEv26Group_norm_nhwc_bwd_params)
        /*06b0*/ 	.word	0x00000038


	//----- nvinfo : EIATTR_FRAME_SIZE
	.align		4
.L_325:
        /*06b4*/ 	.byte	0x04, 0x11
        /*06b6*/ 	.short	(.L_327 - .L_326)
	.align		4
.L_326:
        /*06b8*/ 	.word	index@(_Z35group_norm_nhwc_bwd_one_pass_kernelI11Bf16IOFp32WLi64ELi24ELi384EEv26Group_norm_nhwc_bwd_params)
        /*06bc*/ 	.word	0x00000000


	//----- nvinfo : EIATTR_REGCOUNT
	.align		4
.L_327:
        /*06c0*/ 	.byte	0x04, 0x2f
        /*06c2*/ 	.short	(.L_329 - .L_328)
	.align		4
.L_328:
        /*06c4*/ 	.word	index@(_ZN3cub18CUB_300001_SM_10306detail11EmptyKernelIvEEvv)
        /*06c8*/ 	.word	0x00000004


	//----- nvinfo : EIATTR_FRAME_SIZE
	.align		4
.L_329:
        /*06cc*/ 	.byte	0x04, 0x11
        /*06ce*/ 	.short	(.L_331 - .L_330)
	.align		4
.L_330:
        /*06d0*/ 	.word	index@(_ZN3cub18CUB_300001_SM_10306detail11EmptyKernelIvEEvv)
        /*06d4*/ 	.word	0x00000000


	//----- nvinfo : EIATTR_MIN_STACK_SIZE
	.align		4
.L_331:
        /*06d8*/ 	.byte	0x04, 0x12
        /*06da*/ 	.short	(.L_333 - .L_332)
	.align		4
.L_332:
        /*06dc*/ 	.word	index@(_ZN3cub18CUB_300001_SM_10306detail11EmptyKernelIvEEvv)
        /*06e0*/ 	.word	0x00000000


	//----- nvinfo : EIATTR_MIN_STACK_SIZE
	.align		4
.L_333:
        /*06e4*/ 	.byte	0x04, 0x12
        /*06e6*/ 	.short	(.L_335 - .L_334)
	.align		4
.L_334:
        /*06e8*/ 	.word	index@(_Z35group_norm_nhwc_bwd_one_pass_kernelI11Bf16IOFp32WLi64ELi24ELi384EEv26Group_norm_nhwc_bwd_params)
        /*06ec*/ 	.word	0x00000000


	//----- nvinfo : EIATTR_MIN_STACK_SIZE
	.align		4
.L_335:
        /*06f0*/ 	.byte	0x04, 0x12
        /*06f2*/ 	.short	(.L_337 - .L_336)
	.align		4
.L_336:
        /*06f4*/ 	.word	index@(_Z35group_norm_nhwc_bwd_one_pass_kernelI11Bf16IOFp32WLi128ELi24ELi384EEv26Group_norm_nhwc_bwd_params)
        /*06f8*/ 	.word	0x00000000


	//----- nvinfo : EIATTR_MIN_STACK_SIZE
	.align		4
.L_337:
        /*06fc*/ 	.byte	0x04, 0x12
        /*06fe*/ 	.short	(.L_339 - .L_338)
	.align		4
.L_338:
        /*0700*/ 	.word	index@(_Z35group_norm_nhwc_bwd_one_pass_kernelI11Bf16IOFp32WLi256ELi24ELi384EEv26Group_norm_nhwc_bwd_params)
        /*0704*/ 	.word	0x00000000


	//----- nvinfo : EIATTR_MIN_STACK_SIZE
	.align		4
.L_339:
        /*0708*/ 	.byte	0x04, 0x12
        /*070a*/ 	.short	(.L_341 - .L_340)
	.align		4
.L_340:
        /*070c*/ 	.word	index@(_Z35group_norm_nhwc_bwd_one_pass_kernelI11Bf16IOFp32WLi512ELi24ELi384EEv26Group_norm_nhwc_bwd_params)
        /*0710*/ 	.word	0x00000000


	//----- nvinfo : EIATTR_MIN_STACK_SIZE
	.align		4
.L_341:
        /*0714*/ 	.byte	0x04, 0x12
        /*0716*/ 	.short	(.L_343 - .L_342)
	.align		4
.L_342:
        /*0718*/ 	.word	index@(_Z35group_norm_nhwc_bwd_one_pass_kernelI11Bf16IOBf16WLi64ELi24ELi384EEv26Group_norm_nhwc_bwd_params)
        /*071c*/ 	.word	0x00000000


	//----- nvinfo : EIATTR_MIN_STACK_SIZE
	.align		4
.L_343:
        /*0720*/ 	.byte	0x04, 0x12
        /*0722*/ 	.short	(.L_345 - .L_344)
	.align		4
.L_344:
        /*0724*/ 	.word	index@(_Z35group_norm_nhwc_bwd_one_pass_kernelI11Bf16IOBf16WLi128ELi24ELi384EEv26Group_norm_nhwc_bwd_params)
        /*0728*/ 	.word	0x00000000


	//----- nvinfo : EIATTR_MIN_STACK_SIZE
	.align		4
.L_345:
        /*072c*/ 	.byte	0x04, 0x12
        /*072e*/ 	.short	(.L_347 - .L_346)
	.align		4
.L_346:
        /*0730*/ 	.word	index@(_Z35group_norm_nhwc_bwd_one_pass_kernelI11Bf16IOBf16WLi256ELi24ELi384EEv26Group_norm_nhwc_bwd_params)
        /*0734*/ 	.word	0x00000000


	//----- nvinfo : EIATTR_MIN_STACK_SIZE
	.align		4
.L_347:
        /*0738*/ 	.byte	0x04, 0x12
        /*073a*/ 	.short	(.L_349 - .L_348)
	.align		4
.L_348:
        /*073c*/ 	.word	index@(_Z35group_norm_nhwc_bwd_one_pass_kernelI11Bf16IOBf16WLi512ELi24ELi384EEv26Group_norm_nhwc_bwd_params)
        /*0740*/ 	.word	0x00000000


	//----- nvinfo : EIATTR_MIN_STACK_SIZE
	.align		4
.L_349:
        /*0744*/ 	.byte	0x04, 0x12
        /*0746*/ 	.short	(.L_351 - .L_350)
	.align		4
.L_350:
        /*0748*/ 	.word	index@(_Z35group_norm_nhwc_bwd_one_pass_kernelI11Bf16IOFp16WLi64ELi24ELi384EEv26Group_norm_nhwc_bwd_params)
        /*074c*/ 	.word	0x00000000


	//----- nvinfo : EIATTR_MIN_STACK_SIZE
	.align		4
.L_351:
        /*0750*/ 	.byte	0x04, 0x12
        /*0752*/ 	.short	(.L_353 - .L_352)
	.align		4
.L_352:
        /*0754*/ 	.word	index@(_Z35group_norm_nhwc_bwd_one_pass_kernelI11Bf16IOFp16WLi128ELi24ELi384EEv26Group_norm_nhwc_bwd_params)
        /*0758*/ 	.word	0x00000000


	//----- nvinfo : EIATTR_MIN_STACK_SIZE
	.align		4
.L_353:
        /*075c*/ 	.byte	0x04, 0x12
        /*075e*/ 	.short	(.L_355 - .L_354)
	.align		4
.L_354:
        /*0760*/ 	.word	index@(_Z35group_norm_nhwc_bwd_one_pass_kernelI11Bf16IOFp16WLi256ELi24ELi384EEv26Group_norm_nhwc_bwd_params)
        /*0764*/ 	.word	0x00000000


	//----- nvinfo : EIATTR_MIN_STACK_SIZE
	.align		4
.L_355:
        /*0768*/ 	.byte	0x04, 0x12
        /*076a*/ 	.short	(.L_357 - .L_356)
	.align		4
.L_356:
        /*076c*/ 	.word	index@(_Z35group_norm_nhwc_bwd_one_pass_kernelI11Bf16IOFp16WLi512ELi24ELi384EEv26Group_norm_nhwc_bwd_params)
        /*0770*/ 	.word	0x00000000


	//----- nvinfo : EIATTR_MIN_STACK_SIZE
	.align		4
.L_357:
        /*0774*/ 	.byte	0x04, 0x12
        /*0776*/ 	.short	(.L_359 - .L_358)
	.align		4
.L_358:
        /*0778*/ 	.word	index@(_Z35group_norm_nhwc_bwd_one_pass_kernelI11Fp16IOFp32WLi64ELi24ELi384EEv26Group_norm_nhwc_bwd_params)
        /*077c*/ 	.word	0x00000000


	//----- nvinfo : EIATTR_MIN_STACK_SIZE
	.align		4
.L_359:
        /*0780*/ 	.byte	0x04, 0x12
        /*0782*/ 	.short	(.L_361 - .L_360)
	.align		4
.L_360:
        /*0784*/ 	.word	index@(_Z35group_norm_nhwc_bwd_one_pass_kernelI11Fp16IOFp32WLi128ELi24ELi384EEv26Group_norm_nhwc_bwd_params)
        /*0788*/ 	.word	0x00000000


	//----- nvinfo : EIATTR_MIN_STACK_SIZE
	.align		4
.L_361:
        /*078c*/ 	.byte	0x04, 0x12
        /*078e*/ 	.short	(.L_363 - .L_362)
	.align		4
.L_362:
        /*0790*/ 	.word	index@(_Z35group_norm_nhwc_bwd_one_pass_kernelI11Fp16IOFp32WLi256ELi24ELi384EEv26Group_norm_nhwc_bwd_params)
        /*0794*/ 	.word	0x00000000


	//----- nvinfo : EIATTR_MIN_STACK_SIZE
	.align		4
.L_363:
        /*0798*/ 	.byte	0x04, 0x12
        /*079a*/ 	.short	(.L_365 - .L_364)
	.align		4
.L_364:
        /*079c*/ 	.word	index@(_Z35group_norm_nhwc_bwd_one_pass_kernelI11Fp16IOFp32WLi512ELi24ELi384EEv26Group_norm_nhwc_bwd_params)
        /*07a0*/ 	.word	0x00000000


	//----- nvinfo : EIATTR_MIN_STACK_SIZE
	.align		4
.L_365:
        /*07a4*/ 	.byte	0x04, 0x12
        /*07a6*/ 	.short	(.L_367 - .L_366)
	.align		4
.L_366:
        /*07a8*/ 	.word	index@(_Z35group_norm_nhwc_bwd_one_pass_kernelI11Fp16IOBf16WLi64ELi24ELi384EEv26Group_norm_nhwc_bwd_params)
        /*07ac*/ 	.word	0x00000000


	//----- nvinfo : EIATTR_MIN_STACK_SIZE
	.align		4
.L_367:
        /*07b0*/ 	.byte	0x04, 0x12
        /*07b2*/ 	.short	(.L_369 - .L_368)
	.align		4
.L_368:
        /*07b4*/ 	.word	index@(_Z35group_norm_nhwc_bwd_one_pass_kernelI11Fp16IOBf16WLi128ELi24ELi384EEv26Group_norm_nhwc_bwd_params)
        /*07b8*/ 	.word	0x00000000


	//----- nvinfo : EIATTR_MIN_STACK_SIZE
	.align		4
.L_369:
        /*07bc*/ 	.byte	0x04, 0x12
        /*07be*/ 	.short	(.L_371 - .L_370)
	.align		4
.L_370:
        /*07c0*/ 	.word	index@(_Z35group_norm_nhwc_bwd_one_pass_kernelI11Fp16IOBf16WLi256ELi24ELi384EEv26Group_norm_nhwc_bwd_params)
        /*07c4*/ 	.word	0x00000000


	//----- nvinfo : EIATTR_MIN_STACK_SIZE
	.align		4
.L_371:
        /*07c8*/ 	.byte	0x04, 0x12
        /*07ca*/ 	.short	(.L_373 - .L_372)
	.align		4
.L_372:
        /*07cc*/ 	.word	index@(_Z35group_norm_nhwc_bwd_one_pass_kernelI11Fp16IOBf16WLi512ELi24ELi384EEv26Group_norm_nhwc_bwd_params)
        /*07d0*/ 	.word	0x00000000


	//----- nvinfo : EIATTR_MIN_STACK_SIZE
	.align		4
.L_373:
        /*07d4*/ 	.byte	0x04, 0x12
        /*07d6*/ 	.short	(.L_375 - .L_374)
	.align		4
.L_374:
        /*07d8*/ 	.word	index@(_Z35group_norm_nhwc_bwd_one_pass_kernelI11Fp16IOFp16WLi64ELi24ELi384EEv26Group_norm_nhwc_bwd_params)
        /*07dc*/ 	.word	0x00000000


	//----- nvinfo : EIATTR_MIN_STACK_SIZE
	.align		4
.L_375:
        /*07e0*/ 	.byte	0x04, 0x12
        /*07e2*/ 	.short	(.L_377 - .L_376)
	.align		4
.L_376:
        /*07e4*/ 	.word	index@(_Z35group_norm_nhwc_bwd_one_pass_kernelI11Fp16IOFp16WLi128ELi24ELi384EEv26Group_norm_nhwc_bwd_params)
        /*07e8*/ 	.word	0x00000000


	//----- nvinfo : EIATTR_MIN_STACK_SIZE
	.align		4
.L_377:
        /*07ec*/ 	.byte	0x04, 0x12
        /*07ee*/ 	.short	(.L_379 - .L_378)
	.align		4
.L_378:
        /*07f0*/ 	.word	index@(_Z35group_norm_nhwc_bwd_one_pass_kernelI11Fp16IOFp16WLi256ELi24ELi384EEv26Group_norm_nhwc_bwd_params)
        /*07f4*/ 	.word	0x00000000


	//----- nvinfo : EIATTR_MIN_STACK_SIZE
	.align		4
.L_379:
        /*07f8*/ 	.byte	0x04, 0x12
        /*07fa*/ 	.short	(.L_381 - .L_380)
	.align		4
.L_380:
        /*07fc*/ 	.word	index@(_Z35group_norm_nhwc_bwd_one_pass_kernelI11Fp16IOFp16WLi512ELi24ELi384EEv26Group_norm_nhwc_bwd_params)
        /*0800*/ 	.word	0x00000000


	//----- nvinfo : EIATTR_MIN_STACK_SIZE
	.align		4
.L_381:
        /*0804*/ 	.byte	0x04, 0x12
        /*0806*/ 	.short	(.L_383 - .L_382)
	.align		4
.L_382:
        /*0808*/ 	.word	index@(_Z35group_norm_nhwc_bwd_one_pass_kernelI11Fp32IOFp32WLi64ELi24ELi384EEv26Group_norm_nhwc_bwd_params)
        /*080c*/ 	.word	0x00000000


	//----- nvinfo : EIATTR_MIN_STACK_SIZE
	.align		4
.L_383:
        /*0810*/ 	.byte	0x04, 0x12
        /*0812*/ 	.short	(.L_385 - .L_384)
	.align		4
.L_384:
        /*0814*/ 	.word	index@(_Z35group_norm_nhwc_bwd_one_pass_kernelI11Fp32IOFp32WLi128ELi24ELi384EEv26Group_norm_nhwc_bwd_params)
        /*0818*/ 	.word	0x00000000


	//----- nvinfo : EIATTR_MIN_STACK_SIZE
	.align		4
.L_385:
        /*081c*/ 	.byte	0x04, 0x12
        /*081e*/ 	.short	(.L_387 - .L_386)
	.align		4
.L_386:
        /*0820*/ 	.word	index@(_Z35group_norm_nhwc_bwd_one_pass_kernelI11Fp32IOFp32WLi256ELi24ELi384EEv26Group_norm_nhwc_bwd_params)
        /*0824*/ 	.word	0x00000000


	//----- nvinfo : EIATTR_MIN_STACK_SIZE
	.align		4
.L_387:
        /*0828*/ 	.byte	0x04, 0x12
        /*082a*/ 	.short	(.L_389 - .L_388)
	.align		4
.L_388:
        /*082c*/ 	.word	index@(_Z35group_norm_nhwc_bwd_one_pass_kernelI11Fp32IOFp32WLi512ELi24ELi384EEv26Group_norm_nhwc_bwd_params)
        /*0830*/ 	.word	0x00000000


	//----- nvinfo : EIATTR_MIN_STACK_SIZE
	.align		4
.L_389:
        /*0834*/ 	.byte	0x04, 0x12
        /*0836*/ 	.short	(.L_391 - .L_390)
	.align		4
.L_390:
        /*0838*/ 	.word	index@(_Z35group_norm_nhwc_bwd_one_pass_kernelI11Fp32IOBf16WLi64ELi24ELi384EEv26Group_norm_nhwc_bwd_params)
        /*083c*/ 	.word	0x00000000


	//----- nvinfo : EIATTR_MIN_STACK_SIZE
	.align		4
.L_391:
        /*0840*/ 	.byte	0x04, 0x12
        /*0842*/ 	.short	(.L_393 - .L_392)
	.align		4
.L_392:
        /*0844*/ 	.word	index@(_Z35group_norm_nhwc_bwd_one_pass_kernelI11Fp32IOBf16WLi128ELi24ELi384EEv26Group_norm_nhwc_bwd_params)
        /*0848*/ 	.word	0x00000000


	//----- nvinfo : EIATTR_MIN_STACK_SIZE
	.align		4
.L_393:
        /*084c*/ 	.byte	0x04, 0x12
        /*084e*/ 	.short	(.L_395 - .L_394)
	.align		4
.L_394:
        /*0850*/ 	.word	index@(_Z35group_norm_nhwc_bwd_one_pass_kernelI11Fp32IOBf16WLi256ELi24ELi384EEv26Group_norm_nhwc_bwd_params)
        /*0854*/ 	.word	0x00000000


	//----- nvinfo : EIATTR_MIN_STACK_SIZE
	.align		4
.L_395:
        /*0858*/ 	.byte	0x04, 0x12
        /*085a*/ 	.short	(.L_397 - .L_396)
	.align		4
.L_396:
        /*085c*/ 	.word	index@(_Z35group_norm_nhwc_bwd_one_pass_kernelI11Fp32IOBf16WLi512ELi24ELi384EEv26Group_norm_nhwc_bwd_params)
        /*0860*/ 	.word	0x00000000


	//----- nvinfo : EIATTR_MIN_STACK_SIZE
	.align		4
.L_397:
        /*0864*/ 	.byte	0x04, 0x12
        /*0866*/ 	.short	(.L_399 - .L_398)
	.align		4
.L_398:
        /*0868*/ 	.word	index@(_Z35group_norm_nhwc_bwd_one_pass_kernelI11Fp32IOFp16WLi64ELi24ELi384EEv26Group_norm_nhwc_bwd_params)
        /*086c*/ 	.word	0x00000000


	//----- nvinfo : EIATTR_MIN_STACK_SIZE
	.align		4
.L_399:
        /*0870*/ 	.byte	0x04, 0x12
        /*0872*/ 	.short	(.L_401 - .L_400)
	.align		4
.L_400:
        /*0874*/ 	.word	index@(_Z35group_norm_nhwc_bwd_one_pass_kernelI11Fp32IOFp16WLi128ELi24ELi384EEv26Group_norm_nhwc_bwd_params)
        /*0878*/ 	.word	0x00000000


	//----- nvinfo : EIATTR_MIN_STACK_SIZE
	.align		4
.L_401:
        /*087c*/ 	.byte	0x04, 0x12
        /*087e*/ 	.short	(.L_403 - .L_402)
	.align		4
.L_402:
        /*0880*/ 	.word	index@(_Z35group_norm_nhwc_bwd_one_pass_kernelI11Fp32IOFp16WLi256ELi24ELi384EEv26Group_norm_nhwc_bwd_params)
        /*0884*/ 	.word	0x00000000


	//----- nvinfo : EIATTR_MIN_STACK_SIZE
	.align		4
.L_403:
        /*0888*/ 	.byte	0x04, 0x12
        /*088a*/ 	.short	(.L_405 - .L_404)
	.align		4
.L_404:
        /*088c*/ 	.word	index@(_Z35group_norm_nhwc_bwd_one_pass_kernelI11Fp32IOFp16WLi512ELi24ELi384EEv26Group_norm_nhwc_bwd_params)
        /*0890*/ 	.word	0x00000000


	//----- nvinfo : EIATTR_MIN_STACK_SIZE
	.align		4
.L_405:
        /*0894*/ 	.byte	0x04, 0x12
        /*0896*/ 	.short	(.L_407 - .L_406)
	.align		4
.L_406:
        /*0898*/ 	.word	index@(_Z35group_norm_nhwc_fwd_one_pass_kernelI11Bf16IOFp32WLi64ELi24ELi384EEv26Group_norm_nhwc_fwd_params)
        /*089c*/ 	.word	0x00000000


	//----- nvinfo : EIATTR_MIN_STACK_SIZE
	.align		4
.L_407:
        /*08a0*/ 	.byte	0x04, 0x12
        /*08a2*/ 	.short	(.L_409 - .L_408)
	.align		4
.L_408:
        /*08a4*/ 	.word	index@(_Z35group_norm_nhwc_fwd_one_pass_kernelI11Bf16IOFp32WLi128ELi24ELi384EEv26Group_norm_nhwc_fwd_params)
        /*08a8*/ 	.word	0x00000000


	//----- nvinfo : EIATTR_MIN_STACK_SIZE
	.align		4
.L_409:
        /*08ac*/ 	.byte	0x04, 0x12
        /*08ae*/ 	.short	(.L_411 - .L_410)
	.align		4
.L_410:
        /*08b0*/ 	.word	index@(_Z35group_norm_nhwc_fwd_one_pass_kernelI11Bf16IOFp32WLi256ELi24ELi384EEv26Group_norm_nhwc_fwd_params)
        /*08b4*/ 	.word	0x00000000


	//----- nvinfo : EIATTR_MIN_STACK_SIZE
	.align		4
.L_411:
        /*08b8*/ 	.byte	0x04, 0x12
        /*08ba*/ 	.short	(.L_413 - .L_412)
	.align		4
.L_412:
        /*08bc*/ 	.word	index@(_Z35group_norm_nhwc_fwd_one_pass_kernelI11Bf16IOFp32WLi512ELi24ELi384EEv26Group_norm_nhwc_fwd_params)
        /*08c0*/ 	.word	0x00000000


	//----- nvinfo : EIATTR_MIN_STACK_SIZE
	.align		4
.L_413:
        /*08c4*/ 	.byte	0x04, 0x12
        /*08c6*/ 	.short	(.L_415 - .L_414)
	.align		4
.L_414:
        /*08c8*/ 	.word	index@(_Z35group_norm_nhwc_fwd_one_pass_kernelI11Bf16IOBf16WLi64ELi24ELi384EEv26Group_norm_nhwc_fwd_params)
        /*08cc*/ 	.word	0x00000000


	//----- nvinfo : EIATTR_MIN_STACK_SIZE
	.align		4
.L_415:
        /*08d0*/ 	.byte	0x04, 0x12
        /*08d2*/ 	.short	(.L_417 - .L_416)
	.align		4
.L_416:
        /*08d4*/ 	.word	index@(_Z35group_norm_nhwc_fwd_one_pass_kernelI11Bf16IOBf16WLi128ELi24ELi384EEv26Group_norm_nhwc_fwd_params)
        /*08d8*/ 	.word	0x00000000


	//----- nvinfo : EIATTR_MIN_STACK_SIZE
	.align		4
.L_417:
        /*08dc*/ 	.byte	0x04, 0x12
        /*08de*/ 	.short	(.L_419 - .L_418)
	.align		4
.L_418:
        /*08e0*/ 	.word	index@(_Z35group_norm_nhwc_fwd_one_pass_kernelI11Bf16IOBf16WLi256ELi24ELi384EEv26Group_norm_nhwc_fwd_params)
        /*08e4*/ 	.word	0x00000000


	//----- nvinfo : EIATTR_MIN_STACK_SIZE
	.align		4
.L_419:
        /*08e8*/ 	.byte	0x04, 0x12
        /*08ea*/ 	.short	(.L_421 - .L_420)
	.align		4
.L_420:
        /*08ec*/ 	.word	index@(_Z35group_norm_nhwc_fwd_one_pass_kernelI11Bf16IOBf16WLi512ELi24ELi384EEv26Group_norm_nhwc_fwd_params)
        /*08f0*/ 	.word	0x00000000


	//----- nvinfo : EIATTR_MIN_STACK_SIZE
	.align		4
.L_421:
        /*08f4*/ 	.byte	0x04, 0x12
        /*08f6*/ 	.short	(.L_423 - .L_422)
	.align		4
.L_422:
        /*08f8*/ 	.word	index@(_Z35group_norm_nhwc_fwd_one_pass_kernelI11Bf16IOFp16WLi64ELi24ELi384EEv26Group_norm_nhwc_fwd_params)
        /*08fc*/ 	.word	0x00000000


	//----- nvinfo : EIATTR_MIN_STACK_SIZE
	.align		4
.L_423:
        /*0900*/ 	.byte	0x04, 0x12
        /*0902*/ 	.short	(.L_425 - .L_424)
	.align		4
.L_424:
        /*0904*/ 	.word	index@(_Z35group_norm_nhwc_fwd_one_pass_kernelI11Bf16IOFp16WLi128ELi24ELi384EEv26Group_norm_nhwc_fwd_params)
        /*0908*/ 	.word	0x00000000


	//----- nvinfo : EIATTR_MIN_STACK_SIZE
	.align		4
.L_425:
        /*090c*/ 	.byte	0x04, 0x12
        /*090e*/ 	.short	(.L_427 - .L_426)
	.align		4
.L_426:
        /*0910*/ 	.word	index@(_Z35group_norm_nhwc_fwd_one_pass_kernelI11Bf16IOFp16WLi256ELi24ELi384EEv26Group_norm_nhwc_fwd_params)
        /*0914*/ 	.word	0x00000000


	//----- nvinfo : EIATTR_MIN_STACK_SIZE
	.align		4
.L_427:
        /*0918*/ 	.byte	0x04, 0x12
        /*091a*/ 	.short	(.L_429 - .L_428)
	.align		4
.L_428:
        /*091c*/ 	.word	index@(_Z35group_norm_nhwc_fwd_one_pass_kernelI11Bf16IOFp16WLi512ELi24ELi384EEv26Group_norm_nhwc_fwd_params)
        /*0920*/ 	.word	0x00000000


	//----- nvinfo : EIATTR_MIN_STACK_SIZE
	.align		4
.L_429:
        /*0924*/ 	.byte	0x04, 0x12
        /*0926*/ 	.short	(.L_431 - .L_430)
	.align		4
.L_430:
        /*0928*/ 	.word	index@(_Z35group_norm_nhwc_fwd_one_pass_kernelI11Fp16IOFp32WLi64ELi24ELi384EEv26Group_norm_nhwc_fwd_params)
        /*092c*/ 	.word	0x00000000


	//----- nvinfo : EIATTR_MIN_STACK_SIZE
	.align		4
.L_431:
        /*0930*/ 	.byte	0x04, 0x12
        /*0932*/ 	.short	(.L_433 - .L_432)
	.align		4
.L_432:
        /*0934*/ 	.word	index@(_Z35group_norm_nhwc_fwd_one_pass_kernelI11Fp16IOFp32WLi128ELi24ELi384EEv26Group_norm_nhwc_fwd_params)
        /*0938*/ 	.word	0x00000000


	//----- nvinfo : EIATTR_MIN_STACK_SIZE
	.align		4
.L_433:
        /*093c*/ 	.byte	0x04, 0x12
        /*093e*/ 	.short	(.L_435 - .L_434)
	.align		4
.L_434:
        /*0940*/ 	.word	index@(_Z35group_norm_nhwc_fwd_one_pass_kernelI11Fp16IOFp32WLi256ELi24ELi384EEv26Group_norm_nhwc_fwd_params)
        /*0944*/ 	.word	0x00000000


	//----- nvinfo : EIATTR_MIN_STACK_SIZE
	.align		4
.L_435:
        /*0948*/ 	.byte	0x04, 0x12
        /*094a*/ 	.short	(.L_437 - .L_436)
	.align		4
.L_436:
        /*094c*/ 	.word	index@(_Z35group_norm_nhwc_fwd_one_pass_kernelI11Fp16IOFp32WLi512ELi24ELi384EEv26Group_norm_nhwc_fwd_params)
        /*0950*/ 	.word	0x00000000


	//----- nvinfo : EIATTR_MIN_STACK_SIZE
	.align		4
.L_437:
        /*0954*/ 	.byte	0x04, 0x12
        /*0956*/ 	.short	(.L_439 - .L_438)
	.align		4
.L_438:
        /*0958*/ 	.word	index@(_Z35group_norm_nhwc_fwd_one_pass_kernelI11Fp16IOBf16WLi64ELi24ELi384EEv26Group_norm_nhwc_fwd_params)
        /*095c*/ 	.word	0x00000000


	//----- nvinfo : EIATTR_MIN_STACK_SIZE
	.align		4
.L_439:
        /*0960*/ 	.byte	0x04, 0x12
        /*0962*/ 	.short	(.L_441 - .L_440)
	.align		4
.L_440:
        /*0964*/ 	.word	index@(_Z35group_norm_nhwc_fwd_one_pass_kernelI11Fp16IOBf16WLi128ELi24ELi384EEv26Group_norm_nhwc_fwd_params)
        /*0968*/ 	.word	0x00000000


	//----- nvinfo : EIATTR_MIN_STACK_SIZE
	.align		4
.L_441:
        /*096c*/ 	.byte	0x04, 0x12
        /*096e*/ 	.short	(.L_443 - .L_442)
	.align		4
.L_442:
        /*0970*/ 	.word	index@(_Z35group_norm_nhwc_fwd_one_pass_kernelI11Fp16IOBf16WLi256ELi24ELi384EEv26Group_norm_nhwc_fwd_params)
        /*0974*/ 	.word	0x00000000


	//----- nvinfo : EIATTR_MIN_STACK_SIZE
	.align		4
.L_443:
        /*0978*/ 	.byte	0x04, 0x12
        /*097a*/ 	.short	(.L_445 - .L_444)
	.align		4
.L_444:
        /*097c*/ 	.word	index@(_Z35group_norm_nhwc_fwd_one_pass_kernelI11Fp16IOBf16WLi512ELi24ELi384EEv26Group_norm_nhwc_fwd_params)
        /*0980*/ 	.word	0x00000000


	//----- nvinfo : EIATTR_MIN_STACK_SIZE
	.align		4
.L_445:
        /*0984*/ 	.byte	0x04, 0x12
        /*0986*/ 	.short	(.L_447 - .L_446)
	.align		4
.L_446:
        /*0988*/ 	.word	index@(_Z35group_norm_nhwc_fwd_one_pass_kernelI11Fp16IOFp16WLi64ELi24ELi384EEv26Group_norm_nhwc_fwd_params)
        /*098c*/ 	.word	0x00000000


	//----- nvinfo : EIATTR_MIN_STACK_SIZE
	.align		4
.L_447:
        /*0990*/ 	.byte	0x04, 0x12
        /*0992*/ 	.short	(.L_449 - .L_448)
	.align		4
.L_448:
        /*0994*/ 	.word	index@(_Z35group_norm_nhwc_fwd_one_pass_kernelI11Fp16IOFp16WLi128ELi24ELi384EEv26Group_norm_nhwc_fwd_params)
        /*0998*/ 	.word	0x00000000


	//----- nvinfo : EIATTR_MIN_STACK_SIZE
	.align		4
.L_449:
        /*099c*/ 	.byte	0x04, 0x12
        /*099e*/ 	.short	(.L_451 - .L_450)
	.align		4
.L_450:
        /*09a0*/ 	.word	index@(_Z35group_norm_nhwc_fwd_one_pass_kernelI11Fp16IOFp16WLi256ELi24ELi384EEv26Group_norm_nhwc_fwd_params)
        /*09a4*/ 	.word	0x00000000


	//----- nvinfo : EIATTR_MIN_STACK_SIZE
	.align		4
.L_451:
        /*09a8*/ 	.byte	0x04, 0x12
        /*09aa*/ 	.short	(.L_453 - .L_452)
	.align		4
.L_452:
        /*09ac*/ 	.word	index@(_Z35group_norm_nhwc_fwd_one_pass_kernelI11Fp16IOFp16WLi512ELi24ELi384EEv26Group_norm_nhwc_fwd_params)
        /*09b0*/ 	.word	0x00000000


	//----- nvinfo : EIATTR_MIN_STACK_SIZE
	.align		4
.L_453:
        /*09b4*/ 	.byte	0x04, 0x12
        /*09b6*/ 	.short	(.L_455 - .L_454)
	.align		4
.L_454:
        /*09b8*/ 	.word	index@(_Z35group_norm_nhwc_fwd_one_pass_kernelI11Fp32IOFp32WLi64ELi24ELi384EEv26Group_norm_nhwc_fwd_params)
        /*09bc*/ 	.word	0x00000000


	//----- nvinfo : EIATTR_MIN_STACK_SIZE
	.align		4
.L_455:
        /*09c0*/ 	.byte	0x04, 0x12
        /*09c2*/ 	.short	(.L_457 - .L_456)
	.align		4
.L_456:
        /*09c4*/ 	.word	index@(_Z35group_norm_nhwc_fwd_one_pass_kernelI11Fp32IOFp32WLi128ELi24ELi384EEv26Group_norm_nhwc_fwd_params)
        /*09c8*/ 	.word	0x00000000


	//----- nvinfo : EIATTR_MIN_STACK_SIZE
	.align		4
.L_457:
        /*09cc*/ 	.byte	0x04, 0x12
        /*09ce*/ 	.short	(.L_459 - .L_458)
	.align		4
.L_458:
        /*09d0*/ 	.word	index@(_Z35group_norm_nhwc_fwd_one_pass_kernelI11Fp32IOFp32WLi256ELi24ELi384EEv26Group_norm_nhwc_fwd_params)
        /*09d4*/ 	.word	0x00000000


	//----- nvinfo : EIATTR_MIN_STACK_SIZE
	.align		4
.L_459:
        /*09d8*/ 	.byte	0x04, 0x12
        /*09da*/ 	.short	(.L_461 - .L_460)
	.align		4
.L_460:
        /*09dc*/ 	.word	index@(_Z35group_norm_nhwc_fwd_one_pass_kernelI11Fp32IOFp32WLi512ELi24ELi384EEv26Group_norm_nhwc_fwd_params)
        /*09e0*/ 	.word	0x00000000


	//----- nvinfo : EIATTR_MIN_STACK_SIZE
	.align		4
.L_461:
        /*09e4*/ 	.byte	0x04, 0x12
        /*09e6*/ 	.short	(.L_463 - .L_462)
	.align		4
.L_462:
        /*09e8*/ 	.word	index@(_Z35group_norm_nhwc_fwd_one_pass_kernelI11Fp32IOBf16WLi64ELi24ELi384EEv26Group_norm_nhwc_fwd_params)
        /*09ec*/ 	.word	0x00000000


	//----- nvinfo : EIATTR_MIN_STACK_SIZE
	.align		4
.L_463:
        /*09f0*/ 	.byte	0x04, 0x12
        /*09f2*/ 	.short	(.L_465 - .L_464)
	.align		4
.L_464:
        /*09f4*/ 	.word	index@(_Z35group_norm_nhwc_fwd_one_pass_kernelI11Fp32IOBf16WLi128ELi24ELi384EEv26Group_norm_nhwc_fwd_params)
        /*09f8*/ 	.word	0x00000000


	//----- nvinfo : EIATTR_MIN_STACK_SIZE
	.align		4
.L_465:
        /*09fc*/ 	.byte	0x04, 0x12
        /*09fe*/ 	.short	(.L_467 - .L_466)
	.align		4
.L_466:
        /*0a00*/ 	.word	index@(_Z35group_norm_nhwc_fwd_one_pass_kernelI11Fp32IOBf16WLi256ELi24ELi384EEv26Group_norm_nhwc_fwd_params)
        /*0a04*/ 	.word	0x00000000


	//----- nvinfo : EIATTR_MIN_STACK_SIZE
	.align		4
.L_467:
        /*0a08*/ 	.byte	0x04, 0x12
        /*0a0a*/ 	.short	(.L_469 - .L_468)
	.align		4
.L_468:
        /*0a0c*/ 	.word	index@(_Z35group_norm_nhwc_fwd_one_pass_kernelI11Fp32IOBf16WLi512ELi24ELi384EEv26Group_norm_nhwc_fwd_params)
        /*0a10*/ 	.word	0x00000000


	//----- nvinfo : EIATTR_MIN_STACK_SIZE
	.align		4
.L_469:
        /*0a14*/ 	.byte	0x04, 0x12
        /*0a16*/ 	.short	(.L_471 - .L_470)
	.align		4
.L_470:
        /*0a18*/ 	.word	index@(_Z35group_norm_nhwc_fwd_one_pass_kernelI11Fp32IOFp16WLi64ELi24ELi384EEv26Group_norm_nhwc_fwd_params)
        /*0a1c*/ 	.word	0x00000000


	//----- nvinfo : EIATTR_MIN_STACK_SIZE
	.align		4
.L_471:
        /*0a20*/ 	.byte	0x04, 0x12
        /*0a22*/ 	.short	(.L_473 - .L_472)
	.align		4
.L_472:
        /*0a24*/ 	.word	index@(_Z35group_norm_nhwc_fwd_one_pass_kernelI11Fp32IOFp16WLi128ELi24ELi384EEv26Group_norm_nhwc_fwd_params)
        /*0a28*/ 	.word	0x00000000


	//----- nvinfo : EIATTR_MIN_STACK_SIZE
	.align		4
.L_473:
        /*0a2c*/ 	.byte	0x04, 0x12
        /*0a2e*/ 	.short	(.L_475 - .L_474)
	.align		4
.L_474:
        /*0a30*/ 	.word	index@(_Z35group_norm_nhwc_fwd_one_pass_kernelI11Fp32IOFp16WLi256ELi24ELi384EEv26Group_norm_nhwc_fwd_params)
        /*0a34*/ 	.word	0x00000000


	//----- nvinfo : EIATTR_MIN_STACK_SIZE
	.align		4
.L_475:
        /*0a38*/ 	.byte	0x04, 0x12
        /*0a3a*/ 	.short	(.L_477 - .L_476)
	.align		4
.L_476:
        /*0a3c*/ 	.word	index@(_Z35group_norm_nhwc_fwd_one_pass_kernelI11Fp32IOFp16WLi512ELi24ELi384EEv26Group_norm_nhwc_fwd_params)
        /*0a40*/ 	.word	0x00000000
.L_477:


//--------------------- .nv.compat                --------------------------
	.section	.nv.compat,"",@"SHT_CUDA_COMPAT_INFO"
	.align	4
        /*0000*/ 	.byte	0x02, 0x09, 0x01, 0x00, 0x02, 0x02, 0x01, 0x00, 0x02, 0x05, 0x05, 0x00, 0x03, 0x07, 0x01, 0x01
        /*0010*/ 	.byte	0x02, 0x03, 0x00, 0x00, 0x02, 0x06, 0x01, 0x00, 0x04, 0x0b, 0x08, 0x00, 0x00, 0x00, 0x00, 0x00
        /*0020*/ 	.byte	0x00, 0x00, 0x00, 0x00


//--------------------- .nv.info._ZN3cub18CUB_300001_SM_10306detail11EmptyKernelIvEEvv --------------------------
	.section	.nv.info._ZN3cub18CUB_300001_SM_10306detail11EmptyKernelIvEEvv,"",@"SHT_CUDA_INFO"
	.sectionflags	@""
	.align	4


	//----- nvinfo : EIATTR_CUDA_API_VERSION
	.align		4
        /*0000*/ 	.byte	0x04, 0x37
        /*0002*/ 	.short	(.L_479 - .L_478)
.L_478:
        /*0004*/ 	.word	0x00000082


	//----- nvinfo : EIATTR_SPARSE_MMA_MASK
	.align		4
.L_479:
        /*0008*/ 	.byte	0x03, 0x50
        /*000a*/ 	.short	0x0000


	//----- nvinfo : EIATTR_MAXREG_COUNT
	.align		4
        /*000c*/ 	.byte	0x03, 0x1b
        /*000e*/ 	.short	0x00ff


	//----- nvinfo : EIATTR_MERCURY_ISA_VERSION
	.align		4
        /*0010*/ 	.byte	0x03, 0x5f
        /*0012*/ 	.short	0x0101


	//----- nvinfo : EIATTR_VRC_CTA_INIT_COUNT
	.align		4
        /*0014*/ 	.byte	0x02, 0x4a
	.zero		1
	.zero		1


	//----- nvinfo : EIATTR_EXIT_INSTR_OFFSETS
	.align		4
        /*0018*/ 	.byte	0x04, 0x1c
        /*001a*/ 	.short	(.L_481 - .L_480)


	//   ....[0]....
.L_480:
        /*001c*/ 	.word	0x00000010


	//----- nvinfo : EIATTR_SW_WAR
	.align		4
.L_481:
        /*0020*/ 	.byte	0x04, 0x36
        /*0022*/ 	.short	(.L_483 - .L_482)
.L_482:
        /*0024*/ 	.word	0x00000008
.L_483:


//--------------------- .nv.info._Z35group_norm_nhwc_bwd_one_pass_kernelI11Bf16IOFp32WLi64ELi24ELi384EEv26Group_norm_nhwc_bwd_params --------------------------
	.section	.nv.info._Z35group_norm_nhwc_bwd_one_pass_kernelI11Bf16IOFp32WLi64ELi24ELi384EEv26Group_norm_nhwc_bwd_params,"",@"SHT_CUDA_INFO"
	.sectionflags	@""
	.align	4


	//----- nvinfo : EIATTR_CUDA_API_VERSION
	.align		4
        /*0000*/ 	.byte	0x04, 0x37
        /*0002*/ 	.short	(.L_485 - .L_484)
.L_484:
        /*0004*/ 	.word	0x00000082


	//----- nvinfo : EIATTR_KPARAM_INFO
	.align		4
.L_485:
        /*0008*/ 	.byte	0x04, 0x17
        /*000a*/ 	.short	(.L_487 - .L_486)
.L_486:
        /*000c*/ 	.word	0x00000000
        /*0010*/ 	.short	0x0000
        /*0012*/ 	.short	0x0000
        /*0014*/ 	.byte	0x00, 0xf0, 0xe1, 0x02


	//----- nvinfo : EIATTR_SPARSE_MMA_MASK
	.align		4
.L_487:
        /*0018*/ 	.byte	0x03, 0x50
        /*001a*/ 	.short	0x0000


	//----- nvinfo : EIATTR_MAXREG_COUNT
	.align		4
        /*001c*/ 	.byte	0x03, 0x1b
        /*001e*/ 	.short	0x00a8


	//----- nvinfo : EIATTR_NUM_BARRIERS
	.align		4
        /*0020*/ 	.byte	0x02, 0x4c
        /*0022*/ 	.byte	0x01
	.zero		1


	//----- nvinfo : EIATTR_MERCURY_ISA_VERSION
	.align		4
        /*0024*/ 	.byte	0x03, 0x5f
        /*0026*/ 	.short	0x0101


	//----- nvinfo : EIATTR_COOP_GROUP_MASK_REGIDS
	.align		4
        /*0028*/ 	.byte	0x04, 0x29
        /*002a*/ 	.short	(.L_489 - .L_488)


	//   ....[0]....
.L_488:
        /*002c*/ 	.word	0xffffffff


	//   ....[1]....
        /*0030*/ 	.word	0xffffffff


	//   ....[2]....
        /*0034*/ 	.word	0xffffffff


	//   ....[3]....
        /*0038*/ 	.word	0xffffffff


	//   ....[4]....
        /*003c*/ 	.word	0xffffffff


	//   ....[5]....
        /*0040*/ 	.word	0xffffffff


	//   ....[6]....
        /*0044*/ 	.word	0xffffffff


	//   ....[7]....
        /*0048*/ 	.word	0xffffffff


	//   ....[8]....
        /*004c*/ 	.word	0xffffffff


	//   ....[9]....
        /*0050*/ 	.word	0xffffffff


	//----- nvinfo : EIATTR_COOP_GROUP_INSTR_OFFSETS
	.align		4
.L_489:
        /*0054*/ 	.byte	0x04, 0x28
        /*0056*/ 	.short	(.L_491 - .L_490)


	//   ....[0]....
.L_490:
        /*0058*/ 	.word	0x000010a0


	//   ....[1]....
        /*005c*/ 	.word	0x000010e0


	//   ....[2]....
        /*0060*/ 	.word	0x00001150


	//   ....[3]....
        /*0064*/ 	.word	0x00001170


	//   ....[4]....
        /*0068*/ 	.word	0x000011a0


	//   ....[5]....
        /*006c*/ 	.word	0x000011c0


	//   ....[6]....
        /*0070*/ 	.word	0x000011f0


	//   ....[7]....
        /*0074*/ 	.word	0x00001210


	//   ....[8]....
        /*0078*/ 	.word	0x00001260


	//   ....[9]....
        /*007c*/ 	.word	0x00001270


	//----- nvinfo : EIATTR_VRC_CTA_INIT_COUNT
	.align		4
.L_491:
        /*0080*/ 	.byte	0x02, 0x4a
	.zero		1
	.zero		1


	//----- nvinfo : EIATTR_EXIT_INSTR_OFFSETS
	.align		4
        /*0084*/ 	.byte	0x04, 0x1c
        /*0086*/ 	.short	(.L_493 - .L_492)


	//   ....[0]....
.L_492:
        /*0088*/ 	.word	0x00003460


	//   ....[1]....
        /*008c*/ 	.word	0x000035a0


	//   ....[2]....
        /*0090*/ 	.word	0x00003be0


	//   ....[3]....
        /*0094*/ 	.word	0x000041c0


	//----- nvinfo : EIATTR_MAX_THREADS
	.align		4
.L_493:
        /*0098*/ 	.byte	0x04, 0x05
        /*009a*/ 	.short	(.L_495 - .L_494)
.L_494:
        /*009c*/ 	.word	0x00000180
        /*00a0*/ 	.word	0x00000001
        /*00a4*/ 	.word	0x00000001


	//----- nvinfo : EIATTR_CRS_STACK_SIZE
	.align		4
.L_495:
        /*00a8*/ 	.byte	0x04, 0x1e
        /*00aa*/ 	.short	(.L_497 - .L_496)
.L_496:
        /*00ac*/ 	.word	0x00000000


	//----- nvinfo : EIATTR_CBANK_PARAM_SIZE
	.align		4
.L_497:
        /*00b0*/ 	.byte	0x03, 0x19
        /*00b2*/ 	.short	0x00b8


	//----- nvinfo : EIATTR_PARAM_CBANK
	.align		4
        /*00b4*/ 	.byte	0x04, 0x0a
        /*00b6*/ 	.short	(.L_499 - .L_498)
	.align		4
.L_498:
        /*00b8*/ 	.word	index@(.nv.constant0._Z35group_norm_nhwc_bwd_one_pass_kernelI11Bf16IOFp32WLi64ELi24ELi384EEv26Group_norm_nhwc_bwd_params)
        /*00bc*/ 	.short	0x0380
        /*00be*/ 	.short	0x00b8


	//----- nvinfo : EIATTR_SW_WAR
	.align		4
.L_499:
        /*00c0*/ 	.byte	0x04, 0x36
        /*00c2*/ 	.short	(.L_501 - .L_500)
.L_500:
        /*00c4*/ 	.word	0x00000008
.L_501:


//--------------------- .nv.info._Z35group_norm_nhwc_bwd_one_pass_kernelI11Bf16IOFp32WLi128ELi24ELi384EEv26Group_norm_nhwc_bwd_params --------------------------
	.section	.nv.info._Z35group_norm_nhwc_bwd_one_pass_kernelI11Bf16IOFp32WLi128ELi24ELi384EEv26Group_norm_nhwc_bwd_params,"",@"SHT_CUDA_INFO"
	.sectionflags	@""
	.align	4


	//----- nvinfo : EIATTR_CUDA_API_VERSION
	.align		4
        /*0000*/ 	.byte	0x04, 0x37
        /*0002*/ 	.short	(.L_503 - .L_502)
.L_502:
        /*0004*/ 	.word	0x00000082


	//----- nvinfo : EIATTR_KPARAM_INFO
	.align		4
.L_503:
        /*0008*/ 	.byte	0x04, 0x17
        /*000a*/ 	.short	(.L_505 - .L_504)
.L_504:
        /*000c*/ 	.word	0x00000000
        /*0010*/ 	.short	0x0000
        /*0012*/ 	.short	0x0000
        /*0014*/ 	.byte	0x00, 0xf0, 0xe1, 0x02


	//----- nvinfo : EIATTR_SPARSE_MMA_MASK
	.align		4
.L_505:
        /*0018*/ 	.byte	0x03, 0x50
        /*001a*/ 	.short	0x0000


	//----- nvinfo : EIATTR_MAXREG_COUNT
	.align		4
        /*001c*/ 	.byte	0x03, 0x1b
        /*001e*/ 	.short	0x00a8


	//----- nvinfo : EIATTR_NUM_BARRIERS
	.align		4
        /*0020*/ 	.byte	0x02, 0x4c
        /*0022*/ 	.byte	0x01
	.zero		1


	//----- nvinfo : EIATTR_MERCURY_ISA_VERSION
	.align		4
        /*0024*/ 	.byte	0x03, 0x5f
        /*0026*/ 	.short	0x0101


	//----- nvinfo : EIATTR_INT_WARP_WIDE_INSTR_OFFSETS
	.align		4
        /*0028*/ 	.byte	0x04, 0x31
        /*002a*/ 	.short	(.L_507 - .L_506)


	//   ....[0]....
.L_506:
        /*002c*/ 	.word	0x00001c70


	//----- nvinfo : EIATTR_COOP_GROUP_MASK_REGIDS
	.align		4
.L_507:
        /*0030*/ 	.byte	0x04, 0x29
        /*0032*/ 	.short	(.L_509 - .L_508)


	//   ....[0]....
.L_508:
        /*0034*/ 	.word	0xffffffff


	//   ....[1]....
        /*0038*/ 	.word	0xffffffff


	//   ....[2]....
        /*003c*/ 	.word	0xffffffff


	//   ....[3]....
        /*0040*/ 	.word	0xffffffff


	//   ....[4]....
        /*0044*/ 	.word	0xffffffff


	//   ....[5]....
        /*0048*/ 	.word	0xffffffff


	//   ....[6]....
        /*004c*/ 	.word	0xffffffff


	//   ....[7]....
        /*0050*/ 	.word	0xffffffff


	//   ....[8]....
        /*0054*/ 	.word	0xffffffff


	//   ....[9]....
        /*0058*/ 	.word	0xffffffff


	//----- nvinfo : EIATTR_COOP_GROUP_INSTR_OFFSETS
	.align		4
.L_509:
        /*005c*/ 	.byte	0x04, 0x28
        /*005e*/ 	.short	(.L_511 - .L_510)


	//   ....[0]....
.L_510:
        /*0060*/ 	.word	0x00001a30


	//   ....[1]....
        /*0064*/ 	.word	0x00001a70


	//   ....[2]....
        /*0068*/ 	.word	0x00001af0


	//   ....[3]....
        /*006c*/ 	.word	0x00001b10


	//   ....[4]....
        /*0070*/ 	.word	0x00001b50


	//   ....[5]....
        /*0074*/ 	.word	0x00001b70


	//   ....[6]....
        /*0078*/ 	.word	0x00001ba0


	//   ....[7]....
        /*007c*/ 	.word	0x00001bc0


	//   ....[8]....
        /*0080*/ 	.word	0x00001c10


	//   ....[9]....
        /*0084*/ 	.word	0x00001c20


	//----- nvinfo : EIATTR_VRC_CTA_INIT_COUNT
	.align		4
.L_511:
        /*0088*/ 	.byte	0x02, 0x4a
	.zero		1
	.zero		1


	//----- nvinfo : EIATTR_EXIT_INSTR_OFFSETS
	.align		4
        /*008c*/ 	.byte	0x04, 0x1c
        /*008e*/ 	.short	(.L_513 - .L_512)


	//   ....[0]....
.L_512:
        /*0090*/ 	.word	0x00004460


	//   ....[1]....
        /*0094*/ 	.word	0x00004590


	//   ....[2]....
        /*0098*/ 	.word	0x00004b60


	//   ....[3]....
        /*009c*/ 	.word	0x00005110


	//----- nvinfo : EIATTR_MAX_THREADS
	.align		4
.L_513:
        /*00a0*/ 	.byte	0x04, 0x05
        /*00a2*/ 	.short	(.L_515 - .L_514)
.L_514:
        /*00a4*/ 	.word	0x00000180
        /*00a8*/ 	.word	0x00000001
        /*00ac*/ 	.word	0x00000001


	//----- nvinfo : EIATTR_CRS_STACK_SIZE
	.align		4
.L_515:
        /*00b0*/ 	.byte	0x04, 0x1e
        /*00b2*/ 	.short	(.L_517 - .L_516)
.L_516:
        /*00b4*/ 	.word	0x00000000


	//----- nvinfo : EIATTR_CBANK_PARAM_SIZE
	.align		4
.L_517:
        /*00b8*/ 	.byte	0x03, 0x19
        /*00ba*/ 	.short	0x00b8


	//----- nvinfo : EIATTR_PARAM_CBANK
	.align		4
        /*00bc*/ 	.byte	0x04, 0x0a
        /*00be*/ 	.short	(.L_519 - .L_518)
	.align		4
.L_518:
        /*00c0*/ 	.word	index@(.nv.constant0._Z35group_norm_nhwc_bwd_one_pass_kernelI11Bf16IOFp32WLi128ELi24ELi384EEv26Group_norm_nhwc_bwd_params)
        /*00c4*/ 	.short	0x0380
        /*00c6*/ 	.short	0x00b8


	//----- nvinfo : EIATTR_SW_WAR
	.align		4
.L_519:
        /*00c8*/ 	.byte	0x04, 0x36
        /*00ca*/ 	.short	(.L_521 - .L_520)
.L_520:
        /*00cc*/ 	.word	0x00000008
.L_521:


//--------------------- .nv.info._Z35group_norm_nhwc_bwd_one_pass_kernelI11Bf16IOFp32WLi256ELi24ELi384EEv26Group_norm_nhwc_bwd_params --------------------------
	.section	.nv.info._Z35group_norm_nhwc_bwd_one_pass_kernelI11Bf16IOFp32WLi256ELi24ELi384EEv26Group_norm_nhwc_bwd_params,"",@"SHT_CUDA_INFO"
	.sectionflags	@""
	.align	4


	//----- nvinfo : EIATTR_CUDA_API_VERSION
	.align		4
        /*0000*/ 	.byte	0x04, 0x37
        /*0002*/ 	.short	(.L_523 - .L_522)
.L_522:
        /*0004*/ 	.word	0x00000082


	//----- nvinfo : EIATTR_KPARAM_INFO
	.align		4
.L_523:
        /*0008*/ 	.byte	0x04, 0x17
        /*000a*/ 	.short	(.L_525 - .L_524)
.L_524:
        /*000c*/ 	.word	0x00000000
        /*0010*/ 	.short	0x0000
        /*0012*/ 	.short	0x0000
        /*0014*/ 	.byte	0x00, 0xf0, 0xe1, 0x02


	//----- nvinfo : EIATTR_SPARSE_MMA_MASK
	.align		4
.L_525:
        /*0018*/ 	.byte	0x03, 0x50
        /*001a*/ 	.short	0x0000


	//----- nvinfo : EIATTR_MAXREG_COUNT
	.align		4
        /*001c*/ 	.byte	0x03, 0x1b
        /*001e*/ 	.short	0x00a8


	//----- nvinfo : EIATTR_NUM_BARRIERS
	.align		4
        /*0020*/ 	.byte	0x02, 0x4c
        /*0022*/ 	.byte	0x01
	.zero		1


	//----- nvinfo : EIATTR_MERCURY_ISA_VERSION
	.align		4
        /*0024*/ 	.byte	0x03, 0x5f
        /*0026*/ 	.short	0x0101


	//----- nvinfo : EIATTR_INT_WARP_WIDE_INSTR_OFFSETS
	.align		4
        /*0028*/ 	.byte	0x04, 0x31
        /*002a*/ 	.short	(.L_527 - .L_526)


	//   ....[0]....
.L_526:
        /*002c*/ 	.word	0x000030e0


	//----- nvinfo : EIATTR_COOP_GROUP_MASK_REGIDS
	.align		4
.L_527:
        /*0030*/ 	.byte	0x04, 0x29
        /*0032*/ 	.short	(.L_529 - .L_528)


	//   ....[0]....
.L_528:
        /*0034*/ 	.word	0xffffffff


	//   ....[1]....
        /*0038*/ 	.word	0xffffffff


	//   ....[2]....
        /*003c*/ 	.word	0xffffffff


	//   ....[3]....
        /*0040*/ 	.word	0xffffffff


	//   ....[4]....
        /*0044*/ 	.word	0xffffffff


	//   ....[5]....
        /*0048*/ 	.word	0xffffffff


	//   ....[6]....
        /*004c*/ 	.word	0xffffffff


	//   ....[7]....
        /*0050*/ 	.word	0xffffffff


	//   ....[8]....
        /*0054*/ 	.word	0xffffffff


	//   ....[9]....
        /*0058*/ 	.word	0xffffffff


	//----- nvinfo : EIATTR_COOP_GROUP_INSTR_OFFSETS
	.align		4
.L_529:
        /*005c*/ 	.byte	0x04, 0x28
        /*005e*/ 	.short	(.L_531 - .L_530)


	//   ....[0]....
.L_530:
        /*0060*/ 	.word	0x00002e50


	//   ....[1]....
        /*0064*/ 	.word	0x00002e90


	//   ....[2]....
        /*0068*/ 	.word	0x00002f20


	//   ....[3]....
        /*006c*/ 	.word	0x00002f40


	//   ....[4]....
        /*0070*/ 	.word	0x00002fc0


	//   ....[5]....
        /*0074*/ 	.word	0x00002fe0


	//   ....[6]....
        /*0078*/ 	.word	0x00003010


	//   ....[7]....
        /*007c*/ 	.word	0x00003030


	//   ....[8]....
        /*0080*/ 	.word	0x00003080


	//   ....[9]....
        /*0084*/ 	.word	0x00003090


	//----- nvinfo : EIATTR_VRC_CTA_INIT_COUNT
	.align		4
.L_531:
        /*0088*/ 	.byte	0x02, 0x4a
	.zero		1
	.zero		1


	//----- nvinfo : EIATTR_EXIT_INSTR_OFFSETS
	.align		4
        /*008c*/ 	.byte	0x04, 0x1c
        /*008e*/ 	.short	(.L_533 - .L_532)


	//   ....[0]....
.L_532:
        /*0090*/ 	.word	0x00006870


	//   ....[1]....
        /*0094*/ 	.word	0x000069a0


	//   ....[2]....
        /*0098*/ 	.word	0x00006f90


	//   ....[3]....
        /*009c*/ 	.word	0x00007540


	//----- nvinfo : EIATTR_MAX_THREADS
	.align		4
.L_533:
        /*00a0*/ 	.byte	0x04, 0x05
        /*00a2*/ 	.short	(.L_535 - .L_534)
.L_534:
        /*00a4*/ 	.word	0x00000180
        /*00a8*/ 	.word	0x00000001
        /*00ac*/ 	.word	0x00000001


	//----- nvinfo : EIATTR_CRS_STACK_SIZE
	.align		4
.L_535:
        /*00b0*/ 	.byte	0x04, 0x1e
        /*00b2*/ 	.short	(.L_537 - .L_536)
.L_536:
        /*00b4*/ 	.word	0x00000000


	//----- nvinfo : EIATTR_CBANK_PARAM_SIZE
	.align		4
.L_537:
        /*00b8*/ 	.byte	0x03, 0x19
        /*00ba*/ 	.short	0x00b8


	//----- nvinfo : EIATTR_PARAM_CBANK
	.align		4
        /*00bc*/ 	.byte	0x04, 0x0a
        /*00be*/ 	.short	(.L_539 - .L_538)
	.align		4
.L_538:
        /*00c0*/ 	.word	index@(.nv.constant0._Z35group_norm_nhwc_bwd_one_pass_kernelI11Bf16IOFp32WLi256ELi24ELi384EEv26Group_norm_nhwc_bwd_params)
        /*00c4*/ 	.short	0x0380
        /*00c6*/ 	.short	0x00b8


	//----- nvinfo : EIATTR_SW_WAR
	.align		4
.L_539:
        /*00c8*/ 	.byte	0x04, 0x36
        /*00ca*/ 	.short	(.L_541 - .L_540)
.L_540:
        /*00cc*/ 	.word	0x00000008
.L_541:


//--------------------- .nv.info._Z35group_norm_nhwc_bwd_one_pass_kernelI11Bf16IOFp32WLi512ELi24ELi384EEv26Group_norm_nhwc_bwd_params --------------------------
	.section	.nv.info._Z35group_norm_nhwc_bwd_one_pass_kernelI11Bf16IOFp32WLi512ELi24ELi384EEv26Group_norm_nhwc_bwd_params,"",@"SHT_CUDA_INFO"
	.sectionflags	@""
	.align	4


	//----- nvinfo : EIATTR_CUDA_API_VERSION
	.align		4
        /*0000*/ 	.byte	0x04, 0x37
        /*0002*/ 	.short	(.L_543 - .L_542)
.L_542:
        /*0004*/ 	.word	0x00000082


	//----- nvinfo : EIATTR_KPARAM_INFO
	.align		4
.L_543:
        /*0008*/ 	.byte	0x04, 0x17
        /*000a*/ 	.short	(.L_545 - .L_544)
.L_544:
        /*000c*/ 	.word	0x00000000
        /*0010*/ 	.short	0x0000
        /*0012*/ 	.short	0x0000
        /*0014*/ 	.byte	0x00, 0xf0, 0xe1, 0x02


	//----- nvinfo : EIATTR_SPARSE_MMA_MASK
	.align		4
.L_545:
        /*0018*/ 	.byte	0x03, 0x50
        /*001a*/ 	.short	0x0000


	//----- nvinfo : EIATTR_MAXREG_COUNT
	.align		4
        /*001c*/ 	.byte	0x03, 0x1b
        /*001e*/ 	.short	0x00a8


	//----- nvinfo : EIATTR_NUM_BARRIERS
	.align		4
        /*0020*/ 	.byte	0x02, 0x4c
        /*0022*/ 	.byte	0x01
	.zero		1


	//----- nvinfo : EIATTR_MERCURY_ISA_VERSION
	.align		4
        /*0024*/ 	.byte	0x03, 0x5f
        /*0026*/ 	.short	0x0101


	//----- nvinfo : EIATTR_INT_WARP_WIDE_INSTR_OFFSETS
	.align		4
        /*0028*/ 	.byte	0x04, 0x31
        /*002a*/ 	.short	(.L_547 - .L_546)


	//   ....[0]....
.L_546:
        /*002c*/ 	.word	0x00005670


	//----- nvinfo : EIATTR_COOP_GROUP_MASK_REGIDS
	.align		4
.L_547:
        /*0030*/ 	.byte	0x04, 0x29
        /*0032*/ 	.short	(.L_549 - .L_548)


	//   ....[0]....
.L_548:
        /*0034*/ 	.word	0xffffffff


	//   ....[1]....
        /*0038*/ 	.word	0xffffffff


	//   ....[2]....
        /*003c*/ 	.word	0xffffffff


	//   ....[3]....
        /*0040*/ 	.word	0xffffffff


	//   ....[4]....
        /*0044*/ 	.word	0xffffffff


	//   ....[5]....
        /*0048*/ 	.word	0xffffffff


	//   ....[6]....
        /*004c*/ 	.word	0xffffffff


	//   ....[7]....
        /*0050*/ 	.word	0xffffffff


	//   ....[8]....
        /*0054*/ 	.word	0xffffffff


	//   ....[9]....
        /*0058*/ 	.word	0xffffffff


	//----- nvinfo : EIATTR_COOP_GROUP_INSTR_OFFSETS
	.align		4
.L_549:
        /*005c*/ 	.byte	0x04, 0x28
        /*005e*/ 	.short	(.L_551 - .L_550)


	//   ....[0]....
.L_550:
        /*0060*/ 	.word	0x000053d0


	//   ....[1]....
        /*0064*/ 	.word	0x00005410


	//   ....[2]....
        /*0068*/ 	.word	0x000054b0


	//   ....[3]....
        /*006c*/ 	.word	0x000054d0


	//   ....[4]....
        /*0070*/ 	.word	0x00005540


	//   ....[5]....
        /*0074*/ 	.word	0x00005560


	//   ....[6]....
        /*0078*/ 	.word	0x00005590


	//   ....[7]....
        /*007c*/ 	.word	0x000055b0


	//   ....[8]....
        /*0080*/ 	.word	0x00005610


	//   ....[9]....
        /*0084*/ 	.word	0x00005620


	//----- nvinfo : EIATTR_VRC_CTA_INIT_COUNT
	.align		4
.L_551:
        /*0088*/ 	.byte	0x02, 0x4a
	.zero		1
	.zero		1


	//----- nvinfo : EIATTR_EXIT_INSTR_OFFSETS
	.align		4
        /*008c*/ 	.byte	0x04, 0x1c
        /*008e*/ 	.short	(.L_553 - .L_552)


	//   ....[0]....
.L_552:
        /*0090*/ 	.word	0x0000a5c0


	//   ....[1]....
        /*0094*/ 	.word	0x0000a6f0


	//   ....[2]....
        /*0098*/ 	.word	0x0000ace0


	//   ....[3]....
        /*009c*/ 	.word	0x0000b290


	//----- nvinfo : EIATTR_MAX_THREADS
	.align		4
.L_553:
        /*00a0*/ 	.byte	0x04, 0x05
        /*00a2*/ 	.short	(.L_555 - .L_554)
.L_554:
        /*00a4*/ 	.word	0x00000180
        /*00a8*/ 	.word	0x00000001
        /*00ac*/ 	.word	0x00000001


	//----- nvinfo : EIATTR_CRS_STACK_SIZE
	.align		4
.L_555:
        /*00b0*/ 	.byte	0x04, 0x1e
        /*00b2*/ 	.short	(.L_557 - .L_556)
.L_556:
        /*00b4*/ 	.word	0x00000000


	//----- nvinfo : EIATTR_CBANK_PARAM_SIZE
	.align		4
.L_557:
        /*00b8*/ 	.byte	0x03, 0x19
        /*00ba*/ 	.short	0x00b8


	//----- nvinfo : EIATTR_PARAM_CBANK
	.align		4
        /*00bc*/ 	.byte	0x04, 0x0a
        /*00be*/ 	.short	(.L_559 - .L_558)
	.align		4
.L_558:
        /*00c0*/ 	.word	index@(.nv.constant0._Z35group_norm_nhwc_bwd_one_pass_kernelI11Bf16IOFp32WLi512ELi24ELi384EEv26Group_norm_nhwc_bwd_params)
        /*00c4*/ 	.short	0x0380
        /*00c6*/ 	.short	0x00b8


	//----- nvinfo : EIATTR_SW_WAR
	.align		4
.L_559:
        /*00c8*/ 	.byte	0x04, 0x36
        /*00ca*/ 	.short	(.L_561 - .L_560)
.L_560:
        /*00cc*/ 	.word	0x00000008
.L_561:


//--------------------- .nv.info._Z35group_norm_nhwc_bwd_one_pass_kernelI11Bf16IOBf16WLi64ELi24ELi384EEv26Group_norm_nhwc_bwd_params --------------------------
	.section	.nv.info._Z35group_norm_nhwc_bwd_one_pass_kernelI11Bf16IOBf16WLi64ELi24ELi384EEv26Group_norm_nhwc_bwd_params,"",@"SHT_CUDA_INFO"
	.sectionflags	@""
	.align	4


	//----- nvinfo : EIATTR_CUDA_API_VERSION
	.align		4
        /*0000*/ 	.byte	0x04, 0x37
        /*0002*/ 	.short	(.L_563 - .L_562)
.L_562:
        /*0004*/ 	.word	0x00000082


	//----- nvinfo : EIATTR_KPARAM_INFO
	.align		4
.L_563:
        /*0008*/ 	.byte	0x04, 0x17
        /*000a*/ 	.short	(.L_565 - .L_564)
.L_564:
        /*000c*/ 	.word	0x00000000
        /*0010*/ 	.short	0x0000
        /*0012*/ 	.short	0x0000
        /*0014*/ 	.byte	0x00, 0xf0, 0xe1, 0x02


	//----- nvinfo : EIATTR_SPARSE_MMA_MASK
	.align		4
.L_565:
        /*0018*/ 	.byte	0x03, 0x50
        /*001a*/ 	.short	0x0000


	//----- nvinfo : EIATTR_MAXREG_COUNT
	.align		4
        /*001c*/ 	.byte	0x03, 0x1b
        /*001e*/ 	.short	0x00a8


	//----- nvinfo : EIATTR_NUM_BARRIERS
	.align		4
        /*0020*/ 	.byte	0x02, 0x4c
        /*0022*/ 	.byte	0x01
	.zero		1


	//----- nvinfo : EIATTR_MERCURY_ISA_VERSION
	.align		4
        /*0024*/ 	.byte	0x03, 0x5f
        /*0026*/ 	.short	0x0101


	//----- nvinfo : EIATTR_COOP_GROUP_MASK_REGIDS
	.align		4
        /*0028*/ 	.byte	0x04, 0x29
        /*002a*/ 	.short	(.L_567 - .L_566)


	//   ....[0]....
.L_566:
        /*002c*/ 	.word	0xffffffff


	//   ....[1]....
        /*0030*/ 	.word	0xffffffff


	//   ....[2]....
        /*0034*/ 	.word	0xffffffff


	//   ....[3]....
        /*0038*/ 	.word	0xffffffff


	//   ....[4]....
        /*003c*/ 	.word	0xffffffff


	//   ....[5]....
        /*0040*/ 	.word	0xffffffff


	//   ....[6]....
        /*0044*/ 	.word	0xffffffff


	//   ....[7]....
        /*0048*/ 	.word	0xffffffff


	//   ....[8]....
        /*004c*/ 	.word	0xffffffff


	//   ....[9]....
        /*0050*/ 	.word	0xffffffff


	//----- nvinfo : EIATTR_COOP_GROUP_INSTR_OFFSETS
	.align		4
.L_567:
        /*0054*/ 	.byte	0x04, 0x28
        /*0056*/ 	.short	(.L_569 - .L_568)


	//   ....[0]....
.L_568:
        /*0058*/ 	.word	0x00001100


	//   ....[1]....
        /*005c*/ 	.word	0x00001140


	//   ....[2]....
        /*0060*/ 	.word	0x000011b0


	//   ....[3]....
        /*0064*/ 	.word	0x000011d0


	//   ....[4]....
        /*0068*/ 	.word	0x00001200


	//   ....[5]....
        /*006c*/ 	.word	0x00001220


	//   ....[6]....
        /*0070*/ 	.word	0x00001250


	//   ....[7]....
        /*0074*/ 	.word	0x00001270


	//   ....[8]....
        /*0078*/ 	.word	0x000012c0


	//   ....[9]....
        /*007c*/ 	.word	0x000012d0


	//----- nvinfo : EIATTR_VRC_CTA_INIT_COUNT
	.align		4
.L_569:
        /*0080*/ 	.byte	0x02, 0x4a
	.zero		1
	.zero		1


	//----- nvinfo : EIATTR_EXIT_INSTR_OFFSETS
	.align		4
        /*0084*/ 	.byte	0x04, 0x1c
        /*0086*/ 	.short	(.L_571 - .L_570)


	//   ....[0]....
.L_570:
        /*0088*/ 	.word	0x000034b0


	//   ....[1]....
        /*008c*/ 	.word	0x000035f0


	//   ....[2]....
        /*0090*/ 	.word	0x00003c50


	//   ....[3]....
        /*0094*/ 	.word	0x00004280


	//----- nvinfo : EIATTR_MAX_THREADS
	.align		4
.L_571:
        /*0098*/ 	.byte	0x04, 0x05
        /*009a*/ 	.short	(.L_573 - .L_572)
.L_572:
        /*009c*/ 	.word	0x00000180
        /*00a0*/ 	.word	0x00000001
        /*00a4*/ 	.word	0x00000001


	//----- nvinfo : EIATTR_CRS_STACK_SIZE
	.align		4
.L_573:
        /*00a8*/ 	.byte	0x04, 0x1e
        /*00aa*/ 	.short	(.L_575 - .L_574)
.L_574:
        /*00ac*/ 	.word	0x00000000


	//----- nvinfo : EIATTR_CBANK_PARAM_SIZE
	.align		4
.L_575:
        /*00b0*/ 	.byte	0x03, 0x19
        /*00b2*/ 	.short	0x00b8


	//----- nvinfo : EIATTR_PARAM_CBANK
	.align		4
        /*00b4*/ 	.byte	0x04, 0x0a
        /*00b6*/ 	.short	(.L_577 - .L_576)
	.align		4
.L_576:
        /*00b8*/ 	.word	index@(.nv.constant0._Z35group_norm_nhwc_bwd_one_pass_kernelI11Bf16IOBf16WLi64ELi24ELi384EEv26Group_norm_nhwc_bwd_params)
        /*00bc*/ 	.short	0x0380
        /*00be*/ 	.short	0x00b8


	//----- nvinfo : EIATTR_SW_WAR
	.align		4
.L_577:
        /*00c0*/ 	.byte	0x04, 0x36
        /*00c2*/ 	.short	(.L_579 - .L_578)
.L_578:
        /*00c4*/ 	.word	0x00000008
.L_579:


//--------------------- .nv.info._Z35group_norm_nhwc_bwd_one_pass_kernelI11Bf16IOBf16WLi128ELi24ELi384EEv26Group_norm_nhwc_bwd_params --------------------------
	.section	.nv.info._Z35group_norm_nhwc_bwd_one_pass_kernelI11Bf16IOBf16WLi128ELi24ELi384EEv26Group_norm_nhwc_bwd_params,"",@"SHT_CUDA_INFO"
	.sectionflags	@""
	.align	4


	//----- nvinfo : EIATTR_CUDA_API_VERSION
	.align		4
        /*0000*/ 	.byte	0x04, 0x37
        /*0002*/ 	.short	(.L_581 - .L_580)
.L_580:
        /*0004*/ 	.word	0x00000082


	//----- nvinfo : EIATTR_KPARAM_INFO
	.align		4
.L_581:
        /*0008*/ 	.byte	0x04, 0x17
        /*000a*/ 	.short	(.L_583 - .L_582)
.L_582:
        /*000c*/ 	.word	0x00000000
        /*0010*/ 	.short	0x0000
        /*0012*/ 	.short	0x0000
        /*0014*/ 	.byte	0x00, 0xf0, 0xe1, 0x02


	//----- nvinfo : EIATTR_SPARSE_MMA_MASK
	.align		4
.L_583:
        /*0018*/ 	.byte	0x03, 0x50
        /*001a*/ 	.short	0x0000


	//----- nvinfo : EIATTR_MAXREG_COUNT
	.align		4
        /*001c*/ 	.byte	0x03, 0x1b
        /*001e*/ 	.short	0x00a8


	//----- nvinfo : EIATTR_NUM_BARRIERS
	.align		4
        /*0020*/ 	.byte	0x02, 0x4c
        /*0022*/ 	.byte	0x01
	.zero		1


	//----- nvinfo : EIATTR_MERCURY_ISA_VERSION
	.align		4
        /*0024*/ 	.byte	0x03, 0x5f
        /*0026*/ 	.short	0x0101


	//----- nvinfo : EIATTR_INT_WARP_WIDE_INSTR_OFFSETS
	.align		4
        /*0028*/ 	.byte	0x04, 0x31
        /*002a*/ 	.short	(.L_585 - .L_584)


	//   ....[0]....
.L_584:
        /*002c*/ 	.word	0x00001ce0


	//----- nvinfo : EIATTR_COOP_GROUP_MASK_REGIDS
	.align		4
.L_585:
        /*0030*/ 	.byte	0x04, 0x29
        /*0032*/ 	.short	(.L_587 - .L_586)


	//   ....[0]....
.L_586:
        /*0034*/ 	.word	0xffffffff


	//   ....[1]....
        /*0038*/ 	.word	0xffffffff


	//   ....[2]....
        /*003c*/ 	.word	0xffffffff


	//   ....[3]....
        /*0040*/ 	.word	0xffffffff


	//   ....[4]....
        /*0044*/ 	.word	0xffffffff


	//   ....[5]....
        /*0048*/ 	.word	0xffffffff


	//   ....[6]....
        /*004c*/ 	.word	0xffffffff


	//   ....[7]....
        /*0050*/ 	.word	0xffffffff


	//   ....[8]....
        /*0054*/ 	.word	0xffffffff


	//   ....[9]....
        /*0058*/ 	.word	0xffffffff


	//----- nvinfo : EIATTR_COOP_GROUP_INSTR_OFFSETS
	.align		4
.L_587:
        /*005c*/ 	.byte	0x04, 0x28
        /*005e*/ 	.short	(.L_589 - .L_588)


	//   ....[0]....
.L_588:
        /*0060*/ 	.word	0x00001aa0


	//   ....[1]....
        /*0064*/ 	.word	0x00001ae0


	//   ....[2]....
        /*0068*/ 	.word	0x00001b60


	//   ....[3]....
        /*006c*/ 	.word	0x00001b80


	//   ....[4]....
        /*0070*/ 	.word	0x00001bc0


	//   ....[5]....
        /*0074*/ 	.word	0x00001be0


	//   ....[6]....
        /*0078*/ 	.word	0x00001c10


	//   ....[7]....
        /*007c*/ 	.word	0x00001c30


	//   ....[8]....
        /*0080*/ 	.word	0x00001c80


	//   ....[9]....
        /*0084*/ 	.word	0x00001c90


	//----- nvinfo : EIATTR_VRC_CTA_INIT_COUNT
	.align		4
.L_589:
        /*0088*/ 	.byte	0x02, 0x4a
	.zero		1
	.zero		1


	//----- nvinfo : EIATTR_EXIT_INSTR_OFFSETS
	.align		4
        /*008c*/ 	.byte	0x04, 0x1c
        /*008e*/ 	.short	(.L_591 - .L_590)


	//   ....[0]....
.L_590:
        /*0090*/ 	.word	0x000044d0


	//   ....[1]....
        /*0094*/ 	.word	0x00004600


	//   ....[2]....
        /*0098*/ 	.word	0x00004c00


	//   ....[3]....
        /*009c*/ 	.word	0x00005200


	//----- nvinfo : EIATTR_MAX_THREADS
	.align		4
.L_591:
        /*00a0*/ 	.byte	0x04, 0x05
        /*00a2*/ 	.short	(.L_593 - .L_592)
.L_592:
        /*00a4*/ 	.word	0x00000180
        /*00a8*/ 	.word	0x00000001
        /*00ac*/ 	.word	0x00000001


	//----- nvinfo : EIATTR_CRS_STACK_SIZE
	.align		4
.L_593:
        /*00b0*/ 	.byte	0x04, 0x1e
        /*00b2*/ 	.short	(.L_595 - .L_594)
.L_594:
        /*00b4*/ 	.word	0x00000000


	//----- nvinfo : EIATTR_CBANK_PARAM_SIZE
	.align		4
.L_595:
        /*00b8*/ 	.byte	0x03, 0x19
        /*00ba*/ 	.short	0x00b8


	//----- nvinfo : EIATTR_PARAM_CBANK
	.align		4
        /*00bc*/ 	.byte	0x04, 0x0a
        /*00be*/ 	.short	(.L_597 - .L_596)
	.align		4
.L_596:
        /*00c0*/ 	.word	index@(.nv.constant0._Z35group_norm_nhwc_bwd_one_pass_kernelI11Bf16IOBf16WLi128ELi24ELi384EEv26Group_norm_nhwc_bwd_params)
        /*00c4*/ 	.short	0x0380
        /*00c6*/ 	.short	0x00b8


	//----- nvinfo : EIATTR_SW_WAR
	.align		4
.L_597:
        /*00c8*/ 	.byte	0x04, 0x36
        /*00ca*/ 	.short	(.L_599 - .L_598)
.L_598:
        /*00cc*/ 	.word	0x00000008
.L_599:


//--------------------- .nv.info._Z35group_norm_nhwc_bwd_one_pass_kernelI11Bf16IOBf16WLi256ELi24ELi384EEv26Group_norm_nhwc_bwd_params --------------------------
	.section	.nv.info._Z35group_norm_nhwc_bwd_one_pass_kernelI11Bf16IOBf16WLi256ELi24ELi384EEv26Group_norm_nhwc_bwd_params,"",@"SHT_CUDA_INFO"
	.sectionflags	@""
	.align	4


	//----- nvinfo : EIATTR_CUDA_API_VERSION
	.align		4
        /*0000*/ 	.byte	0x04, 0x37
        /*0002*/ 	.short	(.L_601 - .L_600)
.L_600:
        /*0004*/ 	.word	0x00000082


	//----- nvinfo : EIATTR_KPARAM_INFO
	.align		4
.L_601:
        /*0008*/ 	.byte	0x04, 0x17
        /*000a*/ 	.short	(.L_603 - .L_602)
.L_602:
        /*000c*/ 	.word	0x00000000
        /*0010*/ 	.short	0x0000
        /*0012*/ 	.short	0x0000
        /*0014*/ 	.byte	0x00, 0xf0, 0xe1, 0x02


	//----- nvinfo : EIATTR_SPARSE_MMA_MASK
	.align		4
.L_603:
        /*0018*/ 	.byte	0x03, 0x50
        /*001a*/ 	.short	0x0000


	//----- nvinfo : EIATTR_MAXREG_COUNT
	.align		4
        /*001c*/ 	.byte	0x03, 0x1b
        /*001e*/ 	.short	0x00a8


	//----- nvinfo : EIATTR_NUM_BARRIERS
	.align		4
        /*0020*/ 	.byte	0x02, 0x4c
        /*0022*/ 	.byte	0x01
	.zero		1


	//----- nvinfo : EIATTR_MERCURY_ISA_VERSION
	.align		4
        /*0024*/ 	.byte	0x03, 0x5f
        /*0026*/ 	.short	0x0101


	//----- nvinfo : EIATTR_INT_WARP_WIDE_INSTR_OFFSETS
	.align		4
        /*0028*/ 	.byte	0x04, 0x31
        /*002a*/ 	.short	(.L_605 - .L_604)


	//   ....[0]....
.L_604:
        /*002c*/ 	.word	0x00003130


	//----- nvinfo : EIATTR_COOP_GROUP_MASK_REGIDS
	.align		4
.L_605:
        /*0030*/ 	.byte	0x04, 0x29
        /*0032*/ 	.short	(.L_607 - .L_606)


	//   ....[0]....
.L_606:
        /*0034*/ 	.word	0xffffffff


	//   ....[1]....
        /*0038*/ 	.word	0xffffffff


	//   ....[2]....
        /*003c*/ 	.word	0xffffffff


	//   ....[3]....
        /*0040*/ 	.word	0xffffffff


	//   ....[4]....
        /*0044*/ 	.word	0xffffffff


	//   ....[5]....
        /*0048*/ 	.word	0xffffffff


	//   ....[6]....
        /*004c*/ 	.word	0xffffffff


	//   ....[7]....
        /*0050*/ 	.word	0xffffffff


	//   ....[8]....
        /*0054*/ 	.word	0xffffffff


	//   ....[9]....
        /*0058*/ 	.word	0xffffffff


	//----- nvinfo : EIATTR_COOP_GROUP_INSTR_OFFSETS
	.align		4
.L_607:
        /*005c*/ 	.byte	0x04, 0x28
        /*005e*/ 	.short	(.L_609 - .L_608)


	//   ....[0]....
.L_608:
        /*0060*/ 	.word	0x00002ee0


	//   ....[1]....
        /*0064*/ 	.word	0x00002f20


	//   ....[2]....
        /*0068*/ 	.word	0x00002f70


	//   ....[3]....
        /*006c*/ 	.word	0x00002fb0


	//   ....[4]....
        /*0070*/ 	.word	0x00003010


	//   ....[5]....
        /*0074*/ 	.word	0x00003030


	//   ....[6]....
        /*0078*/ 	.word	0x00003060


	//   ....[7]....
        /*007c*/ 	.word	0x00003080


	//   ....[8]....
        /*0080*/ 	.word	0x000030d0


	//   ....[9]....
        /*0084*/ 	.word	0x000030e0


	//----- nvinfo : EIATTR_VRC_CTA_INIT_COUNT
	.align		4
.L_609:
        /*0088*/ 	.byte	0x02, 0x4a
	.zero		1
	.zero		1


	//----- nvinfo : EIATTR_EXIT_INSTR_OFFSETS
	.align		4
        /*008c*/ 	.byte	0x04, 0x1c
        /*008e*/ 	.short	(.L_611 - .L_610)


	//   ....[0]....
.L_610:
        /*0090*/ 	.word	0x000068c0


	//   ....[1]....
        /*0094*/ 	.word	0x000069f0


	//   ....[2]....
        /*0098*/ 	.word	0x00007000


	//   ....[3]....
        /*009c*/ 	.word	0x00007600


	//----- nvinfo : EIATTR_MAX_THREADS
	.align		4
.L_611:
        /*00a0*/ 	.byte	0x04, 0x05
        /*00a2*/ 	.short	(.L_613 - .L_612)
.L_612:
        /*00a4*/ 	.word	0x00000180
        /*00a8*/ 	.word	0x00000001
        /*00ac*/ 	.word	0x00000001


	//----- nvinfo : EIATTR_CRS_STACK_SIZE
	.align		4
.L_613:
        /*00b0*/ 	.byte	0x04, 0x1e
        /*00b2*/ 	.short	(.L_615 - .L_614)
.L_614:
        /*00b4*/ 	.word	0x00000000


	//----- nvinfo : EIATTR_CBANK_PARAM_SIZE
	.align		4
.L_615:
        /*00b8*/ 	.byte	0x03, 0x19
        /*00ba*/ 	.short	0x00b8


	//----- nvinfo : EIATTR_PARAM_CBANK
	.align		4
        /*00bc*/ 	.byte	0x04, 0x0a
        /*00be*/ 	.short	(.L_617 - .L_616)
	.align		4
.L_616:
        /*00c0*/ 	.word	index@(.nv.constant0._Z35group_norm_nhwc_bwd_one_pass_kernelI11Bf16IOBf16WLi256ELi24ELi384EEv26Group_norm_nhwc_bwd_params)
        /*00c4*/ 	.short	0x0380
        /*00c6*/ 	.short	0x00b8


	//----- nvinfo : EIATTR_SW_WAR
	.align		4
.L_617:
        /*00c8*/ 	.byte	0x04, 0x36
        /*00ca*/ 	.short	(.L_619 - .L_618)
.L_618:
        /*00cc*/ 	.word	0x00000008
.L_619:


//--------------------- .nv.info._Z35group_norm_nhwc_bwd_one_pass_kernelI11Bf16IOBf16WLi512ELi24ELi384EEv26Group_norm_nhwc_bwd_params --------------------------
	.section	.nv.info._Z35group_norm_nhwc_bwd_one_pass_kernelI11Bf16IOBf16WLi512ELi24ELi384EEv26Group_norm_nhwc_bwd_params,"",@"SHT_CUDA_INFO"
	.sectionflags	@""
	.align	4


	//----- nvinfo : EIATTR_CUDA_API_VERSION
	.align		4
        /*0000*/ 	.byte	0x04, 0x37
        /*0002*/ 	.short	(.L_621 - .L_620)
.L_620:
        /*0004*/ 	.word	0x00000082


	//----- nvinfo : EIATTR_KPARAM_INFO
	.align		4
.L_621:
        /*0008*/ 	.byte	0x04, 0x17
        /*000a*/ 	.short	(.L_623 - .L_622)
.L_622:
        /*000c*/ 	.word	0x00000000
        /*0010*/ 	.short	0x0000
        /*0012*/ 	.short	0x0000
        /*0014*/ 	.byte	0x00, 0xf0, 0xe1, 0x02


	//----- nvinfo : EIATTR_SPARSE_MMA_MASK
	.align		4
.L_623:
        /*0018*/ 	.byte	0x03, 0x50
        /*001a*/ 	.short	0x0000


	//----- nvinfo : EIATTR_MAXREG_COUNT
	.align		4
        /*001c*/ 	.byte	0x03, 0x1b
        /*001e*/ 	.short	0x00a8


	//----- nvinfo : EIATTR_NUM_BARRIERS
	.align		4
        /*0020*/ 	.byte	0x02, 0x4c
        /*0022*/ 	.byte	0x01
	.zero		1


	//----- nvinfo : EIATTR_MERCURY_ISA_VERSION
	.align		4
        /*0024*/ 	.byte	0x03, 0x5f
        /*0026*/ 	.short	0x0101


	//----- nvinfo : EIATTR_INT_WARP_WIDE_INSTR_OFFSETS
	.align		4
        /*0028*/ 	.byte	0x04, 0x31
        /*002a*/ 	.short	(.L_625 - .L_624)


	//   ....[0]....
.L_624:
        /*002c*/ 	.word	0x000056f0


	//----- nvinfo : EIATTR_COOP_GROUP_MASK_REGIDS
	.align		4
.L_625:
        /*0030*/ 	.byte	0x04, 0x29
        /*0032*/ 	.short	(.L_627 - .L_626)


	//   ....[0]....
.L_626:
        /*0034*/ 	.word	0xffffffff


	//   ....[1]....
        /*0038*/ 	.word	0xffffffff


	//   ....[2]....
        /*003c*/ 	.word	0xffffffff


	//   ....[3]....
        /*0040*/ 	.word	0xffffffff


	//   ....[4]....
        /*0044*/ 	.word	0xffffffff


	//   ....[5]....
        /*0048*/ 	.word	0xffffffff


	//   ....[6]....
        /*004c*/ 	.word	0xffffffff


	//   ....[7]....
        /*0050*/ 	.word	0xffffffff


	//   ....[8]....
        /*0054*/ 	.word	0xffffffff


	//   ....[9]....
        /*0058*/ 	.word	0xffffffff


	//----- nvinfo : EIATTR_COOP_GROUP_INSTR_OFFSETS
	.align		4
.L_627:
        /*005c*/ 	.byte	0x04, 0x28
        /*005e*/ 	.short	(.L_629 - .L_628)


	//   ....[0]....
.L_628:
        /*0060*/ 	.word	0x00005490


	//   ....[1]....
        /*0064*/ 	.word	0x000054d0


	//   ....[2]....
        /*0068*/ 	.word	0x00005540


	//   ....[3]....
        /*006c*/ 	.word	0x00005570


	//   ....[4]....
        /*0070*/ 	.word	0x000055d0


	//   ....[5]....
        /*0074*/ 	.word	0x000055f0


	//   ....[6]....
        /*0078*/ 	.word	0x00005620


	//   ....[7]....
        /*007c*/ 	.word	0x00005640


	//   ....[8]....
        /*0080*/ 	.word	0x00005690


	//   ....[9]....
        /*0084*/ 	.word	0x000056a0


	//----- nvinfo : EIATTR_VRC_CTA_INIT_COUNT
	.align		4
.L_629:
        /*0088*/ 	.byte	0x02, 0x4a
	.zero		1
	.zero		1


	//----- nvinfo : EIATTR_EXIT_INSTR_OFFSETS
	.align		4
        /*008c*/ 	.byte	0x04, 0x1c
        /*008e*/ 	.short	(.L_631 - .L_630)


	//   ....[0]....
.L_630:
        /*0090*/ 	.word	0x0000a640


	//   ....[1]....
        /*0094*/ 	.word	0x0000a770


	//   ....[2]....
        /*0098*/ 	.word	0x0000ad80


	//   ....[3]....
        /*009c*/ 	.word	0x0000b380


	//----- nvinfo : EIATTR_MAX_THREADS
	.align		4
.L_631:
        /*00a0*/ 	.byte	0x04, 0x05
        /*00a2*/ 	.short	(.L_633 - .L_632)
.L_632:
        /*00a4*/ 	.word	0x00000180
        /*00a8*/ 	.word	0x00000001
        /*00ac*/ 	.word	0x00000001


	//----- nvinfo : EIATTR_CRS_STACK_SIZE
	.align		4
.L_633:
        /*00b0*/ 	.byte	0x04, 0x1e
        /*00b2*/ 	.short	(.L_635 - .L_634)
.L_634:
        /*00b4*/ 	.word	0x00000000


	//----- nvinfo : EIATTR_CBANK_PARAM_SIZE
	.align		4
.L_635:
        /*00b8*/ 	.byte	0x03, 0x19
        /*00ba*/ 	.short	0x00b8


	//----- nvinfo : EIATTR_PARAM_CBANK
	.align		4
        /*00bc*/ 	.byte	0x04, 0x0a
        /*00be*/ 	.short	(.L_637 - .L_636)
	.align		4
.L_636:
        /*00c0*/ 	.word	index@(.nv.constant0._Z35group_norm_nhwc_bwd_one_pass_kernelI11Bf16IOBf16WLi512ELi24ELi384EEv26Group_norm_nhwc_bwd_params)
        /*00c4*/ 	.short	0x0380
        /*00c6*/ 	.short	0x00b8


	//----- nvinfo : EIATTR_SW_WAR
	.align		4
.L_637:
        /*00c8*/ 	.byte	0x04, 0x36
        /*00ca*/ 	.short	(.L_639 - .L_638)
.L_638:
        /*00cc*/ 	.word	0x00000008
.L_639:


//--------------------- .nv.info._Z35group_norm_nhwc_bwd_one_pass_kernelI11Bf16IOFp16WLi64ELi24ELi384EEv26Group_norm_nhwc_bwd_params --------------------------
	.section	.nv.info._Z35group_norm_nhwc_bwd_one_pass_kernelI11Bf16IOFp16WLi64ELi24ELi384EEv26Group_norm_nhwc_bwd_params,"",@"SHT_CUDA_INFO"
	.sectionflags	@""
	.align	4


	//----- nvinfo : EIATTR_CUDA_API_VERSION
	.align		4
        /*0000*/ 	.byte	0x04, 0x37
        /*0002*/ 	.short	(.L_641 - .L_640)
.L_640:
        /*0004*/ 	.word	0x00000082


	//----- nvinfo : EIATTR_KPARAM_INFO
	.align		4
.L_641:
        /*0008*/ 	.byte	0x04, 0x17
        /*000a*/ 	.short	(.L_643 - .L_642)
.L_642:
        /*000c*/ 	.word	0x00000000
        /*0010*/ 	.short	0x0000
        /*0012*/ 	.short	0x0000
        /*0014*/ 	.byte	0x00, 0xf0, 0xe1, 0x02


	//----- nvinfo : EIATTR_SPARSE_MMA_MASK
	.align		4
.L_643:
        /*0018*/ 	.byte	0x03, 0x50
        /*001a*/ 	.short	0x0000


	//----- nvinfo : EIATTR_MAXREG_COUNT
	.align		4
        /*001c*/ 	.byte	0x03, 0x1b
        /*001e*/ 	.short	0x00a8


	//----- nvinfo : EIATTR_NUM_BARRIERS
	.align		4
        /*0020*/ 	.byte	0x02, 0x4c
        /*0022*/ 	.byte	0x01
	.zero		1


	//----- nvinfo : EIATTR_MERCURY_ISA_VERSION
	.align		4
        /*0024*/ 	.byte	0x03, 0x5f
        /*0026*/ 	.short	0x0101


	//----- nvinfo : EIATTR_COOP_GROUP_MASK_REGIDS
	.align		4
        /*0028*/ 	.byte	0x04, 0x29
        /*002a*/ 	.short	(.L_645 - .L_644)


	//   ....[0]....
.L_644:
        /*002c*/ 	.word	0xffffffff


	//   ....[1]....
        /*0030*/ 	.word	0xffffffff


	//   ....[2]....
        /*0034*/ 	.word	0xffffffff


	//   ....[3]....
        /*0038*/ 	.word	0xffffffff


	//   ....[4]....
        /*003c*/ 	.word	0xffffffff


	//   ....[5]....
        /*0040*/ 	.word	0xffffffff


	//   ....[6]....
        /*0044*/ 	.word	0xffffffff


	//   ....[7]....
        /*0048*/ 	.word	0xffffffff


	//   ....[8]....
        /*004c*/ 	.word	0xffffffff


	//   ....[9]....
        /*0050*/ 	.word	0xffffffff


	//----- nvinfo : EIATTR_COOP_GROUP_INSTR_OFFSETS
	.align		4
.L_645:
        /*0054*/ 	.byte	0x04, 0x28
        /*0056*/ 	.short	(.L_647 - .L_646)


	//   ....[0]....
.L_646:
        /*0058*/ 	.word	0x00001100


	//   ....[1]....
        /*005c*/ 	.word	0x00001140


	//   ....[2]....
        /*0060*/ 	.word	0x000011b0


	//   ....[3]....
        /*0064*/ 	.word	0x000011d0


	//   ....[4]....
        /*0068*/ 	.word	0x00001200


	//   ....[5]....
        /*006c*/ 	.word	0x00001220


	//   ....[6]....
        /*0070*/ 	.word	0x00001250


	//   ....[7]....
        /*0074*/ 	.word	0x00001270


	//   ....[8]....
        /*0078*/ 	.word	0x000012c0


	//   ....[9]....
        /*007c*/ 	.word	0x000012d0


	//----- nvinfo : EIATTR_VRC_CTA_INIT_COUNT
	.align		4
.L_647:
        /*0080*/ 	.byte	0x02, 0x4a
	.zero		1
	.zero		1


	//----- nvinfo : EIATTR_EXIT_INSTR_OFFSETS
	.align		4
        /*0084*/ 	.byte	0x04, 0x1c
        /*0086*/ 	.short	(.L_649 - .L_648)


	//   ....[0]....
.L_648:
        /*0088*/ 	.word	0x000034b0


	//   ....[1]....
        /*008c*/ 	.word	0x000035f0


	//   ....[2]....
        /*0090*/ 	.word	0x00003c50


	//   ....[3]....
        /*0094*/ 	.word	0x00004280


	//----- nvinfo : EIATTR_MAX_THREADS
	.align		4
.L_649:
        /*0098*/ 	.byte	0x04, 0x05
        /*009a*/ 	.short	(.L_651 - .L_650)
.L_650:
        /*009c*/ 	.word	0x00000180
        /*00a0*/ 	.word	0x00000001
        /*00a4*/ 	.word	0x00000001


	//----- nvinfo : EIATTR_CRS_STACK_SIZE
	.align		4
.L_651:
        /*00a8*/ 	.byte	0x04, 0x1e
        /*00aa*/ 	.short	(.L_653 - .L_652)
.L_652:
        /*00ac*/ 	.word	0x00000000


	//----- nvinfo : EIATTR_CBANK_PARAM_SIZE
	.align		4
.L_653:
        /*00b0*/ 	.byte	0x03, 0x19
        /*00b2*/ 	.short	0x00b8


	//----- nvinfo : EIATTR_PARAM_CBANK
	.align		4
        /*00b4*/ 	.byte	0x04, 0x0a
        /*00b6*/ 	.short	(.L_655 - .L_654)
	.align		4
.L_654:
        /*00b8*/ 	.word	index@(.nv.constant0._Z35group_norm_nhwc_bwd_one_pass_kernelI11Bf16IOFp16WLi64ELi24ELi384EEv26Group_norm_nhwc_bwd_params)
        /*00bc*/ 	.short	0x0380
        /*00be*/ 	.short	0x00b8


	//----- nvinfo : EIATTR_SW_WAR
	.align		4
.L_655:
        /*00c0*/ 	.byte	0x04, 0x36
        /*00c2*/ 	.short	(.L_657 - .L_656)
.L_656:
        /*00c4*/ 	.word	0x00000008
.L_657:


//--------------------- .nv.info._Z35group_norm_nhwc_bwd_one_pass_kernelI11Bf16IOFp16WLi128ELi24ELi384EEv26Group_norm_nhwc_bwd_params --------------------------
	.section	.nv.info._Z35group_norm_nhwc_bwd_one_pass_kernelI11Bf16IOFp16WLi128ELi24ELi384EEv26Group_norm_nhwc_bwd_params,"",@"SHT_CUDA_INFO"
	.sectionflags	@""
	.align	4


	//----- nvinfo : EIATTR_CUDA_API_VERSION
	.align		4
        /*0000*/ 	.byte	0x04, 0x37
        /*0002*/ 	.short	(.L_659 - .L_658)
.L_658:
        /*0004*/ 	.word	0x00000082


	//----- nvinfo : EIATTR_KPARAM_INFO
	.align		4
.L_659:
        /*0008*/ 	.byte	0x04, 0x17
        /*000a*/ 	.short	(.L_661 - .L_660)
.L_660:
        /*000c*/ 	.word	0x00000000
        /*0010*/ 	.short	0x0000
        /*0012*/ 	.short	0x0000
        /*0014*/ 	.byte	0x00, 0xf0, 0xe1, 0x02


	//----- nvinfo : EIATTR_SPARSE_MMA_MASK
	.align		4
.L_661:
        /*0018*/ 	.byte	0x03, 0x50
        /*001a*/ 	.short	0x0000


	//----- nvinfo : EIATTR_MAXREG_COUNT
	.align		4
        /*001c*/ 	.byte	0x03, 0x1b
        /*001e*/ 	.short	0x00a8


	//----- nvinfo : EIATTR_NUM_BARRIERS
	.align		4
        /*0020*/ 	.byte	0x02, 0x4c
        /*0022*/ 	.byte	0x01
	.zero		1


	//----- nvinfo : EIATTR_MERCURY_ISA_VERSION
	.align		4
        /*0024*/ 	.byte	0x03, 0x5f
        /*0026*/ 	.short	0x0101


	//----- nvinfo : EIATTR_INT_WARP_WIDE_INSTR_OFFSETS
	.align		4
        /*0028*/ 	.byte	0x04, 0x31
        /*002a*/ 	.short	(.L_663 - .L_662)


	//   ....[0]....
.L_662:
        /*002c*/ 	.word	0x00001ce0


	//----- nvinfo : EIATTR_COOP_GROUP_MASK_REGIDS
	.align		4
.L_663:
        /*0030*/ 	.byte	0x04, 0x29
        /*0032*/ 	.short	(.L_665 - .L_664)


	//   ....[0]....
.L_664:
        /*0034*/ 	.word	0xffffffff


	//   ....[1]....
        /*0038*/ 	.word	0xffffffff


	//   ....[2]....
        /*003c*/ 	.word	0xffffffff


	//   ....[3]....
        /*0040*/ 	.word	0xffffffff


	//   ....[4]....
        /*0044*/ 	.word	0xffffffff


	//   ....[5]....
        /*0048*/ 	.word	0xffffffff


	//   ....[6]....
        /*004c*/ 	.word	0xffffffff


	//   ....[7]....
        /*0050*/ 	.word	0xffffffff


	//   ....[8]....
        /*0054*/ 	.word	0xffffffff


	//   ....[9]....
        /*0058*/ 	.word	0xffffffff


	//----- nvinfo : EIATTR_COOP_GROUP_INSTR_OFFSETS
	.align		4
.L_665:
        /*005c*/ 	.byte	0x04, 0x28
        /*005e*/ 	.short	(.L_667 - .L_666)


	//   ....[0]....
.L_666:
        /*0060*/ 	.word	0x00001aa0


	//   ....[1]....
        /*0064*/ 	.word	0x00001ae0


	//   ....[2]....
        /*0068*/ 	.word	0x00001b60


	//   ....[3]....
        /*006c*/ 	.word	0x00001b80


	//   ....[4]....
        /*0070*/ 	.word	0x00001bc0


	//   ....[5]....
        /*0074*/ 	.word	0x00001be0


	//   ....[6]....
        /*0078*/ 	.word	0x00001c10


	//   ....[7]....
        /*007c*/ 	.word	0x00001c30


	//   ....[8]....
        /*0080*/ 	.word	0x00001c80


	//   ....[9]....
        /*0084*/ 	.word	0x00001c90


	//----- nvinfo : EIATTR_VRC_CTA_INIT_COUNT
	.align		4
.L_667:
        /*0088*/ 	.byte	0x02, 0x4a
	.zero		1
	.zero		1


	//----- nvinfo : EIATTR_EXIT_INSTR_OFFSETS
	.align		4
        /*008c*/ 	.byte	0x04, 0x1c
        /*008e*/ 	.short	(.L_669 - .L_668)


	//   ....[0]....
.L_668:
        /*0090*/ 	.word	0x000044d0


	//   ....[1]....
        /*0094*/ 	.word	0x00004600


	//   ....[2]....
        /*0098*/ 	.word	0x00004c00


	//   ....[3]....
        /*009c*/ 	.word	0x00005200


	//----- nvinfo : EIATTR_MAX_THREADS
	.align		4
.L_669:
        /*00a0*/ 	.byte	0x04, 0x05
        /*00a2*/ 	.short	(.L_671 - .L_670)
.L_670:
        /*00a4*/ 	.word	0x00000180
        /*00a8*/ 	.word	0x00000001
        /*00ac*/ 	.word	0x00000001


	//----- nvinfo : EIATTR_CRS_STACK_SIZE
	.align		4
.L_671:
        /*00b0*/ 	.byte	0x04, 0x1e
        /*00b2*/ 	.short	(.L_673 - .L_672)
.L_672:
        /*00b4*/ 	.word	0x00000000


	//----- nvinfo : EIATTR_CBANK_PARAM_SIZE
	.align		4
.L_673:
        /*00b8*/ 	.byte	0x03, 0x19
        /*00ba*/ 	.short	0x00b8


	//----- nvinfo : EIATTR_PARAM_CBANK
	.align		4
        /*00bc*/ 	.byte	0x04, 0x0a
        /*00be*/ 	.short	(.L_675 - .L_674)
	.align		4
.L_674:
        /*00c0*/ 	.word	index@(.nv.constant0._Z35group_norm_nhwc_bwd_one_pass_kernelI11Bf16IOFp16WLi128ELi24ELi384EEv26Group_norm_nhwc_bwd_params)
        /*00c4*/ 	.short	0x0380
        /*00c6*/ 	.short	0x00b8


	//----- nvinfo : EIATTR_SW_WAR
	.align		4
.L_675:
        /*00c8*/ 	.byte	0x04, 0x36
        /*00ca*/ 	.short	(.L_677 - .L_676)
.L_676:
        /*00cc*/ 	.word	0x00000008
.L_677:


//--------------------- .nv.info._Z35group_norm_nhwc_bwd_one_pass_kernelI11Bf16IOFp16WLi256ELi24ELi384EEv26Group_norm_nhwc_bwd_params --------------------------
	.section	.nv.info._Z35group_norm_nhwc_bwd_one_pass_kernelI11Bf16IOFp16WLi256ELi24ELi384EEv26Group_norm_nhwc_bwd_params,"",@"SHT_CUDA_INFO"
	.sectionflags	@""
	.align	4


	//----- nvinfo : EIATTR_CUDA_API_VERSION
	.align		4
        /*0000*/ 	.byte	0x04, 0x37
        /*0002*/ 	.short	(.L_679 - .L_678)
.L_678:
        /*0004*/ 	.word	0x00000082


	//----- nvinfo : EIATTR_KPARAM_INFO
	.align		4
.L_679:
        /*0008*/ 	.byte	0x04, 0x17
        /*000a*/ 	.short	(.L_681 - .L_680)
.L_680:
        /*000c*/ 	.word	0x00000000
        /*0010*/ 	.short	0x0000
        /*0012*/ 	.short	0x0000
        /*0014*/ 	.byte	0x00, 0xf0, 0xe1, 0x02


	//----- nvinfo : EIATTR_SPARSE_MMA_MASK
	.align		4
.L_681:
        /*0018*/ 	.byte	0x03, 0x50
        /*001a*/ 	.short	0x0000


	//----- nvinfo : EIATTR_MAXREG_COUNT
	.align		4
        /*001c*/ 	.byte	0x03, 0x1b
        /*001e*/ 	.short	0x00a8


	//----- nvinfo : EIATTR_NUM_BARRIERS
	.align		4
        /*0020*/ 	.byte	0x02, 0x4c
        /*0022*/ 	.byte	0x01
	.zero		1


	//----- nvinfo : EIATTR_MERCURY_ISA_VERSION
	.align		4
        /*0024*/ 	.byte	0x03, 0x5f
        /*0026*/ 	.short	0x0101


	//----- nvinfo : EIATTR_INT_WARP_WIDE_INSTR_OFFSETS
	.align		4
        /*0028*/ 	.byte	0x04, 0x31
        /*002a*/ 	.short	(.L_683 - .L_682)


	//   ....[0]....
.L_682:
        /*002c*/ 	.word	0x00003130


	//----- nvinfo : EIATTR_COOP_GROUP_MASK_REGIDS
	.align		4
.L_683:
        /*0030*/ 	.byte	0x04, 0x29
        /*0032*/ 	.short	(.L_685 - .L_684)


	//   ....[0]....
.L_684:
        /*0034*/ 	.word	0xffffffff


	//   ....[1]....
        /*0038*/ 	.word	0xffffffff


	//   ....[2]....
        /*003c*/ 	.word	0xffffffff


	//   ....[3]....
        /*0040*/ 	.word	0xffffffff


	//   ....[4]....
        /*0044*/ 	.word	0xffffffff


	//   ....[5]....
        /*0048*/ 	.word	0xffffffff


	//   ....[6]....
        /*004c*/ 	.word	0xffffffff


	//   ....[7]....
        /*0050*/ 	.word	0xffffffff


	//   ....[8]....
        /*0054*/ 	.word	0xffffffff


	//   ....[9]....
        /*0058*/ 	.word	0xffffffff


	//----- nvinfo : EIATTR_COOP_GROUP_INSTR_OFFSETS
	.align		4
.L_685:
        /*005c*/ 	.byte	0x04, 0x28
        /*005e*/ 	.short	(.L_687 - .L_686)


	//   ....[0]....
.L_686:
        /*0060*/ 	.word	0x00002ee0


	//   ....[1]....
        /*0064*/ 	.word	0x00002f20


	//   ....[2]....
        /*0068*/ 	.word	0x00002f70


	//   ....[3]....
        /*006c*/ 	.word	0x00002fb0


	//   ....[4]....
        /*0070*/ 	.word	0x00003010


	//   ....[5]....
        /*0074*/ 	.word	0x00003030


	//   ....[6]....
        /*0078*/ 	.word	0x00003060


	//   ....[7]....
        /*007c*/ 	.word	0x00003080


	//   ....[8]....
        /*0080*/ 	.word	0x000030d0


	//   ....[9]....
        /*0084*/ 	.word	0x000030e0


	//----- nvinfo : EIATTR_VRC_CTA_INIT_COUNT
	.align		4
.L_687:
        /*0088*/ 	.byte	0x02, 0x4a
	.zero		1
	.zero		1


	//----- nvinfo : EIATTR_EXIT_INSTR_OFFSETS
	.align		4
        /*008c*/ 	.byte	0x04, 0x1c
        /*008e*/ 	.short	(.L_689 - .L_688)


	//   ....[0]....
.L_688:
        /*0090*/ 	.word	0x000068c0


	//   ....[1]....
        /*0094*/ 	.word	0x000069f0


	//   ....[2]....
        /*0098*/ 	.word	0x00007000


	//   ....[3]....
        /*009c*/ 	.word	0x00007600


	//----- nvinfo : EIATTR_MAX_THREADS
	.align		4
.L_689:
        /*00a0*/ 	.byte	0x04, 0x05
        /*00a2*/ 	.short	(.L_691 - .L_690)
.L_690:
        /*00a4*/ 	.word	0x00000180
        /*00a8*/ 	.word	0x00000001
        /*00ac*/ 	.word	0x00000001


	//----- nvinfo : EIATTR_CRS_STACK_SIZE
	.align		4
.L_691:
        /*00b0*/ 	.byte	0x04, 0x1e
        /*00b2*/ 	.short	(.L_693 - .L_692)
.L_692:
        /*00b4*/ 	.word	0x00000000


	//----- nvinfo : EIATTR_CBANK_PARAM_SIZE
	.align		4
.L_693:
        /*00b8*/ 	.byte	0x03, 0x19
        /*00ba*/ 	.short	0x00b8


	//----- nvinfo : EIATTR_PARAM_CBANK
	.align		4
        /*00bc*/ 	.byte	0x04, 0x0a
        /*00be*/ 	.short	(.L_695 - .L_694)
	.align		4
.L_694:
        /*00c0*/ 	.word	index@(.nv.constant0._Z35group_norm_nhwc_bwd_one_pass_kernelI11Bf16IOFp16WLi256ELi24ELi384EEv26Group_norm_nhwc_bwd_params)
        /*00c4*/ 	.short	0x0380
        /*00c6*/ 	.short	0x00b8


	//----- nvinfo : EIATTR_SW_WAR
	.align		4
.L_695:
        /*00c8*/ 	.byte	0x04, 0x36
        /*00ca*/ 	.short	(.L_697 - .L_696)
.L_696:
        /*00cc*/ 	.word	0x00000008
.L_697:


//--------------------- .nv.info._Z35group_norm_nhwc_bwd_one_pass_kernelI11Bf16IOFp16WLi512ELi24ELi384EEv26Group_norm_nhwc_bwd_params --------------------------
	.section	.nv.info._Z35group_norm_nhwc_bwd_one_pass_kernelI11Bf16IOFp16WLi512ELi24ELi384EEv26Group_norm_nhwc_bwd_params,"",@"SHT_CUDA_INFO"
	.sectionflags	@""
	.align	4


	//----- nvinfo : EIATTR_CUDA_API_VERSION
	.align		4
        /*0000*/ 	.byte	0x04, 0x37
        /*0002*/ 	.short	(.L_699 - .L_698)
.L_698:
        /*0004*/ 	.word	0x00000082


	//----- nvinfo : EIATTR_KPARAM_INFO
	.align		4
.L_699:
        /*0008*/ 	.byte	0x04, 0x17
        /*000a*/ 	.short	(.L_701 - .L_700)
.L_700:
        /*000c*/ 	.word	0x00000000
        /*0010*/ 	.short	0x0000
        /*0012*/ 	.short	0x0000
        /*0014*/ 	.byte	0x00, 0xf0, 0xe1, 0x02


	//----- nvinfo : EIATTR_SPARSE_MMA_MASK
	.align		4
.L_701:
        /*0018*/ 	.byte	0x03, 0x50
        /*001a*/ 	.short	0x0000


	//----- nvinfo : EIATTR_MAXREG_COUNT
	.align		4
        /*001c*/ 	.byte	0x03, 0x1b
        /*001e*/ 	.short	0x00a8


	//----- nvinfo : EIATTR_NUM_BARRIERS
	.align		4
        /*0020*/ 	.byte	0x02, 0x4c
        /*0022*/ 	.byte	0x01
	.zero		1


	//----- nvinfo : EIATTR_MERCURY_ISA_VERSION
	.align		4
        /*0024*/ 	.byte	0x03, 0x5f
        /*0026*/ 	.short	0x0101


	//----- nvinfo : EIATTR_INT_WARP_WIDE_INSTR_OFFSETS
	.align		4
        /*0028*/ 	.byte	0x04, 0x31
        /*002a*/ 	.short	(.L_703 - .L_702)


	//   ....[0]....
.L_702:
        /*002c*/ 	.word	0x000056f0


	//----- nvinfo : EIATTR_COOP_GROUP_MASK_REGIDS
	.align		4
.L_703:
        /*0030*/ 	.byte	0x04, 0x29
        /*0032*/ 	.short	(.L_705 - .L_704)


	//   ....[0]....
.L_704:
        /*0034*/ 	.word	0xffffffff


	//   ....[1]....
        /*0038*/ 	.word	0xffffffff


	//   ....[2]....
        /*003c*/ 	.word	0xffffffff


	//   ....[3]....
        /*0040*/ 	.word	0xffffffff


	//   ....[4]....
        /*0044*/ 	.word	0xffffffff


	//   ....[5]....
        /*0048*/ 	.word	0xffffffff


	//   ....[6]....
        /*004c*/ 	.word	0xffffffff


	//   ....[7]....
        /*0050*/ 	.word	0xffffffff


	//   ....[8]....
        /*0054*/ 	.word	0xffffffff


	//   ....[9]....
        /*0058*/ 	.word	0xffffffff


	//----- nvinfo : EIATTR_COOP_GROUP_INSTR_OFFSETS
	.align		4
.L_705:
        /*005c*/ 	.byte	0x04, 0x28
        /*005e*/ 	.short	(.L_707 - .L_706)


	//   ....[0]....
.L_706:
        /*0060*/ 	.word	0x00005490


	//   ....[1]....
        /*0064*/ 	.word	0x000054d0


	//   ....[2]....
        /*0068*/ 	.word	0x00005540


	//   ....[3]....
        /*006c*/ 	.word	0x00005570


	//   ....[4]....
        /*0070*/ 	.word	0x000055d0


	//   ....[5]....
        /*0074*/ 	.word	0x000055f0


	//   ....[6]....
        /*0078*/ 	.word	0x00005620


	//   ....[7]....
        /*007c*/ 	.word	0x00005640


	//   ....[8]....
        /*0080*/ 	.word	0x00005690


	//   ....[9]....
        /*0084*/ 	.word	0x000056a0


	//----- nvinfo : EIATTR_VRC_CTA_INIT_COUNT
	.align		4
.L_707:
        /*0088*/ 	.byte	0x02, 0x4a
	.zero		1
	.zero		1


	//----- nvinfo : EIATTR_EXIT_INSTR_OFFSETS
	.align		4
        /*008c*/ 	.byte	0x04, 0x1c
        /*008e*/ 	.short	(.L_709 - .L_708)


	//   ....[0]....
.L_708:
        /*0090*/ 	.word	0x0000a640


	//   ....[1]....
        /*0094*/ 	.word	0x0000a770


	//   ....[2]....
        /*0098*/ 	.word	0x0000ad80


	//   ....[3]....
        /*009c*/ 	.word	0x0000b380


	//----- nvinfo : EIATTR_MAX_THREADS
	.align		4
.L_709:
        /*00a0*/ 	.byte	0x04, 0x05
        /*00a2*/ 	.short	(.L_711 - .L_710)
.L_710:
        /*00a4*/ 	.word	0x00000180
        /*00a8*/ 	.word	0x00000001
        /*00ac*/ 	.word	0x00000001


	//----- nvinfo : EIATTR_CRS_STACK_SIZE
	.align		4
.L_711:
        /*00b0*/ 	.byte	0x04, 0x1e
        /*00b2*/ 	.short	(.L_713 - .L_712)
.L_712:
        /*00b4*/ 	.word	0x00000000


	//----- nvinfo : EIATTR_CBANK_PARAM_SIZE
	.align		4
.L_713:
        /*00b8*/ 	.byte	0x03, 0x19
        /*00ba*/ 	.short	0x00b8


	//----- nvinfo : EIATTR_PARAM_CBANK
	.align		4
        /*00bc*/ 	.byte	0x04, 0x0a
        /*00be*/ 	.short	(.L_715 - .L_714)
	.align		4
.L_714:
        /*00c0*/ 	.word	index@(.nv.constant0._Z35group_norm_nhwc_bwd_one_pass_kernelI11Bf16IOFp16WLi512ELi24ELi384EEv26Group_norm_nhwc_bwd_params)
        /*00c4*/ 	.short	0x0380
        /*00c6*/ 	.short	0x00b8


	//----- nvinfo : EIATTR_SW_WAR
	.align		4
.L_715:
        /*00c8*/ 	.byte	0x04, 0x36
        /*00ca*/ 	.short	(.L_717 - .L_716)
.L_716:
        /*00cc*/ 	.word	0x00000008
.L_717:


//--------------------- .nv.info._Z35group_norm_nhwc_bwd_one_pass_kernelI11Fp16IOFp32WLi64ELi24ELi384EEv26Group_norm_nhwc_bwd_params --------------------------
	.section	.nv.info._Z35group_norm_nhwc_bwd_one_pass_kernelI11Fp16IOFp32WLi64ELi24ELi384EEv26Group_norm_nhwc_bwd_params,"",@"SHT_CUDA_INFO"
	.sectionflags	@""
	.align	4


	//----- nvinfo : EIATTR_CUDA_API_VERSION
	.align		4
        /*0000*/ 	.byte	0x04, 0x37
        /*0002*/ 	.short	(.L_719 - .L_718)
.L_718:
        /*0004*/ 	.word	0x00000082


	//----- nvinfo : EIATTR_KPARAM_INFO
	.align		4
.L_719:
        /*0008*/ 	.byte	0x04, 0x17
        /*000a*/ 	.short	(.L_721 - .L_720)
.L_720:
        /*000c*/ 	.word	0x00000000
        /*0010*/ 	.short	0x0000
        /*0012*/ 	.short	0x0000
        /*0014*/ 	.byte	0x00, 0xf0, 0xe1, 0x02


	//----- nvinfo : EIATTR_SPARSE_MMA_MASK
	.align		4
.L_721:
        /*0018*/ 	.byte	0x03, 0x50
        /*001a*/ 	.short	0x0000


	//----- nvinfo : EIATTR_MAXREG_COUNT
	.align		4
        /*001c*/ 	.byte	0x03, 0x1b
        /*001e*/ 	.short	0x00a8


	//----- nvinfo : EIATTR_NUM_BARRIERS
	.align		4
        /*0020*/ 	.byte	0x02, 0x4c
        /*0022*/ 	.byte	0x01
	.zero		1


	//----- nvinfo : EIATTR_MERCURY_ISA_VERSION
	.align		4
        /*0024*/ 	.byte	0x03, 0x5f
        /*0026*/ 	.short	0x0101


	//----- nvinfo : EIATTR_INT_WARP_WIDE_INSTR_OFFSETS
	.align		4
        /*0028*/ 	.byte	0x04, 0x31
        /*002a*/ 	.short	(.L_723 - .L_722)


	//   ....[0]....
.L_722:
        /*002c*/ 	.word	0x000023f0


	//   ....[1]....
        /*0030*/ 	.word	0x00002420


	//   ....[2]....
        /*0034*/ 	.word	0x00002430


	//   ....[3]....
        /*0038*/ 	.word	0x00002480


	//   ....[4]....
        /*003c*/ 	.word	0x00002610


	//   ....[5]....
        /*0040*/ 	.word	0x00002660


	//   ....[6]....
        /*0044*/ 	.word	0x00002670


	//   ....[7]....
        /*0048*/ 	.word	0x000026c0


	//----- nvinfo : EIATTR_COOP_GROUP_MASK_REGIDS
	.align		4
.L_723:
        /*004c*/ 	.byte	0x04, 0x29
        /*004e*/ 	.short	(.L_725 - .L_724)


	//   ....[0]....
.L_724:
        /*0050*/ 	.word	0xffffffff


	//   ....[1]....
        /*0054*/ 	.word	0xffffffff


	//   ....[2]....
        /*0058*/ 	.word	0xffffffff


	//   ....[3]....
        /*005c*/ 	.word	0xffffffff


	//   ....[4]....
        /*0060*/ 	.word	0xffffffff


	//   ....[5]....
        /*0064*/ 	.word	0xffffffff


	//   ....[6]....
        /*0068*/ 	.word	0xffffffff


	//   ....[7]....
        /*006c*/ 	.word	0xffffffff


	//   ....[8]....
        /*0070*/ 	.word	0xffffffff


	//   ....[9]....
        /*0074*/ 	.word	0xffffffff


	//----- nvinfo : EIATTR_COOP_GROUP_INSTR_OFFSETS
	.align		4
.L_725:
        /*0078*/ 	.byte	0x04, 0x28
        /*007a*/ 	.short	(.L_727 - .L_726)


	//   ....[0]....
.L_726:
        /*007c*/ 	.word	0x00000fe0


	//   ....[1]....
        /*0080*/ 	.word	0x00001020


	//   ....[2]....
        /*0084*/ 	.word	0x00001080


	//   ....[3]....
        /*0088*/ 	.word	0x000010a0


	//   ....[4]....
        /*008c*/ 	.word	0x000010d0


	//   ....[5]....
        /*0090*/ 	.word	0x000010f0


	//   ....[6]....
        /*0094*/ 	.word	0x00001120


	//   ....[7]....
        /*0098*/ 	.word	0x00001140


	//   ....[8]....
        /*009c*/ 	.word	0x00001190


	//   ....[9]....
        /*00a0*/ 	.word	0x000011a0


	//----- nvinfo : EIATTR_VRC_CTA_INIT_COUNT
	.align		4
.L_727:
        /*00a4*/ 	.byte	0x02, 0x4a
	.zero		1
	.zero		1


	//----- nvinfo : EIATTR_EXIT_INSTR_OFFSETS
	.align		4
        /*00a8*/ 	.byte	0x04, 0x1c
        /*00aa*/ 	.short	(.L_729 - .L_728)


	//   ....[0]....
.L_728:
        /*00ac*/ 	.word	0x000035d0


	//   ....[1]....
        /*00b0*/ 	.word	0x00003700


	//   ....[2]....
        /*00b4*/ 	.word	0x00003ce0


	//   ....[3]....
        /*00b8*/ 	.word	0x00004290


	//----- nvinfo : EIATTR_MAX_THREADS
	.align		4
.L_729:
        /*00bc*/ 	.byte	0x04, 0x05
        /*00be*/ 	.short	(.L_731 - .L_730)
.L_730:
        /*00c0*/ 	.word	0x00000180
        /*00c4*/ 	.word	0x00000001
        /*00c8*/ 	.word	0x00000001


	//----- nvinfo : EIATTR_CRS_STACK_SIZE
	.align		4
.L_731:
        /*00cc*/ 	.byte	0x04, 0x1e
        /*00ce*/ 	.short	(.L_733 - .L_732)
.L_732:
        /*00d0*/ 	.word	0x00000000


	//----- nvinfo : EIATTR_CBANK_PARAM_SIZE
	.align		4
.L_733:
        /*00d4*/ 	.byte	0x03, 0x19
        /*00d6*/ 	.short	0x00b8


	//----- nvinfo : EIATTR_PARAM_CBANK
	.align		4
        /*00d8*/ 	.byte	0x04, 0x0a
        /*00da*/ 	.short	(.L_735 - .L_734)
	.align		4
.L_734:
        /*00dc*/ 	.word	index@(.nv.constant0._Z35group_norm_nhwc_bwd_one_pass_kernelI11Fp16IOFp32WLi64ELi24ELi384EEv26Group_norm_nhwc_bwd_params)
        /*00e0*/ 	.short	0x0380
        /*00e2*/ 	.short	0x00b8


	//----- nvinfo : EIATTR_SW_WAR
	.align		4
.L_735:
        /*00e4*/ 	.byte	0x04, 0x36
        /*00e6*/ 	.short	(.L_737 - .L_736)
.L_736:
        /*00e8*/ 	.word	0x00000008
.L_737:


//--------------------- .nv.info._Z35group_norm_nhwc_bwd_one_pass_kernelI11Fp16IOFp32WLi128ELi24ELi384EEv26Group_norm_nhwc_bwd_params --------------------------
	.section	.nv.info._Z35group_norm_nhwc_bwd_one_pass_kernelI11Fp16IOFp32WLi128ELi24ELi384EEv26Group_norm_nhwc_bwd_params,"",@"SHT_CUDA_INFO"
	.sectionflags	@""
	.align	4


	//----- nvinfo : EIATTR_CUDA_API_VERSION
	.align		4
        /*0000*/ 	.byte	0x04, 0x37
        /*0002*/ 	.short	(.L_739 - .L_738)
.L_738:
        /*0004*/ 	.word	0x00000082


	//----- nvinfo : EIATTR_KPARAM_INFO
	.align		4
.L_739:
        /*0008*/ 	.byte	0x04, 0x17
        /*000a*/ 	.short	(.L_741 - .L_740)
.L_740:
        /*000c*/ 	.word	0x00000000
        /*0010*/ 	.short	0x0000
        /*0012*/ 	.short	0x0000
        /*0014*/ 	.byte	0x00, 0xf0, 0xe1, 0x02


	//----- nvinfo : EIATTR_SPARSE_MMA_MASK
	.align		4
.L_741:
        /*0018*/ 	.byte	0x03, 0x50
        /*001a*/ 	.short	0x0000


	//----- nvinfo : EIATTR_MAXREG_COUNT
	.align		4
        /*001c*/ 	.byte	0x03, 0x1b
        /*001e*/ 	.short	0x00a8


	//----- nvinfo : EIATTR_NUM_BARRIERS
	.align		4
        /*0020*/ 	.byte	0x02, 0x4c
        /*0022*/ 	.byte	0x01
	.zero		1


	//----- nvinfo : EIATTR_MERCURY_ISA_VERSION
	.align		4
        /*0024*/ 	.byte	0x03, 0x5f
        /*0026*/ 	.short	0x0101


	//----- nvinfo : EIATTR_INT_WARP_WIDE_INSTR_OFFSETS
	.align		4
        /*0028*/ 	.byte	0x04, 0x31
        /*002a*/ 	.short	(.L_743 - .L_742)


	//   ....[0]....
.L_742:
        /*002c*/ 	.word	0x00001b40


	//----- nvinfo : EIATTR_COOP_GROUP_MASK_REGIDS
	.align		4
.L_743:
        /*0030*/ 	.byte	0x04, 0x29
        /*0032*/ 	.short	(.L_745 - .L_744)


	//   ....[0]....
.L_744:
        /*0034*/ 	.word	0xffffffff


	//   ....[1]....
        /*0038*/ 	.word	0xffffffff


	//   ....[2]....
        /*003c*/ 	.word	0xffffffff


	//   ....[3]....
        /*0040*/ 	.word	0xffffffff


	//   ....[4]....
        /*0044*/ 	.word	0xffffffff


	//   ....[5]....
        /*0048*/ 	.word	0xffffffff


	//   ....[6]....
        /*004c*/ 	.word	0xffffffff


	//   ....[7]....
        /*0050*/ 	.word	0xffffffff


	//   ....[8]....
        /*0054*/ 	.word	0xffffffff


	//   ....[9]....
        /*0058*/ 	.word	0xffffffff


	//----- nvinfo : EIATTR_COOP_GROUP_INSTR_OFFSETS
	.align		4
.L_745:
        /*005c*/ 	.byte	0x04, 0x28
        /*005e*/ 	.short	(.L_747 - .L_746)


	//   ....[0]....
.L_746:
        /*0060*/ 	.word	0x00001900


	//   ....[1]....
        /*0064*/ 	.word	0x00001940


	//   ....[2]....
        /*0068*/ 	.word	0x000019c0


	//   ....[3]....
        /*006c*/ 	.word	0x000019e0


	//   ....[4]....
        /*0070*/ 	.word	0x00001a20


	//   ....[5]....
        /*0074*/ 	.word	0x00001a40


	//   ....[6]....
        /*0078*/ 	.word	0x00001a70


	//   ....[7]....
        /*007c*/ 	.word	0x00001a90


	//   ....[8]....
        /*0080*/ 	.word	0x00001ae0


	//   ....[9]....
        /*0084*/ 	.word	0x00001af0


	//----- nvinfo : EIATTR_VRC_CTA_INIT_COUNT
	.align		4
.L_747:
        /*0088*/ 	.byte	0x02, 0x4a
	.zero		1
	.zero		1


	//----- nvinfo : EIATTR_EXIT_INSTR_OFFSETS
	.align		4
        /*008c*/ 	.byte	0x04, 0x1c
        /*008e*/ 	.short	(.L_749 - .L_748)


	//   ....[0]....
.L_748:
        /*0090*/ 	.word	0x000042a0


	//   ....[1]....
        /*0094*/ 	.word	0x000043d0


	//   ....[2]....
        /*0098*/ 	.word	0x000049a0


	//   ....[3]....
        /*009c*/ 	.word	0x00004f50


	//----- nvinfo : EIATTR_MAX_THREADS
	.align		4
.L_749:
        /*00a0*/ 	.byte	0x04, 0x05
        /*00a2*/ 	.short	(.L_751 - .L_750)
.L_750:
        /*00a4*/ 	.word	0x00000180
        /*00a8*/ 	.word	0x00000001
        /*00ac*/ 	.word	0x00000001


	//----- nvinfo : EIATTR_CRS_STACK_SIZE
	.align		4
.L_751:
        /*00b0*/ 	.byte	0x04, 0x1e
        /*00b2*/ 	.short	(.L_753 - .L_752)
.L_752:
        /*00b4*/ 	.word	0x00000000


	//----- nvinfo : EIATTR_CBANK_PARAM_SIZE
	.align		4
.L_753:
        /*00b8*/ 	.byte	0x03, 0x19
        /*00ba*/ 	.short	0x00b8


	//----- nvinfo : EIATTR_PARAM_CBANK
	.align		4
        /*00bc*/ 	.byte	0x04, 0x0a
        /*00be*/ 	.short	(.L_755 - .L_754)
	.align		4
.L_754:
        /*00c0*/ 	.word	index@(.nv.constant0._Z35group_norm_nhwc_bwd_one_pass_kernelI11Fp16IOFp32WLi128ELi24ELi384EEv26Group_norm_nhwc_bwd_params)
        /*00c4*/ 	.short	0x0380
        /*00c6*/ 	.short	0x00b8


	//----- nvinfo : EIATTR_SW_WAR
	.align		4
.L_755:
        /*00c8*/ 	.byte	0x04, 0x36
        /*00ca*/ 	.short	(.L_757 - .L_756)
.L_756:
        /*00cc*/ 	.word	0x00000008
.L_757:


//--------------------- .nv.info._Z35group_norm_nhwc_bwd_one_pass_kernelI11Fp16IOFp32WLi256ELi24ELi384EEv26Group_norm_nhwc_bwd_params --------------------------
	.section	.nv.info._Z35group_norm_nhwc_bwd_one_pass_kernelI11Fp16IOFp32WLi256ELi24ELi384EEv26Group_norm_nhwc_bwd_params,"",@"SHT_CUDA_INFO"
	.sectionflags	@""
	.align	4


	//----- nvinfo : EIATTR_CUDA_API_VERSION
	.align		4
        /*0000*/ 	.byte	0x04, 0x37
        /*0002*/ 	.short	(.L_759 - .L_758)
.L_758:
        /*0004*/ 	.word	0x00000082


	//----- nvinfo : EIATTR_KPARAM_INFO
	.align		4
.L_759:
        /*0008*/ 	.byte	0x04, 0x17
        /*000a*/ 	.short	(.L_761 - .L_760)
.L_760:
        /*000c*/ 	.word	0x00000000
        /*0010*/ 	.short	0x0000
        /*0012*/ 	.short	0x0000
        /*0014*/ 	.byte	0x00, 0xf0, 0xe1, 0x02


	//----- nvinfo : EIATTR_SPARSE_MMA_MASK
	.align		4
.L_761:
        /*0018*/ 	.byte	0x03, 0x50
        /*001a*/ 	.short	0x0000


	//----- nvinfo : EIATTR_MAXREG_COUNT
	.align		4
        /*001c*/ 	.byte	0x03, 0x1b
        /*001e*/ 	.short	0x00a8


	//----- nvinfo : EIATTR_NUM_BARRIERS
	.align		4
        /*0020*/ 	.byte	0x02, 0x4c
        /*0022*/ 	.byte	0x01
	.zero		1


	//----- nvinfo : EIATTR_MERCURY_ISA_VERSION
	.align		4
        /*0024*/ 	.byte	0x03, 0x5f
        /*0026*/ 	.short	0x0101


	//----- nvinfo : EIATTR_INT_WARP_WIDE_INSTR_OFFSETS
	.align		4
        /*0028*/ 	.byte	0x04, 0x31
        /*002a*/ 	.short	(.L_763 - .L_762)


	//   ....[0]....
.L_762:
        /*002c*/ 	.word	0x00002e00


	//----- nvinfo : EIATTR_COOP_GROUP_MASK_REGIDS
	.align		4
.L_763:
        /*0030*/ 	.byte	0x04, 0x29
        /*0032*/ 	.short	(.L_765 - .L_764)


	//   ....[0]....
.L_764:
        /*0034*/ 	.word	0xffffffff


	//   ....[1]....
        /*0038*/ 	.word	0xffffffff


	//   ....[2]....
        /*003c*/ 	.word	0xffffffff


	//   ....[3]....
        /*0040*/ 	.word	0xffffffff


	//   ....[4]....
        /*0044*/ 	.word	0xffffffff


	//   ....[5]....
        /*0048*/ 	.word	0xffffffff


	//   ....[6]....
        /*004c*/ 	.word	0xffffffff


	//   ....[7]....
        /*0050*/ 	.word	0xffffffff


	//   ....[8]....
        /*0054*/ 	.word	0xffffffff


	//   ....[9]....
        /*0058*/ 	.word	0xffffffff


	//----- nvinfo : EIATTR_COOP_GROUP_INSTR_OFFSETS
	.align		4
.L_765:
        /*005c*/ 	.byte	0x04, 0x28
        /*005e*/ 	.short	(.L_767 - .L_766)


	//   ....[0]....
.L_766:
        /*0060*/ 	.word	0x00002b90


	//   ....[1]....
        /*0064*/ 	.word	0x00002bc0


	//   ....[2]....
        /*0068*/ 	.word	0x00002c80


	//   ....[3]....
        /*006c*/ 	.word	0x00002c90


	//   ....[4]....
        /*0070*/ 	.word	0x00002cc0


	//   ....[5]....
        /*0074*/ 	.word	0x00002ce0


	//   ....[6]....
        /*0078*/ 	.word	0x00002d30


	//   ....[7]....
        /*007c*/ 	.word	0x00002d40


	//   ....[8]....
        /*0080*/ 	.word	0x00002da0


	//   ....[9]....
        /*0084*/ 	.word	0x00002db0


	//----- nvinfo : EIATTR_VRC_CTA_INIT_COUNT
	.align		4
.L_767:
        /*0088*/ 	.byte	0x02, 0x4a
	.zero		1
	.zero		1


	//----- nvinfo : EIATTR_EXIT_INSTR_OFFSETS
	.align		4
        /*008c*/ 	.byte	0x04, 0x1c
        /*008e*/ 	.short	(.L_769 - .L_768)


	//   ....[0]....
.L_768:
        /*0090*/ 	.word	0x000063f0


	//   ....[1]....
        /*0094*/ 	.word	0x00006520


	//   ....[2]....
        /*0098*/ 	.word	0x00006b10


	//   ....[3]....
        /*009c*/ 	.word	0x000070c0


	//----- nvinfo : EIATTR_MAX_THREADS
	.align		4
.L_769:
        /*00a0*/ 	.byte	0x04, 0x05
        /*00a2*/ 	.short	(.L_771 - .L_770)
.L_770:
        /*00a4*/ 	.word	0x00000180
        /*00a8*/ 	.word	0x00000001
        /*00ac*/ 	.word	0x00000001


	//----- nvinfo : EIATTR_CRS_STACK_SIZE
	.align		4
.L_771:
        /*00b0*/ 	.byte	0x04, 0x1e
        /*00b2*/ 	.short	(.L_773 - .L_772)
.L_772:
        /*00b4*/ 	.word	0x00000000


	//----- nvinfo : EIATTR_CBANK_PARAM_SIZE
	.align		4
.L_773:
        /*00b8*/ 	.byte	0x03, 0x19
        /*00ba*/ 	.short	0x00b8


	//----- nvinfo : EIATTR_PARAM_CBANK
	.align		4
        /*00bc*/ 	.byte	0x04, 0x0a
        /*00be*/ 	.short	(.L_775 - .L_774)
	.align		4
.L_774:
        /*00c0*/ 	.word	index@(.nv.constant0._Z35group_norm_nhwc_bwd_one_pass_kernelI11Fp16IOFp32WLi256ELi24ELi384EEv26Group_norm_nhwc_bwd_params)
        /*00c4*/ 	.short	0x0380
        /*00c6*/ 	.short	0x00b8


	//----- nvinfo : EIATTR_SW_WAR
	.align		4
.L_775:
        /*00c8*/ 	.byte	0x04, 0x36
        /*00ca*/ 	.short	(.L_777 - .L_776)
.L_776:
        /*00cc*/ 	.word	0x00000008
.L_777:


//--------------------- .nv.info._Z35group_norm_nhwc_bwd_one_pass_kernelI11Fp16IOFp32WLi512ELi24ELi384EEv26Group_norm_nhwc_bwd_params --------------------------
	.section	.nv.info._Z35group_norm_nhwc_bwd_one_pass_kernelI11Fp16IOFp32WLi512ELi24ELi384EEv26Group_norm_nhwc_bwd_params,"",@"SHT_CUDA_INFO"
	.sectionflags	@""
	.align	4


	//----- nvinfo : EIATTR_CUDA_API_VERSION
	.align		4
        /*0000*/ 	.byte	0x04, 0x37
        /*0002*/ 	.short	(.L_779 - .L_778)
.L_778:
        /*0004*/ 	.word	0x00000082


	//----- nvinfo : EIATTR_KPARAM_INFO
	.align		4
.L_779:
        /*0008*/ 	.byte	0x04, 0x17
        /*000a*/ 	.short	(.L_781 - .L_780)
.L_780:
        /*000c*/ 	.word	0x00000000
        /*0010*/ 	.short	0x0000
        /*0012*/ 	.short	0x0000
        /*0014*/ 	.byte	0x00, 0xf0, 0xe1, 0x02


	//----- nvinfo : EIATTR_SPARSE_MMA_MASK
	.align		4
.L_781:
        /*0018*/ 	.byte	0x03, 0x50
        /*001a*/ 	.short	0x0000


	//----- nvinfo : EIATTR_MAXREG_COUNT
	.align		4
        /*001c*/ 	.byte	0x03, 0x1b
        /*001e*/ 	.short	0x00a8


	//----- nvinfo : EIATTR_NUM_BARRIERS
	.align		4
        /*0020*/ 	.byte	0x02, 0x4c
        /*0022*/ 	.byte	0x01
	.zero		1


	//----- nvinfo : EIATTR_MERCURY_ISA_VERSION
	.align		4
        /*0024*/ 	.byte	0x03, 0x5f
        /*0026*/ 	.short	0x0101


	//----- nvinfo : EIATTR_INT_WARP_WIDE_INSTR_OFFSETS
	.align		4
        /*0028*/ 	.byte	0x04, 0x31
        /*002a*/ 	.short	(.L_783 - .L_782)


	//   ....[0]....
.L_782:
        /*002c*/ 	.word	0x00005420


	//----- nvinfo : EIATTR_COOP_GROUP_MASK_REGIDS
	.align		4
.L_783:
        /*0030*/ 	.byte	0x04, 0x29
        /*0032*/ 	.short	(.L_785 - .L_784)


	//   ....[0]....
.L_784:
        /*0034*/ 	.word	0xffffffff


	//   ....[1]....
        /*0038*/ 	.word	0xffffffff


	//   ....[2]....
        /*003c*/ 	.word	0xffffffff


	//   ....[3]....
        /*0040*/ 	.word	0xffffffff


	//   ....[4]....
        /*0044*/ 	.word	0xffffffff


	//   ....[5]....
        /*0048*/ 	.word	0xffffffff


	//   ....[6]....
        /*004c*/ 	.word	0xffffffff


	//   ....[7]....
        /*0050*/ 	.word	0xffffffff


	//   ....[8]....
        /*0054*/ 	.word	0xffffffff


	//   ....[9]....
        /*0058*/ 	.word	0xffffffff


	//----- nvinfo : EIATTR_COOP_GROUP_INSTR_OFFSETS
	.align		4
.L_785:
        /*005c*/ 	.byte	0x04, 0x28
        /*005e*/ 	.short	(.L_787 - .L_786)


	//   ....[0]....
.L_786:
        /*0060*/ 	.word	0x000051b0


	//   ....[1]....
        /*0064*/ 	.word	0x000051f0


	//   ....[2]....
        /*0068*/ 	.word	0x00005270


	//   ....[3]....
        /*006c*/ 	.word	0x00005290


	//   ....[4]....
        /*0070*/ 	.word	0x00005300


	//   ....[5]....
        /*0074*/ 	.word	0x00005320


	//   ....[6]....
        /*0078*/ 	.word	0x00005350


	//   ....[7]....
        /*007c*/ 	.word	0x00005370


	//   ....[8]....
        /*0080*/ 	.word	0x000053c0


	//   ....[9]....
        /*0084*/ 	.word	0x000053d0


	//----- nvinfo : EIATTR_VRC_CTA_INIT_COUNT
	.align		4
.L_787:
        /*0088*/ 	.byte	0x02, 0x4a
	.zero		1
	.zero		1


	//----- nvinfo : EIATTR_EXIT_INSTR_OFFSETS
	.align		4
        /*008c*/ 	.byte	0x04, 0x1c
        /*008e*/ 	.short	(.L_789 - .L_788)


	//   ....[0]....
.L_788:
        /*0090*/ 	.word	0x0000a3a0


	//   ....[1]....
        /*0094*/ 	.word	0x0000a4d0


	//   ....[2]....
        /*0098*/ 	.word	0x0000aac0


	//   ....[3]....
        /*009c*/ 	.word	0x0000b070


	//----- nvinfo : EIATTR_MAX_THREADS
	.align		4
.L_789:
        /*00a0*/ 	.byte	0x04, 0x05
        /*00a2*/ 	.short	(.L_791 - .L_790)
.L_790:
        /*00a4*/ 	.word	0x00000180
        /*00a8*/ 	.word	0x00000001
        /*00ac*/ 	.word	0x00000001


	//----- nvinfo : EIATTR_CRS_STACK_SIZE
	.align		4
.L_791:
        /*00b0*/ 	.byte	0x04, 0x1e
        /*00b2*/ 	.short	(.L_793 - .L_792)
.L_792:
        /*00b4*/ 	.word	0x00000000


	//----- nvinfo : EIATTR_CBANK_PARAM_SIZE
	.align		4
.L_793:
        /*00b8*/ 	.byte	0x03, 0x19
        /*00ba*/ 	.short	0x00b8


	//----- nvinfo : EIATTR_PARAM_CBANK
	.align		4
        /*00bc*/ 	.byte	0x04, 0x0a
        /*00be*/ 	.short	(.L_795 - .L_794)
	.align		4
.L_794:
        /*00c0*/ 	.word	index@(.nv.constant0._Z35group_norm_nhwc_bwd_one_pass_kernelI11Fp16IOFp32WLi512ELi24ELi384EEv26Group_norm_nhwc_bwd_params)
        /*00c4*/ 	.short	0x0380
        /*00c6*/ 	.short	0x00b8


	//----- nvinfo : EIATTR_SW_WAR
	.align		4
.L_795:
        /*00c8*/ 	.byte	0x04, 0x36
        /*00ca*/ 	.short	(.L_797 - .L_796)
.L_796:
        /*00cc*/ 	.word	0x00000008
.L_797:


//--------------------- .nv.info._Z35group_norm_nhwc_bwd_one_pass_kernelI11Fp16IOBf16WLi64ELi24ELi384EEv26Group_norm_nhwc_bwd_params --------------------------
	.section	.nv.info._Z35group_norm_nhwc_bwd_one_pass_kernelI11Fp16IOBf16WLi64ELi24ELi384EEv26Group_norm_nhwc_bwd_params,"",@"SHT_CUDA_INFO"
	.sectionflags	@""
	.align	4


	//----- nvinfo : EIATTR_CUDA_API_VERSION
	.align		4
        /*0000*/ 	.byte	0x04, 0x37
        /*0002*/ 	.short	(.L_799 - .L_798)
.L_798:
        /*0004*/ 	.word	0x00000082


	//----- nvinfo : EIATTR_KPARAM_INFO
	.align		4
.L_799:
        /*0008*/ 	.byte	0x04, 0x17
        /*000a*/ 	.short	(.L_801 - .L_800)
.L_800:
        /*000c*/ 	.word	0x00000000
        /*0010*/ 	.short	0x0000
        /*0012*/ 	.short	0x0000
        /*0014*/ 	.byte	0x00, 0xf0, 0xe1, 0x02


	//----- nvinfo : EIATTR_SPARSE_MMA_MASK
	.align		4
.L_801:
        /*0018*/ 	.byte	0x03, 0x50
        /*001a*/ 	.short	0x0000


	//----- nvinfo : EIATTR_MAXREG_COUNT
	.align		4
        /*001c*/ 	.byte	0x03, 0x1b
        /*001e*/ 	.short	0x00a8


	//----- nvinfo : EIATTR_NUM_BARRIERS
	.align		4
        /*0020*/ 	.byte	0x02, 0x4c
        /*0022*/ 	.byte	0x01
	.zero		1


	//----- nvinfo : EIATTR_MERCURY_ISA_VERSION
	.align		4
        /*0024*/ 	.byte	0x03, 0x5f
        /*0026*/ 	.short	0x0101


	//----- nvinfo : EIATTR_INT_WARP_WIDE_INSTR_OFFSETS
	.align		4
        /*0028*/ 	.byte	0x04, 0x31
        /*002a*/ 	.short	(.L_803 - .L_802)


	//   ....[0]....
.L_802:
        /*002c*/ 	.word	0x00002460


	//   ....[1]....
        /*0030*/ 	.word	0x00002490


	//   ....[2]....
        /*0034*/ 	.word	0x000024a0


	//   ....[3]....
        /*0038*/ 	.word	0x000024f0


	//   ....[4]....
        /*003c*/ 	.word	0x00002680


	//   ....[5]....
        /*0040*/ 	.word	0x000026d0


	//   ....[6]....
        /*0044*/ 	.word	0x000026e0


	//   ....[7]....
        /*0048*/ 	.word	0x00002730


	//----- nvinfo : EIATTR_COOP_GROUP_MASK_REGIDS
	.align		4
.L_803:
        /*004c*/ 	.byte	0x04, 0x29
        /*004e*/ 	.short	(.L_805 - .L_804)


	//   ....[0]....
.L_804:
        /*0050*/ 	.word	0xffffffff


	//   ....[1]....
        /*0054*/ 	.word	0xffffffff


	//   ....[2]....
        /*0058*/ 	.word	0xffffffff


	//   ....[3]....
        /*005c*/ 	.word	0xffffffff


	//   ....[4]....
        /*0060*/ 	.word	0xffffffff


	//   ....[5]....
        /*0064*/ 	.word	0xffffffff


	//   ....[6]....
        /*0068*/ 	.word	0xffffffff


	//   ....[7]....
        /*006c*/ 	.word	0xffffffff


	//   ....[8]....
        /*0070*/ 	.word	0xffffffff


	//   ....[9]....
        /*0074*/ 	.word	0xffffffff


	//----- nvinfo : EIATTR_COOP_GROUP_INSTR_OFFSETS
	.align		4
.L_805:
        /*0078*/ 	.byte	0x04, 0x28
        /*007a*/ 	.short	(.L_807 - .L_806)


	//   ....[0]....
.L_806:
        /*007c*/ 	.word	0x00001050


	//   ....[1]....
        /*0080*/ 	.word	0x00001090


	//   ....[2]....
        /*0084*/ 	.word	0x000010f0


	//   ....[3]....
        /*0088*/ 	.word	0x00001110


	//   ....[4]....
        /*008c*/ 	.word	0x00001140


	//   ....[5]....
        /*0090*/ 	.word	0x00001160


	//   ....[6]....
        /*0094*/ 	.word	0x00001190


	//   ....[7]....
        /*0098*/ 	.word	0x000011b0


	//   ....[8]....
        /*009c*/ 	.word	0x00001200


	//   ....[9]....
        /*00a0*/ 	.word	0x00001210


	//----- nvinfo : EIATTR_VRC_CTA_INIT_COUNT
	.align		4
.L_807:
        /*00a4*/ 	.byte	0x02, 0x4a
	.zero		1
	.zero		1


	//----- nvinfo : EIATTR_EXIT_INSTR_OFFSETS
	.align		4
        /*00a8*/ 	.byte	0x04, 0x1c
        /*00aa*/ 	.short	(.L_809 - .L_808)


	//   ....[0]....
.L_808:
        /*00ac*/ 	.word	0x00003640


	//   ....[1]....
        /*00b0*/ 	.word	0x00003770


	//   ....[2]....
        /*00b4*/ 	.word	0x00003d60


	//   ....[3]....
        /*00b8*/ 	.word	0x00004360


	//----- nvinfo : EIATTR_MAX_THREADS
	.align		4
.L_809:
        /*00bc*/ 	.byte	0x04, 0x05
        /*00be*/ 	.short	(.L_811 - .L_810)
.L_810:
        /*00c0*/ 	.word	0x00000180
        /*00c4*/ 	.word	0x00000001
        /*00c8*/ 	.word	0x00000001


	//----- nvinfo : EIATTR_CRS_STACK_SIZE
	.align		4
.L_811:
        /*00cc*/ 	.byte	0x04, 0x1e
        /*00ce*/ 	.short	(.L_813 - .L_812)
.L_812:
        /*00d0*/ 	.word	0x00000000


	//----- nvinfo : EIATTR_CBANK_PARAM_SIZE
	.align		4
.L_813:
        /*00d4*/ 	.byte	0x03, 0x19
        /*00d6*/ 	.short	0x00b8


	//----- nvinfo : EIATTR_PARAM_CBANK
	.align		4
        /*00d8*/ 	.byte	0x04, 0x0a
        /*00da*/ 	.short	(.L_815 - .L_814)
	.align		4
.L_814:
        /*00dc*/ 	.word	index@(.nv.constant0._Z35group_norm_nhwc_bwd_one_pass_kernelI11Fp16IOBf16WLi64ELi24ELi384EEv26Group_norm_nhwc_bwd_params)
        /*00e0*/ 	.short	0x0380
        /*00e2*/ 	.short	0x00b8


	//----- nvinfo : EIATTR_SW_WAR
	.align		4
.L_815:
        /*00e4*/ 	.byte	0x04, 0x36
        /*00e6*/ 	.short	(.L_817 - .L_816)
.L_816:
        /*00e8*/ 	.word	0x00000008
.L_817:


//--------------------- .nv.info._Z35group_norm_nhwc_bwd_one_pass_kernelI11Fp16IOBf16WLi128ELi24ELi384EEv26Group_norm_nhwc_bwd_params --------------------------
	.section	.nv.info._Z35group_norm_nhwc_bwd_one_pass_kernelI11Fp16IOBf16WLi128ELi24ELi384EEv26Group_norm_nhwc_bwd_params,"",@"SHT_CUDA_INFO"
	.sectionflags	@""
	.align	4


	//----- nvinfo : EIATTR_CUDA_API_VERSION
	.align		4
        /*0000*/ 	.byte	0x04, 0x37
        /*0002*/ 	.short	(.L_819 - .L_818)
.L_818:
        /*0004*/ 	.word	0x00000082


	//----- nvinfo : EIATTR_KPARAM_INFO
	.align		4
.L_819:
        /*0008*/ 	.byte	0x04, 0x17
        /*000a*/ 	.short	(.L_821 - .L_820)
.L_820:
        /*000c*/ 	.word	0x00000000
        /*0010*/ 	.short	0x0000
        /*0012*/ 	.short	0x0000
        /*0014*/ 	.byte	0x00, 0xf0, 0xe1, 0x02


	//----- nvinfo : EIATTR_SPARSE_MMA_MASK
	.align		4
.L_821:
        /*0018*/ 	.byte	0x03, 0x50
        /*001a*/ 	.short	0x0000


	//----- nvinfo : EIATTR_MAXREG_COUNT
	.align		4
        /*001c*/ 	.byte	0x03, 0x1b
        /*001e*/ 	.short	0x00a8


	//----- nvinfo : EIATTR_NUM_BARRIERS
	.align		4
        /*0020*/ 	.byte	0x02, 0x4c
        /*0022*/ 	.byte	0x01
	.zero		1


	//----- nvinfo : EIATTR_MERCURY_ISA_VERSION
	.align		4
        /*0024*/ 	.byte	0x03, 0x5f
        /*0026*/ 	.short	0x0101


	//----- nvinfo : EIATTR_INT_WARP_WIDE_INSTR_OFFSETS
	.align		4
        /*0028*/ 	.byte	0x04, 0x31
        /*002a*/ 	.short	(.L_823 - .L_822)


	//   ....[0]....
.L_822:
        /*002c*/ 	.word	0x00001ba0


	//----- nvinfo : EIATTR_COOP_GROUP_MASK_REGIDS
	.align		4
.L_823:
        /*0030*/ 	.byte	0x04, 0x29
        /*0032*/ 	.short	(.L_825 - .L_824)


	//   ....[0]....
.L_824:
        /*0034*/ 	.word	0xffffffff


	//   ....[1]....
        /*0038*/ 	.word	0xffffffff


	//   ....[2]....
        /*003c*/ 	.word	0xffffffff


	//   ....[3]....
        /*0040*/ 	.word	0xffffffff


	//   ....[4]....
        /*0044*/ 	.word	0xffffffff


	//   ....[5]....
        /*0048*/ 	.word	0xffffffff


	//   ....[6]....
        /*004c*/ 	.word	0xffffffff


	//   ....[7]....
        /*0050*/ 	.word	0xffffffff


	//   ....[8]....
        /*0054*/ 	.word	0xffffffff


	//   ....[9]....
        /*0058*/ 	.word	0xffffffff


	//----- nvinfo : EIATTR_COOP_GROUP_INSTR_OFFSETS
	.align		4
.L_825:
        /*005c*/ 	.byte	0x04, 0x28
        /*005e*/ 	.short	(.L_827 - .L_826)


	//   ....[0]....
.L_826:
        /*0060*/ 	.word	0x00001960


	//   ....[1]....
        /*0064*/ 	.word	0x000019a0


	//   ....[2]....
        /*0068*/ 	.word	0x00001a20


	//   ....[3]....
        /*006c*/ 	.word	0x00001a40


	//   ....[4]....
        /*0070*/ 	.word	0x00001a80


	//   ....[5]....
        /*0074*/ 	.word	0x00001aa0


	//   ....[6]....
        /*0078*/ 	.word	0x00001ad0


	//   ....[7]....
        /*007c*/ 	.word	0x00001af0


	//   ....[8]....
        /*0080*/ 	.word	0x00001b40


	//   ....[9]....
        /*0084*/ 	.word	0x00001b50


	//----- nvinfo : EIATTR_VRC_CTA_INIT_COUNT
	.align		4
.L_827:
        /*0088*/ 	.byte	0x02, 0x4a
	.zero		1
	.zero		1


	//----- nvinfo : EIATTR_EXIT_INSTR_OFFSETS
	.align		4
        /*008c*/ 	.byte	0x04, 0x1c
        /*008e*/ 	.short	(.L_829 - .L_828)


	//   ....[0]....
.L_828:
        /*0090*/ 	.word	0x00004300


	//   ....[1]....
        /*0094*/ 	.word	0x00004430


	//   ....[2]....
        /*0098*/ 	.word	0x00004a20


	//   ....[3]....
        /*009c*/ 	.word	0x00005020


	//----- nvinfo : EIATTR_MAX_THREADS
	.align		4
.L_829:
        /*00a0*/ 	.byte	0x04, 0x05
        /*00a2*/ 	.short	(.L_831 - .L_830)
.L_830:
        /*00a4*/ 	.word	0x00000180
        /*00a8*/ 	.word	0x00000001
        /*00ac*/ 	.word	0x00000001


	//----- nvinfo : EIATTR_CRS_STACK_SIZE
	.align		4
.L_831:
        /*00b0*/ 	.byte	0x04, 0x1e
        /*00b2*/ 	.short	(.L_833 - .L_832)
.L_832:
        /*00b4*/ 	.word	0x00000000


	//----- nvinfo : EIATTR_CBANK_PARAM_SIZE
	.align		4
.L_833:
        /*00b8*/ 	.byte	0x03, 0x19
        /*00ba*/ 	.short	0x00b8


	//----- nvinfo : EIATTR_PARAM_CBANK
	.align		4
        /*00bc*/ 	.byte	0x04, 0x0a
        /*00be*/ 	.short	(.L_835 - .L_834)
	.align		4
.L_834:
        /*00c0*/ 	.word	index@(.nv.constant0._Z35group_norm_nhwc_bwd_one_pass_kernelI11Fp16IOBf16WLi128ELi24ELi384EEv26Group_norm_nhwc_bwd_params)
        /*00c4*/ 	.short	0x0380
        /*00c6*/ 	.short	0x00b8


	//----- nvinfo : EIATTR_SW_WAR
	.align		4
.L_835:
        /*00c8*/ 	.byte	0x04, 0x36
        /*00ca*/ 	.short	(.L_837 - .L_836)
.L_836:
        /*00cc*/ 	.word	0x00000008
.L_837:


//--------------------- .nv.info._Z35group_norm_nhwc_bwd_one_pass_kernelI11Fp16IOBf16WLi256ELi24ELi384EEv26Group_norm_nhwc_bwd_params --------------------------
	.section	.nv.info._Z35group_norm_nhwc_bwd_one_pass_kernelI11Fp16IOBf16WLi256ELi24ELi384EEv26Group_norm_nhwc_bwd_params,"",@"SHT_CUDA_INFO"
	.sectionflags	@""
	.align	4


	//----- nvinfo : EIATTR_CUDA_API_VERSION
	.align		4
        /*0000*/ 	.byte	0x04, 0x37
        /*0002*/ 	.short	(.L_839 - .L_838)
.L_838:
        /*0004*/ 	.word	0x00000082


	//----- nvinfo : EIATTR_KPARAM_INFO
	.align		4
.L_839:
        /*0008*/ 	.byte	0x04, 0x17
        /*000a*/ 	.short	(.L_841 - .L_840)
.L_840:
        /*000c*/ 	.word	0x00000000
        /*0010*/ 	.short	0x0000
        /*0012*/ 	.short	0x0000
        /*0014*/ 	.byte	0x00, 0xf0, 0xe1, 0x02


	//----- nvinfo : EIATTR_SPARSE_MMA_MASK
	.align		4
.L_841:
        /*0018*/ 	.byte	0x03, 0x50
        /*001a*/ 	.short	0x0000


	//----- nvinfo : EIATTR_MAXREG_COUNT
	.align		4
        /*001c*/ 	.byte	0x03, 0x1b
        /*001e*/ 	.short	0x00a8


	//----- nvinfo : EIATTR_NUM_BARRIERS
	.align		4
        /*0020*/ 	.byte	0x02, 0x4c
        /*0022*/ 	.byte	0x01
	.zero		1


	//----- nvinfo : EIATTR_MERCURY_ISA_VERSION
	.align		4
        /*0024*/ 	.byte	0x03, 0x5f
        /*0026*/ 	.short	0x0101


	//----- nvinfo : EIATTR_INT_WARP_WIDE_INSTR_OFFSETS
	.align		4
        /*0028*/ 	.byte	0x04, 0x31
        /*002a*/ 	.short	(.L_843 - .L_842)


	//   ....[0]....
.L_842:
        /*002c*/ 	.word	0x00002e90


	//----- nvinfo : EIATTR_COOP_GROUP_MASK_REGIDS
	.align		4
.L_843:
        /*0030*/ 	.byte	0x04, 0x29
        /*0032*/ 	.short	(.L_845 - .L_844)


	//   ....[0]....
.L_844:
        /*0034*/ 	.word	0xffffffff


	//   ....[1]....
        /*0038*/ 	.word	0xffffffff


	//   ....[2]....
        /*003c*/ 	.word	0xffffffff


	//   ....[3]....
        /*0040*/ 	.word	0xffffffff


	//   ....[4]....
        /*0044*/ 	.word	0xffffffff


	//   ....[5]....
        /*0048*/ 	.word	0xffffffff


	//   ....[6]....
        /*004c*/ 	.word	0xffffffff


	//   ....[7]....
        /*0050*/ 	.word	0xffffffff


	//   ....[8]....
        /*0054*/ 	.word	0xffffffff


	//   ....[9]....
        /*0058*/ 	.word	0xffffffff


	//----- nvinfo : EIATTR_COOP_GROUP_INSTR_OFFSETS
	.align		4
.L_845:
        /*005c*/ 	.byte	0x04, 0x28
        /*005e*/ 	.short	(.L_847 - .L_846)


	//   ....[0]....
.L_846:
        /*0060*/ 	.word	0x00002c50


	//   ....[1]....
        /*0064*/ 	.word	0x00002c60


	//   ....[2]....
        /*0068*/ 	.word	0x00002d00


	//   ....[3]....
        /*006c*/ 	.word	0x00002d10


	//   ....[4]....
        /*0070*/ 	.word	0x00002d40


	//   ....[5]....
        /*0074*/ 	.word	0x00002d60


	//   ....[6]....
        /*0078*/ 	.word	0x00002d90


	//   ....[7]....
        /*007c*/ 	.word	0x00002dc0


	//   ....[8]....
        /*0080*/ 	.word	0x00002e30


	//   ....[9]....
        /*0084*/ 	.word	0x00002e40


	//----- nvinfo : EIATTR_VRC_CTA_INIT_COUNT
	.align		4
.L_847:
        /*0088*/ 	.byte	0x02, 0x4a
	.zero		1
	.zero		1


	//----- nvinfo : EIATTR_EXIT_INSTR_OFFSETS
	.align		4
        /*008c*/ 	.byte	0x04, 0x1c
        /*008e*/ 	.short	(.L_849 - .L_848)


	//   ....[0]....
.L_848:
        /*0090*/ 	.word	0x00006480


	//   ....[1]....
        /*0094*/ 	.word	0x000065b0


	//   ....[2]....
        /*0098*/ 	.word	0x00006bc0


	//   ....[3]....
        /*009c*/ 	.word	0x000071c0


	//----- nvinfo : EIATTR_MAX_THREADS
	.align		4
.L_849:
        /*00a0*/ 	.byte	0x04, 0x05
        /*00a2*/ 	.short	(.L_851 - .L_850)
.L_850:
        /*00a4*/ 	.word	0x00000180
        /*00a8*/ 	.word	0x00000001
        /*00ac*/ 	.word	0x00000001


	//----- nvinfo : EIATTR_CRS_STACK_SIZE
	.align		4
.L_851:
        /*00b0*/ 	.byte	0x04, 0x1e
        /*00b2*/ 	.short	(.L_853 - .L_852)
.L_852:
        /*00b4*/ 	.word	0x00000000


	//----- nvinfo : EIATTR_CBANK_PARAM_SIZE
	.align		4
.L_853:
        /*00b8*/ 	.byte	0x03, 0x19
        /*00ba*/ 	.short	0x00b8


	//----- nvinfo : EIATTR_PARAM_CBANK
	.align		4
        /*00bc*/ 	.byte	0x04, 0x0a
        /*00be*/ 	.short	(.L_855 - .L_854)
	.align		4
.L_854:
        /*00c0*/ 	.word	index@(.nv.constant0._Z35group_norm_nhwc_bwd_one_pass_kernelI11Fp16IOBf16WLi256ELi24ELi384EEv26Group_norm_nhwc_bwd_params)
        /*00c4*/ 	.short	0x0380
        /*00c6*/ 	.short	0x00b8


	//----- nvinfo : EIATTR_SW_WAR
	.align		4
.L_855:
        /*00c8*/ 	.byte	0x04, 0x36
        /*00ca*/ 	.short	(.L_857 - .L_856)
.L_856:
        /*00cc*/ 	.word	0x00000008
.L_857:


//--------------------- .nv.info._Z35group_norm_nhwc_bwd_one_pass_kernelI11Fp16IOBf16WLi512ELi24ELi384EEv26Group_norm_nhwc_bwd_params --------------------------
	.section	.nv.info._Z35group_norm_nhwc_bwd_one_pass_kernelI11Fp16IOBf16WLi512ELi24ELi384EEv26Group_norm_nhwc_bwd_params,"",@"SHT_CUDA_INFO"
	.sectionflags	@""
	.align	4


	//----- nvinfo : EIATTR_CUDA_API_VERSION
	.align		4
        /*0000*/ 	.byte	0x04, 0x37
        /*0002*/ 	.short	(.L_859 - .L_858)
.L_858:
        /*0004*/ 	.word	0x00000082


	//----- nvinfo : EIATTR_KPARAM_INFO
	.align		4
.L_859:
        /*0008*/ 	.byte	0x04, 0x17
        /*000a*/ 	.short	(.L_861 - .L_860)
.L_860:
        /*000c*/ 	.word	0x00000000
        /*0010*/ 	.short	0x0000
        /*0012*/ 	.short	0x0000
        /*0014*/ 	.byte	0x00, 0xf0, 0xe1, 0x02


	//----- nvinfo : EIATTR_SPARSE_MMA_MASK
	.align		4
.L_861:
        /*0018*/ 	.byte	0x03, 0x50
        /*001a*/ 	.short	0x0000


	//----- nvinfo : EIATTR_MAXREG_COUNT
	.align		4
        /*001c*/ 	.byte	0x03, 0x1b
        /*001e*/ 	.short	0x00a8


	//----- nvinfo : EIATTR_NUM_BARRIERS
	.align		4
        /*0020*/ 	.byte	0x02, 0x4c
        /*0022*/ 	.byte	0x01
	.zero		1


	//----- nvinfo : EIATTR_MERCURY_ISA_VERSION
	.align		4
        /*0024*/ 	.byte	0x03, 0x5f
        /*0026*/ 	.short	0x0101


	//----- nvinfo : EIATTR_INT_WARP_WIDE_INSTR_OFFSETS
	.align		4
        /*0028*/ 	.byte	0x04, 0x31
        /*002a*/ 	.short	(.L_863 - .L_862)


	//   ....[0]....
.L_862:
        /*002c*/ 	.word	0x00005480


	//----- nvinfo : EIATTR_COOP_GROUP_MASK_REGIDS
	.align		4
.L_863:
        /*0030*/ 	.byte	0x04, 0x29
        /*0032*/ 	.short	(.L_865 - .L_864)


	//   ....[0]....
.L_864:
        /*0034*/ 	.word	0xffffffff


	//   ....[1]....
        /*0038*/ 	.word	0xffffffff


	//   ....[2]....
        /*003c*/ 	.word	0xffffffff


	//   ....[3]....
        /*0040*/ 	.word	0xffffffff


	//   ....[4]....
        /*0044*/ 	.word	0xffffffff


	//   ....[5]....
        /*0048*/ 	.word	0xffffffff


	//   ....[6]....
        /*004c*/ 	.word	0xffffffff


	//   ....[7]....
        /*0050*/ 	.word	0xffffffff


	//   ....[8]....
        /*0054*/ 	.word	0xffffffff


	//   ....[9]....
        /*0058*/ 	.word	0xffffffff


	//----- nvinfo : EIATTR_COOP_GROUP_INSTR_OFFSETS
	.align		4
.L_865:
        /*005c*/ 	.byte	0x04, 0x28
        /*005e*/ 	.short	(.L_867 - .L_866)


	//   ....[0]....
.L_866:
        /*0060*/ 	.word	0x00005210


	//   ....[1]....
        /*0064*/ 	.word	0x00005250


	//   ....[2]....
        /*0068*/ 	.word	0x000052d0


	//   ....[3]....
        /*006c*/ 	.word	0x000052f0


	//   ....[4]....
        /*0070*/ 	.word	0x00005360


	//   ....[5]....
        /*0074*/ 	.word	0x00005380


	//   ....[6]....
        /*0078*/ 	.word	0x000053b0


	//   ....[7]....
        /*007c*/ 	.word	0x000053d0


	//   ....[8]....
        /*0080*/ 	.word	0x00005420


	//   ....[9]....
        /*0084*/ 	.word	0x00005430


	//----- nvinfo : EIATTR_VRC_CTA_INIT_COUNT
	.align		4
.L_867:
        /*0088*/ 	.byte	0x02, 0x4a
	.zero		1
	.zero		1


	//----- nvinfo : EIATTR_EXIT_INSTR_OFFSETS
	.align		4
        /*008c*/ 	.byte	0x04, 0x1c
        /*008e*/ 	.short	(.L_869 - .L_868)


	//   ....[0]....
.L_868:
        /*0090*/ 	.word	0x0000a400


	//   ....[1]....
        /*0094*/ 	.word	0x0000a530


	//   ....[2]....
        /*0098*/ 	.word	0x0000ab40


	//   ....[3]....
        /*009c*/ 	.word	0x0000b140


	//----- nvinfo : EIATTR_MAX_THREADS
	.align		4
.L_869:
        /*00a0*/ 	.byte	0x04, 0x05
        /*00a2*/ 	.short	(.L_871 - .L_870)
.L_870:
        /*00a4*/ 	.word	0x00000180
        /*00a8*/ 	.word	0x00000001
        /*00ac*/ 	.word	0x00000001


	//----- nvinfo : EIATTR_CRS_STACK_SIZE
	.align		4
.L_871:
        /*00b0*/ 	.byte	0x04, 0x1e
        /*00b2*/ 	.short	(.L_873 - .L_872)
.L_872:
        /*00b4*/ 	.word	0x00000000


	//----- nvinfo : EIATTR_CBANK_PARAM_SIZE
	.align		4
.L_873:
        /*00b8*/ 	.byte	0x03, 0x19
        /*00ba*/ 	.short	0x00b8


	//----- nvinfo : EIATTR_PARAM_CBANK
	.align		4
        /*00bc*/ 	.byte	0x04, 0x0a
        /*00be*/ 	.short	(.L_875 - .L_874)
	.align		4
.L_874:
        /*00c0*/ 	.word	index@(.nv.constant0._Z35group_norm_nhwc_bwd_one_pass_kernelI11Fp16IOBf16WLi512ELi24ELi384EEv26Group_norm_nhwc_bwd_params)
        /*00c4*/ 	.short	0x0380
        /*00c6*/ 	.short	0x00b8


	//----- nvinfo : EIATTR_SW_WAR
	.align		4
.L_875:
        /*00c8*/ 	.byte	0x04, 0x36
        /*00ca*/ 	.short	(.L_877 - .L_876)
.L_876:
        /*00cc*/ 	.word	0x00000008
.L_877:


//--------------------- .nv.info._Z35group_norm_nhwc_bwd_one_pass_kernelI11Fp16IOFp16WLi64ELi24ELi384EEv26Group_norm_nhwc_bwd_params --------------------------
	.section	.nv.info._Z35group_norm_nhwc_bwd_one_pass_kernelI11Fp16IOFp16WLi64ELi24ELi384EEv26Group_norm_nhwc_bwd_params,"",@"SHT_CUDA_INFO"
	.sectionflags	@""
	.align	4


	//----- nvinfo : EIATTR_CUDA_API_VERSION
	.align		4
        /*0000*/ 	.byte	0x04, 0x37
        /*0002*/ 	.short	(.L_879 - .L_878)
.L_878:
        /*0004*/ 	.word	0x00000082


	//----- nvinfo : EIATTR_KPARAM_INFO
	.align		4
.L_879:
        /*0008*/ 	.byte	0x04, 0x17
        /*000a*/ 	.short	(.L_881 - .L_880)
.L_880:
        /*000c*/ 	.word	0x00000000
        /*0010*/ 	.short	0x0000
        /*0012*/ 	.short	0x0000
        /*0014*/ 	.byte	0x00, 0xf0, 0xe1, 0x02


	//----- nvinfo : EIATTR_SPARSE_MMA_MASK
	.align		4
.L_881:
        /*0018*/ 	.byte	0x03, 0x50
        /*001a*/ 	.short	0x0000


	//----- nvinfo : EIATTR_MAXREG_COUNT
	.align		4
        /*001c*/ 	.byte	0x03, 0x1b
        /*001e*/ 	.short	0x00a8


	//----- nvinfo : EIATTR_NUM_BARRIERS
	.align		4
        /*0020*/ 	.byte	0x02, 0x4c
        /*0022*/ 	.byte	0x01
	.zero		1


	//----- nvinfo : EIATTR_MERCURY_ISA_VERSION
	.align		4
        /*0024*/ 	.byte	0x03, 0x5f
        /*0026*/ 	.short	0x0101


	//----- nvinfo : EIATTR_INT_WARP_WIDE_INSTR_OFFSETS
	.align		4
        /*0028*/ 	.byte	0x04, 0x31
        /*002a*/ 	.short	(.L_883 - .L_882)


	//   ....[0]....
.L_882:
        /*002c*/ 	.word	0x00002460


	//   ....[1]....
        /*0030*/ 	.word	0x00002490


	//   ....[2]....
        /*0034*/ 	.word	0x000024a0


	//   ....[3]....
        /*0038*/ 	.word	0x000024f0


	//   ....[4]....
        /*003c*/ 	.word	0x00002680


	//   ....[5]....
        /*0040*/ 	.word	0x000026d0


	//   ....[6]....
        /*0044*/ 	.word	0x000026e0


	//   ....[7]....
        /*0048*/ 	.word	0x00002730


	//----- nvinfo : EIATTR_COOP_GROUP_MASK_REGIDS
	.align		4
.L_883:
        /*004c*/ 	.byte	0x04, 0x29
        /*004e*/ 	.short	(.L_885 - .L_884)


	//   ....[0]....
.L_884:
        /*0050*/ 	.word	0xffffffff


	//   ....[1]....
        /*0054*/ 	.word	0xffffffff


	//   ....[2]....
        /*0058*/ 	.word	0xffffffff


	//   ....[3]....
        /*005c*/ 	.word	0xffffffff


	//   ....[4]....
        /*0060*/ 	.word	0xffffffff


	//   ....[5]....
        /*0064*/ 	.word	0xffffffff


	//   ....[6]....
        /*0068*/ 	.word	0xffffffff


	//   ....[7]....
        /*006c*/ 	.word	0xffffffff


	//   ....[8]....
        /*0070*/ 	.word	0xffffffff


	//   ....[9]....
        /*0074*/ 	.word	0xffffffff


	//----- nvinfo : EIATTR_COOP_GROUP_INSTR_OFFSETS
	.align		4
.L_885:
        /*0078*/ 	.byte	0x04, 0x28
        /*007a*/ 	.short	(.L_887 - .L_886)


	//   ....[0]....
.L_886:
        /*007c*/ 	.word	0x00001050


	//   ....[1]....
        /*0080*/ 	.word	0x00001090


	//   ....[2]....
        /*0084*/ 	.word	0x000010f0


	//   ....[3]....
        /*0088*/ 	.word	0x00001110


	//   ....[4]....
        /*008c*/ 	.word	0x00001140


	//   ....[5]....
        /*0090*/ 	.word	0x00001160


	//   ....[6]....
        /*0094*/ 	.word	0x00001190


	//   ....[7]....
        /*0098*/ 	.word	0x000011b0


	//   ....[8]....
        /*009c*/ 	.word	0x00001200


	//   ....[9]....
        /*00a0*/ 	.word	0x00001210


	//----- nvinfo : EIATTR_VRC_CTA_INIT_COUNT
	.align		4
.L_887:
        /*00a4*/ 	.byte	0x02, 0x4a
	.zero		1
	.zero		1


	//----- nvinfo : EIATTR_EXIT_INSTR_OFFSETS
	.align		4
        /*00a8*/ 	.byte	0x04, 0x1c
        /*00aa*/ 	.short	(.L_889 - .L_888)


	//   ....[0]....
.L_888:
        /*00ac*/ 	.word	0x00003640


	//   ....[1]....
        /*00b0*/ 	.word	0x00003770


	//   ....[2]....
        /*00b4*/ 	.word	0x00003d60


	//   ....[3]....
        /*00b8*/ 	.word	0x00004360


	//----- nvinfo : EIATTR_MAX_THREADS
	.align		4
.L_889:
        /*00bc*/ 	.byte	0x04, 0x05
        /*00be*/ 	.short	(.L_891 - .L_890)
.L_890:
        /*00c0*/ 	.word	0x00000180
        /*00c4*/ 	.word	0x00000001
        /*00c8*/ 	.word	0x00000001


	//----- nvinfo : EIATTR_CRS_STACK_SIZE
	.align		4
.L_891:
        /*00cc*/ 	.byte	0x04, 0x1e
        /*00ce*/ 	.short	(.L_893 - .L_892)
.L_892:
        /*00d0*/ 	.word	0x00000000


	//----- nvinfo : EIATTR_CBANK_PARAM_SIZE
	.align		4
.L_893:
        /*00d4*/ 	.byte	0x03, 0x19
        /*00d6*/ 	.short	0x00b8


	//----- nvinfo : EIATTR_PARAM_CBANK
	.align		4
        /*00d8*/ 	.byte	0x04, 0x0a
        /*00da*/ 	.short	(.L_895 - .L_894)
	.align		4
.L_894:
        /*00dc*/ 	.word	index@(.nv.constant0._Z35group_norm_nhwc_bwd_one_pass_kernelI11Fp16IOFp16WLi64ELi24ELi384EEv26Group_norm_nhwc_bwd_params)
        /*00e0*/ 	.short	0x0380
        /*00e2*/ 	.short	0x00b8


	//----- nvinfo : EIATTR_SW_WAR
	.align		4
.L_895:
        /*00e4*/ 	.byte	0x04, 0x36
        /*00e6*/ 	.short	(.L_897 - .L_896)
.L_896:
        /*00e8*/ 	.word	0x00000008
.L_897:


//--------------------- .nv.info._Z35group_norm_nhwc_bwd_one_pass_kernelI11Fp16IOFp16WLi128ELi24ELi384EEv26Group_norm_nhwc_bwd_params --------------------------
	.section	.nv.info._Z35group_norm_nhwc_bwd_one_pass_kernelI11Fp16IOFp16WLi128ELi24ELi384EEv26Group_norm_nhwc_bwd_params,"",@"SHT_CUDA_INFO"
	.sectionflags	@""
	.align	4


	//----- nvinfo : EIATTR_CUDA_API_VERSION
	.align		4
        /*0000*/ 	.byte	0x04, 0x37
        /*0002*/ 	.short	(.L_899 - .L_898)
.L_898:
        /*0004*/ 	.word	0x00000082


	//----- nvinfo : EIATTR_KPARAM_INFO
	.align		4
.L_899:
        /*0008*/ 	.byte	0x04, 0x17
        /*000a*/ 	.short	(.L_901 - .L_900)
.L_900:
        /*000c*/ 	.word	0x00000000
        /*0010*/ 	.short	0x0000
        /*0012*/ 	.short	0x0000
        /*0014*/ 	.byte	0x00, 0xf0, 0xe1, 0x02


	//----- nvinfo : EIATTR_SPARSE_MMA_MASK
	.align		4
.L_901:
        /*0018*/ 	.byte	0x03, 0x50
        /*001a*/ 	.short	0x0000


	//----- nvinfo : EIATTR_MAXREG_COUNT
	.align		4
        /*001c*/ 	.byte	0x03, 0x1b
        /*001e*/ 	.short	0x00a8


	//----- nvinfo : EIATTR_NUM_BARRIERS
	.align		4
        /*0020*/ 	.byte	0x02, 0x4c
        /*0022*/ 	.byte	0x01
	.zero		1


	//----- nvinfo : EIATTR_MERCURY_ISA_VERSION
	.align		4
        /*0024*/ 	.byte	0x03, 0x5f
        /*0026*/ 	.short	0x0101


	//----- nvinfo : EIATTR_INT_WARP_WIDE_INSTR_OFFSETS
	.align		4
        /*0028*/ 	.byte	0x04, 0x31
        /*002a*/ 	.short	(.L_903 - .L_902)


	//   ....[0]....
.L_902:
        /*002c*/ 	.word	0x00001ba0


	//----- nvinfo : EIATTR_COOP_GROUP_MASK_REGIDS
	.align		4
.L_903:
        /*0030*/ 	.byte	0x04, 0x29
        /*0032*/ 	.short	(.L_905 - .L_904)


	//   ....[0]....
.L_904:
        /*0034*/ 	.word	0xffffffff


	//   ....[1]....
        /*0038*/ 	.word	0xffffffff


	//   ....[2]....
        /*003c*/ 	.word	0xffffffff


	//   ....[3]....
        /*0040*/ 	.word	0xffffffff


	//   ....[4]....
        /*0044*/ 	.word	0xffffffff


	//   ....[5]....
        /*0048*/ 	.word	0xffffffff


	//   ....[6]....
        /*004c*/ 	.word	0xffffffff


	//   ....[7]....
        /*0050*/ 	.word	0xffffffff


	//   ....[8]....
        /*0054*/ 	.word	0xffffffff


	//   ....[9]....
        /*0058*/ 	.word	0xffffffff


	//----- nvinfo : EIATTR_COOP_GROUP_INSTR_OFFSETS
	.align		4
.L_905:
        /*005c*/ 	.byte	0x04, 0x28
        /*005e*/ 	.short	(.L_907 - .L_906)


	//   ....[0]....
.L_906:
        /*0060*/ 	.word	0x00001960


	//   ....[1]....
        /*0064*/ 	.word	0x000019a0


	//   ....[2]....
        /*0068*/ 	.word	0x00001a20


	//   ....[3]....
        /*006c*/ 	.word	0x00001a40


	//   ....[4]....
        /*0070*/ 	.word	0x00001a80


	//   ....[5]....
        /*0074*/ 	.word	0x00001aa0


	//   ....[6]....
        /*0078*/ 	.word	0x00001ad0


	//   ....[7]....
        /*007c*/ 	.word	0x00001af0


	//   ....[8]....
        /*0080*/ 	.word	0x00001b40


	//   ....[9]....
        /*0084*/ 	.word	0x00001b50


	//----- nvinfo : EIATTR_VRC_CTA_INIT_COUNT
	.align		4
.L_907:
        /*0088*/ 	.byte	0x02, 0x4a
	.zero		1
	.zero		1


	//----- nvinfo : EIATTR_EXIT_INSTR_OFFSETS
	.align		4
        /*008c*/ 	.byte	0x04, 0x1c
        /*008e*/ 	.short	(.L_909 - .L_908)


	//   ....[0]....
.L_908:
        /*0090*/ 	.word	0x00004300


	//   ....[1]....
        /*0094*/ 	.word	0x00004430


	//   ....[2]....
        /*0098*/ 	.word	0x00004a20


	//   ....[3]....
        /*009c*/ 	.word	0x00005020


	//----- nvinfo : EIATTR_MAX_THREADS
	.align		4
.L_909:
        /*00a0*/ 	.byte	0x04, 0x05
        /*00a2*/ 	.short	(.L_911 - .L_910)
.L_910:
        /*00a4*/ 	.word	0x00000180
        /*00a8*/ 	.word	0x00000001
        /*00ac*/ 	.word	0x00000001


	//----- nvinfo : EIATTR_CRS_STACK_SIZE
	.align		4
.L_911:
        /*00b0*/ 	.byte	0x04, 0x1e
        /*00b2*/ 	.short	(.L_913 - .L_912)
.L_912:
        /*00b4*/ 	.word	0x00000000


	//----- nvinfo : EIATTR_CBANK_PARAM_SIZE
	.align		4
.L_913:
        /*00b8*/ 	.byte	0x03, 0x19
        /*00ba*/ 	.short	0x00b8


	//----- nvinfo : EIATTR_PARAM_CBANK
	.align		4
        /*00bc*/ 	.byte	0x04, 0x0a
        /*00be*/ 	.short	(.L_915 - .L_914)
	.align		4
.L_914:
        /*00c0*/ 	.word	index@(.nv.constant0._Z35group_norm_nhwc_bwd_one_pass_kernelI11Fp16IOFp16WLi128ELi24ELi384EEv26Group_norm_nhwc_bwd_params)
        /*00c4*/ 	.short	0x0380
        /*00c6*/ 	.short	0x00b8


	//----- nvinfo : EIATTR_SW_WAR
	.align		4
.L_915:
        /*00c8*/ 	.byte	0x04, 0x36
        /*00ca*/ 	.short	(.L_917 - .L_916)
.L_916:
        /*00cc*/ 	.word	0x00000008
.L_917:


//--------------------- .nv.info._Z35group_norm_nhwc_bwd_one_pass_kernelI11Fp16IOFp16WLi256ELi24ELi384EEv26Group_norm_nhwc_bwd_params --------------------------
	.section	.nv.info._Z35group_norm_nhwc_bwd_one_pass_kernelI11Fp16IOFp16WLi256ELi24ELi384EEv26Group_norm_nhwc_bwd_params,"",@"SHT_CUDA_INFO"
	.sectionflags	@""
	.align	4


	//----- nvinfo : EIATTR_CUDA_API_VERSION
	.align		4
        /*0000*/ 	.byte	0x04, 0x37
        /*0002*/ 	.short	(.L_919 - .L_918)
.L_918:
        /*0004*/ 	.word	0x00000082


	//----- nvinfo : EIATTR_KPARAM_INFO
	.align		4
.L_919:
        /*0008*/ 	.byte	0x04, 0x17
        /*000a*/ 	.short	(.L_921 - .L_920)
.L_920:
        /*000c*/ 	.word	0x00000000
        /*0010*/ 	.short	0x0000
        /*0012*/ 	.short	0x0000
        /*0014*/ 	.byte	0x00, 0xf0, 0xe1, 0x02


	//----- nvinfo : EIATTR_SPARSE_MMA_MASK
	.align		4
.L_921:
        /*0018*/ 	.byte	0x03, 0x50
        /*001a*/ 	.short	0x0000


	//----- nvinfo : EIATTR_MAXREG_COUNT
	.align		4
        /*001c*/ 	.byte	0x03, 0x1b
        /*001e*/ 	.short	0x00a8


	//----- nvinfo : EIATTR_NUM_BARRIERS
	.align		4
        /*0020*/ 	.byte	0x02, 0x4c
        /*0022*/ 	.byte	0x01
	.zero		1


	//----- nvinfo : EIATTR_MERCURY_ISA_VERSION
	.align		4
        /*0024*/ 	.byte	0x03, 0x5f
        /*0026*/ 	.short	0x0101


	//----- nvinfo : EIATTR_INT_WARP_WIDE_INSTR_OFFSETS
	.align		4
        /*0028*/ 	.byte	0x04, 0x31
        /*002a*/ 	.short	(.L_923 - .L_922)


	//   ....[0]....
.L_922:
        /*002c*/ 	.word	0x00002e90


	//----- nvinfo : EIATTR_COOP_GROUP_MASK_REGIDS
	.align		4
.L_923:
        /*0030*/ 	.byte	0x04, 0x29
        /*0032*/ 	.short	(.L_925 - .L_924)


	//   ....[0]....
.L_924:
        /*0034*/ 	.word	0xffffffff


	//   ....[1]....
        /*0038*/ 	.word	0xffffffff


	//   ....[2]....
        /*003c*/ 	.word	0xffffffff


	//   ....[3]....
        /*0040*/ 	.word	0xffffffff


	//   ....[4]....
        /*0044*/ 	.word	0xffffffff


	//   ....[5]....
        /*0048*/ 	.word	0xffffffff


	//   ....[6]....
        /*004c*/ 	.word	0xffffffff


	//   ....[7]....
        /*0050*/ 	.word	0xffffffff


	//   ....[8]....
        /*0054*/ 	.word	0xffffffff


	//   ....[9]....
        /*0058*/ 	.word	0xffffffff


	//----- nvinfo : EIATTR_COOP_GROUP_INSTR_OFFSETS
	.align		4
.L_925:
        /*005c*/ 	.byte	0x04, 0x28
        /*005e*/ 	.short	(.L_927 - .L_926)


	//   ....[0]....
.L_926:
        /*0060*/ 	.word	0x00002c50


	//   ....[1]....
        /*0064*/ 	.word	0x00002c60


	//   ....[2]....
        /*0068*/ 	.word	0x00002d00


	//   ....[3]....
        /*006c*/ 	.word	0x00002d10


	//   ....[4]....
        /*0070*/ 	.word	0x00002d40


	//   ....[5]....
        /*0074*/ 	.word	0x00002d60


	//   ....[6]....
        /*0078*/ 	.word	0x00002d90


	//   ....[7]....
        /*007c*/ 	.word	0x00002dc0


	//   ....[8]....
        /*0080*/ 	.word	0x00002e30


	//   ....[9]....
        /*0084*/ 	.word	0x00002e40


	//----- nvinfo : EIATTR_VRC_CTA_INIT_COUNT
	.align		4
.L_927:
        /*0088*/ 	.byte	0x02, 0x4a
	.zero		1
	.zero		1


	//----- nvinfo : EIATTR_EXIT_INSTR_OFFSETS
	.align		4
        /*008c*/ 	.byte	0x04, 0x1c
        /*008e*/ 	.short	(.L_929 - .L_928)


	//   ....[0]....
.L_928:
        /*0090*/ 	.word	0x00006480


	//   ....[1]....
        /*0094*/ 	.word	0x000065b0


	//   ....[2]....
        /*0098*/ 	.word	0x00006bc0


	//   ....[3]....
        /*009c*/ 	.word	0x000071c0


	//----- nvinfo : EIATTR_MAX_THREADS
	.align		4
.L_929:
        /*00a0*/ 	.byte	0x04, 0x05
        /*00a2*/ 	.short	(.L_931 - .L_930)
.L_930:
        /*00a4*/ 	.word	0x00000180
        /*00a8*/ 	.word	0x00000001
        /*00ac*/ 	.word	0x00000001


	//----- nvinfo : EIATTR_CRS_STACK_SIZE
	.align		4
.L_931:
        /*00b0*/ 	.byte	0x04, 0x1e
        /*00b2*/ 	.short	(.L_933 - .L_932)
.L_932:
        /*00b4*/ 	.word	0x00000000


	//----- nvinfo : EIATTR_CBANK_PARAM_SIZE
	.align		4
.L_933:
        /*00b8*/ 	.byte	0x03, 0x19
        /*00ba*/ 	.short	0x00b8


	//----- nvinfo : EIATTR_PARAM_CBANK
	.align		4
        /*00bc*/ 	.byte	0x04, 0x0a
        /*00be*/ 	.short	(.L_935 - .L_934)
	.align		4
.L_934:
        /*00c0*/ 	.word	index@(.nv.constant0._Z35group_norm_nhwc_bwd_one_pass_kernelI11Fp16IOFp16WLi256ELi24ELi384EEv26Group_norm_nhwc_bwd_params)
        /*00c4*/ 	.short	0x0380
        /*00c6*/ 	.short	0x00b8


	//----- nvinfo : EIATTR_SW_WAR
	.align		4
.L_935:
        /*00c8*/ 	.byte	0x04, 0x36
        /*00ca*/ 	.short	(.L_937 - .L_936)
.L_936:
        /*00cc*/ 	.word	0x00000008
.L_937:


//--------------------- .nv.info._Z35group_norm_nhwc_bwd_one_pass_kernelI11Fp16IOFp16WLi512ELi24ELi384EEv26Group_norm_nhwc_bwd_params --------------------------
	.section	.nv.info._Z35group_norm_nhwc_bwd_one_pass_kernelI11Fp16IOFp16WLi512ELi24ELi384EEv26Group_norm_nhwc_bwd_params,"",@"SHT_CUDA_INFO"
	.sectionflags	@""
	.align	4


	//----- nvinfo : EIATTR_CUDA_API_VERSION
	.align		4
        /*0000*/ 	.byte	0x04, 0x37
        /*0002*/ 	.short	(.L_939 - .L_938)
.L_938:
        /*0004*/ 	.word	0x00000082


	//----- nvinfo : EIATTR_KPARAM_INFO
	.align		4
.L_939:
        /*0008*/ 	.byte	0x04, 0x17
        /*000a*/ 	.short	(.L_941 - .L_940)
.L_940:
        /*000c*/ 	.word	0x00000000
        /*0010*/ 	.short	0x0000
        /*0012*/ 	.short	0x0000
        /*0014*/ 	.byte	0x00, 0xf0, 0xe1, 0x02


	//----- nvinfo : EIATTR_SPARSE_MMA_MASK
	.align		4
.L_941:
        /*0018*/ 	.byte	0x03, 0x50
        /*001a*/ 	.short	0x0000


	//----- nvinfo : EIATTR_MAXREG_COUNT
	.align		4
        /*001c*/ 	.byte	0x03, 0x1b
        /*001e*/ 	.short	0x00a8


	//----- nvinfo : EIATTR_NUM_BARRIERS
	.align		4
        /*0020*/ 	.byte	0x02, 0x4c
        /*0022*/ 	.byte	0x01
	.zero		1


	//----- nvinfo : EIATTR_MERCURY_ISA_VERSION
	.align		4
        /*0024*/ 	.byte	0x03, 0x5f
        /*0026*/ 	.short	0x0101


	//----- nvinfo : EIATTR_INT_WARP_WIDE_INSTR_OFFSETS
	.align		4
        /*0028*/ 	.byte	0x04, 0x31
        /*002a*/ 	.short	(.L_943 - .L_942)


	//   ....[0]....
.L_942:
        /*002c*/ 	.word	0x00005480


	//----- nvinfo : EIATTR_COOP_GROUP_MASK_REGIDS
	.align		4
.L_943:
        /*0030*/ 	.byte	0x04, 0x29
        /*0032*/ 	.short	(.L_945 - .L_944)


	//   ....[0]....
.L_944:
        /*0034*/ 	.word	0xffffffff


	//   ....[1]....
        /*0038*/ 	.word	0xffffffff


	//   ....[2]....
        /*003c*/ 	.word	0xffffffff


	//   ....[3]....
        /*0040*/ 	.word	0xffffffff


	//   ....[4]....
        /*0044*/ 	.word	0xffffffff


	//   ....[5]....
        /*0048*/ 	.word	0xffffffff


	//   ....[6]....
        /*004c*/ 	.word	0xffffffff


	//   ....[7]....
        /*0050*/ 	.word	0xffffffff


	//   ....[8]....
        /*0054*/ 	.word	0xffffffff


	//   ....[9]....
        /*0058*/ 	.word	0xffffffff


	//----- nvinfo : EIATTR_COOP_GROUP_INSTR_OFFSETS
	.align		4
.L_945:
        /*005c*/ 	.byte	0x04, 0x28
        /*005e*/ 	.short	(.L_947 - .L_946)


	//   ....[0]....
.L_946:
        /*0060*/ 	.word	0x00005210


	//   ....[1]....
        /*0064*/ 	.word	0x00005250


	//   ....[2]....
        /*0068*/ 	.word	0x000052d0


	//   ....[3]....
        /*006c*/ 	.word	0x000052f0


	//   ....[4]....
        /*0070*/ 	.word	0x00005360


	//   ....[5]....
        /*0074*/ 	.word	0x00005380


	//   ....[6]....
        /*0078*/ 	.word	0x000053b0


	//   ....[7]....
        /*007c*/ 	.word	0x000053d0


	//   ....[8]....
        /*0080*/ 	.word	0x00005420


	//   ....[9]....
        /*0084*/ 	.word	0x00005430


	//----- nvinfo : EIATTR_VRC_CTA_INIT_COUNT
	.align		4
.L_947:
        /*0088*/ 	.byte	0x02, 0x4a
	.zero		1
	.zero		1


	//----- nvinfo : EIATTR_EXIT_INSTR_OFFSETS
	.align		4
        /*008c*/ 	.byte	0x04, 0x1c
        /*008e*/ 	.short	(.L_949 - .L_948)


	//   ....[0]....
.L_948:
        /*0090*/ 	.word	0x0000a400


	//   ....[1]....
        /*0094*/ 	.word	0x0000a530


	//   ....[2]....
        /*0098*/ 	.word	0x0000ab40


	//   ....[3]....
        /*009c*/ 	.word	0x0000b140


	//----- nvinfo : EIATTR_MAX_THREADS
	.align		4
.L_949:
        /*00a0*/ 	.byte	0x04, 0x05
        /*00a2*/ 	.short	(.L_951 - .L_950)
.L_950:
        /*00a4*/ 	.word	0x00000180
        /*00a8*/ 	.word	0x00000001
        /*00ac*/ 	.word	0x00000001


	//----- nvinfo : EIATTR_CRS_STACK_SIZE
	.align		4
.L_951:
        /*00b0*/ 	.byte	0x04, 0x1e
        /*00b2*/ 	.short	(.L_953 - .L_952)
.L_952:
        /*00b4*/ 	.word	0x00000000


	//----- nvinfo : EIATTR_CBANK_PARAM_SIZE
	.align		4
.L_953:
        /*00b8*/ 	.byte	0x03, 0x19
        /*00ba*/ 	.short	0x00b8


	//----- nvinfo : EIATTR_PARAM_CBANK
	.align		4
        /*00bc*/ 	.byte	0x04, 0x0a
        /*00be*/ 	.short	(.L_955 - .L_954)
	.align		4
.L_954:
        /*00c0*/ 	.word	index@(.nv.constant0._Z35group_norm_nhwc_bwd_one_pass_kernelI11Fp16IOFp16WLi512ELi24ELi384EEv26Group_norm_nhwc_bwd_params)
        /*00c4*/ 	.short	0x0380
        /*00c6*/ 	.short	0x00b8


	//----- nvinfo : EIATTR_SW_WAR
	.align		4
.L_955:
        /*00c8*/ 	.byte	0x04, 0x36
        /*00ca*/ 	.short	(.L_957 - .L_956)
.L_956:
        /*00cc*/ 	.word	0x00000008
.L_957:


//--------------------- .nv.info._Z35group_norm_nhwc_bwd_one_pass_kernelI11Fp32IOFp32WLi64ELi24ELi384EEv26Group_norm_nhwc_bwd_params --------------------------
	.section	.nv.info._Z35group_norm_nhwc_bwd_one_pass_kernelI11Fp32IOFp32WLi64ELi24ELi384EEv26Group_norm_nhwc_bwd_params,"",@"SHT_CUDA_INFO"
	.sectionflags	@""
	.align	4


	//----- nvinfo : EIATTR_CUDA_API_VERSION
	.align		4
        /*0000*/ 	.byte	0x04, 0x37
        /*0002*/ 	.short	(.L_959 - .L_958)
.L_958:
        /*0004*/ 	.word	0x00000082


	//----- nvinfo : EIATTR_KPARAM_INFO
	.align		4
.L_959:
        /*0008*/ 	.byte	0x04, 0x17
        /*000a*/ 	.short	(.L_961 - .L_960)
.L_960:
        /*000c*/ 	.word	0x00000000
        /*0010*/ 	.short	0x0000
        /*0012*/ 	.short	0x0000
        /*0014*/ 	.byte	0x00, 0xf0, 0xe1, 0x02


	//----- nvinfo : EIATTR_SPARSE_MMA_MASK
	.align		4
.L_961:
        /*0018*/ 	.byte	0x03, 0x50
        /*001a*/ 	.short	0x0000


	//----- nvinfo : EIATTR_MAXREG_COUNT
	.align		4
        /*001c*/ 	.byte	0x03, 0x1b
        /*001e*/ 	.short	0x00a8


	//----- nvinfo : EIATTR_NUM_BARRIERS
	.align		4
        /*0020*/ 	.byte	0x02, 0x4c
        /*0022*/ 	.byte	0x01
	.zero		1


	//----- nvinfo : EIATTR_MERCURY_ISA_VERSION
	.align		4
        /*0024*/ 	.byte	0x03, 0x5f
        /*0026*/ 	.short	0x0101


	//----- nvinfo : EIATTR_INT_WARP_WIDE_INSTR_OFFSETS
	.align		4
        /*0028*/ 	.byte	0x04, 0x31
        /*002a*/ 	.short	(.L_963 - .L_962)


	//   ....[0]....
.L_962:
        /*002c*/ 	.word	0x000022d0


	//   ....[1]....
        /*0030*/ 	.word	0x000022f0


	//   ....[2]....
        /*0034*/ 	.word	0x00002320


	//   ....[3]....
        /*0038*/ 	.word	0x00002370


	//   ....[4]....
        /*003c*/ 	.word	0x000024f0


	//   ....[5]....
        /*0040*/ 	.word	0x00002540


	//   ....[6]....
        /*0044*/ 	.word	0x00002550


	//   ....[7]....
        /*0048*/ 	.word	0x000025a0


	//----- nvinfo : EIATTR_COOP_GROUP_MASK_REGIDS
	.align		4
.L_963:
        /*004c*/ 	.byte	0x04, 0x29
        /*004e*/ 	.short	(.L_965 - .L_964)


	//   ....[0]....
.L_964:
        /*0050*/ 	.word	0xffffffff


	//   ....[1]....
        /*0054*/ 	.word	0xffffffff


	//   ....[2]....
        /*0058*/ 	.word	0xffffffff


	//   ....[3]....
        /*005c*/ 	.word	0xffffffff


	//   ....[4]....
        /*0060*/ 	.word	0xffffffff


	//   ....[5]....
        /*0064*/ 	.word	0xffffffff


	//   ....[6]....
        /*0068*/ 	.word	0xffffffff


	//   ....[7]....
        /*006c*/ 	.word	0xffffffff


	//   ....[8]....
        /*0070*/ 	.word	0xffffffff


	//   ....[9]....
        /*0074*/ 	.word	0xffffffff


	//----- nvinfo : EIATTR_COOP_GROUP_INSTR_OFFSETS
	.align		4
.L_965:
        /*0078*/ 	.byte	0x04, 0x28
        /*007a*/ 	.short	(.L_967 - .L_966)


	//   ....[0]....
.L_966:
        /*007c*/ 	.word	0x00000f20


	//   ....[1]....
        /*0080*/ 	.word	0x00000f60


	//   ....[2]....
        /*0084*/ 	.word	0x00000fc0


	//   ....[3]....
        /*0088*/ 	.word	0x00000fe0


	//   ....[4]....
        /*008c*/ 	.word	0x00001010


	//   ....[5]....
        /*0090*/ 	.word	0x00001030


	//   ....[6]....
        /*0094*/ 	.word	0x00001060


	//   ....[7]....
        /*0098*/ 	.word	0x00001080


	//   ....[8]....
        /*009c*/ 	.word	0x000010d0


	//   ....[9]....
        /*00a0*/ 	.word	0x000010e0


	//----- nvinfo : EIATTR_VRC_CTA_INIT_COUNT
	.align		4
.L_967:
        /*00a4*/ 	.byte	0x02, 0x4a
	.zero		1
	.zero		1


	//----- nvinfo : EIATTR_EXIT_INSTR_OFFSETS
	.align		4
        /*00a8*/ 	.byte	0x04, 0x1c
        /*00aa*/ 	.short	(.L_969 - .L_968)


	//   ....[0]....
.L_968:
        /*00ac*/ 	.word	0x00003430


	//   ....[1]....
        /*00b0*/ 	.word	0x00003560


	//   ....[2]....
        /*00b4*/ 	.word	0x00003b50


	//   ....[3]....
        /*00b8*/ 	.word	0x00004100


	//----- nvinfo : EIATTR_MAX_THREADS
	.align		4
.L_969:
        /*00bc*/ 	.byte	0x04, 0x05
        /*00be*/ 	.short	(.L_971 - .L_970)
.L_970:
        /*00c0*/ 	.word	0x00000180
        /*00c4*/ 	.word	0x00000001
        /*00c8*/ 	.word	0x00000001


	//----- nvinfo : EIATTR_CRS_STACK_SIZE
	.align		4
.L_971:
        /*00cc*/ 	.byte	0x04, 0x1e
        /*00ce*/ 	.short	(.L_973 - .L_972)
.L_972:
        /*00d0*/ 	.word	0x00000000


	//----- nvinfo : EIATTR_CBANK_PARAM_SIZE
	.align		4
.L_973:
        /*00d4*/ 	.byte	0x03, 0x19
        /*00d6*/ 	.short	0x00b8


	//----- nvinfo : EIATTR_PARAM_CBANK
	.align		4
        /*00d8*/ 	.byte	0x04, 0x0a
        /*00da*/ 	.short	(.L_975 - .L_974)
	.align		4
.L_974:
        /*00dc*/ 	.word	index@(.nv.constant0._Z35group_norm_nhwc_bwd_one_pass_kernelI11Fp32IOFp32WLi64ELi24ELi384EEv26Group_norm_nhwc_bwd_params)
        /*00e0*/ 	.short	0x0380
        /*00e2*/ 	.short	0x00b8


	//----- nvinfo : EIATTR_SW_WAR
	.align		4
.L_975:
        /*00e4*/ 	.byte	0x04, 0x36
        /*00e6*/ 	.short	(.L_977 - .L_976)
.L_976:
        /*00e8*/ 	.word	0x00000008
.L_977:


//--------------------- .nv.info._Z35group_norm_nhwc_bwd_one_pass_kernelI11Fp32IOFp32WLi128ELi24ELi384EEv26Group_norm_nhwc_bwd_params --------------------------
	.section	.nv.info._Z35group_norm_nhwc_bwd_one_pass_kernelI11Fp32IOFp32WLi128ELi24ELi384EEv26Group_norm_nhwc_bwd_params,"",@"SHT_CUDA_INFO"
	.sectionflags	@""
	.align	4


	//----- nvinfo : EIATTR_CUDA_API_VERSION
	.align		4
        /*0000*/ 	.byte	0x04, 0x37
        /*0002*/ 	.short	(.L_979 - .L_978)
.L_978:
        /*0004*/ 	.word	0x00000082


	//----- nvinfo : EIATTR_KPARAM_INFO
	.align		4
.L_979:
        /*0008*/ 	.byte	0x04, 0x17
        /*000a*/ 	.short	(.L_981 - .L_980)
.L_980:
        /*000c*/ 	.word	0x00000000
        /*0010*/ 	.short	0x0000
        /*0012*/ 	.short	0x0000
        /*0014*/ 	.byte	0x00, 0xf0, 0xe1, 0x02


	//----- nvinfo : EIATTR_SPARSE_MMA_MASK
	.align		4
.L_981:
        /*0018*/ 	.byte	0x03, 0x50
        /*001a*/ 	.short	0x0000


	//----- nvinfo : EIATTR_MAXREG_COUNT
	.align		4
        /*001c*/ 	.byte	0x03, 0x1b
        /*001e*/ 	.short	0x00a8


	//----- nvinfo : EIATTR_NUM_BARRIERS
	.align		4
        /*0020*/ 	.byte	0x02, 0x4c
        /*0022*/ 	.byte	0x01
	.zero		1


	//----- nvinfo : EIATTR_MERCURY_ISA_VERSION
	.align		4
        /*0024*/ 	.byte	0x03, 0x5f
        /*0026*/ 	.short	0x0101


	//----- nvinfo : EIATTR_INT_WARP_WIDE_INSTR_OFFSETS
	.align		4
        /*0028*/ 	.byte	0x04, 0x31
        /*002a*/ 	.short	(.L_983 - .L_982)


	//   ....[0]....
.L_982:
        /*002c*/ 	.word	0x00002c10


	//   ....[1]....
        /*0030*/ 	.word	0x00002c40


	//   ....[2]....
        /*0034*/ 	.word	0x00002c50


	//   ....[3]....
        /*0038*/ 	.word	0x00002ca0


	//   ....[4]....
        /*003c*/ 	.word	0x00002e30


	//   ....[5]....
        /*0040*/ 	.word	0x00002e80


	//   ....[6]....
        /*0044*/ 	.word	0x00002e90


	//   ....[7]....
        /*0048*/ 	.word	0x00002ee0


	//----- nvinfo : EIATTR_COOP_GROUP_MASK_REGIDS
	.align		4
.L_983:
        /*004c*/ 	.byte	0x04, 0x29
        /*004e*/ 	.short	(.L_985 - .L_984)


	//   ....[0]....
.L_984:
        /*0050*/ 	.word	0xffffffff


	//   ....[1]....
        /*0054*/ 	.word	0xffffffff


	//   ....[2]....
        /*0058*/ 	.word	0xffffffff


	//   ....[3]....
        /*005c*/ 	.word	0xffffffff


	//   ....[4]....
        /*0060*/ 	.word	0xffffffff


	//   ....[5]....
        /*0064*/ 	.word	0xffffffff


	//   ....[6]....
        /*0068*/ 	.word	0xffffffff


	//   ....[7]....
        /*006c*/ 	.word	0xffffffff


	//   ....[8]....
        /*0070*/ 	.word	0xffffffff


	//   ....[9]....
        /*0074*/ 	.word	0xffffffff


	//----- nvinfo : EIATTR_COOP_GROUP_INSTR_OFFSETS
	.align		4
.L_985:
        /*0078*/ 	.byte	0x04, 0x28
        /*007a*/ 	.short	(.L_987 - .L_986)


	//   ....[0]....
.L_986:
        /*007c*/ 	.word	0x00001880


	//   ....[1]....
        /*0080*/ 	.word	0x000018c0


	//   ....[2]....
        /*0084*/ 	.word	0x00001920


	//   ....[3]....
        /*0088*/ 	.word	0x00001940


	//   ....[4]....
        /*008c*/ 	.word	0x00001970


	//   ....[5]....
        /*0090*/ 	.word	0x00001990


	//   ....[6]....
        /*0094*/ 	.word	0x000019c0


	//   ....[7]....
        /*0098*/ 	.word	0x000019e0


	//   ....[8]....
        /*009c*/ 	.word	0x00001a30


	//   ....[9]....
        /*00a0*/ 	.word	0x00001a40


	//----- nvinfo : EIATTR_VRC_CTA_INIT_COUNT
	.align		4
.L_987:
        /*00a4*/ 	.byte	0x02, 0x4a
	.zero		1
	.zero		1


	//----- nvinfo : EIATTR_EXIT_INSTR_OFFSETS
	.align		4
        /*00a8*/ 	.byte	0x04, 0x1c
        /*00aa*/ 	.short	(.L_989 - .L_988)


	//   ....[0]....
.L_988:
        /*00ac*/ 	.word	0x000042c0


	//   ....[1]....
        /*00b0*/ 	.word	0x000043f0


	//   ....[2]....
        /*00b4*/ 	.word	0x000049e0


	//   ....[3]....
        /*00b8*/ 	.word	0x00004f90


	//----- nvinfo : EIATTR_MAX_THREADS
	.align		4
.L_989:
        /*00bc*/ 	.byte	0x04, 0x05
        /*00be*/ 	.short	(.L_991 - .L_990)
.L_990:
        /*00c0*/ 	.word	0x00000180
        /*00c4*/ 	.word	0x00000001
        /*00c8*/ 	.word	0x00000001


	//----- nvinfo : EIATTR_CRS_STACK_SIZE
	.align		4
.L_991:
        /*00cc*/ 	.byte	0x04, 0x1e
        /*00ce*/ 	.short	(.L_993 - .L_992)
.L_992:
        /*00d0*/ 	.word	0x00000000


	//----- nvinfo : EIATTR_CBANK_PARAM_SIZE
	.align		4
.L_993:
        /*00d4*/ 	.byte	0x03, 0x19
        /*00d6*/ 	.short	0x00b8


	//----- nvinfo : EIATTR_PARAM_CBANK
	.align		4
        /*00d8*/ 	.byte	0x04, 0x0a
        /*00da*/ 	.short	(.L_995 - .L_994)
	.align		4
.L_994:
        /*00dc*/ 	.word	index@(.nv.constant0._Z35group_norm_nhwc_bwd_one_pass_kernelI11Fp32IOFp32WLi128ELi24ELi384EEv26Group_norm_nhwc_bwd_params)
        /*00e0*/ 	.short	0x0380
        /*00e2*/ 	.short	0x00b8


	//----- nvinfo : EIATTR_SW_WAR
	.align		4
.L_995:
        /*00e4*/ 	.byte	0x04, 0x36
        /*00e6*/ 	.short	(.L_997 - .L_996)
.L_996:
        /*00e8*/ 	.word	0x00000008
.L_997:


//--------------------- .nv.info._Z35group_norm_nhwc_bwd_one_pass_kernelI11Fp32IOFp32WLi256ELi24ELi384EEv26Group_norm_nhwc_bwd_params --------------------------
	.section	.nv.info._Z35group_norm_nhwc_bwd_one_pass_kernelI11Fp32IOFp32WLi256ELi24ELi384EEv26Group_norm_nhwc_bwd_params,"",@"SHT_CUDA_INFO"
	.sectionflags	@""
	.align	4


	//----- nvinfo : EIATTR_CUDA_API_VERSION
	.align		4
        /*0000*/ 	.byte	0x04, 0x37
        /*0002*/ 	.short	(.L_999 - .L_998)
.L_998:
        /*0004*/ 	.word	0x00000082


	//----- nvinfo : EIATTR_KPARAM_INFO
	.align		4
.L_999:
        /*0008*/ 	.byte	0x04, 0x17
        /*000a*/ 	.short	(.L_1001 - .L_1000)
.L_1000:
        /*000c*/ 	.word	0x00000000
        /*0010*/ 	.short	0x0000
        /*0012*/ 	.short	0x0000
        /*0014*/ 	.byte	0x00, 0xf0, 0xe1, 0x02


	//----- nvinfo : EIATTR_SPARSE_MMA_MASK
	.align		4
.L_1001:
        /*0018*/ 	.byte	0x03, 0x50
        /*001a*/ 	.short	0x0000


	//----- nvinfo : EIATTR_MAXREG_COUNT
	.align		4
        /*001c*/ 	.byte	0x03, 0x1b
        /*001e*/ 	.short	0x00a8


	//----- nvinfo : EIATTR_NUM_BARRIERS
	.align		4
        /*0020*/ 	.byte	0x02, 0x4c
        /*0022*/ 	.byte	0x01
	.zero		1


	//----- nvinfo : EIATTR_MERCURY_ISA_VERSION
	.align		4
        /*0024*/ 	.byte	0x03, 0x5f
        /*0026*/ 	.short	0x0101


	//----- nvinfo : EIATTR_INT_WARP_WIDE_INSTR_OFFSETS
	.align		4
        /*0028*/ 	.byte	0x04, 0x31
        /*002a*/ 	.short	(.L_1003 - .L_1002)


	//   ....[0]....
.L_1002:
        /*002c*/ 	.word	0x00002a90


	//----- nvinfo : EIATTR_COOP_GROUP_MASK_REGIDS
	.align		4
.L_1003:
        /*0030*/ 	.byte	0x04, 0x29
        /*0032*/ 	.short	(.L_1005 - .L_1004)


	//   ....[0]....
.L_1004:
        /*0034*/ 	.word	0xffffffff


	//   ....[1]....
        /*0038*/ 	.word	0xffffffff


	//   ....[2]....
        /*003c*/ 	.word	0xffffffff


	//   ....[3]....
        /*0040*/ 	.word	0xffffffff


	//   ....[4]....
        /*0044*/ 	.word	0xffffffff


	//   ....[5]....
        /*0048*/ 	.word	0xffffffff


	//   ....[6]....
        /*004c*/ 	.word	0xffffffff


	//   ....[7]....
        /*0050*/ 	.word	0xffffffff


	//   ....[8]....
        /*0054*/ 	.word	0xffffffff


	//   ....[9]....
        /*0058*/ 	.word	0xffffffff


	//----- nvinfo : EIATTR_COOP_GROUP_INSTR_OFFSETS
	.align		4
.L_1005:
        /*005c*/ 	.byte	0x04, 0x28
        /*005e*/ 	.short	(.L_1007 - .L_1006)


	//   ....[0]....
.L_1006:
        /*0060*/ 	.word	0x00002820


	//   ....[1]....
        /*0064*/ 	.word	0x00002860


	//   ....[2]....
        /*0068*/ 	.word	0x00002900


	//   ....[3]....
        /*006c*/ 	.word	0x00002930


	//   ....[4]....
        /*0070*/ 	.word	0x00002970


	//   ....[5]....
        /*0074*/ 	.word	0x00002990


	//   ....[6]....
        /*0078*/ 	.word	0x000029c0


	//   ....[7]....
        /*007c*/ 	.word	0x000029e0


	//   ....[8]....
        /*0080*/ 	.word	0x00002a30


	//   ....[9]....
        /*0084*/ 	.word	0x00002a40


	//----- nvinfo : EIATTR_VRC_CTA_INIT_COUNT
	.align		4
.L_1007:
        /*0088*/ 	.byte	0x02, 0x4a
	.zero		1
	.zero		1


	//----- nvinfo : EIATTR_EXIT_INSTR_OFFSETS
	.align		4
        /*008c*/ 	.byte	0x04, 0x1c
        /*008e*/ 	.short	(.L_1009 - .L_1008)


	//   ....[0]....
.L_1008:
        /*0090*/ 	.word	0x00005d00


	//   ....[1]....
        /*0094*/ 	.word	0x00005e30


	//   ....[2]....
        /*0098*/ 	.word	0x00006420


	//   ....[3]....
        /*009c*/ 	.word	0x000069d0


	//----- nvinfo : EIATTR_MAX_THREADS
	.align		4
.L_1009:
        /*00a0*/ 	.byte	0x04, 0x05
        /*00a2*/ 	.short	(.L_1011 - .L_1010)
.L_1010:
        /*00a4*/ 	.word	0x00000180
        /*00a8*/ 	.word	0x00000001
        /*00ac*/ 	.word	0x00000001


	//----- nvinfo : EIATTR_CRS_STACK_SIZE
	.align		4
.L_1011:
        /*00b0*/ 	.byte	0x04, 0x1e
        /*00b2*/ 	.short	(.L_1013 - .L_1012)
.L_1012:
        /*00b4*/ 	.word	0x00000000


	//----- nvinfo : EIATTR_CBANK_PARAM_SIZE
	.align		4
.L_1013:
        /*00b8*/ 	.byte	0x03, 0x19
        /*00ba*/ 	.short	0x00b8


	//----- nvinfo : EIATTR_PARAM_CBANK
	.align		4
        /*00bc*/ 	.byte	0x04, 0x0a
        /*00be*/ 	.short	(.L_1015 - .L_1014)
	.align		4
.L_1014:
        /*00c0*/ 	.word	index@(.nv.constant0._Z35group_norm_nhwc_bwd_one_pass_kernelI11Fp32IOFp32WLi256ELi24ELi384EEv26Group_norm_nhwc_bwd_params)
        /*00c4*/ 	.short	0x0380
        /*00c6*/ 	.short	0x00b8


	//----- nvinfo : EIATTR_SW_WAR
	.align		4
.L_1015:
        /*00c8*/ 	.byte	0x04, 0x36
        /*00ca*/ 	.short	(.L_1017 - .L_1016)
.L_1016:
        /*00cc*/ 	.word	0x00000008
.L_1017:


//--------------------- .nv.info._Z35group_norm_nhwc_bwd_one_pass_kernelI11Fp32IOFp32WLi512ELi24ELi384EEv26Group_norm_nhwc_bwd_params --------------------------
	.section	.nv.info._Z35group_norm_nhwc_bwd_one_pass_kernelI11Fp32IOFp32WLi512ELi24ELi384EEv26Group_norm_nhwc_bwd_params,"",@"SHT_CUDA_INFO"
	.sectionflags	@""
	.align	4


	//----- nvinfo : EIATTR_CUDA_API_VERSION
	.align		4
        /*0000*/ 	.byte	0x04, 0x37
        /*0002*/ 	.short	(.L_1019 - .L_1018)
.L_1018:
        /*0004*/ 	.word	0x00000082


	//----- nvinfo : EIATTR_KPARAM_INFO
	.align		4
.L_1019:
        /*0008*/ 	.byte	0x04, 0x17
        /*000a*/ 	.short	(.L_1021 - .L_1020)
.L_1020:
        /*000c*/ 	.word	0x00000000
        /*0010*/ 	.short	0x0000
        /*0012*/ 	.short	0x0000
        /*0014*/ 	.byte	0x00, 0xf0, 0xe1, 0x02


	//----- nvinfo : EIATTR_SPARSE_MMA_MASK
	.align		4
.L_1021:
        /*0018*/ 	.byte	0x03, 0x50
        /*001a*/ 	.short	0x0000


	//----- nvinfo : EIATTR_MAXREG_COUNT
	.align		4
        /*001c*/ 	.byte	0x03, 0x1b
        /*001e*/ 	.short	0x00a8


	//----- nvinfo : EIATTR_NUM_BARRIERS
	.align		4
        /*0020*/ 	.byte	0x02, 0x4c
        /*0022*/ 	.byte	0x01
	.zero		1


	//----- nvinfo : EIATTR_MERCURY_ISA_VERSION
	.align		4
        /*0024*/ 	.byte	0x03, 0x5f
        /*0026*/ 	.short	0x0101


	//----- nvinfo : EIATTR_INT_WARP_WIDE_INSTR_OFFSETS
	.align		4
        /*0028*/ 	.byte	0x04, 0x31
        /*002a*/ 	.short	(.L_1023 - .L_1022)


	//   ....[0]....
.L_1022:
        /*002c*/ 	.word	0x00004cd0


	//----- nvinfo : EIATTR_COOP_GROUP_MASK_REGIDS
	.align		4
.L_1023:
        /*0030*/ 	.byte	0x04, 0x29
        /*0032*/ 	.short	(.L_1025 - .L_1024)


	//   ....[0]....
.L_1024:
        /*0034*/ 	.word	0xffffffff


	//   ....[1]....
        /*0038*/ 	.word	0xffffffff


	//   ....[2]....
        /*003c*/ 	.word	0xffffffff


	//   ....[3]....
        /*0040*/ 	.word	0xffffffff


	//   ....[4]....
        /*0044*/ 	.word	0xffffffff


	//   ....[5]....
        /*0048*/ 	.word	0xffffffff


	//   ....[6]....
        /*004c*/ 	.word	0xffffffff


	//   ....[7]....
        /*0050*/ 	.word	0xffffffff


	//   ....[8]....
        /*0054*/ 	.word	0xffffffff


	//   ....[9]....
        /*0058*/ 	.word	0xffffffff


	//----- nvinfo : EIATTR_COOP_GROUP_INSTR_OFFSETS
	.align		4
.L_1025:
        /*005c*/ 	.byte	0x04, 0x28
        /*005e*/ 	.short	(.L_1027 - .L_1026)


	//   ....[0]....
.L_1026:
        /*0060*/ 	.word	0x00004a60


	//   ....[1]....
        /*0064*/ 	.word	0x00004aa0


	//   ....[2]....
        /*0068*/ 	.word	0x00004b20


	//   ....[3]....
        /*006c*/ 	.word	0x00004b40


	//   ....[4]....
        /*0070*/ 	.word	0x00004b90


	//   ....[5]....
        /*0074*/ 	.word	0x00004ba0


	//   ....[6]....
        /*0078*/ 	.word	0x00004bd0


	//   ....[7]....
        /*007c*/ 	.word	0x00004c00


	//   ....[8]....
        /*0080*/ 	.word	0x00004c70


	//   ....[9]....
        /*0084*/ 	.word	0x00004c80


	//----- nvinfo : EIATTR_VRC_CTA_INIT_COUNT
	.align		4
.L_1027:
        /*0088*/ 	.byte	0x02, 0x4a
	.zero		1
	.zero		1


	//----- nvinfo : EIATTR_EXIT_INSTR_OFFSETS
	.align		4
        /*008c*/ 	.byte	0x04, 0x1c
        /*008e*/ 	.short	(.L_1029 - .L_1028)


	//   ....[0]....
.L_1028:
        /*0090*/ 	.word	0x0000a210


	//   ....[1]....
        /*0094*/ 	.word	0x0000a340


	//   ....[2]....
        /*0098*/ 	.word	0x0000a930


	//   ....[3]....
        /*009c*/ 	.word	0x0000aee0


	//----- nvinfo : EIATTR_MAX_THREADS
	.align		4
.L_1029:
        /*00a0*/ 	.byte	0x04, 0x05
        /*00a2*/ 	.short	(.L_1031 - .L_1030)
.L_1030:
        /*00a4*/ 	.word	0x00000180
        /*00a8*/ 	.word	0x00000001
        /*00ac*/ 	.word	0x00000001


	//----- nvinfo : EIATTR_CRS_STACK_SIZE
	.align		4
.L_1031:
        /*00b0*/ 	.byte	0x04, 0x1e
        /*00b2*/ 	.short	(.L_1033 - .L_1032)
.L_1032:
        /*00b4*/ 	.word	0x00000000


	//----- nvinfo : EIATTR_CBANK_PARAM_SIZE
	.align		4
.L_1033:
        /*00b8*/ 	.byte	0x03, 0x19
        /*00ba*/ 	.short	0x00b8


	//----- nvinfo : EIATTR_PARAM_CBANK
	.align		4
        /*00bc*/ 	.byte	0x04, 0x0a
        /*00be*/ 	.short	(.L_1035 - .L_1034)
	.align		4
.L_1034:
        /*00c0*/ 	.word	index@(.nv.constant0._Z35group_norm_nhwc_bwd_one_pass_kernelI11Fp32IOFp32WLi512ELi24ELi384EEv26Group_norm_nhwc_bwd_params)
        /*00c4*/ 	.short	0x0380
        /*00c6*/ 	.short	0x00b8


	//----- nvinfo : EIATTR_SW_WAR
	.align		4
.L_1035:
        /*00c8*/ 	.byte	0x04, 0x36
        /*00ca*/ 	.short	(.L_1037 - .L_1036)
.L_1036:
        /*00cc*/ 	.word	0x00000008
.L_1037:


//--------------------- .nv.info._Z35group_norm_nhwc_bwd_one_pass_kernelI11Fp32IOBf16WLi64ELi24ELi384EEv26Group_norm_nhwc_bwd_params --------------------------
	.section	.nv.info._Z35group_norm_nhwc_bwd_one_pass_kernelI11Fp32IOBf16WLi64ELi24ELi384EEv26Group_norm_nhwc_bwd_params,"",@"SHT_CUDA_INFO"
	.sectionflags	@""
	.align	4


	//----- nvinfo : EIATTR_CUDA_API_VERSION
	.align		4
        /*0000*/ 	.byte	0x04, 0x37
        /*0002*/ 	.short	(.L_1039 - .L_1038)
.L_1038:
        /*0004*/ 	.word	0x00000082


	//----- nvinfo : EIATTR_KPARAM_INFO
	.align		4
.L_1039:
        /*0008*/ 	.byte	0x04, 0x17
        /*000a*/ 	.short	(.L_1041 - .L_1040)
.L_1040:
        /*000c*/ 	.word	0x00000000
        /*0010*/ 	.short	0x0000
        /*0012*/ 	.short	0x0000
        /*0014*/ 	.byte	0x00, 0xf0, 0xe1, 0x02


	//----- nvinfo : EIATTR_SPARSE_MMA_MASK
	.align		4
.L_1041:
        /*0018*/ 	.byte	0x03, 0x50
        /*001a*/ 	.short	0x0000


	//----- nvinfo : EIATTR_MAXREG_COUNT
	.align		4
        /*001c*/ 	.byte	0x03, 0x1b
        /*001e*/ 	.short	0x00a8


	//----- nvinfo : EIATTR_NUM_BARRIERS
	.align		4
        /*0020*/ 	.byte	0x02, 0x4c
        /*0022*/ 	.byte	0x01
	.zero		1


	//----- nvinfo : EIATTR_MERCURY_ISA_VERSION
	.align		4
        /*0024*/ 	.byte	0x03, 0x5f
        /*0026*/ 	.short	0x0101


	//----- nvinfo : EIATTR_INT_WARP_WIDE_INSTR_OFFSETS
	.align		4
        /*0028*/ 	.byte	0x04, 0x31
        /*002a*/ 	.short	(.L_1043 - .L_1042)


	//   ....[0]....
.L_1042:
        /*002c*/ 	.word	0x00002340


	//   ....[1]....
        /*0030*/ 	.word	0x00002360


	//   ....[2]....
        /*0034*/ 	.word	0x00002390


	//   ....[3]....
        /*0038*/ 	.word	0x000023e0


	//   ....[4]....
        /*003c*/ 	.word	0x00002560


	//   ....[5]....
        /*0040*/ 	.word	0x000025b0


	//   ....[6]....
        /*0044*/ 	.word	0x000025c0


	//   ....[7]....
        /*0048*/ 	.word	0x00002610


	//----- nvinfo : EIATTR_COOP_GROUP_MASK_REGIDS
	.align		4
.L_1043:
        /*004c*/ 	.byte	0x04, 0x29
        /*004e*/ 	.short	(.L_1045 - .L_1044)


	//   ....[0]....
.L_1044:
        /*0050*/ 	.word	0xffffffff


	//   ....[1]....
        /*0054*/ 	.word	0xffffffff


	//   ....[2]....
        /*0058*/ 	.word	0xffffffff


	//   ....[3]....
        /*005c*/ 	.word	0xffffffff


	//   ....[4]....
        /*0060*/ 	.word	0xffffffff


	//   ....[5]....
        /*0064*/ 	.word	0xffffffff


	//   ....[6]....
        /*0068*/ 	.word	0xffffffff


	//   ....[7]....
        /*006c*/ 	.word	0xffffffff


	//   ....[8]....
        /*0070*/ 	.word	0xffffffff


	//   ....[9]....
        /*0074*/ 	.word	0xffffffff


	//----- nvinfo : EIATTR_COOP_GROUP_INSTR_OFFSETS
	.align		4
.L_1045:
        /*0078*/ 	.byte	0x04, 0x28
        /*007a*/ 	.short	(.L_1047 - .L_1046)


	//   ....[0]....
.L_1046:
        /*007c*/ 	.word	0x00000f90


	//   ....[1]....
        /*0080*/ 	.word	0x00000fd0


	//   ....[2]....
        /*0084*/ 	.word	0x00001030


	//   ....[3]....
        /*0088*/ 	.word	0x00001050


	//   ....[4]....
        /*008c*/ 	.word	0x00001080


	//   ....[5]....
        /*0090*/ 	.word	0x000010a0


	//   ....[6]....
        /*0094*/ 	.word	0x000010d0


	//   ....[7]....
        /*0098*/ 	.word	0x000010f0


	//   ....[8]....
        /*009c*/ 	.word	0x00001140


	//   ....[9]....
        /*00a0*/ 	.word	0x00001150


	//----- nvinfo : EIATTR_VRC_CTA_INIT_COUNT
	.align		4
.L_1047:
        /*00a4*/ 	.byte	0x02, 0x4a
	.zero		1
	.zero		1


	//----- nvinfo : EIATTR_EXIT_INSTR_OFFSETS
	.align		4
        /*00a8*/ 	.byte	0x04, 0x1c
        /*00aa*/ 	.short	(.L_1049 - .L_1048)


	//   ....[0]....
.L_1048:
        /*00ac*/ 	.word	0x000034a0


	//   ....[1]....
        /*00b0*/ 	.word	0x000035d0


	//   ....[2]....
        /*00b4*/ 	.word	0x00003be0


	//   ....[3]....
        /*00b8*/ 	.word	0x000041e0


	//----- nvinfo : EIATTR_MAX_THREADS
	.align		4
.L_1049:
        /*00bc*/ 	.byte	0x04, 0x05
        /*00be*/ 	.short	(.L_1051 - .L_1050)
.L_1050:
        /*00c0*/ 	.word	0x00000180
        /*00c4*/ 	.word	0x00000001
        /*00c8*/ 	.word	0x00000001


	//----- nvinfo : EIATTR_CRS_STACK_SIZE
	.align		4
.L_1051:
        /*00cc*/ 	.byte	0x04, 0x1e
        /*00ce*/ 	.short	(.L_1053 - .L_1052)
.L_1052:
        /*00d0*/ 	.word	0x00000000


	//----- nvinfo : EIATTR_CBANK_PARAM_SIZE
	.align		4
.L_1053:
        /*00d4*/ 	.byte	0x03, 0x19
        /*00d6*/ 	.short	0x00b8


	//----- nvinfo : EIATTR_PARAM_CBANK
	.align		4
        /*00d8*/ 	.byte	0x04, 0x0a
        /*00da*/ 	.short	(.L_1055 - .L_1054)
	.align		4
.L_1054:
        /*00dc*/ 	.word	index@(.nv.constant0._Z35group_norm_nhwc_bwd_one_pass_kernelI11Fp32IOBf16WLi64ELi24ELi384EEv26Group_norm_nhwc_bwd_params)
        /*00e0*/ 	.short	0x0380
        /*00e2*/ 	.short	0x00b8


	//----- nvinfo : EIATTR_SW_WAR
	.align		4
.L_1055:
        /*00e4*/ 	.byte	0x04, 0x36
        /*00e6*/ 	.short	(.L_1057 - .L_1056)
.L_1056:
        /*00e8*/ 	.word	0x00000008
.L_1057:


//--------------------- .nv.info._Z35group_norm_nhwc_bwd_one_pass_kernelI11Fp32IOBf16WLi128ELi24ELi384EEv26Group_norm_nhwc_bwd_params --------------------------
	.section	.nv.info._Z35group_norm_nhwc_bwd_one_pass_kernelI11Fp32IOBf16WLi128ELi24ELi384EEv26Group_norm_nhwc_bwd_params,"",@"SHT_CUDA_INFO"
	.sectionflags	@""
	.align	4


	//----- nvinfo : EIATTR_CUDA_API_VERSION
	.align		4
        /*0000*/ 	.byte	0x04, 0x37
        /*0002*/ 	.short	(.L_1059 - .L_1058)
.L_1058:
        /*0004*/ 	.word	0x00000082


	//----- nvinfo : EIATTR_KPARAM_INFO
	.align		4
.L_1059:
        /*0008*/ 	.byte	0x04, 0x17
        /*000a*/ 	.short	(.L_1061 - .L_1060)
.L_1060:
        /*000c*/ 	.word	0x00000000
        /*0010*/ 	.short	0x0000
        /*0012*/ 	.short	0x0000
        /*0014*/ 	.byte	0x00, 0xf0, 0xe1, 0x02


	//----- nvinfo : EIATTR_SPARSE_MMA_MASK
	.align		4
.L_1061:
        /*0018*/ 	.byte	0x03, 0x50
        /*001a*/ 	.short	0x0000


	//----- nvinfo : EIATTR_MAXREG_COUNT
	.align		4
        /*001c*/ 	.byte	0x03, 0x1b
        /*001e*/ 	.short	0x00a8


	//----- nvinfo : EIATTR_NUM_BARRIERS
	.align		4
        /*0020*/ 	.byte	0x02, 0x4c
        /*0022*/ 	.byte	0x01
	.zero		1


	//----- nvinfo : EIATTR_MERCURY_ISA_VERSION
	.align		4
        /*0024*/ 	.byte	0x03, 0x5f
        /*0026*/ 	.short	0x0101


	//----- nvinfo : EIATTR_INT_WARP_WIDE_INSTR_OFFSETS
	.align		4
        /*0028*/ 	.byte	0x04, 0x31
        /*002a*/ 	.short	(.L_1063 - .L_1062)


	//   ....[0]....
.L_1062:
        /*002c*/ 	.word	0x00002c70


	//   ....[1]....
        /*0030*/ 	.word	0x00002ca0


	//   ....[2]....
        /*0034*/ 	.word	0x00002cb0


	//   ....[3]....
        /*0038*/ 	.word	0x00002d00


	//   ....[4]....
        /*003c*/ 	.word	0x00002e90


	//   ....[5]....
        /*0040*/ 	.word	0x00002ee0


	//   ....[6]....
        /*0044*/ 	.word	0x00002ef0


	//   ....[7]....
        /*0048*/ 	.word	0x00002f40


	//----- nvinfo : EIATTR_COOP_GROUP_MASK_REGIDS
	.align		4
.L_1063:
        /*004c*/ 	.byte	0x04, 0x29
        /*004e*/ 	.short	(.L_1065 - .L_1064)


	//   ....[0]....
.L_1064:
        /*0050*/ 	.word	0xffffffff


	//   ....[1]....
        /*0054*/ 	.word	0xffffffff


	//   ....[2]....
        /*0058*/ 	.word	0xffffffff


	//   ....[3]....
        /*005c*/ 	.word	0xffffffff


	//   ....[4]....
        /*0060*/ 	.word	0xffffffff


	//   ....[5]....
        /*0064*/ 	.word	0xffffffff


	//   ....[6]....
        /*0068*/ 	.word	0xffffffff


	//   ....[7]....
        /*006c*/ 	.word	0xffffffff


	//   ....[8]....
        /*0070*/ 	.word	0xffffffff


	//   ....[9]....
        /*0074*/ 	.word	0xffffffff


	//----- nvinfo : EIATTR_COOP_GROUP_INSTR_OFFSETS
	.align		4
.L_1065:
        /*0078*/ 	.byte	0x04, 0x28
        /*007a*/ 	.short	(.L_1067 - .L_1066)


	//   ....[0]....
.L_1066:
        /*007c*/ 	.word	0x000018e0


	//   ....[1]....
        /*0080*/ 	.word	0x00001920


	//   ....[2]....
        /*0084*/ 	.word	0x00001980


	//   ....[3]....
        /*0088*/ 	.word	0x000019a0


	//   ....[4]....
        /*008c*/ 	.word	0x000019d0


	//   ....[5]....
        /*0090*/ 	.word	0x000019f0


	//   ....[6]....
        /*0094*/ 	.word	0x00001a20


	//   ....[7]....
        /*0098*/ 	.word	0x00001a40


	//   ....[8]....
        /*009c*/ 	.word	0x00001a90


	//   ....[9]....
        /*00a0*/ 	.word	0x00001aa0


	//----- nvinfo : EIATTR_VRC_CTA_INIT_COUNT
	.align		4
.L_1067:
        /*00a4*/ 	.byte	0x02, 0x4a
	.zero		1
	.zero		1


	//----- nvinfo : EIATTR_EXIT_INSTR_OFFSETS
	.align		4
        /*00a8*/ 	.byte	0x04, 0x1c
        /*00aa*/ 	.short	(.L_1069 - .L_1068)


	//   ....[0]....
.L_1068:
        /*00ac*/ 	.word	0x00004340


	//   ....[1]....
        /*00b0*/ 	.word	0x00004470


	//   ....[2]....
        /*00b4*/ 	.word	0x00004a80


	//   ....[3]....
        /*00b8*/ 	.word	0x00005080


	//----- nvinfo : EIATTR_MAX_THREADS
	.align		4
.L_1069:
        /*00bc*/ 	.byte	0x04, 0x05
        /*00be*/ 	.short	(.L_1071 - .L_1070)
.L_1070:
        /*00c0*/ 	.word	0x00000180
        /*00c4*/ 	.word	0x00000001
        /*00c8*/ 	.word	0x00000001


	//----- nvinfo : EIATTR_CRS_STACK_SIZE
	.align		4
.L_1071:
        /*00cc*/ 	.byte	0x04, 0x1e
        /*00ce*/ 	.short	(.L_1073 - .L_1072)
.L_1072:
        /*00d0*/ 	.word	0x00000000


	//----- nvinfo : EIATTR_CBANK_PARAM_SIZE
	.align		4
.L_1073:
        /*00d4*/ 	.byte	0x03, 0x19
        /*00d6*/ 	.short	0x00b8


	//----- nvinfo : EIATTR_PARAM_CBANK
	.align		4
        /*00d8*/ 	.byte	0x04, 0x0a
        /*00da*/ 	.short	(.L_1075 - .L_1074)
	.align		4
.L_1074:
        /*00dc*/ 	.word	index@(.nv.constant0._Z35group_norm_nhwc_bwd_one_pass_kernelI11Fp32IOBf16WLi128ELi24ELi384EEv26Group_norm_nhwc_bwd_params)
        /*00e0*/ 	.short	0x0380
        /*00e2*/ 	.short	0x00b8


	//----- nvinfo : EIATTR_SW_WAR
	.align		4
.L_1075:
        /*00e4*/ 	.byte	0x04, 0x36
        /*00e6*/ 	.short	(.L_1077 - .L_1076)
.L_1076:
        /*00e8*/ 	.word	0x00000008
.L_1077:


//--------------------- .nv.info._Z35group_norm_nhwc_bwd_one_pass_kernelI11Fp32IOBf16WLi256ELi24ELi384EEv26Group_norm_nhwc_bwd_params --------------------------
	.section	.nv.info._Z35group_norm_nhwc_bwd_one_pass_kernelI11Fp32IOBf16WLi256ELi24ELi384EEv26Group_norm_nhwc_bwd_params,"",@"SHT_CUDA_INFO"
	.sectionflags	@""
	.align	4


	//----- nvinfo : EIATTR_CUDA_API_VERSION
	.align		4
        /*0000*/ 	.byte	0x04, 0x37
        /*0002*/ 	.short	(.L_1079 - .L_1078)
.L_1078:
        /*0004*/ 	.word	0x00000082


	//----- nvinfo : EIATTR_KPARAM_INFO
	.align		4
.L_1079:
        /*0008*/ 	.byte	0x04, 0x17
        /*000a*/ 	.short	(.L_1081 - .L_1080)
.L_1080:
        /*000c*/ 	.word	0x00000000
        /*0010*/ 	.short	0x0000
        /*0012*/ 	.short	0x0000
        /*0014*/ 	.byte	0x00, 0xf0, 0xe1, 0x02


	//----- nvinfo : EIATTR_SPARSE_MMA_MASK
	.align		4
.L_1081:
        /*0018*/ 	.byte	0x03, 0x50
        /*001a*/ 	.short	0x0000


	//----- nvinfo : EIATTR_MAXREG_COUNT
	.align		4
        /*001c*/ 	.byte	0x03, 0x1b
        /*001e*/ 	.short	0x00a8


	//----- nvinfo : EIATTR_NUM_BARRIERS
	.align		4
        /*0020*/ 	.byte	0x02, 0x4c
        /*0022*/ 	.byte	0x01
	.zero		1


	//----- nvinfo : EIATTR_MERCURY_ISA_VERSION
	.align		4
        /*0024*/ 	.byte	0x03, 0x5f
        /*0026*/ 	.short	0x0101


	//----- nvinfo : EIATTR_INT_WARP_WIDE_INSTR_OFFSETS
	.align		4
        /*0028*/ 	.byte	0x04, 0x31
        /*002a*/ 	.short	(.L_1083 - .L_1082)


	//   ....[0]....
.L_1082:
        /*002c*/ 	.word	0x00002af0


	//----- nvinfo : EIATTR_COOP_GROUP_MASK_REGIDS
	.align		4
.L_1083:
        /*0030*/ 	.byte	0x04, 0x29
        /*0032*/ 	.short	(.L_1085 - .L_1084)


	//   ....[0]....
.L_1084:
        /*0034*/ 	.word	0xffffffff


	//   ....[1]....
        /*0038*/ 	.word	0xffffffff


	//   ....[2]....
        /*003c*/ 	.word	0xffffffff


	//   ....[3]....
        /*0040*/ 	.word	0xffffffff


	//   ....[4]....
        /*0044*/ 	.word	0xffffffff


	//   ....[5]....
        /*0048*/ 	.word	0xffffffff


	//   ....[6]....
        /*004c*/ 	.word	0xffffffff


	//   ....[7]....
        /*0050*/ 	.word	0xffffffff


	//   ....[8]....
        /*0054*/ 	.word	0xffffffff


	//   ....[9]....
        /*0058*/ 	.word	0xffffffff


	//----- nvinfo : EIATTR_COOP_GROUP_INSTR_OFFSETS
	.align		4
.L_1085:
        /*005c*/ 	.byte	0x04, 0x28
        /*005e*/ 	.short	(.L_1087 - .L_1086)


	//   ....[0]....
.L_1086:
        /*0060*/ 	.word	0x00002880


	//   ....[1]....
        /*0064*/ 	.word	0x000028c0


	//   ....[2]....
        /*0068*/ 	.word	0x00002960


	//   ....[3]....
        /*006c*/ 	.word	0x00002990


	//   ....[4]....
        /*0070*/ 	.word	0x000029d0


	//   ....[5]....
        /*0074*/ 	.word	0x000029f0


	//   ....[6]....
        /*0078*/ 	.word	0x00002a20


	//   ....[7]....
        /*007c*/ 	.word	0x00002a40


	//   ....[8]....
        /*0080*/ 	.word	0x00002a90


	//   ....[9]....
        /*0084*/ 	.word	0x00002aa0


	//----- nvinfo : EIATTR_VRC_CTA_INIT_COUNT
	.align		4
.L_1087:
        /*0088*/ 	.byte	0x02, 0x4a
	.zero		1
	.zero		1


	//----- nvinfo : EIATTR_EXIT_INSTR_OFFSETS
	.align		4
        /*008c*/ 	.byte	0x04, 0x1c
        /*008e*/ 	.short	(.L_1089 - .L_1088)


	//   ....[0]....
.L_1088:
        /*0090*/ 	.word	0x00005d60


	//   ....[1]....
        /*0094*/ 	.word	0x00005e90


	//   ....[2]....
        /*0098*/ 	.word	0x000064a0


	//   ....[3]....
        /*009c*/ 	.word	0x00006aa0


	//----- nvinfo : EIATTR_MAX_THREADS
	.align		4
.L_1089:
        /*00a0*/ 	.byte	0x04, 0x05
        /*00a2*/ 	.short	(.L_1091 - .L_1090)
.L_1090:
        /*00a4*/ 	.word	0x00000180
        /*00a8*/ 	.word	0x00000001
        /*00ac*/ 	.word	0x00000001


	//----- nvinfo : EIATTR_CRS_STACK_SIZE
	.align		4
.L_1091:
        /*00b0*/ 	.byte	0x04, 0x1e
        /*00b2*/ 	.short	(.L_1093 - .L_1092)
.L_1092:
        /*00b4*/ 	.word	0x00000000


	//----- nvinfo : EIATTR_CBANK_PARAM_SIZE
	.align		4
.L_1093:
        /*00b8*/ 	.byte	0x03, 0x19
        /*00ba*/ 	.short	0x00b8


	//----- nvinfo : EIATTR_PARAM_CBANK
	.align		4
        /*00bc*/ 	.byte	0x04, 0x0a
        /*00be*/ 	.short	(.L_1095 - .L_1094)
	.align		4
.L_1094:
        /*00c0*/ 	.word	index@(.nv.constant0._Z35group_norm_nhwc_bwd_one_pass_kernelI11Fp32IOBf16WLi256ELi24ELi384EEv26Group_norm_nhwc_bwd_params)
        /*00c4*/ 	.short	0x0380
        /*00c6*/ 	.short	0x00b8


	//----- nvinfo : EIATTR_SW_WAR
	.align		4
.L_1095:
        /*00c8*/ 	.byte	0x04, 0x36
        /*00ca*/ 	.short	(.L_1097 - .L_1096)
.L_1096:
        /*00cc*/ 	.word	0x00000008
.L_1097:


//--------------------- .nv.info._Z35group_norm_nhwc_bwd_one_pass_kernelI11Fp32IOBf16WLi512ELi24ELi384EEv26Group_norm_nhwc_bwd_params --------------------------
	.section	.nv.info._Z35group_norm_nhwc_bwd_one_pass_kernelI11Fp32IOBf16WLi512ELi24ELi384EEv26Group_norm_nhwc_bwd_params,"",@"SHT_CUDA_INFO"
	.sectionflags	@""
	.align	4


	//----- nvinfo : EIATTR_CUDA_API_VERSION
	.align		4
        /*0000*/ 	.byte	0x04, 0x37
        /*0002*/ 	.short	(.L_1099 - .L_1098)
.L_1098:
        /*0004*/ 	.word	0x00000082


	//----- nvinfo : EIATTR_KPARAM_INFO
	.align		4
.L_1099:
        /*0008*/ 	.byte	0x04, 0x17
        /*000a*/ 	.short	(.L_1101 - .L_1100)
.L_1100:
        /*000c*/ 	.word	0x00000000
        /*0010*/ 	.short	0x0000
        /*0012*/ 	.short	0x0000
        /*0014*/ 	.byte	0x00, 0xf0, 0xe1, 0x02


	//----- nvinfo : EIATTR_SPARSE_MMA_MASK
	.align		4
.L_1101:
        /*0018*/ 	.byte	0x03, 0x50
        /*001a*/ 	.short	0x0000


	//----- nvinfo : EIATTR_MAXREG_COUNT
	.align		4
        /*001c*/ 	.byte	0x03, 0x1b
        /*001e*/ 	.short	0x00a8


	//----- nvinfo : EIATTR_NUM_BARRIERS
	.align		4
        /*0020*/ 	.byte	0x02, 0x4c
        /*0022*/ 	.byte	0x01
	.zero		1


	//----- nvinfo : EIATTR_MERCURY_ISA_VERSION
	.align		4
        /*0024*/ 	.byte	0x03, 0x5f
        /*0026*/ 	.short	0x0101


	//----- nvinfo : EIATTR_INT_WARP_WIDE_INSTR_OFFSETS
	.align		4
        /*0028*/ 	.byte	0x04, 0x31
        /*002a*/ 	.short	(.L_1103 - .L_1102)


	//   ....[0]....
.L_1102:
        /*002c*/ 	.word	0x00004d40


	//----- nvinfo : EIATTR_COOP_GROUP_MASK_REGIDS
	.align		4
.L_1103:
        /*0030*/ 	.byte	0x04, 0x29
        /*0032*/ 	.short	(.L_1105 - .L_1104)


	//   ....[0]....
.L_1104:
        /*0034*/ 	.word	0xffffffff


	//   ....[1]....
        /*0038*/ 	.word	0xffffffff


	//   ....[2]....
        /*003c*/ 	.word	0xffffffff


	//   ....[3]....
        /*0040*/ 	.word	0xffffffff


	//   ....[4]....
        /*0044*/ 	.word	0xffffffff


	//   ....[5]....
        /*0048*/ 	.word	0xffffffff


	//   ....[6]....
        /*004c*/ 	.word	0xffffffff


	//   ....[7]....
        /*0050*/ 	.word	0xffffffff


	//   ....[8]....
        /*0054*/ 	.word	0xffffffff


	//   ....[9]....
        /*0058*/ 	.word	0xffffffff


	//----- nvinfo : EIATTR_COOP_GROUP_INSTR_OFFSETS
	.align		4
.L_1105:
        /*005c*/ 	.byte	0x04, 0x28
        /*005e*/ 	.short	(.L_1107 - .L_1106)


	//   ....[0]....
.L_1106:
        /*0060*/ 	.word	0x00004ad0


	//   ....[1]....
        /*0064*/ 	.word	0x00004b10


	//   ....[2]....
        /*0068*/ 	.word	0x00004ba0


	//   ....[3]....
        /*006c*/ 	.word	0x00004bc0


	//   ....[4]....
        /*0070*/ 	.word	0x00004c20


	//   ....[5]....
        /*0074*/ 	.word	0x00004c40


	//   ....[6]....
        /*0078*/ 	.word	0x00004c70


	//   ....[7]....
        /*007c*/ 	.word	0x00004c90


	//   ....[8]....
        /*0080*/ 	.word	0x00004ce0


	//   ....[9]....
        /*0084*/ 	.word	0x00004cf0


	//----- nvinfo : EIATTR_VRC_CTA_INIT_COUNT
	.align		4
.L_1107:
        /*0088*/ 	.byte	0x02, 0x4a
	.zero		1
	.zero		1


	//----- nvinfo : EIATTR_EXIT_INSTR_OFFSETS
	.align		4
        /*008c*/ 	.byte	0x04, 0x1c
        /*008e*/ 	.short	(.L_1109 - .L_1108)


	//   ....[0]....
.L_1108:
        /*0090*/ 	.word	0x0000a280


	//   ....[1]....
        /*0094*/ 	.word	0x0000a3b0


	//   ....[2]....
        /*0098*/ 	.word	0x0000a9c0


	//   ....[3]....
        /*009c*/ 	.word	0x0000afc0


	//----- nvinfo : EIATTR_MAX_THREADS
	.align		4
.L_1109:
        /*00a0*/ 	.byte	0x04, 0x05
        /*00a2*/ 	.short	(.L_1111 - .L_1110)
.L_1110:
        /*00a4*/ 	.word	0x00000180
        /*00a8*/ 	.word	0x00000001
        /*00ac*/ 	.word	0x00000001


	//----- nvinfo : EIATTR_CRS_STACK_SIZE
	.align		4
.L_1111:
        /*00b0*/ 	.byte	0x04, 0x1e
        /*00b2*/ 	.short	(.L_1113 - .L_1112)
.L_1112:
        /*00b4*/ 	.word	0x00000000


	//----- nvinfo : EIATTR_CBANK_PARAM_SIZE
	.align		4
.L_1113:
        /*00b8*/ 	.byte	0x03, 0x19
        /*00ba*/ 	.short	0x00b8


	//----- nvinfo : EIATTR_PARAM_CBANK
	.align		4
        /*00bc*/ 	.byte	0x04, 0x0a
        /*00be*/ 	.short	(.L_1115 - .L_1114)
	.align		4
.L_1114:
        /*00c0*/ 	.word	index@(.nv.constant0._Z35group_norm_nhwc_bwd_one_pass_kernelI11Fp32IOBf16WLi512ELi24ELi384EEv26Group_norm_nhwc_bwd_params)
        /*00c4*/ 	.short	0x0380
        /*00c6*/ 	.short	0x00b8


	//----- nvinfo : EIATTR_SW_WAR
	.align		4
.L_1115:
        /*00c8*/ 	.byte	0x04, 0x36
        /*00ca*/ 	.short	(.L_1117 - .L_1116)
.L_1116:
        /*00cc*/ 	.word	0x00000008
.L_1117:


//--------------------- .nv.info._Z35group_norm_nhwc_bwd_one_pass_kernelI11Fp32IOFp16WLi64ELi24ELi384EEv26Group_norm_nhwc_bwd_params --------------------------
	.section	.nv.info._Z35group_norm_nhwc_bwd_one_pass_kernelI11Fp32IOFp16WLi64ELi24ELi384EEv26Group_norm_nhwc_bwd_params,"",@"SHT_CUDA_INFO"
	.sectionflags	@""
	.align	4


	//----- nvinfo : EIATTR_CUDA_API_VERSION
	.align		4
        /*0000*/ 	.byte	0x04, 0x37
        /*0002*/ 	.short	(.L_1119 - .L_1118)
.L_1118:
        /*0004*/ 	.word	0x00000082


	//----- nvinfo : EIATTR_KPARAM_INFO
	.align		4
.L_1119:
        /*0008*/ 	.byte	0x04, 0x17
        /*000a*/ 	.short	(.L_1121 - .L_1120)
.L_1120:
        /*000c*/ 	.word	0x00000000
        /*0010*/ 	.short	0x0000
        /*0012*/ 	.short	0x0000
        /*0014*/ 	.byte	0x00, 0xf0, 0xe1, 0x02


	//----- nvinfo : EIATTR_SPARSE_MMA_MASK
	.align		4
.L_1121:
        /*0018*/ 	.byte	0x03, 0x50
        /*001a*/ 	.short	0x0000


	//----- nvinfo : EIATTR_MAXREG_COUNT
	.align		4
        /*001c*/ 	.byte	0x03, 0x1b
        /*001e*/ 	.short	0x00a8


	//----- nvinfo : EIATTR_NUM_BARRIERS
	.align		4
        /*0020*/ 	.byte	0x02, 0x4c
        /*0022*/ 	.byte	0x01
	.zero		1


	//----- nvinfo : EIATTR_MERCURY_ISA_VERSION
	.align		4
        /*0024*/ 	.byte	0x03, 0x5f
        /*0026*/ 	.short	0x0101


	//----- nvinfo : EIATTR_INT_WARP_WIDE_INSTR_OFFSETS
	.align		4
        /*0028*/ 	.byte	0x04, 0x31
        /*002a*/ 	.short	(.L_1123 - .L_1122)


	//   ....[0]....
.L_1122:
        /*002c*/ 	.word	0x00002340


	//   ....[1]....
        /*0030*/ 	.word	0x00002360


	//   ....[2]....
        /*0034*/ 	.word	0x00002390


	//   ....[3]....
        /*0038*/ 	.word	0x000023e0


	//   ....[4]....
        /*003c*/ 	.word	0x00002560


	//   ....[5]....
        /*0040*/ 	.word	0x000025b0


	//   ....[6]....
        /*0044*/ 	.word	0x000025c0


	//   ....[7]....
        /*0048*/ 	.word	0x00002610


	//----- nvinfo : EIATTR_COOP_GROUP_MASK_REGIDS
	.align		4
.L_1123:
        /*004c*/ 	.byte	0x04, 0x29
        /*004e*/ 	.short	(.L_1125 - .L_1124)


	//   ....[0]....
.L_1124:
        /*0050*/ 	.word	0xffffffff


	//   ....[1]....
        /*0054*/ 	.word	0xffffffff


	//   ....[2]....
        /*0058*/ 	.word	0xffffffff


	//   ....[3]....
        /*005c*/ 	.word	0xffffffff


	//   ....[4]....
        /*0060*/ 	.word	0xffffffff


	//   ....[5]....
        /*0064*/ 	.word	0xffffffff


	//   ....[6]....
        /*0068*/ 	.word	0xffffffff


	//   ....[7]....
        /*006c*/ 	.word	0xffffffff


	//   ....[8]....
        /*0070*/ 	.word	0xffffffff


	//   ....[9]....
        /*0074*/ 	.word	0xffffffff


	//----- nvinfo : EIATTR_COOP_GROUP_INSTR_OFFSETS
	.align		4
.L_1125:
        /*0078*/ 	.byte	0x04, 0x28
        /*007a*/ 	.short	(.L_1127 - .L_1126)


	//   ....[0]....
.L_1126:
        /*007c*/ 	.word	0x00000f90


	//   ....[1]....
        /*0080*/ 	.word	0x00000fd0


	//   ....[2]....
        /*0084*/ 	.word	0x00001030


	//   ....[3]....
        /*0088*/ 	.word	0x00001050


	//   ....[4]....
        /*008c*/ 	.word	0x00001080


	//   ....[5]....
        /*0090*/ 	.word	0x000010a0


	//   ....[6]....
        /*0094*/ 	.word	0x000010d0


	//   ....[7]....
        /*0098*/ 	.word	0x000010f0


	//   ....[8]....
        /*009c*/ 	.word	0x00001140


	//   ....[9]....
        /*00a0*/ 	.word	0x00001150


	//----- nvinfo : EIATTR_VRC_CTA_INIT_COUNT
	.align		4
.L_1127:
        /*00a4*/ 	.byte	0x02, 0x4a
	.zero		1
	.zero		1


	//----- nvinfo : EIATTR_EXIT_INSTR_OFFSETS
	.align		4
        /*00a8*/ 	.byte	0x04, 0x1c
        /*00aa*/ 	.short	(.L_1129 - .L_1128)


	//   ....[0]....
.L_1128:
        /*00ac*/ 	.word	0x000034a0


	//   ....[1]....
        /*00b0*/ 	.word	0x000035d0


	//   ....[2]....
        /*00b4*/ 	.word	0x00003be0


	//   ....[3]....
        /*00b8*/ 	.word	0x000041e0


	//----- nvinfo : EIATTR_MAX_THREADS
	.align		4
.L_1129:
        /*00bc*/ 	.byte	0x04, 0x05
        /*00be*/ 	.short	(.L_1131 - .L_1130)
.L_1130:
        /*00c0*/ 	.word	0x00000180
        /*00c4*/ 	.word	0x00000001
        /*00c8*/ 	.word	0x00000001


	//----- nvinfo : EIATTR_CRS_STACK_SIZE
	.align		4
.L_1131:
        /*00cc*/ 	.byte	0x04, 0x1e
        /*00ce*/ 	.short	(.L_1133 - .L_1132)
.L_1132:
        /*00d0*/ 	.word	0x00000000


	//----- nvinfo : EIATTR_CBANK_PARAM_SIZE
	.align		4
.L_1133:
        /*00d4*/ 	.byte	0x03, 0x19
        /*00d6*/ 	.short	0x00b8


	//----- nvinfo : EIATTR_PARAM_CBANK
	.align		4
        /*00d8*/ 	.byte	0x04, 0x0a
        /*00da*/ 	.short	(.L_1135 - .L_1134)
	.align		4
.L_1134:
        /*00dc*/ 	.word	index@(.nv.constant0._Z35group_norm_nhwc_bwd_one_pass_kernelI11Fp32IOFp16WLi64ELi24ELi384EEv26Group_norm_nhwc_bwd_params)
        /*00e0*/ 	.short	0x0380
        /*00e2*/ 	.short	0x00b8


	//----- nvinfo : EIATTR_SW_WAR
	.align		4
.L_1135:
        /*00e4*/ 	.byte	0x04, 0x36
        /*00e6*/ 	.short	(.L_1137 - .L_1136)
.L_1136:
        /*00e8*/ 	.word	0x00000008
.L_1137:


//--------------------- .nv.info._Z35group_norm_nhwc_bwd_one_pass_kernelI11Fp32IOFp16WLi128ELi24ELi384EEv26Group_norm_nhwc_bwd_params --------------------------
	.section	.nv.info._Z35group_norm_nhwc_bwd_one_pass_kernelI11Fp32IOFp16WLi128ELi24ELi384EEv26Group_norm_nhwc_bwd_params,"",@"SHT_CUDA_INFO"
	.sectionflags	@""
	.align	4


	//----- nvinfo : EIATTR_CUDA_API_VERSION
	.align		4
        /*0000*/ 	.byte	0x04, 0x37
        /*0002*/ 	.short	(.L_1139 - .L_1138)
.L_1138:
        /*0004*/ 	.word	0x00000082


	//----- nvinfo : EIATTR_KPARAM_INFO
	.align		4
.L_1139:
        /*0008*/ 	.byte	0x04, 0x17
        /*000a*/ 	.short	(.L_1141 - .L_1140)
.L_1140:
        /*000c*/ 	.word	0x00000000
        /*0010*/ 	.short	0x0000
        /*0012*/ 	.short	0x0000
        /*0014*/ 	.byte	0x00, 0xf0, 0xe1, 0x02


	//----- nvinfo : EIATTR_SPARSE_MMA_MASK
	.align		4
.L_1141:
        /*0018*/ 	.byte	0x03, 0x50
        /*001a*/ 	.short	0x0000


	//----- nvinfo : EIATTR_MAXREG_COUNT
	.align		4
        /*001c*/ 	.byte	0x03, 0x1b
        /*001e*/ 	.short	0x00a8


	//----- nvinfo : EIATTR_NUM_BARRIERS
	.align		4
        /*0020*/ 	.byte	0x02, 0x4c
        /*0022*/ 	.byte	0x01
	.zero		1


	//----- nvinfo : EIATTR_MERCURY_ISA_VERSION
	.align		4
        /*0024*/ 	.byte	0x03, 0x5f
        /*0026*/ 	.short	0x0101


	//----- nvinfo : EIATTR_INT_WARP_WIDE_INSTR_OFFSETS
	.align		4
        /*0028*/ 	.byte	0x04, 0x31
        /*002a*/ 	.short	(.L_1143 - .L_1142)


	//   ....[0]....
.L_1142:
        /*002c*/ 	.word	0x00002c70


	//   ....[1]....
        /*0030*/ 	.word	0x00002ca0


	//   ....[2]....
        /*0034*/ 	.word	0x00002cb0


	//   ....[3]....
        /*0038*/ 	.word	0x00002d00


	//   ....[4]....
        /*003c*/ 	.word	0x00002e90


	//   ....[5]....
        /*0040*/ 	.word	0x00002ee0


	//   ....[6]....
        /*0044*/ 	.word	0x00002ef0


	//   ....[7]....
        /*0048*/ 	.word	0x00002f40


	//----- nvinfo : EIATTR_COOP_GROUP_MASK_REGIDS
	.align		4
.L_1143:
        /*004c*/ 	.byte	0x04, 0x29
        /*004e*/ 	.short	(.L_1145 - .L_1144)


	//   ....[0]....
.L_1144:
        /*0050*/ 	.word	0xffffffff


	//   ....[1]....
        /*0054*/ 	.word	0xffffffff


	//   ....[2]....
        /*0058*/ 	.word	0xffffffff


	//   ....[3]....
        /*005c*/ 	.word	0xffffffff


	//   ....[4]....
        /*0060*/ 	.word	0xffffffff


	//   ....[5]....
        /*0064*/ 	.word	0xffffffff


	//   ....[6]....
        /*0068*/ 	.word	0xffffffff


	//   ....[7]....
        /*006c*/ 	.word	0xffffffff


	//   ....[8]....
        /*0070*/ 	.word	0xffffffff


	//   ....[9]....
        /*0074*/ 	.word	0xffffffff


	//----- nvinfo : EIATTR_COOP_GROUP_INSTR_OFFSETS
	.align		4
.L_1145:
        /*0078*/ 	.byte	0x04, 0x28
        /*007a*/ 	.short	(.L_1147 - .L_1146)


	//   ....[0]....
.L_1146:
        /*007c*/ 	.word	0x000018e0


	//   ....[1]....
        /*0080*/ 	.word	0x00001920


	//   ....[2]....
        /*0084*/ 	.word	0x00001980


	//   ....[3]....
        /*0088*/ 	.word	0x000019a0


	//   ....[4]....
        /*008c*/ 	.word	0x000019d0


	//   ....[5]....
        /*0090*/ 	.word	0x000019f0


	//   ....[6]....
        /*0094*/ 	.word	0x00001a20


	//   ....[7]....
        /*0098*/ 	.word	0x00001a40


	//   ....[8]....
        /*009c*/ 	.word	0x00001a90


	//   ....[9]....
        /*00a0*/ 	.word	0x00001aa0


	//----- nvinfo : EIATTR_VRC_CTA_INIT_COUNT
	.align		4
.L_1147:
        /*00a4*/ 	.byte	0x02, 0x4a
	.zero		1
	.zero		1


	//----- nvinfo : EIATTR_EXIT_INSTR_OFFSETS
	.align		4
        /*00a8*/ 	.byte	0x04, 0x1c
        /*00aa*/ 	.short	(.L_1149 - .L_1148)


	//   ....[0]....
.L_1148:
        /*00ac*/ 	.word	0x00004340


	//   ....[1]....
        /*00b0*/ 	.word	0x00004470


	//   ....[2]....
        /*00b4*/ 	.word	0x00004a80


	//   ....[3]....
        /*00b8*/ 	.word	0x00005080


	//----- nvinfo : EIATTR_MAX_THREADS
	.align		4
.L_1149:
        /*00bc*/ 	.byte	0x04, 0x05
        /*00be*/ 	.short	(.L_1151 - .L_1150)
.L_1150:
        /*00c0*/ 	.word	0x00000180
        /*00c4*/ 	.word	0x00000001
        /*00c8*/ 	.word	0x00000001


	//----- nvinfo : EIATTR_CRS_STACK_SIZE
	.align		4
.L_1151:
        /*00cc*/ 	.byte	0x04, 0x1e
        /*00ce*/ 	.short	(.L_1153 - .L_1152)
.L_1152:
        /*00d0*/ 	.word	0x00000000


	//----- nvinfo : EIATTR_CBANK_PARAM_SIZE
	.align		4
.L_1153:
        /*00d4*/ 	.byte	0x03, 0x19
        /*00d6*/ 	.short	0x00b8


	//----- nvinfo : EIATTR_PARAM_CBANK
	.align		4
        /*00d8*/ 	.byte	0x04, 0x0a
        /*00da*/ 	.short	(.L_1155 - .L_1154)
	.align		4
.L_1154:
        /*00dc*/ 	.word	index@(.nv.constant0._Z35group_norm_nhwc_bwd_one_pass_kernelI11Fp32IOFp16WLi128ELi24ELi384EEv26Group_norm_nhwc_bwd_params)
        /*00e0*/ 	.short	0x0380
        /*00e2*/ 	.short	0x00b8


	//----- nvinfo : EIATTR_SW_WAR
	.align		4
.L_1155:
        /*00e4*/ 	.byte	0x04, 0x36
        /*00e6*/ 	.short	(.L_1157 - .L_1156)
.L_1156:
        /*00e8*/ 	.word	0x00000008
.L_1157:


//--------------------- .nv.info._Z35group_norm_nhwc_bwd_one_pass_kernelI11Fp32IOFp16WLi256ELi24ELi384EEv26Group_norm_nhwc_bwd_params --------------------------
	.section	.nv.info._Z35group_norm_nhwc_bwd_one_pass_kernelI11Fp32IOFp16WLi256ELi24ELi384EEv26Group_norm_nhwc_bwd_params,"",@"SHT_CUDA_INFO"
	.sectionflags	@""
	.align	4


	//----- nvinfo : EIATTR_CUDA_API_VERSION
	.align		4
        /*0000*/ 	.byte	0x04, 0x37
        /*0002*/ 	.short	(.L_1159 - .L_1158)
.L_1158:
        /*0004*/ 	.word	0x00000082


	//----- nvinfo : EIATTR_KPARAM_INFO
	.align		4
.L_1159:
        /*0008*/ 	.byte	0x04, 0x17
        /*000a*/ 	.short	(.L_1161 - .L_1160)
.L_1160:
        /*000c*/ 	.word	0x00000000
        /*0010*/ 	.short	0x0000
        /*0012*/ 	.short	0x0000
        /*0014*/ 	.byte	0x00, 0xf0, 0xe1, 0x02


	//----- nvinfo : EIATTR_SPARSE_MMA_MASK
	.align		4
.L_1161:
        /*0018*/ 	.byte	0x03, 0x50
        /*001a*/ 	.short	0x0000


	//----- nvinfo : EIATTR_MAXREG_COUNT
	.align		4
        /*001c*/ 	.byte	0x03, 0x1b
        /*001e*/ 	.short	0x00a8


	//----- nvinfo : EIATTR_NUM_BARRIERS
	.align		4
        /*0020*/ 	.byte	0x02, 0x4c
        /*0022*/ 	.byte	0x01
	.zero		1


	//----- nvinfo : EIATTR_MERCURY_ISA_VERSION
	.align		4
        /*0024*/ 	.byte	0x03, 0x5f
        /*0026*/ 	.short	0x0101


	//----- nvinfo : EIATTR_INT_WARP_WIDE_INSTR_OFFSETS
	.align		4
        /*0028*/ 	.byte	0x04, 0x31
        /*002a*/ 	.short	(.L_1163 - .L_1162)


	//   ....[0]....
.L_1162:
        /*002c*/ 	.word	0x00002af0


	//----- nvinfo : EIATTR_COOP_GROUP_MASK_REGIDS
	.align		4
.L_1163:
        /*0030*/ 	.byte	0x04, 0x29
        /*0032*/ 	.short	(.L_1165 - .L_1164)


	//   ....[0]....
.L_1164:
        /*0034*/ 	.word	0xffffffff


	//   ....[1]....
        /*0038*/ 	.word	0xffffffff


	//   ....[2]....
        /*003c*/ 	.word	0xffffffff


	//   ....[3]....
        /*0040*/ 	.word	0xffffffff


	//   ....[4]....
        /*0044*/ 	.word	0xffffffff


	//   ....[5]....
        /*0048*/ 	.word	0xffffffff


	//   ....[6]....
        /*004c*/ 	.word	0xffffffff


	//   ....[7]....
        /*0050*/ 	.word	0xffffffff


	//   ....[8]....
        /*0054*/ 	.word	0xffffffff


	//   ....[9]....
        /*0058*/ 	.word	0xffffffff


	//----- nvinfo : EIATTR_COOP_GROUP_INSTR_OFFSETS
	.align		4
.L_1165:
        /*005c*/ 	.byte	0x04, 0x28
        /*005e*/ 	.short	(.L_1167 - .L_1166)


	//   ....[0]....
.L_1166:
        /*0060*/ 	.word	0x00002880


	//   ....[1]....
        /*0064*/ 	.word	0x000028c0


	//   ....[2]....
        /*0068*/ 	.word	0x00002960


	//   ....[3]....
        /*006c*/ 	.word	0x00002990


	//   ....[4]....
        /*0070*/ 	.word	0x000029d0


	//   ....[5]....
        /*0074*/ 	.word	0x000029f0


	//   ....[6]....
        /*0078*/ 	.word	0x00002a20


	//   ....[7]....
        /*007c*/ 	.word	0x00002a40


	//   ....[8]....
        /*0080*/ 	.word	0x00002a90


	//   ....[9]....
        /*0084*/ 	.word	0x00002aa0


	//----- nvinfo : EIATTR_VRC_CTA_INIT_COUNT
	.align		4
.L_1167:
        /*0088*/ 	.byte	0x02, 0x4a
	.zero		1
	.zero		1


	//----- nvinfo : EIATTR_EXIT_INSTR_OFFSETS
	.align		4
        /*008c*/ 	.byte	0x04, 0x1c
        /*008e*/ 	.short	(.L_1169 - .L_1168)


	//   ....[0]....
.L_1168:
        /*0090*/ 	.word	0x00005d60


	//   ....[1]....
        /*0094*/ 	.word	0x00005e90


	//   ....[2]....
        /*0098*/ 	.word	0x000064a0


	//   ....[3]....
        /*009c*/ 	.word	0x00006aa0


	//----- nvinfo : EIATTR_MAX_THREADS
	.align		4
.L_1169:
        /*00a0*/ 	.byte	0x04, 0x05
        /*00a2*/ 	.short	(.L_1171 - .L_1170)
.L_1170:
        /*00a4*/ 	.word	0x00000180
        /*00a8*/ 	.word	0x00000001
        /*00ac*/ 	.word	0x00000001


	//----- nvinfo : EIATTR_CRS_STACK_SIZE
	.align		4
.L_1171:
        /*00b0*/ 	.byte	0x04, 0x1e
        /*00b2*/ 	.short	(.L_1173 - .L_1172)
.L_1172:
        /*00b4*/ 	.word	0x00000000


	//----- nvinfo : EIATTR_CBANK_PARAM_SIZE
	.align		4
.L_1173:
        /*00b8*/ 	.byte	0x03, 0x19
        /*00ba*/ 	.short	0x00b8


	//----- nvinfo : EIATTR_PARAM_CBANK
	.align		4
        /*00bc*/ 	.byte	0x04, 0x0a
        /*00be*/ 	.short	(.L_1175 - .L_1174)
	.align		4
.L_1174:
        /*00c0*/ 	.word	index@(.nv.constant0._Z35group_norm_nhwc_bwd_one_pass_kernelI11Fp32IOFp16WLi256ELi24ELi384EEv26Group_norm_nhwc_bwd_params)
        /*00c4*/ 	.short	0x0380
        /*00c6*/ 	.short	0x00b8


	//----- nvinfo : EIATTR_SW_WAR
	.align		4
.L_1175:
        /*00c8*/ 	.byte	0x04, 0x36
        /*00ca*/ 	.short	(.L_1177 - .L_1176)
.L_1176:
        /*00cc*/ 	.word	0x00000008
.L_1177:


//--------------------- .nv.info._Z35group_norm_nhwc_bwd_one_pass_kernelI11Fp32IOFp16WLi512ELi24ELi384EEv26Group_norm_nhwc_bwd_params --------------------------
	.section	.nv.info._Z35group_norm_nhwc_bwd_one_pass_kernelI11Fp32IOFp16WLi512ELi24ELi384EEv26Group_norm_nhwc_bwd_params,"",@"SHT_CUDA_INFO"
	.sectionflags	@""
	.align	4


	//----- nvinfo : EIATTR_CUDA_API_VERSION
	.align		4
        /*0000*/ 	.byte	0x04, 0x37
        /*0002*/ 	.short	(.L_1179 - .L_1178)
.L_1178:
        /*0004*/ 	.word	0x00000082


	//----- nvinfo : EIATTR_KPARAM_INFO
	.align		4
.L_1179:
        /*0008*/ 	.byte	0x04, 0x17
        /*000a*/ 	.short	(.L_1181 - .L_1180)
.L_1180:
        /*000c*/ 	.word	0x00000000
        /*0010*/ 	.short	0x0000
        /*0012*/ 	.short	0x0000
        /*0014*/ 	.byte	0x00, 0xf0, 0xe1, 0x02


	//----- nvinfo : EIATTR_SPARSE_MMA_MASK
	.align		4
.L_1181:
        /*0018*/ 	.byte	0x03, 0x50
        /*001a*/ 	.short	0x0000


	//----- nvinfo : EIATTR_MAXREG_COUNT
	.align		4
        /*001c*/ 	.byte	0x03, 0x1b
        /*001e*/ 	.short	0x00a8


	//----- nvinfo : EIATTR_NUM_BARRIERS
	.align		4
        /*0020*/ 	.byte	0x02, 0x4c
        /*0022*/ 	.byte	0x01
	.zero		1


	//----- nvinfo : EIATTR_MERCURY_ISA_VERSION
	.align		4
        /*0024*/ 	.byte	0x03, 0x5f
        /*0026*/ 	.short	0x0101


	//----- nvinfo : EIATTR_INT_WARP_WIDE_INSTR_OFFSETS
	.align		4
        /*0028*/ 	.byte	0x04, 0x31
        /*002a*/ 	.short	(.L_1183 - .L_1182)


	//   ....[0]....
.L_1182:
        /*002c*/ 	.word	0x00004d40


	//----- nvinfo : EIATTR_COOP_GROUP_MASK_REGIDS
	.align		4
.L_1183:
        /*0030*/ 	.byte	0x04, 0x29
        /*0032*/ 	.short	(.L_1185 - .L_1184)


	//   ....[0]....
.L_1184:
        /*0034*/ 	.word	0xffffffff


	//   ....[1]....
        /*0038*/ 	.word	0xffffffff


	//   ....[2]....
        /*003c*/ 	.word	0xffffffff


	//   ....[3]....
        /*0040*/ 	.word	0xffffffff


	//   ....[4]....
        /*0044*/ 	.word	0xffffffff


	//   ....[5]....
        /*0048*/ 	.word	0xffffffff


	//   ....[6]....
        /*004c*/ 	.word	0xffffffff


	//   ....[7]....
        /*0050*/ 	.word	0xffffffff


	//   ....[8]....
        /*0054*/ 	.word	0xffffffff


	//   ....[9]....
        /*0058*/ 	.word	0xffffffff


	//----- nvinfo : EIATTR_COOP_GROUP_INSTR_OFFSETS
	.align		4
.L_1185:
        /*005c*/ 	.byte	0x04, 0x28
        /*005e*/ 	.short	(.L_1187 - .L_1186)


	//   ....[0]....
.L_1186:
        /*0060*/ 	.word	0x00004ad0


	//   ....[1]....
        /*0064*/ 	.word	0x00004b10


	//   ....[2]....
        /*0068*/ 	.word	0x00004ba0


	//   ....[3]....
        /*006c*/ 	.word	0x00004bc0


	//   ....[4]....
        /*0070*/ 	.word	0x00004c20


	//   ....[5]....
        /*0074*/ 	.word	0x00004c40


	//   ....[6]....
        /*0078*/ 	.word	0x00004c70


	//   ....[7]....
        /*007c*/ 	.word	0x00004c90


	//   ....[8]....
        /*0080*/ 	.word	0x00004ce0


	//   ....[9]....
        /*0084*/ 	.word	0x00004cf0


	//----- nvinfo : EIATTR_VRC_CTA_INIT_COUNT
	.align		4
.L_1187:
        /*0088*/ 	.byte	0x02, 0x4a
	.zero		1
	.zero		1


	//----- nvinfo : EIATTR_EXIT_INSTR_OFFSETS
	.align		4
        /*008c*/ 	.byte	0x04, 0x1c
        /*008e*/ 	.short	(.L_1189 - .L_1188)


	//   ....[0]....
.L_1188:
        /*0090*/ 	.word	0x0000a280


	//   ....[1]....
        /*0094*/ 	.word	0x0000a3b0


	//   ....[2]....
        /*0098*/ 	.word	0x0000a9c0


	//   ....[3]....
        /*009c*/ 	.word	0x0000afc0


	//----- nvinfo : EIATTR_MAX_THREADS
	.align		4
.L_1189:
        /*00a0*/ 	.byte	0x04, 0x05
        /*00a2*/ 	.short	(.L_1191 - .L_1190)
.L_1190:
        /*00a4*/ 	.word	0x00000180
        /*00a8*/ 	.word	0x00000001
        /*00ac*/ 	.word	0x00000001


	//----- nvinfo : EIATTR_CRS_STACK_SIZE
	.align		4
.L_1191:
        /*00b0*/ 	.byte	0x04, 0x1e
        /*00b2*/ 	.short	(.L_1193 - .L_1192)
.L_1192:
        /*00b4*/ 	.word	0x00000000


	//----- nvinfo : EIATTR_CBANK_PARAM_SIZE
	.align		4
.L_1193:
        /*00b8*/ 	.byte	0x03, 0x19
        /*00ba*/ 	.short	0x00b8


	//----- nvinfo : EIATTR_PARAM_CBANK
	.align		4
        /*00bc*/ 	.byte	0x04, 0x0a
        /*00be*/ 	.short	(.L_1195 - .L_1194)
	.align		4
.L_1194:
        /*00c0*/ 	.word	index@(.nv.constant0._Z35group_norm_nhwc_bwd_one_pass_kernelI11Fp32IOFp16WLi512ELi24ELi384EEv26Group_norm_nhwc_bwd_params)
        /*00c4*/ 	.short	0x0380
        /*00c6*/ 	.short	0x00b8


	//----- nvinfo : EIATTR_SW_WAR
	.align		4
.L_1195:
        /*00c8*/ 	.byte	0x04, 0x36
        /*00ca*/ 	.short	(.L_1197 - .L_1196)
.L_1196:
        /*00cc*/ 	.word	0x00000008
.L_1197:


//--------------------- .nv.info._Z35group_norm_nhwc_fwd_one_pass_kernelI11Bf16IOFp32WLi64ELi24ELi384EEv26Group_norm_nhwc_fwd_params --------------------------
	.section	.nv.info._Z35group_norm_nhwc_fwd_one_pass_kernelI11Bf16IOFp32WLi64ELi24ELi384EEv26Group_norm_nhwc_fwd_params,"",@"SHT_CUDA_INFO"
	.sectionflags	@""
	.align	4


	//----- nvinfo : EIATTR_CUDA_API_VERSION
	.align		4
        /*0000*/ 	.byte	0x04, 0x37
        /*0002*/ 	.short	(.L_1199 - .L_1198)
.L_1198:
        /*0004*/ 	.word	0x00000082


	//----- nvinfo : EIATTR_KPARAM_INFO
	.align		4
.L_1199:
        /*0008*/ 	.byte	0x04, 0x17
        /*000a*/ 	.short	(.L_1201 - .L_1200)
.L_1200:
        /*000c*/ 	.word	0x00000000
        /*0010*/ 	.short	0x0000
        /*0012*/ 	.short	0x0000
        /*0014*/ 	.byte	0x00, 0xf0, 0x81, 0x02


	//----- nvinfo : EIATTR_SPARSE_MMA_MASK
	.align		4
.L_1201:
        /*0018*/ 	.byte	0x03, 0x50
        /*001a*/ 	.short	0x0000


	//----- nvinfo : EIATTR_MAXREG_COUNT
	.align		4
        /*001c*/ 	.byte	0x03, 0x1b
        /*001e*/ 	.short	0x00a8


	//----- nvinfo : EIATTR_NUM_BARRIERS
	.align		4
        /*0020*/ 	.byte	0x02, 0x4c
        /*0022*/ 	.byte	0x01
	.zero		1


	//----- nvinfo : EIATTR_MERCURY_ISA_VERSION
	.align		4
        /*0024*/ 	.byte	0x03, 0x5f
        /*0026*/ 	.short	0x0101


	//----- nvinfo : EIATTR_INT_WARP_WIDE_INSTR_OFFSETS
	.align		4
        /*0028*/ 	.byte	0x04, 0x31
        /*002a*/ 	.short	(.L_1203 - .L_1202)


	//   ....[0]....
.L_1202:
        /*002c*/ 	.word	0x00000ff0


	//   ....[1]....
        /*0030*/ 	.word	0x00001030


	//   ....[2]....
        /*0034*/ 	.word	0x00001060


	//   ....[3]....
        /*0038*/ 	.word	0x00001080


	//   ....[4]....
        /*003c*/ 	.word	0x00001250


	//   ....[5]....
        /*0040*/ 	.word	0x000012b0


	//   ....[6]....
        /*0044*/ 	.word	0x000012f0


	//   ....[7]....
        /*0048*/ 	.word	0x00001300


	//   ....[8]....
        /*004c*/ 	.word	0x000015b0


	//   ....[9]....
        /*0050*/ 	.word	0x00001690


	//   ....[10]....
        /*0054*/ 	.word	0x000016a0


	//   ....[11]....
        /*0058*/ 	.word	0x00001780


	//   ....[12]....
        /*005c*/ 	.word	0x000018f0


	//   ....[13]....
        /*0060*/ 	.word	0x00001910


	//----- nvinfo : EIATTR_COOP_GROUP_MASK_REGIDS
	.align		4
.L_1203:
        /*0064*/ 	.byte	0x04, 0x29
        /*0066*/ 	.short	(.L_1205 - .L_1204)


	//   ....[0]....
.L_1204:
        /*0068*/ 	.word	0xffffffff


	//   ....[1]....
        /*006c*/ 	.word	0xffffffff


	//   ....[2]....
        /*0070*/ 	.word	0xffffffff


	//   ....[3]....
        /*0074*/ 	.word	0xffffffff


	//   ....[4]....
        /*0078*/ 	.word	0xffffffff


	//   ....[5]....
        /*007c*/ 	.word	0xffffffff


	//   ....[6]....
        /*0080*/ 	.word	0xffffffff


	//   ....[7]....
        /*0084*/ 	.word	0xffffffff


	//   ....[8]....
        /*0088*/ 	.word	0xffffffff


	//   ....[9]....
        /*008c*/ 	.word	0xffffffff


	//----- nvinfo : EIATTR_COOP_GROUP_INSTR_OFFSETS
	.align		4
.L_1205:
        /*0090*/ 	.byte	0x04, 0x28
        /*0092*/ 	.short	(.L_1207 - .L_1206)


	//   ....[0]....
.L_1206:
        /*0094*/ 	.word	0x000007c0


	//   ....[1]....
        /*0098*/ 	.word	0x000007d0


	//   ....[2]....
        /*009c*/ 	.word	0x00000800


	//   ....[3]....
        /*00a0*/ 	.word	0x00000820


	//   ....[4]....
        /*00a4*/ 	.word	0x00000850


	//   ....[5]....
        /*00a8*/ 	.word	0x00000870


	//   ....[6]....
        /*00ac*/ 	.word	0x000008a0


	//   ....[7]....
        /*00b0*/ 	.word	0x000008c0


	//   ....[8]....
        /*00b4*/ 	.word	0x00000910


	//   ....[9]....
        /*00b8*/ 	.word	0x00000920


	//----- nvinfo : EIATTR_VRC_CTA_INIT_COUNT
	.align		4
.L_1207:
        /*00bc*/ 	.byte	0x02, 0x4a
	.zero		1
	.zero		1


	//----- nvinfo : EIATTR_EXIT_INSTR_OFFSETS
	.align		4
        /*00c0*/ 	.byte	0x04, 0x1c
        /*00c2*/ 	.short	(.L_1209 - .L_1208)


	//   ....[0]....
.L_1208:
        /*00c4*/ 	.word	0x00000070


	//   ....[1]....
        /*00c8*/ 	.word	0x000024e0


	//----- nvinfo : EIATTR_MAX_THREADS
	.align		4
.L_1209:
        /*00cc*/ 	.byte	0x04, 0x05
        /*00ce*/ 	.short	(.L_1211 - .L_1210)
.L_1210:
        /*00d0*/ 	.word	0x00000180
        /*00d4*/ 	.word	0x00000001
        /*00d8*/ 	.word	0x00000001


	//----- nvinfo : EIATTR_CRS_STACK_SIZE
	.align		4
.L_1211:
        /*00dc*/ 	.byte	0x04, 0x1e
        /*00de*/ 	.short	(.L_1213 - .L_1212)
.L_1212:
        /*00e0*/ 	.word	0x00000000


	//----- nvinfo : EIATTR_CBANK_PARAM_SIZE
	.align		4
.L_1213:
        /*00e4*/ 	.byte	0x03, 0x19
        /*00e6*/ 	.short	0x00a0


	//----- nvinfo : EIATTR_PARAM_CBANK
	.align		4
        /*00e8*/ 	.byte	0x04, 0x0a
        /*00ea*/ 	.short	(.L_1215 - .L_1214)
	.align		4
.L_1214:
        /*00ec*/ 	.word	index@(.nv.constant0._Z35group_norm_nhwc_fwd_one_pass_kernelI11Bf16IOFp32WLi64ELi24ELi384EEv26Group_norm_nhwc_fwd_params)
        /*00f0*/ 	.short	0x0380
        /*00f2*/ 	.short	0x00a0


	//----- nvinfo : EIATTR_SW_WAR
	.align		4
.L_1215:
        /*00f4*/ 	.byte	0x04, 0x36
        /*00f6*/ 	.short	(.L_1217 - .L_1216)
.L_1216:
        /*00f8*/ 	.word	0x00000008
.L_1217:


//--------------------- .nv.info._Z35group_norm_nhwc_fwd_one_pass_kernelI11Bf16IOFp32WLi128ELi24ELi384EEv26Group_norm_nhwc_fwd_params --------------------------
	.section	.nv.info._Z35group_norm_nhwc_fwd_one_pass_kernelI11Bf16IOFp32WLi128ELi24ELi384EEv26Group_norm_nhwc_fwd_params,"",@"SHT_CUDA_INFO"
	.sectionflags	@""
	.align	4


	//----- nvinfo : EIATTR_CUDA_API_VERSION
	.align		4
        /*0000*/ 	.byte	0x04, 0x37
        /*0002*/ 	.short	(.L_1219 - .L_1218)
.L_1218:
        /*0004*/ 	.word	0x00000082


	//----- nvinfo : EIATTR_KPARAM_INFO
	.align		4
.L_1219:
        /*0008*/ 	.byte	0x04, 0x17
        /*000a*/ 	.short	(.L_1221 - .L_1220)
.L_1220:
        /*000c*/ 	.word	0x00000000
        /*0010*/ 	.short	0x0000
        /*0012*/ 	.short	0x0000
        /*0014*/ 	.byte	0x00, 0xf0, 0x81, 0x02


	//----- nvinfo : EIATTR_SPARSE_MMA_MASK
	.align		4
.L_1221:
        /*0018*/ 	.byte	0x03, 0x50
        /*001a*/ 	.short	0x0000


	//----- nvinfo : EIATTR_MAXREG_COUNT
	.align		4
        /*001c*/ 	.byte	0x03, 0x1b
        /*001e*/ 	.short	0x00a8


	//----- nvinfo : EIATTR_NUM_BARRIERS
	.align		4
        /*0020*/ 	.byte	0x02, 0x4c
        /*0022*/ 	.byte	0x01
	.zero		1


	//----- nvinfo : EIATTR_MERCURY_ISA_VERSION
	.align		4
        /*0024*/ 	.byte	0x03, 0x5f
        /*0026*/ 	.short	0x0101


	//----- nvinfo : EIATTR_INT_WARP_WIDE_INSTR_OFFSETS
	.align		4
        /*0028*/ 	.byte	0x04, 0x31
        /*002a*/ 	.short	(.L_1223 - .L_1222)


	//   ....[0]....
.L_1222:
        /*002c*/ 	.word	0x000012b0


	//   ....[1]....
        /*0030*/ 	.word	0x00001320


	//   ....[2]....
        /*0034*/ 	.word	0x00001330


	//   ....[3]....
        /*0038*/ 	.word	0x00001360


	//   ....[4]....
        /*003c*/ 	.word	0x00001520


	//   ....[5]....
        /*0040*/ 	.word	0x00001580


	//   ....[6]....
        /*0044*/ 	.word	0x000015b0


	//   ....[7]....
        /*0048*/ 	.word	0x000015d0


	//   ....[8]....
        /*004c*/ 	.word	0x00001900


	//   ....[9]....
        /*0050*/ 	.word	0x00001920


	//   ....[10]....
        /*0054*/ 	.word	0x00001940


	//   ....[11]....
        /*0058*/ 	.word	0x00001960


	//   ....[12]....
        /*005c*/ 	.word	0x00001bc0


	//   ....[13]....
        /*0060*/ 	.word	0x00001be0


	//----- nvinfo : EIATTR_COOP_GROUP_MASK_REGIDS
	.align		4
.L_1223:
        /*0064*/ 	.byte	0x04, 0x29
        /*0066*/ 	.short	(.L_1225 - .L_1224)


	//   ....[0]....
.L_1224:
        /*0068*/ 	.word	0xffffffff


	//   ....[1]....
        /*006c*/ 	.word	0xffffffff


	//   ....[2]....
        /*0070*/ 	.word	0xffffffff


	//   ....[3]....
        /*0074*/ 	.word	0xffffffff


	//   ....[4]....
        /*0078*/ 	.word	0xffffffff


	//   ....[5]....
        /*007c*/ 	.word	0xffffffff


	//   ....[6]....
        /*0080*/ 	.word	0xffffffff


	//   ....[7]....
        /*0084*/ 	.word	0xffffffff


	//   ....[8]....
        /*0088*/ 	.word	0xffffffff


	//   ....[9]....
        /*008c*/ 	.word	0xffffffff


	//----- nvinfo : EIATTR_COOP_GROUP_INSTR_OFFSETS
	.align		4
.L_1225:
        /*0090*/ 	.byte	0x04, 0x28
        /*0092*/ 	.short	(.L_1227 - .L_1226)


	//   ....[0]....
.L_1226:
        /*0094*/ 	.word	0x00000a90


	//   ....[1]....
        /*0098*/ 	.word	0x00000aa0


	//   ....[2]....
        /*009c*/ 	.word	0x00000ad0


	//   ....[3]....
        /*00a0*/ 	.word	0x00000ae0


	//   ....[4]....
        /*00a4*/ 	.word	0x00000b20


	//   ....[5]....
        /*00a8*/ 	.word	0x00000b30


	//   ....[6]....
        /*00ac*/ 	.word	0x00000b70


	//   ....[7]....
        /*00b0*/ 	.word	0x00000b80


	//   ....[8]....
        /*00b4*/ 	.word	0x00000be0


	//   ....[9]....
        /*00b8*/ 	.word	0x00000bf0


	//----- nvinfo : EIATTR_VRC_CTA_INIT_COUNT
	.align		4
.L_1227:
        /*00bc*/ 	.byte	0x02, 0x4a
	.zero		1
	.zero		1


	//----- nvinfo : EIATTR_EXIT_INSTR_OFFSETS
	.align		4
        /*00c0*/ 	.byte	0x04, 0x1c
        /*00c2*/ 	.short	(.L_1229 - .L_1228)


	//   ....[0]....
.L_1228:
        /*00c4*/ 	.word	0x00000070


	//   ....[1]....
        /*00c8*/ 	.word	0x00002f60


	//----- nvinfo : EIATTR_MAX_THREADS
	.align		4
.L_1229:
        /*00cc*/ 	.byte	0x04, 0x05
        /*00ce*/ 	.short	(.L_1231 - .L_1230)
.L_1230:
        /*00d0*/ 	.word	0x00000180
        /*00d4*/ 	.word	0x00000001
        /*00d8*/ 	.word	0x00000001


	//----- nvinfo : EIATTR_CRS_STACK_SIZE
	.align		4
.L_1231:
        /*00dc*/ 	.byte	0x04, 0x1e
        /*00de*/ 	.short	(.L_1233 - .L_1232)
.L_1232:
        /*00e0*/ 	.word	0x00000000


	//----- nvinfo : EIATTR_CBANK_PARAM_SIZE
	.align		4
.L_1233:
        /*00e4*/ 	.byte	0x03, 0x19
        /*00e6*/ 	.short	0x00a0


	//----- nvinfo : EIATTR_PARAM_CBANK
	.align		4
        /*00e8*/ 	.byte	0x04, 0x0a
        /*00ea*/ 	.short	(.L_1235 - .L_1234)
	.align		4
.L_1234:
        /*00ec*/ 	.word	index@(.nv.constant0._Z35group_norm_nhwc_fwd_one_pass_kernelI11Bf16IOFp32WLi128ELi24ELi384EEv26Group_norm_nhwc_fwd_params)
        /*00f0*/ 	.short	0x0380
        /*00f2*/ 	.short	0x00a0


	//----- nvinfo : EIATTR_SW_WAR
	.align		4
.L_1235:
        /*00f4*/ 	.byte	0x04, 0x36
        /*00f6*/ 	.short	(.L_1237 - .L_1236)
.L_1236:
        /*00f8*/ 	.word	0x00000008
.L_1237:


//--------------------- .nv.info._Z35group_norm_nhwc_fwd_one_pass_kernelI11Bf16IOFp32WLi256ELi24ELi384EEv26Group_norm_nhwc_fwd_params --------------------------
	.section	.nv.info._Z35group_norm_nhwc_fwd_one_pass_kernelI11Bf16IOFp32WLi256ELi24ELi384EEv26Group_norm_nhwc_fwd_params,"",@"SHT_CUDA_INFO"
	.sectionflags	@""
	.align	4


	//----- nvinfo : EIATTR_CUDA_API_VERSION
	.align		4
        /*0000*/ 	.byte	0x04, 0x37
        /*0002*/ 	.short	(.L_1239 - .L_1238)
.L_1238:
        /*0004*/ 	.word	0x00000082


	//----- nvinfo : EIATTR_KPARAM_INFO
	.align		4
.L_1239:
        /*0008*/ 	.byte	0x04, 0x17
        /*000a*/ 	.short	(.L_1241 - .L_1240)
.L_1240:
        /*000c*/ 	.word	0x00000000
        /*0010*/ 	.short	0x0000
        /*0012*/ 	.short	0x0000
        /*0014*/ 	.byte	0x00, 0xf0, 0x81, 0x02


	//----- nvinfo : EIATTR_SPARSE_MMA_MASK
	.align		4
.L_1241:
        /*0018*/ 	.byte	0x03, 0x50
        /*001a*/ 	.short	0x0000


	//----- nvinfo : EIATTR_MAXREG_COUNT
	.align		4
        /*001c*/ 	.byte	0x03, 0x1b
        /*001e*/ 	.short	0x00a8


	//----- nvinfo : EIATTR_NUM_BARRIERS
	.align		4
        /*0020*/ 	.byte	0x02, 0x4c
        /*0022*/ 	.byte	0x01
	.zero		1


	//----- nvinfo : EIATTR_MERCURY_ISA_VERSION
	.align		4
        /*0024*/ 	.byte	0x03, 0x5f
        /*0026*/ 	.short	0x0101


	//----- nvinfo : EIATTR_INT_WARP_WIDE_INSTR_OFFSETS
	.align		4
        /*0028*/ 	.byte	0x04, 0x31
        /*002a*/ 	.short	(.L_1243 - .L_1242)


	//   ....[0]....
.L_1242:
        /*002c*/ 	.word	0x000018d0


	//   ....[1]....
        /*0030*/ 	.word	0x00001950


	//   ....[2]....
        /*0034*/ 	.word	0x000019f0


	//   ....[3]....
        /*0038*/ 	.word	0x00001a90


	//   ....[4]....
        /*003c*/ 	.word	0x00001b30


	//   ....[5]....
        /*0040*/ 	.word	0x00001bd0


	//   ....[6]....
        /*0044*/ 	.word	0x00001c70


	//   ....[7]....
        /*0048*/ 	.word	0x00001d10


	//   ....[8]....
        /*004c*/ 	.word	0x00001f20


	//   ....[9]....
        /*0050*/ 	.word	0x00001f80


	//   ....[10]....
        /*0054*/ 	.word	0x00002020


	//   ....[11]....
        /*0058*/ 	.word	0x000020c0


	//   ....[12]....
        /*005c*/ 	.word	0x00002240


	//   ....[13]....
        /*0060*/ 	.word	0x00002270


	//----- nvinfo : EIATTR_COOP_GROUP_MASK_REGIDS
	.align		4
.L_1243:
        /*0064*/ 	.byte	0x04, 0x29
        /*0066*/ 	.short	(.L_1245 - .L_1244)


	//   ....[0]....
.L_1244:
        /*0068*/ 	.word	0xffffffff


	//   ....[1]....
        /*006c*/ 	.word	0xffffffff


	//   ....[2]....
        /*0070*/ 	.word	0xffffffff


	//   ....[3]....
        /*0074*/ 	.word	0xffffffff


	//   ....[4]....
        /*0078*/ 	.word	0xffffffff


	//   ....[5]....
        /*007c*/ 	.word	0xffffffff


	//   ....[6]....
        /*0080*/ 	.word	0xffffffff


	//   ....[7]....
        /*0084*/ 	.word	0xffffffff


	//   ....[8]....
        /*0088*/ 	.word	0xffffffff


	//   ....[9]....
        /*008c*/ 	.word	0xffffffff


	//----- nvinfo : EIATTR_COOP_GROUP_INSTR_OFFSETS
	.align		4
.L_1245:
        /*0090*/ 	.byte	0x04, 0x28
        /*0092*/ 	.short	(.L_1247 - .L_1246)


	//   ....[0]....
.L_1246:
        /*0094*/ 	.word	0x000010f0


	//   ....[1]....
        /*0098*/ 	.word	0x00001100


	//   ....[2]....
        /*009c*/ 	.word	0x00001130


	//   ....[3]....
        /*00a0*/ 	.word	0x00001140


	//   ....[4]....
        /*00a4*/ 	.word	0x00001180


	//   ....[5]....
        /*00a8*/ 	.word	0x00001190


	//   ....[6]....
        /*00ac*/ 	.word	0x000011d0


	//   ....[7]....
        /*00b0*/ 	.word	0x000011e0


	//   ....[8]....
        /*00b4*/ 	.word	0x00001260


	//   ....[9]....
        /*00b8*/ 	.word	0x00001270


	//----- nvinfo : EIATTR_VRC_CTA_INIT_COUNT
	.align		4
.L_1247:
        /*00bc*/ 	.byte	0x02, 0x4a
	.zero		1
	.zero		1


	//----- nvinfo : EIATTR_EXIT_INSTR_OFFSETS
	.align		4
        /*00c0*/ 	.byte	0x04, 0x1c
        /*00c2*/ 	.short	(.L_1249 - .L_1248)


	//   ....[0]....
.L_1248:
        /*00c4*/ 	.word	0x00000070


	//   ....[1]....
        /*00c8*/ 	.word	0x00004470


	//----- nvinfo : EIATTR_MAX_THREADS
	.align		4
.L_1249:
        /*00cc*/ 	.byte	0x04, 0x05
        /*00ce*/ 	.short	(.L_1251 - .L_1250)
.L_1250:
        /*00d0*/ 	.word	0x00000180
        /*00d4*/ 	.word	0x00000001
        /*00d8*/ 	.word	0x00000001


	//----- nvinfo : EIATTR_CRS_STACK_SIZE
	.align		4
.L_1251:
        /*00dc*/ 	.byte	0x04, 0x1e
        /*00de*/ 	.short	(.L_1253 - .L_1252)
.L_1252:
        /*00e0*/ 	.word	0x00000000


	//----- nvinfo : EIATTR_CBANK_PARAM_SIZE
	.align		4
.L_1253:
        /*00e4*/ 	.byte	0x03, 0x19
        /*00e6*/ 	.short	0x00a0


	//----- nvinfo : EIATTR_PARAM_CBANK
	.align		4
        /*00e8*/ 	.byte	0x04, 0x0a
        /*00ea*/ 	.short	(.L_1255 - .L_1254)
	.align		4
.L_1254:
        /*00ec*/ 	.word	index@(.nv.constant0._Z35group_norm_nhwc_fwd_one_pass_kernelI11Bf16IOFp32WLi256ELi24ELi384EEv26Group_norm_nhwc_fwd_params)
        /*00f0*/ 	.short	0x0380
        /*00f2*/ 	.short	0x00a0


	//----- nvinfo : EIATTR_SW_WAR
	.align		4
.L_1255:
        /*00f4*/ 	.byte	0x04, 0x36
        /*00f6*/ 	.short	(.L_1257 - .L_1256)
.L_1256:
        /*00f8*/ 	.word	0x00000008
.L_1257:


//--------------------- .nv.info._Z35group_norm_nhwc_fwd_one_pass_kernelI11Bf16IOFp32WLi512ELi24ELi384EEv26Group_norm_nhwc_fwd_params --------------------------
	.section	.nv.info._Z35group_norm_nhwc_fwd_one_pass_kernelI11Bf16IOFp32WLi512ELi24ELi384EEv26Group_norm_nhwc_fwd_params,"",@"SHT_CUDA_INFO"
	.sectionflags	@""
	.align	4


	//----- nvinfo : EIATTR_CUDA_API_VERSION
	.align		4
        /*0000*/ 	.byte	0x04, 0x37
        /*0002*/ 	.short	(.L_1259 - .L_1258)
.L_1258:
        /*0004*/ 	.word	0x00000082


	//----- nvinfo : EIATTR_KPARAM_INFO
	.align		4
.L_1259:
        /*0008*/ 	.byte	0x04, 0x17
        /*000a*/ 	.short	(.L_1261 - .L_1260)
.L_1260:
        /*000c*/ 	.word	0x00000000
        /*0010*/ 	.short	0x0000
        /*0012*/ 	.short	0x0000
        /*0014*/ 	.byte	0x00, 0xf0, 0x81, 0x02


	//----- nvinfo : EIATTR_SPARSE_MMA_MASK
	.align		4
.L_1261:
        /*0018*/ 	.byte	0x03, 0x50
        /*001a*/ 	.short	0x0000


	//----- nvinfo : EIATTR_MAXREG_COUNT
	.align		4
        /*001c*/ 	.byte	0x03, 0x1b
        /*001e*/ 	.short	0x00a8


	//----- nvinfo : EIATTR_NUM_BARRIERS
	.align		4
        /*0020*/ 	.byte	0x02, 0x4c
        /*0022*/ 	.byte	0x01
	.zero		1


	//----- nvinfo : EIATTR_MERCURY_ISA_VERSION
	.align		4
        /*0024*/ 	.byte	0x03, 0x5f
        /*0026*/ 	.short	0x0101


	//----- nvinfo : EIATTR_COOP_GROUP_MASK_REGIDS
	.align		4
        /*0028*/ 	.byte	0x04, 0x29
        /*002a*/ 	.short	(.L_1263 - .L_1262)


	//   ....[0]....
.L_1262:
        /*002c*/ 	.word	0xffffffff


	//   ....[1]....
        /*0030*/ 	.word	0xffffffff


	//   ....[2]....
        /*0034*/ 	.word	0xffffffff


	//   ....[3]....
        /*0038*/ 	.word	0xffffffff


	//   ....[4]....
        /*003c*/ 	.word	0xffffffff


	//   ....[5]....
        /*0040*/ 	.word	0xffffffff


	//   ....[6]....
        /*0044*/ 	.word	0xffffffff


	//   ....[7]....
        /*0048*/ 	.word	0xffffffff


	//   ....[8]....
        /*004c*/ 	.word	0xffffffff


	//   ....[9]....
        /*0050*/ 	.word	0xffffffff


	//----- nvinfo : EIATTR_COOP_GROUP_INSTR_OFFSETS
	.align		4
.L_1263:
        /*0054*/ 	.byte	0x04, 0x28
        /*0056*/ 	.short	(.L_1265 - .L_1264)


	//   ....[0]....
.L_1264:
        /*0058*/ 	.word	0x00001c10


	//   ....[1]....
        /*005c*/ 	.word	0x00001c20


	//   ....[2]....
        /*0060*/ 	.word	0x00001c60


	//   ....[3]....
        /*0064*/ 	.word	0x00001c70


	//   ....[4]....
        /*0068*/ 	.word	0x00001cb0


	//   ....[5]....
        /*006c*/ 	.word	0x00001cc0


	//   ....[6]....
        /*0070*/ 	.word	0x00001d00


	//   ....[7]....
        /*0074*/ 	.word	0x00001d10


	//   ....[8]....
        /*0078*/ 	.word	0x00001d90


	//   ....[9]....
        /*007c*/ 	.word	0x00001da0


	//----- nvinfo : EIATTR_VRC_CTA_INIT_COUNT
	.align		4
.L_1265:
        /*0080*/ 	.byte	0x02, 0x4a
	.zero		1
	.zero		1


	//----- nvinfo : EIATTR_EXIT_INSTR_OFFSETS
	.align		4
        /*0084*/ 	.byte	0x04, 0x1c
        /*0086*/ 	.short	(.L_1267 - .L_1266)


	//   ....[0]....
.L_1266:
        /*0088*/ 	.word	0x00000060


	//   ....[1]....
        /*008c*/ 	.word	0x000067c0


	//----- nvinfo : EIATTR_MAX_THREADS
	.align		4
.L_1267:
        /*0090*/ 	.byte	0x04, 0x05
        /*0092*/ 	.short	(.L_1269 - .L_1268)
.L_1268:
        /*0094*/ 	.word	0x00000180
        /*0098*/ 	.word	0x00000001
        /*009c*/ 	.word	0x00000001


	//----- nvinfo : EIATTR_CRS_STACK_SIZE
	.align		4
.L_1269:
        /*00a0*/ 	.byte	0x04, 0x1e
        /*00a2*/ 	.short	(.L_1271 - .L_1270)
.L_1270:
        /*00a4*/ 	.word	0x00000000


	//----- nvinfo : EIATTR_CBANK_PARAM_SIZE
	.align		4
.L_1271:
        /*00a8*/ 	.byte	0x03, 0x19
        /*00aa*/ 	.short	0x00a0


	//----- nvinfo : EIATTR_PARAM_CBANK
	.align		4
        /*00ac*/ 	.byte	0x04, 0x0a
        /*00ae*/ 	.short	(.L_1273 - .L_1272)
	.align		4
.L_1272:
        /*00b0*/ 	.word	index@(.nv.constant0._Z35group_norm_nhwc_fwd_one_pass_kernelI11Bf16IOFp32WLi512ELi24ELi384EEv26Group_norm_nhwc_fwd_params)
        /*00b4*/ 	.short	0x0380
        /*00b6*/ 	.short	0x00a0


	//----- nvinfo : EIATTR_SW_WAR
	.align		4
.L_1273:
        /*00b8*/ 	.byte	0x04, 0x36
        /*00ba*/ 	.short	(.L_1275 - .L_1274)
.L_1274:
        /*00bc*/ 	.word	0x00000008
.L_1275:


//--------------------- .nv.info._Z35group_norm_nhwc_fwd_one_pass_kernelI11Bf16IOBf16WLi64ELi24ELi384EEv26Group_norm_nhwc_fwd_params --------------------------
	.section	.nv.info._Z35group_norm_nhwc_fwd_one_pass_kernelI11Bf16IOBf16WLi64ELi24ELi384EEv26Group_norm_nhwc_fwd_params,"",@"SHT_CUDA_INFO"
	.sectionflags	@""
	.align	4


	//----- nvinfo : EIATTR_CUDA_API_VERSION
	.align		4
        /*0000*/ 	.byte	0x04, 0x37
        /*0002*/ 	.short	(.L_1277 - .L_1276)
.L_1276:
        /*0004*/ 	.word	0x00000082


	//----- nvinfo : EIATTR_KPARAM_INFO
	.align		4
.L_1277:
        /*0008*/ 	.byte	0x04, 0x17
        /*000a*/ 	.short	(.L_1279 - .L_1278)
.L_1278:
        /*000c*/ 	.word	0x00000000
        /*0010*/ 	.short	0x0000
        /*0012*/ 	.short	0x0000
        /*0014*/ 	.byte	0x00, 0xf0, 0x81, 0x02


	//----- nvinfo : EIATTR_SPARSE_MMA_MASK
	.align		4
.L_1279:
        /*0018*/ 	.byte	0x03, 0x50
        /*001a*/ 	.short	0x0000


	//----- nvinfo : EIATTR_MAXREG_COUNT
	.align		4
        /*001c*/ 	.byte	0x03, 0x1b
        /*001e*/ 	.short	0x00a8


	//----- nvinfo : EIATTR_NUM_BARRIERS
	.align		4
        /*0020*/ 	.byte	0x02, 0x4c
        /*0022*/ 	.byte	0x01
	.zero		1


	//----- nvinfo : EIATTR_MERCURY_ISA_VERSION
	.align		4
        /*0024*/ 	.byte	0x03, 0x5f
        /*0026*/ 	.short	0x0101


	//----- nvinfo : EIATTR_INT_WARP_WIDE_INSTR_OFFSETS
	.align		4
        /*0028*/ 	.byte	0x04, 0x31
        /*002a*/ 	.short	(.L_1281 - .L_1280)


	//   ....[0]....
.L_1280:
        /*002c*/ 	.word	0x00000ff0


	//   ....[1]....
        /*0030*/ 	.word	0x00001030


	//   ....[2]....
        /*0034*/ 	.word	0x00001060


	//   ....[3]....
        /*0038*/ 	.word	0x00001080


	//   ....[4]....
        /*003c*/ 	.word	0x00001250


	//   ....[5]....
        /*0040*/ 	.word	0x000012b0


	//   ....[6]....
        /*0044*/ 	.word	0x000012f0


	//   ....[7]....
        /*0048*/ 	.word	0x00001300


	//   ....[8]....
        /*004c*/ 	.word	0x000015b0


	//   ....[9]....
        /*0050*/ 	.word	0x00001690


	//   ....[10]....
        /*0054*/ 	.word	0x000016a0


	//   ....[11]....
        /*0058*/ 	.word	0x00001780


	//   ....[12]....
        /*005c*/ 	.word	0x000018f0


	//   ....[13]....
        /*0060*/ 	.word	0x00001910


	//----- nvinfo : EIATTR_COOP_GROUP_MASK_REGIDS
	.align		4
.L_1281:
        /*0064*/ 	.byte	0x04, 0x29
        /*0066*/ 	.short	(.L_1283 - .L_1282)


	//   ....[0]....
.L_1282:
        /*0068*/ 	.word	0xffffffff


	//   ....[1]....
        /*006c*/ 	.word	0xffffffff


	//   ....[2]....
        /*0070*/ 	.word	0xffffffff


	//   ....[3]....
        /*0074*/ 	.word	0xffffffff


	//   ....[4]....
        /*0078*/ 	.word	0xffffffff


	//   ....[5]....
        /*007c*/ 	.word	0xffffffff


	//   ....[6]....
        /*0080*/ 	.word	0xffffffff


	//   ....[7]....
        /*0084*/ 	.word	0xffffffff


	//   ....[8]....
        /*0088*/ 	.word	0xffffffff


	//   ....[9]....
        /*008c*/ 	.word	0xffffffff


	//----- nvinfo : EIATTR_COOP_GROUP_INSTR_OFFSETS
	.align		4
.L_1283:
        /*0090*/ 	.byte	0x04, 0x28
        /*0092*/ 	.short	(.L_1285 - .L_1284)


	//   ....[0]....
.L_1284:
        /*0094*/ 	.word	0x000007c0


	//   ....[1]....
        /*0098*/ 	.word	0x000007d0


	//   ....[2]....
        /*009c*/ 	.word	0x00000800


	//   ....[3]....
        /*00a0*/ 	.word	0x00000820


	//   ....[4]....
        /*00a4*/ 	.word	0x00000850


	//   ....[5]....
        /*00a8*/ 	.word	0x00000870


	//   ....[6]....
        /*00ac*/ 	.word	0x000008a0


	//   ....[7]....
        /*00b0*/ 	.word	0x000008c0


	//   ....[8]....
        /*00b4*/ 	.word	0x00000910


	//   ....[9]....
        /*00b8*/ 	.word	0x00000920


	//----- nvinfo : EIATTR_VRC_CTA_INIT_COUNT
	.align		4
.L_1285:
        /*00bc*/ 	.byte	0x02, 0x4a
	.zero		1
	.zero		1


	//----- nvinfo : EIATTR_EXIT_INSTR_OFFSETS
	.align		4
        /*00c0*/ 	.byte	0x04, 0x1c
        /*00c2*/ 	.short	(.L_1287 - .L_1286)


	//   ....[0]....
.L_1286:
        /*00c4*/ 	.word	0x00000070


	//   ....[1]....
        /*00c8*/ 	.word	0x00002540


	//----- nvinfo : EIATTR_MAX_THREADS
	.align		4
.L_1287:
        /*00cc*/ 	.byte	0x04, 0x05
        /*00ce*/ 	.short	(.L_1289 - .L_1288)
.L_1288:
        /*00d0*/ 	.word	0x00000180
        /*00d4*/ 	.word	0x00000001
        /*00d8*/ 	.word	0x00000001


	//----- nvinfo : EIATTR_CRS_STACK_SIZE
	.align		4
.L_1289:
        /*00dc*/ 	.byte	0x04, 0x1e
        /*00de*/ 	.short	(.L_1291 - .L_1290)
.L_1290:
        /*00e0*/ 	.word	0x00000000


	//----- nvinfo : EIATTR_CBANK_PARAM_SIZE
	.align		4
.L_1291:
        /*00e4*/ 	.byte	0x03, 0x19
        /*00e6*/ 	.short	0x00a0


	//----- nvinfo : EIATTR_PARAM_CBANK
	.align		4
        /*00e8*/ 	.byte	0x04, 0x0a
        /*00ea*/ 	.short	(.L_1293 - .L_1292)
	.align		4
.L_1292:
        /*00ec*/ 	.word	index@(.nv.constant0._Z35group_norm_nhwc_fwd_one_pass_kernelI11Bf16IOBf16WLi64ELi24ELi384EEv26Group_norm_nhwc_fwd_params)
        /*00f0*/ 	.short	0x0380
        /*00f2*/ 	.short	0x00a0


	//----- nvinfo : EIATTR_SW_WAR
	.align		4
.L_1293:
        /*00f4*/ 	.byte	0x04, 0x36
        /*00f6*/ 	.short	(.L_1295 - .L_1294)
.L_1294:
        /*00f8*/ 	.word	0x00000008
.L_1295:


//--------------------- .nv.info._Z35group_norm_nhwc_fwd_one_pass_kernelI11Bf16IOBf16WLi128ELi24ELi384EEv26Group_norm_nhwc_fwd_params --------------------------
	.section	.nv.info._Z35group_norm_nhwc_fwd_one_pass_kernelI11Bf16IOBf16WLi128ELi24ELi384EEv26Group_norm_nhwc_fwd_params,"",@"SHT_CUDA_INFO"
	.sectionflags	@""
	.align	4


	//----- nvinfo : EIATTR_CUDA_API_VERSION
	.align		4
        /*0000*/ 	.byte	0x04, 0x37
        /*0002*/ 	.short	(.L_1297 - .L_1296)
.L_1296:
        /*0004*/ 	.word	0x00000082


	//----- nvinfo : EIATTR_KPARAM_INFO
	.align		4
.L_1297:
        /*0008*/ 	.byte	0x04, 0x17
        /*000a*/ 	.short	(.L_1299 - .L_1298)
.L_1298:
        /*000c*/ 	.word	0x00000000
        /*0010*/ 	.short	0x0000
        /*0012*/ 	.short	0x0000
        /*0014*/ 	.byte	0x00, 0xf0, 0x81, 0x02


	//----- nvinfo : EIATTR_SPARSE_MMA_MASK
	.align		4
.L_1299:
        /*0018*/ 	.byte	0x03, 0x50
        /*001a*/ 	.short	0x0000


	//----- nvinfo : EIATTR_MAXREG_COUNT
	.align		4
        /*001c*/ 	.byte	0x03, 0x1b
        /*001e*/ 	.short	0x00a8


	//----- nvinfo : EIATTR_NUM_BARRIERS
	.align		4
        /*0020*/ 	.byte	0x02, 0x4c
        /*0022*/ 	.byte	0x01
	.zero		1


	//----- nvinfo : EIATTR_MERCURY_ISA_VERSION
	.align		4
        /*0024*/ 	.byte	0x03, 0x5f
        /*0026*/ 	.short	0x0101


	//----- nvinfo : EIATTR_INT_WARP_WIDE_INSTR_OFFSETS
	.align		4
        /*0028*/ 	.byte	0x04, 0x31
        /*002a*/ 	.short	(.L_1301 - .L_1300)


	//   ....[0]....
.L_1300:
        /*002c*/ 	.word	0x000012b0


	//   ....[1]....
        /*0030*/ 	.word	0x00001320


	//   ....[2]....
        /*0034*/ 	.word	0x00001330


	//   ....[3]....
        /*0038*/ 	.word	0x00001360


	//   ....[4]....
        /*003c*/ 	.word	0x00001520


	//   ....[5]....
        /*0040*/ 	.word	0x00001580


	//   ....[6]....
        /*0044*/ 	.word	0x000015b0


	//   ....[7]....
        /*0048*/ 	.word	0x000015d0


	//   ....[8]....
        /*004c*/ 	.word	0x00001900


	//   ....[9]....
        /*0050*/ 	.word	0x00001920


	//   ....[10]....
        /*0054*/ 	.word	0x00001930


	//   ....[11]....
        /*0058*/ 	.word	0x00001960


	//   ....[12]....
        /*005c*/ 	.word	0x00001bc0


	//   ....[13]....
        /*0060*/ 	.word	0x00001be0


	//----- nvinfo : EIATTR_COOP_GROUP_MASK_REGIDS
	.align		4
.L_1301:
        /*0064*/ 	.byte	0x04, 0x29
        /*0066*/ 	.short	(.L_1303 - .L_1302)


	//   ....[0]....
.L_1302:
        /*0068*/ 	.word	0xffffffff


	//   ....[1]....
        /*006c*/ 	.word	0xffffffff


	//   ....[2]....
        /*0070*/ 	.word	0xffffffff


	//   ....[3]....
        /*0074*/ 	.word	0xffffffff


	//   ....[4]....
        /*0078*/ 	.word	0xffffffff


	//   ....[5]....
        /*007c*/ 	.word	0xffffffff


	//   ....[6]....
        /*0080*/ 	.word	0xffffffff


	//   ....[7]....
        /*0084*/ 	.word	0xffffffff


	//   ....[8]....
        /*0088*/ 	.word	0xffffffff


	//   ....[9]....
        /*008c*/ 	.word	0xffffffff


	//----- nvinfo : EIATTR_COOP_GROUP_INSTR_OFFSETS
	.align		4
.L_1303:
        /*0090*/ 	.byte	0x04, 0x28
        /*0092*/ 	.short	(.L_1305 - .L_1304)


	//   ....[0]....
.L_1304:
        /*0094*/ 	.word	0x00000a90


	//   ....[1]....
        /*0098*/ 	.word	0x00000aa0


	//   ....[2]....
        /*009c*/ 	.word	0x00000ad0


	//   ....[3]....
        /*00a0*/ 	.word	0x00000ae0


	//   ....[4]....
        /*00a4*/ 	.word	0x00000b20


	//   ....[5]....
        /*00a8*/ 	.word	0x00000b30


	//   ....[6]....
        /*00ac*/ 	.word	0x00000b70


	//   ....[7]....
        /*00b0*/ 	.word	0x00000b80


	//   ....[8]....
        /*00b4*/ 	.word	0x00000be0


	//   ....[9]....
        /*00b8*/ 	.word	0x00000bf0


	//----- nvinfo : EIATTR_VRC_CTA_INIT_COUNT
	.align		4
.L_1305:
        /*00bc*/ 	.byte	0x02, 0x4a
	.zero		1
	.zero		1


	//----- nvinfo : EIATTR_EXIT_INSTR_OFFSETS
	.align		4
        /*00c0*/ 	.byte	0x04, 0x1c
        /*00c2*/ 	.short	(.L_1307 - .L_1306)


	//   ....[0]....
.L_1306:
        /*00c4*/ 	.word	0x00000070


	//   ....[1]....
        /*00c8*/ 	.word	0x00002fc0


	//----- nvinfo : EIATTR_MAX_THREADS
	.align		4
.L_1307:
        /*00cc*/ 	.byte	0x04, 0x05
        /*00ce*/ 	.short	(.L_1309 - .L_1308)
.L_1308:
        /*00d0*/ 	.word	0x00000180
        /*00d4*/ 	.word	0x00000001
        /*00d8*/ 	.word	0x00000001


	//----- nvinfo : EIATTR_CRS_STACK_SIZE
	.align		4
.L_1309:
        /*00dc*/ 	.byte	0x04, 0x1e
        /*00de*/ 	.short	(.L_1311 - .L_1310)
.L_1310:
        /*00e0*/ 	.word	0x00000000


	//----- nvinfo : EIATTR_CBANK_PARAM_SIZE
	.align		4
.L_1311:
        /*00e4*/ 	.byte	0x03, 0x19
        /*00e6*/ 	.short	0x00a0


	//----- nvinfo : EIATTR_PARAM_CBANK
	.align		4
        /*00e8*/ 	.byte	0x04, 0x0a
        /*00ea*/ 	.short	(.L_1313 - .L_1312)
	.align		4
.L_1312:
        /*00ec*/ 	.word	index@(.nv.constant0._Z35group_norm_nhwc_fwd_one_pass_kernelI11Bf16IOBf16WLi128ELi24ELi384EEv26Group_norm_nhwc_fwd_params)
        /*00f0*/ 	.short	0x0380
        /*00f2*/ 	.short	0x00a0


	//----- nvinfo : EIATTR_SW_WAR
	.align		4
.L_1313:
        /*00f4*/ 	.byte	0x04, 0x36
        /*00f6*/ 	.short	(.L_1315 - .L_1314)
.L_1314:
        /*00f8*/ 	.word	0x00000008
.L_1315:


//--------------------- .nv.info._Z35group_norm_nhwc_fwd_one_pass_kernelI11Bf16IOBf16WLi256ELi24ELi384EEv26Group_norm_nhwc_fwd_params --------------------------
	.section	.nv.info._Z35group_norm_nhwc_fwd_one_pass_kernelI11Bf16IOBf16WLi256ELi24ELi384EEv26Group_norm_nhwc_fwd_params,"",@"SHT_CUDA_INFO"
	.sectionflags	@""
	.align	4


	//----- nvinfo : EIATTR_CUDA_API_VERSION
	.align		4
        /*0000*/ 	.byte	0x04, 0x37
        /*0002*/ 	.short	(.L_1317 - .L_1316)
.L_1316:
        /*0004*/ 	.word	0x00000082


	//----- nvinfo : EIATTR_KPARAM_INFO
	.align		4
.L_1317:
        /*0008*/ 	.byte	0x04, 0x17
        /*000a*/ 	.short	(.L_1319 - .L_1318)
.L_1318:
        /*000c*/ 	.word	0x00000000
        /*0010*/ 	.short	0x0000
        /*0012*/ 	.short	0x0000
        /*0014*/ 	.byte	0x00, 0xf0, 0x81, 0x02


	//----- nvinfo : EIATTR_SPARSE_MMA_MASK
	.align		4
.L_1319:
        /*0018*/ 	.byte	0x03, 0x50
        /*001a*/ 	.short	0x0000


	//----- nvinfo : EIATTR_MAXREG_COUNT
	.align		4
        /*001c*/ 	.byte	0x03, 0x1b
        /*001e*/ 	.short	0x00a8


	//----- nvinfo : EIATTR_NUM_BARRIERS
	.align		4
        /*0020*/ 	.byte	0x02, 0x4c
        /*0022*/ 	.byte	0x01
	.zero		1


	//----- nvinfo : EIATTR_MERCURY_ISA_VERSION
	.align		4
        /*0024*/ 	.byte	0x03, 0x5f
        /*0026*/ 	.short	0x0101


	//----- nvinfo : EIATTR_INT_WARP_WIDE_INSTR_OFFSETS
	.align		4
        /*0028*/ 	.byte	0x04, 0x31
        /*002a*/ 	.short	(.L_1321 - .L_1320)


	//   ....[0]....
.L_1320:
        /*002c*/ 	.word	0x000018c0


	//   ....[1]....
        /*0030*/ 	.word	0x00001940


	//   ....[2]....
        /*0034*/ 	.word	0x000019e0


	//   ....[3]....
        /*0038*/ 	.word	0x00001a80


	//   ....[4]....
        /*003c*/ 	.word	0x00001b20


	//   ....[5]....
        /*0040*/ 	.word	0x00001bc0


	//   ....[6]....
        /*0044*/ 	.word	0x00001c60


	//   ....[7]....
        /*0048*/ 	.word	0x00001d00


	//   ....[8]....
        /*004c*/ 	.word	0x00001f10


	//   ....[9]....
        /*0050*/ 	.word	0x00001f70


	//   ....[10]....
        /*0054*/ 	.word	0x00002010


	//   ....[11]....
        /*0058*/ 	.word	0x000020b0


	//   ....[12]....
        /*005c*/ 	.word	0x00002230


	//   ....[13]....
        /*0060*/ 	.word	0x00002260


	//----- nvinfo : EIATTR_COOP_GROUP_MASK_REGIDS
	.align		4
.L_1321:
        /*0064*/ 	.byte	0x04, 0x29
        /*0066*/ 	.short	(.L_1323 - .L_1322)


	//   ....[0]....
.L_1322:
        /*0068*/ 	.word	0xffffffff


	//   ....[1]....
        /*006c*/ 	.word	0xffffffff


	//   ....[2]....
        /*0070*/ 	.word	0xffffffff


	//   ....[3]....
        /*0074*/ 	.word	0xffffffff


	//   ....[4]....
        /*0078*/ 	.word	0xffffffff


	//   ....[5]....
        /*007c*/ 	.word	0xffffffff


	//   ....[6]....
        /*0080*/ 	.word	0xffffffff


	//   ....[7]....
        /*0084*/ 	.word	0xffffffff


	//   ....[8]....
        /*0088*/ 	.word	0xffffffff


	//   ....[9]....
        /*008c*/ 	.word	0xffffffff


	//----- nvinfo : EIATTR_COOP_GROUP_INSTR_OFFSETS
	.align		4
.L_1323:
        /*0090*/ 	.byte	0x04, 0x28
        /*0092*/ 	.short	(.L_1325 - .L_1324)


	//   ....[0]....
.L_1324:
        /*0094*/ 	.word	0x000010e0


	//   ....[1]....
        /*0098*/ 	.word	0x000010f0


	//   ....[2]....
        /*009c*/ 	.word	0x00001120


	//   ....[3]....
        /*00a0*/ 	.word	0x00001130


	//   ....[4]....
        /*00a4*/ 	.word	0x00001170


	//   ....[5]....
        /*00a8*/ 	.word	0x00001180


	//   ....[6]....
        /*00ac*/ 	.word	0x000011c0


	//   ....[7]....
        /*00b0*/ 	.word	0x000011d0


	//   ....[8]....
        /*00b4*/ 	.word	0x00001250


	//   ....[9]....
        /*00b8*/ 	.word	0x00001260


	//----- nvinfo : EIATTR_VRC_CTA_INIT_COUNT
	.align		4
.L_1325:
        /*00bc*/ 	.byte	0x02, 0x4a
	.zero		1
	.zero		1


	//----- nvinfo : EIATTR_EXIT_INSTR_OFFSETS
	.align		4
        /*00c0*/ 	.byte	0x04, 0x1c
        /*00c2*/ 	.short	(.L_1327 - .L_1326)


	//   ....[0]....
.L_1326:
        /*00c4*/ 	.word	0x00000070


	//   ....[1]....
        /*00c8*/ 	.word	0x000044c0


	//----- nvinfo : EIATTR_MAX_THREADS
	.align		4
.L_1327:
        /*00cc*/ 	.byte	0x04, 0x05
        /*00ce*/ 	.short	(.L_1329 - .L_1328)
.L_1328:
        /*00d0*/ 	.word	0x00000180
        /*00d4*/ 	.word	0x00000001
        /*00d8*/ 	.word	0x00000001


	//----- nvinfo : EIATTR_CRS_STACK_SIZE
	.align		4
.L_1329:
        /*00dc*/ 	.byte	0x04, 0x1e
        /*00de*/ 	.short	(.L_1331 - .L_1330)
.L_1330:
        /*00e0*/ 	.word	0x00000000


	//----- nvinfo : EIATTR_CBANK_PARAM_SIZE
	.align		4
.L_1331:
        /*00e4*/ 	.byte	0x03, 0x19
        /*00e6*/ 	.short	0x00a0


	//----- nvinfo : EIATTR_PARAM_CBANK
	.align		4
        /*00e8*/ 	.byte	0x04, 0x0a
        /*00ea*/ 	.short	(.L_1333 - .L_1332)
	.align		4
.L_1332:
        /*00ec*/ 	.word	index@(.nv.constant0._Z35group_norm_nhwc_fwd_one_pass_kernelI11Bf16IOBf16WLi256ELi24ELi384EEv26Group_norm_nhwc_fwd_params)
        /*00f0*/ 	.short	0x0380
        /*00f2*/ 	.short	0x00a0


	//----- nvinfo : EIATTR_SW_WAR
	.align		4
.L_1333:
        /*00f4*/ 	.byte	0x04, 0x36
        /*00f6*/ 	.short	(.L_1335 - .L_1334)
.L_1334:
        /*00f8*/ 	.word	0x00000008
.L_1335:


//--------------------- .nv.info._Z35group_norm_nhwc_fwd_one_pass_kernelI11Bf16IOBf16WLi512ELi24ELi384EEv26Group_norm_nhwc_fwd_params --------------------------
	.section	.nv.info._Z35group_norm_nhwc_fwd_one_pass_kernelI11Bf16IOBf16WLi512ELi24ELi384EEv26Group_norm_nhwc_fwd_params,"",@"SHT_CUDA_INFO"
	.sectionflags	@""
	.align	4


	//----- nvinfo : EIATTR_CUDA_API_VERSION
	.align		4
        /*0000*/ 	.byte	0x04, 0x37
        /*0002*/ 	.short	(.L_1337 - .L_1336)
.L_1336:
        /*0004*/ 	.word	0x00000082


	//----- nvinfo : EIATTR_KPARAM_INFO
	.align		4
.L_1337:
        /*0008*/ 	.byte	0x04, 0x17
        /*000a*/ 	.short	(.L_1339 - .L_1338)
.L_1338:
        /*000c*/ 	.word	0x00000000
        /*0010*/ 	.short	0x0000
        /*0012*/ 	.short	0x0000
        /*0014*/ 	.byte	0x00, 0xf0, 0x81, 0x02


	//----- nvinfo : EIATTR_SPARSE_MMA_MASK
	.align		4
.L_1339:
        /*0018*/ 	.byte	0x03, 0x50
        /*001a*/ 	.short	0x0000


	//----- nvinfo : EIATTR_MAXREG_COUNT
	.align		4
        /*001c*/ 	.byte	0x03, 0x1b
        /*001e*/ 	.short	0x00a8


	//----- nvinfo : EIATTR_NUM_BARRIERS
	.align		4
        /*0020*/ 	.byte	0x02, 0x4c
        /*0022*/ 	.byte	0x01
	.zero		1


	//----- nvinfo : EIATTR_MERCURY_ISA_VERSION
	.align		4
        /*0024*/ 	.byte	0x03, 0x5f
        /*0026*/ 	.short	0x0101


	//----- nvinfo : EIATTR_COOP_GROUP_MASK_REGIDS
	.align		4
        /*0028*/ 	.byte	0x04, 0x29
        /*002a*/ 	.short	(.L_1341 - .L_1340)


	//   ....[0]....
.L_1340:
        /*002c*/ 	.word	0xffffffff


	//   ....[1]....
        /*0030*/ 	.word	0xffffffff


	//   ....[2]....
        /*0034*/ 	.word	0xffffffff


	//   ....[3]....
        /*0038*/ 	.word	0xffffffff


	//   ....[4]....
        /*003c*/ 	.word	0xffffffff


	//   ....[5]....
        /*0040*/ 	.word	0xffffffff


	//   ....[6]....
        /*0044*/ 	.word	0xffffffff


	//   ....[7]....
        /*0048*/ 	.word	0xffffffff


	//   ....[8]....
        /*004c*/ 	.word	0xffffffff


	//   ....[9]....
        /*0050*/ 	.word	0xffffffff


	//----- nvinfo : EIATTR_COOP_GROUP_INSTR_OFFSETS
	.align		4
.L_1341:
        /*0054*/ 	.byte	0x04, 0x28
        /*0056*/ 	.short	(.L_1343 - .L_1342)


	//   ....[0]....
.L_1342:
        /*0058*/ 	.word	0x00001c10


	//   ....[1]....
        /*005c*/ 	.word	0x00001c20


	//   ....[2]....
        /*0060*/ 	.word	0x00001c60


	//   ....[3]....
        /*0064*/ 	.word	0x00001c70


	//   ....[4]....
        /*0068*/ 	.word	0x00001cb0


	//   ....[5]....
        /*006c*/ 	.word	0x00001cc0


	//   ....[6]....
        /*0070*/ 	.word	0x00001d00


	//   ....[7]....
        /*0074*/ 	.word	0x00001d10


	//   ....[8]....
        /*0078*/ 	.word	0x00001d90


	//   ....[9]....
        /*007c*/ 	.word	0x00001da0


	//----- nvinfo : EIATTR_VRC_CTA_INIT_COUNT
	.align		4
.L_1343:
        /*0080*/ 	.byte	0x02, 0x4a
	.zero		1
	.zero		1


	//----- nvinfo : EIATTR_EXIT_INSTR_OFFSETS
	.align		4
        /*0084*/ 	.byte	0x04, 0x1c
        /*0086*/ 	.short	(.L_1345 - .L_1344)


	//   ....[0]....
.L_1344:
        /*0088*/ 	.word	0x00000060


	//   ....[1]....
        /*008c*/ 	.word	0x00006820


	//----- nvinfo : EIATTR_MAX_THREADS
	.align		4
.L_1345:
        /*0090*/ 	.byte	0x04, 0x05
        /*0092*/ 	.short	(.L_1347 - .L_1346)
.L_1346:
        /*0094*/ 	.word	0x00000180
        /*0098*/ 	.word	0x00000001
        /*009c*/ 	.word	0x00000001


	//----- nvinfo : EIATTR_CRS_STACK_SIZE
	.align		4
.L_1347:
        /*00a0*/ 	.byte	0x04, 0x1e
        /*00a2*/ 	.short	(.L_1349 - .L_1348)
.L_1348:
        /*00a4*/ 	.word	0x00000000


	//----- nvinfo : EIATTR_CBANK_PARAM_SIZE
	.align		4
.L_1349:
        /*00a8*/ 	.byte	0x03, 0x19
        /*00aa*/ 	.short	0x00a0


	//----- nvinfo : EIATTR_PARAM_CBANK
	.align		4
        /*00ac*/ 	.byte	0x04, 0x0a
        /*00ae*/ 	.short	(.L_1351 - .L_1350)
	.align		4
.L_1350:
        /*00b0*/ 	.word	index@(.nv.constant0._Z35group_norm_nhwc_fwd_one_pass_kernelI11Bf16IOBf16WLi512ELi24ELi384EEv26Group_norm_nhwc_fwd_params)
        /*00b4*/ 	.short	0x0380
        /*00b6*/ 	.short	0x00a0


	//----- nvinfo : EIATTR_SW_WAR
	.align		4
.L_1351:
        /*00b8*/ 	.byte	0x04, 0x36
        /*00ba*/ 	.short	(.L_1353 - .L_1352)
.L_1352:
        /*00bc*/ 	.word	0x00000008
.L_1353:


//--------------------- .nv.info._Z35group_norm_nhwc_fwd_one_pass_kernelI11Bf16IOFp16WLi64ELi24ELi384EEv26Group_norm_nhwc_fwd_params --------------------------
	.section	.nv.info._Z35group_norm_nhwc_fwd_one_pass_kernelI11Bf16IOFp16WLi64ELi24ELi384EEv26Group_norm_nhwc_fwd_params,"",@"SHT_CUDA_INFO"
	.sectionflags	@""
	.align	4


	//----- nvinfo : EIATTR_CUDA_API_VERSION
	.align		4
        /*0000*/ 	.byte	0x04, 0x37
        /*0002*/ 	.short	(.L_1355 - .L_1354)
.L_1354:
        /*0004*/ 	.word	0x00000082


	//----- nvinfo : EIATTR_KPARAM_INFO
	.align		4
.L_1355:
        /*0008*/ 	.byte	0x04, 0x17
        /*000a*/ 	.short	(.L_1357 - .L_1356)
.L_1356:
        /*000c*/ 	.word	0x00000000
        /*0010*/ 	.short	0x0000
        /*0012*/ 	.short	0x0000
        /*0014*/ 	.byte	0x00, 0xf0, 0x81, 0x02


	//----- nvinfo : EIATTR_SPARSE_MMA_MASK
	.align		4
.L_1357:
        /*0018*/ 	.byte	0x03, 0x50
        /*001a*/ 	.short	0x0000


	//----- nvinfo : EIATTR_MAXREG_COUNT
	.align		4
        /*001c*/ 	.byte	0x03, 0x1b
        /*001e*/ 	.short	0x00a8


	//----- nvinfo : EIATTR_NUM_BARRIERS
	.align		4
        /*0020*/ 	.byte	0x02, 0x4c
        /*0022*/ 	.byte	0x01
	.zero		1


	//----- nvinfo : EIATTR_MERCURY_ISA_VERSION
	.align		4
        /*0024*/ 	.byte	0x03, 0x5f
        /*0026*/ 	.short	0x0101


	//----- nvinfo : EIATTR_INT_WARP_WIDE_INSTR_OFFSETS
	.align		4
        /*0028*/ 	.byte	0x04, 0x31
        /*002a*/ 	.short	(.L_1359 - .L_1358)


	//   ....[0]....
.L_1358:
        /*002c*/ 	.word	0x00001000


	//   ....[1]....
        /*0030*/ 	.word	0x00001030


	//   ....[2]....
        /*0034*/ 	.word	0x00001040


	//   ....[3]....
        /*0038*/ 	.word	0x00001090


	//   ....[4]....
        /*003c*/ 	.word	0x00001250


	//   ....[5]....
        /*0040*/ 	.word	0x000012b0


	//   ....[6]....
        /*0044*/ 	.word	0x000012f0


	//   ....[7]....
        /*0048*/ 	.word	0x00001300


	//   ....[8]....
        /*004c*/ 	.word	0x000015b0


	//   ....[9]....
        /*0050*/ 	.word	0x00001690


	//   ....[10]....
        /*0054*/ 	.word	0x000016a0


	//   ....[11]....
        /*0058*/ 	.word	0x00001780


	//   ....[12]....
        /*005c*/ 	.word	0x000018f0


	//   ....[13]....
        /*0060*/ 	.word	0x00001910


	//----- nvinfo : EIATTR_COOP_GROUP_MASK_REGIDS
	.align		4
.L_1359:
        /*0064*/ 	.byte	0x04, 0x29
        /*0066*/ 	.short	(.L_1361 - .L_1360)


	//   ....[0]....
.L_1360:
        /*0068*/ 	.word	0xffffffff


	//   ....[1]....
        /*006c*/ 	.word	0xffffffff


	//   ....[2]....
        /*0070*/ 	.word	0xffffffff


	//   ....[3]....
        /*0074*/ 	.word	0xffffffff


	//   ....[4]....
        /*0078*/ 	.word	0xffffffff


	//   ....[5]....
        /*007c*/ 	.word	0xffffffff


	//   ....[6]....
        /*0080*/ 	.word	0xffffffff


	//   ....[7]....
        /*0084*/ 	.word	0xffffffff


	//   ....[8]....
        /*0088*/ 	.word	0xffffffff


	//   ....[9]....
        /*008c*/ 	.word	0xffffffff


	//----- nvinfo : EIATTR_COOP_GROUP_INSTR_OFFSETS
	.align		4
.L_1361:
        /*0090*/ 	.byte	0x04, 0x28
        /*0092*/ 	.short	(.L_1363 - .L_1362)


	//   ....[0]....
.L_1362:
        /*0094*/ 	.word	0x000007c0


	//   ....[1]....
        /*0098*/ 	.word	0x000007d0


	//   ....[2]....
        /*009c*/ 	.word	0x00000800


	//   ....[3]....
        /*00a0*/ 	.word	0x00000820


	//   ....[4]....
        /*00a4*/ 	.word	0x00000850


	//   ....[5]....
        /*00a8*/ 	.word	0x00000870


	//   ....[6]....
        /*00ac*/ 	.word	0x000008a0


	//   ....[7]....
        /*00b0*/ 	.word	0x000008c0


	//   ....[8]....
        /*00b4*/ 	.word	0x00000910


	//   ....[9]....
        /*00b8*/ 	.word	0x00000920


	//----- nvinfo : EIATTR_VRC_CTA_INIT_COUNT
	.align		4
.L_1363:
        /*00bc*/ 	.byte	0x02, 0x4a
	.zero		1
	.zero		1


	//----- nvinfo : EIATTR_EXIT_INSTR_OFFSETS
	.align		4
        /*00c0*/ 	.byte	0x04, 0x1c
        /*00c2*/ 	.short	(.L_1365 - .L_1364)


	//   ....[0]....
.L_1364:
        /*00c4*/ 	.word	0x00000070


	//   ....[1]....
        /*00c8*/ 	.word	0x00002540


	//----- nvinfo : EIATTR_MAX_THREADS
	.align		4
.L_1365:
        /*00cc*/ 	.byte	0x04, 0x05
        /*00ce*/ 	.short	(.L_1367 - .L_1366)
.L_1366:
        /*00d0*/ 	.word	0x00000180
        /*00d4*/ 	.word	0x00000001
        /*00d8*/ 	.word	0x00000001


	//----- nvinfo : EIATTR_CRS_STACK_SIZE
	.align		4
.L_1367:
        /*00dc*/ 	.byte	0x04, 0x1e
        /*00de*/ 	.short	(.L_1369 - .L_1368)
.L_1368:
        /*00e0*/ 	.word	0x00000000


	//----- nvinfo : EIATTR_CBANK_PARAM_SIZE
	.align		4
.L_1369:
        /*00e4*/ 	.byte	0x03, 0x19
        /*00e6*/ 	.short	0x00a0


	//----- nvinfo : EIATTR_PARAM_CBANK
	.align		4
        /*00e8*/ 	.byte	0x04, 0x0a
        /*00ea*/ 	.short	(.L_1371 - .L_1370)
	.align		4
.L_1370:
        /*00ec*/ 	.word	index@(.nv.constant0._Z35group_norm_nhwc_fwd_one_pass_kernelI11Bf16IOFp16WLi64ELi24ELi384EEv26Group_norm_nhwc_fwd_params)
        /*00f0*/ 	.short	0x0380
        /*00f2*/ 	.short	0x00a0


	//----- nvinfo : EIATTR_SW_WAR
	.align		4
.L_1371:
        /*00f4*/ 	.byte	0x04, 0x36
        /*00f6*/ 	.short	(.L_1373 - .L_1372)
.L_1372:
        /*00f8*/ 	.word	0x00000008
.L_1373:


//--------------------- .nv.info._Z35group_norm_nhwc_fwd_one_pass_kernelI11Bf16IOFp16WLi128ELi24ELi384EEv26Group_norm_nhwc_fwd_params --------------------------
	.section	.nv.info._Z35group_norm_nhwc_fwd_one_pass_kernelI11Bf16IOFp16WLi128ELi24ELi384EEv26Group_norm_nhwc_fwd_params,"",@"SHT_CUDA_INFO"
	.sectionflags	@""
	.align	4


	//----- nvinfo : EIATTR_CUDA_API_VERSION
	.align		4
        /*0000*/ 	.byte	0x04, 0x37
        /*0002*/ 	.short	(.L_1375 - .L_1374)
.L_1374:
        /*0004*/ 	.word	0x00000082


	//----- nvinfo : EIATTR_KPARAM_INFO
	.align		4
.L_1375:
        /*0008*/ 	.byte	0x04, 0x17
        /*000a*/ 	.short	(.L_1377 - .L_1376)
.L_1376:
        /*000c*/ 	.word	0x00000000
        /*0010*/ 	.short	0x0000
        /*0012*/ 	.short	0x0000
        /*0014*/ 	.byte	0x00, 0xf0, 0x81, 0x02


	//----- nvinfo : EIATTR_SPARSE_MMA_MASK
	.align		4
.L_1377:
        /*0018*/ 	.byte	0x03, 0x50
        /*001a*/ 	.short	0x0000


	//----- nvinfo : EIATTR_MAXREG_COUNT
	.align		4
        /*001c*/ 	.byte	0x03, 0x1b
        /*001e*/ 	.short	0x00a8


	//----- nvinfo : EIATTR_NUM_BARRIERS
	.align		4
        /*0020*/ 	.byte	0x02, 0x4c
        /*0022*/ 	.byte	0x01
	.zero		1


	//----- nvinfo : EIATTR_MERCURY_ISA_VERSION
	.align		4
        /*0024*/ 	.byte	0x03, 0x5f
        /*0026*/ 	.short	0x0101


	//----- nvinfo : EIATTR_INT_WARP_WIDE_INSTR_OFFSETS
	.align		4
        /*0028*/ 	.byte	0x04, 0x31
        /*002a*/ 	.short	(.L_1379 - .L_1378)


	//   ....[0]....
.L_1378:
        /*002c*/ 	.word	0x000012b0


	//   ....[1]....
        /*0030*/ 	.word	0x00001320


	//   ....[2]....
        /*0034*/ 	.word	0x00001330


	//   ....[3]....
        /*0038*/ 	.word	0x00001360


	//   ....[4]....
        /*003c*/ 	.word	0x00001520


	//   ....[5]....
        /*0040*/ 	.word	0x00001580


	//   ....[6]....
        /*0044*/ 	.word	0x000015a0


	//   ....[7]....
        /*0048*/ 	.word	0x000015d0


	//   ....[8]....
        /*004c*/ 	.word	0x00001900


	//   ....[9]....
        /*0050*/ 	.word	0x00001920


	//   ....[10]....
        /*0054*/ 	.word	0x00001940


	//   ....[11]....
        /*0058*/ 	.word	0x00001960


	//   ....[12]....
        /*005c*/ 	.word	0x00001bc0


	//   ....[13]....
        /*0060*/ 	.word	0x00001be0


	//----- nvinfo : EIATTR_COOP_GROUP_MASK_REGIDS
	.align		4
.L_1379:
        /*0064*/ 	.byte	0x04, 0x29
        /*0066*/ 	.short	(.L_1381 - .L_1380)


	//   ....[0]....
.L_1380:
        /*0068*/ 	.word	0xffffffff


	//   ....[1]....
        /*006c*/ 	.word	0xffffffff


	//   ....[2]....
        /*0070*/ 	.word	0xffffffff


	//   ....[3]....
        /*0074*/ 	.word	0xffffffff


	//   ....[4]....
        /*0078*/ 	.word	0xffffffff


	//   ....[5]....
        /*007c*/ 	.word	0xffffffff


	//   ....[6]....
        /*0080*/ 	.word	0xffffffff


	//   ....[7]....
        /*0084*/ 	.word	0xffffffff


	//   ....[8]....
        /*0088*/ 	.word	0xffffffff


	//   ....[9]....
        /*008c*/ 	.word	0xffffffff


	//----- nvinfo : EIATTR_COOP_GROUP_INSTR_OFFSETS
	.align		4
.L_1381:
        /*0090*/ 	.byte	0x04, 0x28
        /*0092*/ 	.short	(.L_1383 - .L_1382)


	//   ....[0]....
.L_1382:
        /*0094*/ 	.word	0x00000a90


	//   ....[1]....
        /*0098*/ 	.word	0x00000aa0


	//   ....[2]....
        /*009c*/ 	.word	0x00000ad0


	//   ....[3]....
        /*00a0*/ 	.word	0x00000ae0


	//   ....[4]....
        /*00a4*/ 	.word	0x00000b20


	//   ....[5]....
        /*00a8*/ 	.word	0x00000b30


	//   ....[6]....
        /*00ac*/ 	.word	0x00000b70


	//   ....[7]....
        /*00b0*/ 	.word	0x00000b80


	//   ....[8]....
        /*00b4*/ 	.word	0x00000be0


	//   ....[9]....
        /*00b8*/ 	.word	0x00000bf0


	//----- nvinfo : EIATTR_VRC_CTA_INIT_COUNT
	.align		4
.L_1383:
        /*00bc*/ 	.byte	0x02, 0x4a
	.zero		1
	.zero		1


	//----- nvinfo : EIATTR_EXIT_INSTR_OFFSETS
	.align		4
        /*00c0*/ 	.byte	0x04, 0x1c
        /*00c2*/ 	.short	(.L_1385 - .L_1384)


	//   ....[0]....
.L_1384:
        /*00c4*/ 	.word	0x00000070


	//   ....[1]....
        /*00c8*/ 	.word	0x00002fc0


	//----- nvinfo : EIATTR_MAX_THREADS
	.align		4
.L_1385:
        /*00cc*/ 	.byte	0x04, 0x05
        /*00ce*/ 	.short	(.L_1387 - .L_1386)
.L_1386:
        /*00d0*/ 	.word	0x00000180
        /*00d4*/ 	.word	0x00000001
        /*00d8*/ 	.word	0x00000001


	//----- nvinfo : EIATTR_CRS_STACK_SIZE
	.align		4
.L_1387:
        /*00dc*/ 	.byte	0x04, 0x1e
        /*00de*/ 	.short	(.L_1389 - .L_1388)
.L_1388:
        /*00e0*/ 	.word	0x00000000


	//----- nvinfo : EIATTR_CBANK_PARAM_SIZE
	.align		4
.L_1389:
        /*00e4*/ 	.byte	0x03, 0x19
        /*00e6*/ 	.short	0x00a0


	//----- nvinfo : EIATTR_PARAM_CBANK
	.align		4
        /*00e8*/ 	.byte	0x04, 0x0a
        /*00ea*/ 	.short	(.L_1391 - .L_1390)
	.align		4
.L_1390:
        /*00ec*/ 	.word	index@(.nv.constant0._Z35group_norm_nhwc_fwd_one_pass_kernelI11Bf16IOFp16WLi128ELi24ELi384EEv26Group_norm_nhwc_fwd_params)
        /*00f0*/ 	.short	0x0380
        /*00f2*/ 	.short	0x00a0


	//----- nvinfo : EIATTR_SW_WAR
	.align		4
.L_1391:
        /*00f4*/ 	.byte	0x04, 0x36
        /*00f6*/ 	.short	(.L_1393 - .L_1392)
.L_1392:
        /*00f8*/ 	.word	0x00000008
.L_1393:


//--------------------- .nv.info._Z35group_norm_nhwc_fwd_one_pass_kernelI11Bf16IOFp16WLi256ELi24ELi384EEv26Group_norm_nhwc_fwd_params --------------------------
	.section	.nv.info._Z35group_norm_nhwc_fwd_one_pass_kernelI11Bf16IOFp16WLi256ELi24ELi384EEv26Group_norm_nhwc_fwd_params,"",@"SHT_CUDA_INFO"
	.sectionflags	@""
	.align	4


	//----- nvinfo : EIATTR_CUDA_API_VERSION
	.align		4
        /*0000*/ 	.byte	0x04, 0x37
        /*0002*/ 	.short	(.L_1395 - .L_1394)
.L_1394:
        /*0004*/ 	.word	0x00000082


	//----- nvinfo : EIATTR_KPARAM_INFO
	.align		4
.L_1395:
        /*0008*/ 	.byte	0x04, 0x17
        /*000a*/ 	.short	(.L_1397 - .L_1396)
.L_1396:
        /*000c*/ 	.word	0x00000000
        /*0010*/ 	.short	0x0000
        /*0012*/ 	.short	0x0000
        /*0014*/ 	.byte	0x00, 0xf0, 0x81, 0x02


	//----- nvinfo : EIATTR_SPARSE_MMA_MASK
	.align		4
.L_1397:
        /*0018*/ 	.byte	0x03, 0x50
        /*001a*/ 	.short	0x0000


	//----- nvinfo : EIATTR_MAXREG_COUNT
	.align		4
        /*001c*/ 	.byte	0x03, 0x1b
        /*001e*/ 	.short	0x00a8


	//----- nvinfo : EIATTR_NUM_BARRIERS
	.align		4
        /*0020*/ 	.byte	0x02, 0x4c
        /*0022*/ 	.byte	0x01
	.zero		1


	//----- nvinfo : EIATTR_MERCURY_ISA_VERSION
	.align		4
        /*0024*/ 	.byte	0x03, 0x5f
        /*0026*/ 	.short	0x0101


	//----- nvinfo : EIATTR_INT_WARP_WIDE_INSTR_OFFSETS
	.align		4
        /*0028*/ 	.byte	0x04, 0x31
        /*002a*/ 	.short	(.L_1399 - .L_1398)


	//   ....[0]....
.L_1398:
        /*002c*/ 	.word	0x000018c0


	//   ....[1]....
        /*0030*/ 	.word	0x00001940


	//   ....[2]....
        /*0034*/ 	.word	0x000019e0


	//   ....[3]....
        /*0038*/ 	.word	0x00001a80


	//   ....[4]....
        /*003c*/ 	.word	0x00001b20


	//   ....[5]....
        /*0040*/ 	.word	0x00001bc0


	//   ....[6]....
        /*0044*/ 	.word	0x00001c60


	//   ....[7]....
        /*0048*/ 	.word	0x00001d00


	//   ....[8]....
        /*004c*/ 	.word	0x00001f10


	//   ....[9]....
        /*0050*/ 	.word	0x00001f70


	//   ....[10]....
        /*0054*/ 	.word	0x00002010


	//   ....[11]....
        /*0058*/ 	.word	0x000020b0


	//   ....[12]....
        /*005c*/ 	.word	0x00002230


	//   ....[13]....
        /*0060*/ 	.word	0x00002260


	//----- nvinfo : EIATTR_COOP_GROUP_MASK_REGIDS
	.align		4
.L_1399:
        /*0064*/ 	.byte	0x04, 0x29
        /*0066*/ 	.short	(.L_1401 - .L_1400)


	//   ....[0]....
.L_1400:
        /*0068*/ 	.word	0xffffffff


	//   ....[1]....
        /*006c*/ 	.word	0xffffffff


	//   ....[2]....
        /*0070*/ 	.word	0xffffffff


	//   ....[3]....
        /*0074*/ 	.word	0xffffffff


	//   ....[4]....
        /*0078*/ 	.word	0xffffffff


	//   ....[5]....
        /*007c*/ 	.word	0xffffffff


	//   ....[6]....
        /*0080*/ 	.word	0xffffffff


	//   ....[7]....
        /*0084*/ 	.word	0xffffffff


	//   ....[8]....
        /*0088*/ 	.word	0xffffffff


	//   ....[9]....
        /*008c*/ 	.word	0xffffffff


	//----- nvinfo : EIATTR_COOP_GROUP_INSTR_OFFSETS
	.align		4
.L_1401:
        /*0090*/ 	.byte	0x04, 0x28
        /*0092*/ 	.short	(.L_1403 - .L_1402)


	//   ....[0]....
.L_1402:
        /*0094*/ 	.word	0x000010e0


	//   ....[1]....
        /*0098*/ 	.word	0x000010f0


	//   ....[2]....
        /*009c*/ 	.word	0x00001120


	//   ....[3]....
        /*00a0*/ 	.word	0x00001130


	//   ....[4]....
        /*00a4*/ 	.word	0x00001170


	//   ....[5]....
        /*00a8*/ 	.word	0x00001180


	//   ....[6]....
        /*00ac*/ 	.word	0x000011c0


	//   ....[7]....
        /*00b0*/ 	.word	0x000011d0


	//   ....[8]....
        /*00b4*/ 	.word	0x00001250


	//   ....[9]....
        /*00b8*/ 	.word	0x00001260


	//----- nvinfo : EIATTR_VRC_CTA_INIT_COUNT
	.align		4
.L_1403:
        /*00bc*/ 	.byte	0x02, 0x4a
	.zero		1
	.zero		1


	//----- nvinfo : EIATTR_EXIT_INSTR_OFFSETS
	.align		4
        /*00c0*/ 	.byte	0x04, 0x1c
        /*00c2*/ 	.short	(.L_1405 - .L_1404)


	//   ....[0]....
.L_1404:
        /*00c4*/ 	.word	0x00000070


	//   ....[1]....
        /*00c8*/ 	.word	0x000044c0


	//----- nvinfo : EIATTR_MAX_THREADS
	.align		4
.L_1405:
        /*00cc*/ 	.byte	0x04, 0x05
        /*00ce*/ 	.short	(.L_1407 - .L_1406)
.L_1406:
        /*00d0*/ 	.word	0x00000180
        /*00d4*/ 	.word	0x00000001
        /*00d8*/ 	.word	0x00000001


	//----- nvinfo : EIATTR_CRS_STACK_SIZE
	.align		4
.L_1407:
        /*00dc*/ 	.byte	0x04, 0x1e
        /*00de*/ 	.short	(.L_1409 - .L_1408)
.L_1408:
        /*00e0*/ 	.word	0x00000000


	//----- nvinfo : EIATTR_CBANK_PARAM_SIZE
	.align		4
.L_1409:
        /*00e4*/ 	.byte	0x03, 0x19
        /*00e6*/ 	.short	0x00a0


	//----- nvinfo : EIATTR_PARAM_CBANK
	.align		4
        /*00e8*/ 	.byte	0x04, 0x0a
        /*00ea*/ 	.short	(.L_1411 - .L_1410)
	.align		4
.L_1410:
        /*00ec*/ 	.word	index@(.nv.constant0._Z35group_norm_nhwc_fwd_one_pass_kernelI11Bf16IOFp16WLi256ELi24ELi384EEv26Group_norm_nhwc_fwd_params)
        /*00f0*/ 	.short	0x0380
        /*00f2*/ 	.short	0x00a0


	//----- nvinfo : EIATTR_SW_WAR
	.align		4
.L_1411:
        /*00f4*/ 	.byte	0x04, 0x36
        /*00f6*/ 	.short	(.L_1413 - .L_1412)
.L_1412:
        /*00f8*/ 	.word	0x00000008
.L_1413:


//--------------------- .nv.info._Z35group_norm_nhwc_fwd_one_pass_kernelI11Bf16IOFp16WLi512ELi24ELi384EEv26Group_norm_nhwc_fwd_params --------------------------
	.section	.nv.info._Z35group_norm_nhwc_fwd_one_pass_kernelI11Bf16IOFp16WLi512ELi24ELi384EEv26Group_norm_nhwc_fwd_params,"",@"SHT_CUDA_INFO"
	.sectionflags	@""
	.align	4


	//----- nvinfo : EIATTR_CUDA_API_VERSION
	.align		4
        /*0000*/ 	.byte	0x04, 0x37
        /*0002*/ 	.short	(.L_1415 - .L_1414)
.L_1414:
        /*0004*/ 	.word	0x00000082


	//----- nvinfo : EIATTR_KPARAM_INFO
	.align		4
.L_1415:
        /*0008*/ 	.byte	0x04, 0x17
        /*000a*/ 	.short	(.L_1417 - .L_1416)
.L_1416:
        /*000c*/ 	.word	0x00000000
        /*0010*/ 	.short	0x0000
        /*0012*/ 	.short	0x0000
        /*0014*/ 	.byte	0x00, 0xf0, 0x81, 0x02


	//----- nvinfo : EIATTR_SPARSE_MMA_MASK
	.align		4
.L_1417:
        /*0018*/ 	.byte	0x03, 0x50
        /*001a*/ 	.short	0x0000


	//----- nvinfo : EIATTR_MAXREG_COUNT
	.align		4
        /*001c*/ 	.byte	0x03, 0x1b
        /*001e*/ 	.short	0x00a8


	//----- nvinfo : EIATTR_NUM_BARRIERS
	.align		4
        /*0020*/ 	.byte	0x02, 0x4c
        /*0022*/ 	.byte	0x01
	.zero		1


	//----- nvinfo : EIATTR_MERCURY_ISA_VERSION
	.align		4
        /*0024*/ 	.byte	0x03, 0x5f
        /*0026*/ 	.short	0x0101


	//----- nvinfo : EIATTR_COOP_GROUP_MASK_REGIDS
	.align		4
        /*0028*/ 	.byte	0x04, 0x29
        /*002a*/ 	.short	(.L_1419 - .L_1418)


	//   ....[0]....
.L_1418:
        /*002c*/ 	.word	0xffffffff


	//   ....[1]....
        /*0030*/ 	.word	0xffffffff


	//   ....[2]....
        /*0034*/ 	.word	0xffffffff


	//   ....[3]....
        /*0038*/ 	.word	0xffffffff


	//   ....[4]....
        /*003c*/ 	.word	0xffffffff


	//   ....[5]....
        /*0040*/ 	.word	0xffffffff


	//   ....[6]....
        /*0044*/ 	.word	0xffffffff


	//   ....[7]....
        /*0048*/ 	.word	0xffffffff


	//   ....[8]....
        /*004c*/ 	.word	0xffffffff


	//   ....[9]....
        /*0050*/ 	.word	0xffffffff


	//----- nvinfo : EIATTR_COOP_GROUP_INSTR_OFFSETS
	.align		4
.L_1419:
        /*0054*/ 	.byte	0x04, 0x28
        /*0056*/ 	.short	(.L_1421 - .L_1420)


	//   ....[0]....
.L_1420:
        /*0058*/ 	.word	0x00001c10


	//   ....[1]....
        /*005c*/ 	.word	0x00001c20


	//   ....[2]....
        /*0060*/ 	.word	0x00001c60


	//   ....[3]....
        /*0064*/ 	.word	0x00001c70


	//   ....[4]....
        /*0068*/ 	.word	0x00001cb0


	//   ....[5]....
        /*006c*/ 	.word	0x00001cc0


	//   ....[6]....
        /*0070*/ 	.word	0x00001d00


	//   ....[7]....
        /*0074*/ 	.word	0x00001d10


	//   ....[8]....
        /*0078*/ 	.word	0x00001d90


	//   ....[9]....
        /*007c*/ 	.word	0x00001da0


	//----- nvinfo : EIATTR_VRC_CTA_INIT_COUNT
	.align		4
.L_1421:
        /*0080*/ 	.byte	0x02, 0x4a
	.zero		1
	.zero		1


	//----- nvinfo : EIATTR_EXIT_INSTR_OFFSETS
	.align		4
        /*0084*/ 	.byte	0x04, 0x1c
        /*0086*/ 	.short	(.L_1423 - .L_1422)


	//   ....[0]....
.L_1422:
        /*0088*/ 	.word	0x00000060


	//   ....[1]....
        /*008c*/ 	.word	0x00006820


	//----- nvinfo : EIATTR_MAX_THREADS
	.align		4
.L_1423:
        /*0090*/ 	.byte	0x04, 0x05
        /*0092*/ 	.short	(.L_1425 - .L_1424)
.L_1424:
        /*0094*/ 	.word	0x00000180
        /*0098*/ 	.word	0x00000001
        /*009c*/ 	.word	0x00000001


	//----- nvinfo : EIATTR_CRS_STACK_SIZE
	.align		4
.L_1425:
        /*00a0*/ 	.byte	0x04, 0x1e
        /*00a2*/ 	.short	(.L_1427 - .L_1426)
.L_1426:
        /*00a4*/ 	.word	0x00000000


	//----- nvinfo : EIATTR_CBANK_PARAM_SIZE
	.align		4
.L_1427:
        /*00a8*/ 	.byte	0x03, 0x19
        /*00aa*/ 	.short	0x00a0


	//----- nvinfo : EIATTR_PARAM_CBANK
	.align		4
        /*00ac*/ 	.byte	0x04, 0x0a
        /*00ae*/ 	.short	(.L_1429 - .L_1428)
	.align		4
.L_1428:
        /*00b0*/ 	.word	index@(.nv.constant0._Z35group_norm_nhwc_fwd_one_pass_kernelI11Bf16IOFp16WLi512ELi24ELi384EEv26Group_norm_nhwc_fwd_params)
        /*00b4*/ 	.short	0x0380
        /*00b6*/ 	.short	0x00a0


	//----- nvinfo : EIATTR_SW_WAR
	.align		4
.L_1429:
        /*00b8*/ 	.byte	0x04, 0x36
        /*00ba*/ 	.short	(.L_1431 - .L_1430)
.L_1430:
        /*00bc*/ 	.word	0x00000008
.L_1431:


//--------------------- .nv.info._Z35group_norm_nhwc_fwd_one_pass_kernelI11Fp16IOFp32WLi64ELi24ELi384EEv26Group_norm_nhwc_fwd_params --------------------------
	.section	.nv.info._Z35group_norm_nhwc_fwd_one_pass_kernelI11Fp16IOFp32WLi64ELi24ELi384EEv26Group_norm_nhwc_fwd_params,"",@"SHT_CUDA_INFO"
	.sectionflags	@""
	.align	4


	//----- nvinfo : EIATTR_CUDA_API_VERSION
	.align		4
        /*0000*/ 	.byte	0x04, 0x37
        /*0002*/ 	.short	(.L_1433 - .L_1432)
.L_1432:
        /*0004*/ 	.word	0x00000082


	//----- nvinfo : EIATTR_KPARAM_INFO
	.align		4
.L_1433:
        /*0008*/ 	.byte	0x04, 0x17
        /*000a*/ 	.short	(.L_1435 - .L_1434)
.L_1434:
        /*000c*/ 	.word	0x00000000
        /*0010*/ 	.short	0x0000
        /*0012*/ 	.short	0x0000
        /*0014*/ 	.byte	0x00, 0xf0, 0x81, 0x02


	//----- nvinfo : EIATTR_SPARSE_MMA_MASK
	.align		4
.L_1435:
        /*0018*/ 	.byte	0x03, 0x50
        /*001a*/ 	.short	0x0000


	//----- nvinfo : EIATTR_MAXREG_COUNT
	.align		4
        /*001c*/ 	.byte	0x03, 0x1b
        /*001e*/ 	.short	0x00a8


	//----- nvinfo : EIATTR_NUM_BARRIERS
	.align		4
        /*0020*/ 	.byte	0x02, 0x4c
        /*0022*/ 	.byte	0x01
	.zero		1


	//----- nvinfo : EIATTR_MERCURY_ISA_VERSION
	.align		4
        /*0024*/ 	.byte	0x03, 0x5f
        /*0026*/ 	.short	0x0101


	//----- nvinfo : EIATTR_INT_WARP_WIDE_INSTR_OFFSETS
	.align		4
        /*0028*/ 	.byte	0x04, 0x31
        /*002a*/ 	.short	(.L_1437 - .L_1436)


	//   ....[0]....
.L_1436:
        /*002c*/ 	.word	0x00000fe0


	//   ....[1]....
        /*0030*/ 	.word	0x00001010


	//   ....[2]....
        /*0034*/ 	.word	0x00001020


	//   ....[3]....
        /*0038*/ 	.word	0x00001070


	//   ....[4]....
        /*003c*/ 	.word	0x00001230


	//   ....[5]....
        /*0040*/ 	.word	0x00001290


	//   ....[6]....
        /*0044*/ 	.word	0x000012d0


	//   ....[7]....
        /*0048*/ 	.word	0x000012e0


	//   ....[8]....
        /*004c*/ 	.word	0x00001590


	//   ....[9]....
        /*0050*/ 	.word	0x00001670


	//   ....[10]....
        /*0054*/ 	.word	0x00001680


	//   ....[11]....
        /*0058*/ 	.word	0x00001760


	//   ....[12]....
        /*005c*/ 	.word	0x000018d0


	//   ....[13]....
        /*0060*/ 	.word	0x000018f0


	//----- nvinfo : EIATTR_COOP_GROUP_MASK_REGIDS
	.align		4
.L_1437:
        /*0064*/ 	.byte	0x04, 0x29
        /*0066*/ 	.short	(.L_1439 - .L_1438)


	//   ....[0]....
.L_1438:
        /*0068*/ 	.word	0xffffffff


	//   ....[1]....
        /*006c*/ 	.word	0xffffffff


	//   ....[2]....
        /*0070*/ 	.word	0xffffffff


	//   ....[3]....
        /*0074*/ 	.word	0xffffffff


	//   ....[4]....
        /*0078*/ 	.word	0xffffffff


	//   ....[5]....
        /*007c*/ 	.word	0xffffffff


	//   ....[6]....
        /*0080*/ 	.word	0xffffffff


	//   ....[7]....
        /*0084*/ 	.word	0xffffffff


	//   ....[8]....
        /*0088*/ 	.word	0xffffffff


	//   ....[9]....
        /*008c*/ 	.word	0xffffffff


	//----- nvinfo : EIATTR_COOP_GROUP_INSTR_OFFSETS
	.align		4
.L_1439:
        /*0090*/ 	.byte	0x04, 0x28
        /*0092*/ 	.short	(.L_1441 - .L_1440)


	//   ....[0]....
.L_1440:
        /*0094*/ 	.word	0x000007a0


	//   ....[1]....
        /*0098*/ 	.word	0x000007b0


	//   ....[2]....
        /*009c*/ 	.word	0x000007e0


	//   ....[3]....
        /*00a0*/ 	.word	0x00000800


	//   ....[4]....
        /*00a4*/ 	.word	0x00000830


	//   ....[5]....
        /*00a8*/ 	.word	0x00000850


	//   ....[6]....
        /*00ac*/ 	.word	0x00000880


	//   ....[7]....
        /*00b0*/ 	.word	0x000008a0


	//   ....[8]....
        /*00b4*/ 	.word	0x000008f0


	//   ....[9]....
        /*00b8*/ 	.word	0x00000900


	//----- nvinfo : EIATTR_VRC_CTA_INIT_COUNT
	.align		4
.L_1441:
        /*00bc*/ 	.byte	0x02, 0x4a
	.zero		1
	.zero		1


	//----- nvinfo : EIATTR_EXIT_INSTR_OFFSETS
	.align		4
        /*00c0*/ 	.byte	0x04, 0x1c
        /*00c2*/ 	.short	(.L_1443 - .L_1442)


	//   ....[0]....
.L_1442:
        /*00c4*/ 	.word	0x00000070


	//   ....[1]....
        /*00c8*/ 	.word	0x000024c0


	//----- nvinfo : EIATTR_MAX_THREADS
	.align		4
.L_1443:
        /*00cc*/ 	.byte	0x04, 0x05
        /*00ce*/ 	.short	(.L_1445 - .L_1444)
.L_1444:
        /*00d0*/ 	.word	0x00000180
        /*00d4*/ 	.word	0x00000001
        /*00d8*/ 	.word	0x00000001


	//----- nvinfo : EIATTR_CRS_STACK_SIZE
	.align		4
.L_1445:
        /*00dc*/ 	.byte	0x04, 0x1e
        /*00de*/ 	.short	(.L_1447 - .L_1446)
.L_1446:
        /*00e0*/ 	.word	0x00000000


	//----- nvinfo : EIATTR_CBANK_PARAM_SIZE
	.align		4
.L_1447:
        /*00e4*/ 	.byte	0x03, 0x19
        /*00e6*/ 	.short	0x00a0


	//----- nvinfo : EIATTR_PARAM_CBANK
	.align		4
        /*00e8*/ 	.byte	0x04, 0x0a
        /*00ea*/ 	.short	(.L_1449 - .L_1448)
	.align		4
.L_1448:
        /*00ec*/ 	.word	index@(.nv.constant0._Z35group_norm_nhwc_fwd_one_pass_kernelI11Fp16IOFp32WLi64ELi24ELi384EEv26Group_norm_nhwc_fwd_params)
        /*00f0*/ 	.short	0x0380
        /*00f2*/ 	.short	0x00a0


	//----- nvinfo : EIATTR_SW_WAR
	.align		4
.L_1449:
        /*00f4*/ 	.byte	0x04, 0x36
        /*00f6*/ 	.short	(.L_1451 - .L_1450)
.L_1450:
        /*00f8*/ 	.word	0x00000008
.L_1451:


//--------------------- .nv.info._Z35group_norm_nhwc_fwd_one_pass_kernelI11Fp16IOFp32WLi128ELi24ELi384EEv26Group_norm_nhwc_fwd_params --------------------------
	.section	.nv.info._Z35group_norm_nhwc_fwd_one_pass_kernelI11Fp16IOFp32WLi128ELi24ELi384EEv26Group_norm_nhwc_fwd_params,"",@"SHT_CUDA_INFO"
	.sectionflags	@""
	.align	4


	//----- nvinfo : EIATTR_CUDA_API_VERSION
	.align		4
        /*0000*/ 	.byte	0x04, 0x37
        /*0002*/ 	.short	(.L_1453 - .L_1452)
.L_1452:
        /*0004*/ 	.word	0x00000082


	//----- nvinfo : EIATTR_KPARAM_INFO
	.align		4
.L_1453:
        /*0008*/ 	.byte	0x04, 0x17
        /*000a*/ 	.short	(.L_1455 - .L_1454)
.L_1454:
        /*000c*/ 	.word	0x00000000
        /*0010*/ 	.short	0x0000
        /*0012*/ 	.short	0x0000
        /*0014*/ 	.byte	0x00, 0xf0, 0x81, 0x02


	//----- nvinfo : EIATTR_SPARSE_MMA_MASK
	.align		4
.L_1455:
        /*0018*/ 	.byte	0x03, 0x50
        /*001a*/ 	.short	0x0000


	//----- nvinfo : EIATTR_MAXREG_COUNT
	.align		4
        /*001c*/ 	.byte	0x03, 0x1b
        /*001e*/ 	.short	0x00a8


	//----- nvinfo : EIATTR_NUM_BARRIERS
	.align		4
        /*0020*/ 	.byte	0x02, 0x4c
        /*0022*/ 	.byte	0x01
	.zero		1


	//----- nvinfo : EIATTR_MERCURY_ISA_VERSION
	.align		4
        /*0024*/ 	.byte	0x03, 0x5f
        /*0026*/ 	.short	0x0101


	//----- nvinfo : EIATTR_INT_WARP_WIDE_INSTR_OFFSETS
	.align		4
        /*0028*/ 	.byte	0x04, 0x31
        /*002a*/ 	.short	(.L_1457 - .L_1456)


	//   ....[0]....
.L_1456:
        /*002c*/ 	.word	0x00001280


	//   ....[1]....
        /*0030*/ 	.word	0x000012f0


	//   ....[2]....
        /*0034*/ 	.word	0x00001300


	//   ....[3]....
        /*0038*/ 	.word	0x00001330


	//   ....[4]....
        /*003c*/ 	.word	0x000014f0


	//   ....[5]....
        /*0040*/ 	.word	0x00001550


	//   ....[6]....
        /*0044*/ 	.word	0x00001580


	//   ....[7]....
        /*0048*/ 	.word	0x000015a0


	//   ....[8]....
        /*004c*/ 	.word	0x000018d0


	//   ....[9]....
        /*0050*/ 	.word	0x000018f0


	//   ....[10]....
        /*0054*/ 	.word	0x00001900


	//   ....[11]....
        /*0058*/ 	.word	0x00001930


	//   ....[12]....
        /*005c*/ 	.word	0x00001b90


	//   ....[13]....
        /*0060*/ 	.word	0x00001bb0


	//----- nvinfo : EIATTR_COOP_GROUP_MASK_REGIDS
	.align		4
.L_1457:
        /*0064*/ 	.byte	0x04, 0x29
        /*0066*/ 	.short	(.L_1459 - .L_1458)


	//   ....[0]....
.L_1458:
        /*0068*/ 	.word	0xffffffff


	//   ....[1]....
        /*006c*/ 	.word	0xffffffff


	//   ....[2]....
        /*0070*/ 	.word	0xffffffff


	//   ....[3]....
        /*0074*/ 	.word	0xffffffff


	//   ....[4]....
        /*0078*/ 	.word	0xffffffff


	//   ....[5]....
        /*007c*/ 	.word	0xffffffff


	//   ....[6]....
        /*0080*/ 	.word	0xffffffff


	//   ....[7]....
        /*0084*/ 	.word	0xffffffff


	//   ....[8]....
        /*0088*/ 	.word	0xffffffff


	//   ....[9]....
        /*008c*/ 	.word	0xffffffff


	//----- nvinfo : EIATTR_COOP_GROUP_INSTR_OFFSETS
	.align		4
.L_1459:
        /*0090*/ 	.byte	0x04, 0x28
        /*0092*/ 	.short	(.L_1461 - .L_1460)


	//   ....[0]....
.L_1460:
        /*0094*/ 	.word	0x00000a60


	//   ....[1]....
        /*0098*/ 	.word	0x00000a70


	//   ....[2]....
        /*009c*/ 	.word	0x00000aa0


	//   ....[3]....
        /*00a0*/ 	.word	0x00000ab0


	//   ....[4]....
        /*00a4*/ 	.word	0x00000af0


	//   ....[5]....
        /*00a8*/ 	.word	0x00000b00


	//   ....[6]....
        /*00ac*/ 	.word	0x00000b40


	//   ....[7]....
        /*00b0*/ 	.word	0x00000b50


	//   ....[8]....
        /*00b4*/ 	.word	0x00000bb0


	//   ....[9]....
        /*00b8*/ 	.word	0x00000bc0


	//----- nvinfo : EIATTR_VRC_CTA_INIT_COUNT
	.align		4
.L_1461:
        /*00bc*/ 	.byte	0x02, 0x4a
	.zero		1
	.zero		1


	//----- nvinfo : EIATTR_EXIT_INSTR_OFFSETS
	.align		4
        /*00c0*/ 	.byte	0x04, 0x1c
        /*00c2*/ 	.short	(.L_1463 - .L_1462)


	//   ....[0]....
.L_1462:
        /*00c4*/ 	.word	0x00000070


	//   ....[1]....
        /*00c8*/ 	.word	0x00002f30


	//----- nvinfo : EIATTR_MAX_THREADS
	.align		4
.L_1463:
        /*00cc*/ 	.byte	0x04, 0x05
        /*00ce*/ 	.short	(.L_1465 - .L_1464)
.L_1464:
        /*00d0*/ 	.word	0x00000180
        /*00d4*/ 	.word	0x00000001
        /*00d8*/ 	.word	0x00000001


	//----- nvinfo : EIATTR_CRS_STACK_SIZE
	.align		4
.L_1465:
        /*00dc*/ 	.byte	0x04, 0x1e
        /*00de*/ 	.short	(.L_1467 - .L_1466)
.L_1466:
        /*00e0*/ 	.word	0x00000000


	//----- nvinfo : EIATTR_CBANK_PARAM_SIZE
	.align		4
.L_1467:
        /*00e4*/ 	.byte	0x03, 0x19
        /*00e6*/ 	.short	0x00a0


	//----- nvinfo : EIATTR_PARAM_CBANK
	.align		4
        /*00e8*/ 	.byte	0x04, 0x0a
        /*00ea*/ 	.short	(.L_1469 - .L_1468)
	.align		4
.L_1468:
        /*00ec*/ 	.word	index@(.nv.constant0._Z35group_norm_nhwc_fwd_one_pass_kernelI11Fp16IOFp32WLi128ELi24ELi384EEv26Group_norm_nhwc_fwd_params)
        /*00f0*/ 	.short	0x0380
        /*00f2*/ 	.short	0x00a0


	//----- nvinfo : EIATTR_SW_WAR
	.align		4
.L_1469:
        /*00f4*/ 	.byte	0x04, 0x36
        /*00f6*/ 	.short	(.L_1471 - .L_1470)
.L_1470:
        /*00f8*/ 	.word	0x00000008
.L_1471:


//--------------------- .nv.info._Z35group_norm_nhwc_fwd_one_pass_kernelI11Fp16IOFp32WLi256ELi24ELi384EEv26Group_norm_nhwc_fwd_params --------------------------
	.section	.nv.info._Z35group_norm_nhwc_fwd_one_pass_kernelI11Fp16IOFp32WLi256ELi24ELi384EEv26Group_norm_nhwc_fwd_params,"",@"SHT_CUDA_INFO"
	.sectionflags	@""
	.align	4


	//----- nvinfo : EIATTR_CUDA_API_VERSION
	.align		4
        /*0000*/ 	.byte	0x04, 0x37
        /*0002*/ 	.short	(.L_1473 - .L_1472)
.L_1472:
        /*0004*/ 	.word	0x00000082


	//----- nvinfo : EIATTR_KPARAM_INFO
	.align		4
.L_1473:
        /*0008*/ 	.byte	0x04, 0x17
        /*000a*/ 	.short	(.L_1475 - .L_1474)
.L_1474:
        /*000c*/ 	.word	0x00000000
        /*0010*/ 	.short	0x0000
        /*0012*/ 	.short	0x0000
        /*0014*/ 	.byte	0x00, 0xf0, 0x81, 0x02


	//----- nvinfo : EIATTR_SPARSE_MMA_MASK
	.align		4
.L_1475:
        /*0018*/ 	.byte	0x03, 0x50
        /*001a*/ 	.short	0x0000


	//----- nvinfo : EIATTR_MAXREG_COUNT
	.align		4
        /*001c*/ 	.byte	0x03, 0x1b
        /*001e*/ 	.short	0x00a8


	//----- nvinfo : EIATTR_NUM_BARRIERS
	.align		4
        /*0020*/ 	.byte	0x02, 0x4c
        /*0022*/ 	.byte	0x01
	.zero		1


	//----- nvinfo : EIATTR_MERCURY_ISA_VERSION
	.align		4
        /*0024*/ 	.byte	0x03, 0x5f
        /*0026*/ 	.short	0x0101


	//----- nvinfo : EIATTR_INT_WARP_WIDE_INSTR_OFFSETS
	.align		4
        /*0028*/ 	.byte	0x04, 0x31
        /*002a*/ 	.short	(.L_1477 - .L_1476)


	//   ....[0]....
.L_1476:
        /*002c*/ 	.word	0x00001850


	//   ....[1]....
        /*0030*/ 	.word	0x000018d0


	//   ....[2]....
        /*0034*/ 	.word	0x00001970


	//   ....[3]....
        /*0038*/ 	.word	0x00001a10


	//   ....[4]....
        /*003c*/ 	.word	0x00001ab0


	//   ....[5]....
        /*0040*/ 	.word	0x00001b50


	//   ....[6]....
        /*0044*/ 	.word	0x00001bf0


	//   ....[7]....
        /*0048*/ 	.word	0x00001c90


	//   ....[8]....
        /*004c*/ 	.word	0x00001ea0


	//   ....[9]....
        /*0050*/ 	.word	0x00001f00


	//   ....[10]....
        /*0054*/ 	.word	0x00001fa0


	//   ....[11]....
        /*0058*/ 	.word	0x00002040


	//   ....[12]....
        /*005c*/ 	.word	0x000021c0


	//   ....[13]....
        /*0060*/ 	.word	0x000021f0


	//----- nvinfo : EIATTR_COOP_GROUP_MASK_REGIDS
	.align		4
.L_1477:
        /*0064*/ 	.byte	0x04, 0x29
        /*0066*/ 	.short	(.L_1479 - .L_1478)


	//   ....[0]....
.L_1478:
        /*0068*/ 	.word	0xffffffff


	//   ....[1]....
        /*006c*/ 	.word	0xffffffff


	//   ....[2]....
        /*0070*/ 	.word	0xffffffff


	//   ....[3]....
        /*0074*/ 	.word	0xffffffff


	//   ....[4]....
        /*0078*/ 	.word	0xffffffff


	//   ....[5]....
        /*007c*/ 	.word	0xffffffff


	//   ....[6]....
        /*0080*/ 	.word	0xffffffff


	//   ....[7]....
        /*0084*/ 	.word	0xffffffff


	//   ....[8]....
        /*0088*/ 	.word	0xffffffff


	//   ....[9]....
        /*008c*/ 	.word	0xffffffff


	//----- nvinfo : EIATTR_COOP_GROUP_INSTR_OFFSETS
	.align		4
.L_1479:
        /*0090*/ 	.byte	0x04, 0x28
        /*0092*/ 	.short	(.L_1481 - .L_1480)


	//   ....[0]....
.L_1480:
        /*0094*/ 	.word	0x00001070


	//   ....[1]....
        /*0098*/ 	.word	0x00001080


	//   ....[2]....
        /*009c*/ 	.word	0x000010b0


	//   ....[3]....
        /*00a0*/ 	.word	0x000010c0


	//   ....[4]....
        /*00a4*/ 	.word	0x00001100


	//   ....[5]....
        /*00a8*/ 	.word	0x00001110


	//   ....[6]....
        /*00ac*/ 	.word	0x00001150


	//   ....[7]....
        /*00b0*/ 	.word	0x00001160


	//   ....[8]....
        /*00b4*/ 	.word	0x000011e0


	//   ....[9]....
        /*00b8*/ 	.word	0x000011f0


	//----- nvinfo : EIATTR_VRC_CTA_INIT_COUNT
	.align		4
.L_1481:
        /*00bc*/ 	.byte	0x02, 0x4a
	.zero		1
	.zero		1


	//----- nvinfo : EIATTR_EXIT_INSTR_OFFSETS
	.align		4
        /*00c0*/ 	.byte	0x04, 0x1c
        /*00c2*/ 	.short	(.L_1483 - .L_1482)


	//   ....[0]....
.L_1482:
        /*00c4*/ 	.word	0x00000070


	//   ....[1]....
        /*00c8*/ 	.word	0x000043f0


	//----- nvinfo : EIATTR_MAX_THREADS
	.align		4
.L_1483:
        /*00cc*/ 	.byte	0x04, 0x05
        /*00ce*/ 	.short	(.L_1485 - .L_1484)
.L_1484:
        /*00d0*/ 	.word	0x00000180
        /*00d4*/ 	.word	0x00000001
        /*00d8*/ 	.word	0x00000001


	//----- nvinfo : EIATTR_CRS_STACK_SIZE
	.align		4
.L_1485:
        /*00dc*/ 	.byte	0x04, 0x1e
        /*00de*/ 	.short	(.L_1487 - .L_1486)
.L_1486:
        /*00e0*/ 	.word	0x00000000


	//----- nvinfo : EIATTR_CBANK_PARAM_SIZE
	.align		4
.L_1487:
        /*00e4*/ 	.byte	0x03, 0x19
        /*00e6*/ 	.short	0x00a0


	//----- nvinfo : EIATTR_PARAM_CBANK
	.align		4
        /*00e8*/ 	.byte	0x04, 0x0a
        /*00ea*/ 	.short	(.L_1489 - .L_1488)
	.align		4
.L_1488:
        /*00ec*/ 	.word	index@(.nv.constant0._Z35group_norm_nhwc_fwd_one_pass_kernelI11Fp16IOFp32WLi256ELi24ELi384EEv26Group_norm_nhwc_fwd_params)
        /*00f0*/ 	.short	0x0380
        /*00f2*/ 	.short	0x00a0


	//----- nvinfo : EIATTR_SW_WAR
	.align		4
.L_1489:
        /*00f4*/ 	.byte	0x04, 0x36
        /*00f6*/ 	.short	(.L_1491 - .L_1490)
.L_1490:
        /*00f8*/ 	.word	0x00000008
.L_1491:


//--------------------- .nv.info._Z35group_norm_nhwc_fwd_one_pass_kernelI11Fp16IOFp32WLi512ELi24ELi384EEv26Group_norm_nhwc_fwd_params --------------------------
	.section	.nv.info._Z35group_norm_nhwc_fwd_one_pass_kernelI11Fp16IOFp32WLi512ELi24ELi384EEv26Group_norm_nhwc_fwd_params,"",@"SHT_CUDA_INFO"
	.sectionflags	@""
	.align	4


	//----- nvinfo : EIATTR_CUDA_API_VERSION
	.align		4
        /*0000*/ 	.byte	0x04, 0x37
        /*0002*/ 	.short	(.L_1493 - .L_1492)
.L_1492:
        /*0004*/ 	.word	0x00000082


	//----- nvinfo : EIATTR_KPARAM_INFO
	.align		4
.L_1493:
        /*0008*/ 	.byte	0x04, 0x17
        /*000a*/ 	.short	(.L_1495 - .L_1494)
.L_1494:
        /*000c*/ 	.word	0x00000000
        /*0010*/ 	.short	0x0000
        /*0012*/ 	.short	0x0000
        /*0014*/ 	.byte	0x00, 0xf0, 0x81, 0x02


	//----- nvinfo : EIATTR_SPARSE_MMA_MASK
	.align		4
.L_1495:
        /*0018*/ 	.byte	0x03, 0x50
        /*001a*/ 	.short	0x0000


	//----- nvinfo : EIATTR_MAXREG_COUNT
	.align		4
        /*001c*/ 	.byte	0x03, 0x1b
        /*001e*/ 	.short	0x00a8


	//----- nvinfo : EIATTR_NUM_BARRIERS
	.align		4
        /*0020*/ 	.byte	0x02, 0x4c
        /*0022*/ 	.byte	0x01
	.zero		1


	//----- nvinfo : EIATTR_MERCURY_ISA_VERSION
	.align		4
        /*0024*/ 	.byte	0x03, 0x5f
        /*0026*/ 	.short	0x0101


	//----- nvinfo : EIATTR_COOP_GROUP_MASK_REGIDS
	.align		4
        /*0028*/ 	.byte	0x04, 0x29
        /*002a*/ 	.short	(.L_1497 - .L_1496)


	//   ....[0]....
.L_1496:
        /*002c*/ 	.word	0xffffffff


	//   ....[1]....
        /*0030*/ 	.word	0xffffffff


	//   ....[2]....
        /*0034*/ 	.word	0xffffffff


	//   ....[3]....
        /*0038*/ 	.word	0xffffffff


	//   ....[4]....
        /*003c*/ 	.word	0xffffffff


	//   ....[5]....
        /*0040*/ 	.word	0xffffffff


	//   ....[6]....
        /*0044*/ 	.word	0xffffffff


	//   ....[7]....
        /*0048*/ 	.word	0xffffffff


	//   ....[8]....
        /*004c*/ 	.word	0xffffffff


	//   ....[9]....
        /*0050*/ 	.word	0xffffffff


	//----- nvinfo : EIATTR_COOP_GROUP_INSTR_OFFSETS
	.align		4
.L_1497:
        /*0054*/ 	.byte	0x04, 0x28
        /*0056*/ 	.short	(.L_1499 - .L_1498)


	//   ....[0]....
.L_1498:
        /*0058*/ 	.word	0x00001b10


	//   ....[1]....
        /*005c*/ 	.word	0x00001b20


	//   ....[2]....
        /*0060*/ 	.word	0x00001b60


	//   ....[3]....
        /*0064*/ 	.word	0x00001b70


	//   ....[4]....
        /*0068*/ 	.word	0x00001bb0


	//   ....[5]....
        /*006c*/ 	.word	0x00001bc0


	//   ....[6]....
        /*0070*/ 	.word	0x00001c00


	//   ....[7]....
        /*0074*/ 	.word	0x00001c10


	//   ....[8]....
        /*0078*/ 	.word	0x00001c90


	//   ....[9]....
        /*007c*/ 	.word	0x00001ca0


	//----- nvinfo : EIATTR_VRC_CTA_INIT_COUNT
	.align		4
.L_1499:
        /*0080*/ 	.byte	0x02, 0x4a
	.zero		1
	.zero		1


	//----- nvinfo : EIATTR_EXIT_INSTR_OFFSETS
	.align		4
        /*0084*/ 	.byte	0x04, 0x1c
        /*0086*/ 	.short	(.L_1501 - .L_1500)


	//   ....[0]....
.L_1500:
        /*0088*/ 	.word	0x00000060


	//   ....[1]....
        /*008c*/ 	.word	0x000066c0


	//----- nvinfo : EIATTR_MAX_THREADS
	.align		4
.L_1501:
        /*0090*/ 	.byte	0x04, 0x05
        /*0092*/ 	.short	(.L_1503 - .L_1502)
.L_1502:
        /*0094*/ 	.word	0x00000180
        /*0098*/ 	.word	0x00000001
        /*009c*/ 	.word	0x00000001


	//----- nvinfo : EIATTR_CRS_STACK_SIZE
	.align		4
.L_1503:
        /*00a0*/ 	.byte	0x04, 0x1e
        /*00a2*/ 	.short	(.L_1505 - .L_1504)
.L_1504:
        /*00a4*/ 	.word	0x00000000


	//----- nvinfo : EIATTR_CBANK_PARAM_SIZE
	.align		4
.L_1505:
        /*00a8*/ 	.byte	0x03, 0x19
        /*00aa*/ 	.short	0x00a0


	//----- nvinfo : EIATTR_PARAM_CBANK
	.align		4
        /*00ac*/ 	.byte	0x04, 0x0a
        /*00ae*/ 	.short	(.L_1507 - .L_1506)
	.align		4
.L_1506:
        /*00b0*/ 	.word	index@(.nv.constant0._Z35group_norm_nhwc_fwd_one_pass_kernelI11Fp16IOFp32WLi512ELi24ELi384EEv26Group_norm_nhwc_fwd_params)
        /*00b4*/ 	.short	0x0380
        /*00b6*/ 	.short	0x00a0


	//----- nvinfo : EIATTR_SW_WAR
	.align		4
.L_1507:
        /*00b8*/ 	.byte	0x04, 0x36
        /*00ba*/ 	.short	(.L_1509 - .L_1508)
.L_1508:
        /*00bc*/ 	.word	0x00000008
.L_1509:


//--------------------- .nv.info._Z35group_norm_nhwc_fwd_one_pass_kernelI11Fp16IOBf16WLi64ELi24ELi384EEv26Group_norm_nhwc_fwd_params --------------------------
	.section	.nv.info._Z35group_norm_nhwc_fwd_one_pass_kernelI11Fp16IOBf16WLi64ELi24ELi384EEv26Group_norm_nhwc_fwd_params,"",@"SHT_CUDA_INFO"
	.sectionflags	@""
	.align	4


	//----- nvinfo : EIATTR_CUDA_API_VERSION
	.align		4
        /*0000*/ 	.byte	0x04, 0x37
        /*0002*/ 	.short	(.L_1511 - .L_1510)
.L_1510:
        /*0004*/ 	.word	0x00000082


	//----- nvinfo : EIATTR_KPARAM_INFO
	.align		4
.L_1511:
        /*0008*/ 	.byte	0x04, 0x17
        /*000a*/ 	.short	(.L_1513 - .L_1512)
.L_1512:
        /*000c*/ 	.word	0x00000000
        /*0010*/ 	.short	0x0000
        /*0012*/ 	.short	0x0000
        /*0014*/ 	.byte	0x00, 0xf0, 0x81, 0x02


	//----- nvinfo : EIATTR_SPARSE_MMA_MASK
	.align		4
.L_1513:
        /*0018*/ 	.byte	0x03, 0x50
        /*001a*/ 	.short	0x0000


	//----- nvinfo : EIATTR_MAXREG_COUNT
	.align		4
        /*001c*/ 	.byte	0x03, 0x1b
        /*001e*/ 	.short	0x00a8


	//----- nvinfo : EIATTR_NUM_BARRIERS
	.align		4
        /*0020*/ 	.byte	0x02, 0x4c
        /*0022*/ 	.byte	0x01
	.zero		1


	//----- nvinfo : EIATTR_MERCURY_ISA_VERSION
	.align		4
        /*0024*/ 	.byte	0x03, 0x5f
        /*0026*/ 	.short	0x0101


	//----- nvinfo : EIATTR_INT_WARP_WIDE_INSTR_OFFSETS
	.align		4
        /*0028*/ 	.byte	0x04, 0x31
        /*002a*/ 	.short	(.L_1515 - .L_1514)


	//   ....[0]....
.L_1514:
        /*002c*/ 	.word	0x00000fe0


	//   ....[1]....
        /*0030*/ 	.word	0x00001010


	//   ....[2]....
        /*0034*/ 	.word	0x00001020


	//   ....[3]....
        /*0038*/ 	.word	0x00001070


	//   ....[4]....
        /*003c*/ 	.word	0x00001230


	//   ....[5]....
        /*0040*/ 	.word	0x00001290


	//   ....[6]....
        /*0044*/ 	.word	0x000012d0


	//   ....[7]....
        /*0048*/ 	.word	0x000012e0


	//   ....[8]....
        /*004c*/ 	.word	0x00001590


	//   ....[9]....
        /*0050*/ 	.word	0x00001670


	//   ....[10]....
        /*0054*/ 	.word	0x00001680


	//   ....[11]....
        /*0058*/ 	.word	0x00001760


	//   ....[12]....
        /*005c*/ 	.word	0x000018d0


	//   ....[13]....
        /*0060*/ 	.word	0x000018f0


	//----- nvinfo : EIATTR_COOP_GROUP_MASK_REGIDS
	.align		4
.L_1515:
        /*0064*/ 	.byte	0x04, 0x29
        /*0066*/ 	.short	(.L_1517 - .L_1516)


	//   ....[0]....
.L_1516:
        /*0068*/ 	.word	0xffffffff


	//   ....[1]....
        /*006c*/ 	.word	0xffffffff


	//   ....[2]....
        /*0070*/ 	.word	0xffffffff


	//   ....[3]....
        /*0074*/ 	.word	0xffffffff


	//   ....[4]....
        /*0078*/ 	.word	0xffffffff


	//   ....[5]....
        /*007c*/ 	.word	0xffffffff


	//   ....[6]....
        /*0080*/ 	.word	0xffffffff


	//   ....[7]....
        /*0084*/ 	.word	0xffffffff


	//   ....[8]....
        /*0088*/ 	.word	0xffffffff


	//   ....[9]....
        /*008c*/ 	.word	0xffffffff


	//----- nvinfo : EIATTR_COOP_GROUP_INSTR_OFFSETS
	.align		4
.L_1517:
        /*0090*/ 	.byte	0x04, 0x28
        /*0092*/ 	.short	(.L_1519 - .L_1518)


	//   ....[0]....
.L_1518:
        /*0094*/ 	.word	0x000007a0


	//   ....[1]....
        /*0098*/ 	.word	0x000007b0


	//   ....[2]....
        /*009c*/ 	.word	0x000007e0


	//   ....[3]....
        /*00a0*/ 	.word	0x00000800


	//   ....[4]....
        /*00a4*/ 	.word	0x00000830


	//   ....[5]....
        /*00a8*/ 	.word	0x00000850


	//   ....[6]....
        /*00ac*/ 	.word	0x00000880


	//   ....[7]....
        /*00b0*/ 	.word	0x000008a0


	//   ....[8]....
        /*00b4*/ 	.word	0x000008f0


	//   ....[9]....
        /*00b8*/ 	.word	0x00000900


	//----- nvinfo : EIATTR_VRC_CTA_INIT_COUNT
	.align		4
.L_1519:
        /*00bc*/ 	.byte	0x02, 0x4a
	.zero		1
	.zero		1


	//----- nvinfo : EIATTR_EXIT_INSTR_OFFSETS
	.align		4
        /*00c0*/ 	.byte	0x04, 0x1c
        /*00c2*/ 	.short	(.L_1521 - .L_1520)


	//   ....[0]....
.L_1520:
        /*00c4*/ 	.word	0x00000070


	//   ....[1]....
        /*00c8*/ 	.word	0x00002520


	//----- nvinfo : EIATTR_MAX_THREADS
	.align		4
.L_1521:
        /*00cc*/ 	.byte	0x04, 0x05
        /*00ce*/ 	.short	(.L_1523 - .L_1522)
.L_1522:
        /*00d0*/ 	.word	0x00000180
        /*00d4*/ 	.word	0x00000001
        /*00d8*/ 	.word	0x00000001


	//----- nvinfo : EIATTR_CRS_STACK_SIZE
	.align		4
.L_1523:
        /*00dc*/ 	.byte	0x04, 0x1e
        /*00de*/ 	.short	(.L_1525 - .L_1524)
.L_1524:
        /*00e0*/ 	.word	0x00000000


	//----- nvinfo : EIATTR_CBANK_PARAM_SIZE
	.align		4
.L_1525:
        /*00e4*/ 	.byte	0x03, 0x19
        /*00e6*/ 	.short	0x00a0


	//----- nvinfo : EIATTR_PARAM_CBANK
	.align		4
        /*00e8*/ 	.byte	0x04, 0x0a
        /*00ea*/ 	.short	(.L_1527 - .L_1526)
	.align		4
.L_1526:
        /*00ec*/ 	.word	index@(.nv.constant0._Z35group_norm_nhwc_fwd_one_pass_kernelI11Fp16IOBf16WLi64ELi24ELi384EEv26Group_norm_nhwc_fwd_params)
        /*00f0*/ 	.short	0x0380
        /*00f2*/ 	.short	0x00a0


	//----- nvinfo : EIATTR_SW_WAR
	.align		4
.L_1527:
        /*00f4*/ 	.byte	0x04, 0x36
        /*00f6*/ 	.short	(.L_1529 - .L_1528)
.L_1528:
        /*00f8*/ 	.word	0x00000008
.L_1529:


//--------------------- .nv.info._Z35group_norm_nhwc_fwd_one_pass_kernelI11Fp16IOBf16WLi128ELi24ELi384EEv26Group_norm_nhwc_fwd_params --------------------------
	.section	.nv.info._Z35group_norm_nhwc_fwd_one_pass_kernelI11Fp16IOBf16WLi128ELi24ELi384EEv26Group_norm_nhwc_fwd_params,"",@"SHT_CUDA_INFO"
	.sectionflags	@""
	.align	4


	//----- nvinfo : EIATTR_CUDA_API_VERSION
	.align		4
        /*0000*/ 	.byte	0x04, 0x37
        /*0002*/ 	.short	(.L_1531 - .L_1530)
.L_1530:
        /*0004*/ 	.word	0x00000082


	//----- nvinfo : EIATTR_KPARAM_INFO
	.align		4
.L_1531:
        /*0008*/ 	.byte	0x04, 0x17
        /*000a*/ 	.short	(.L_1533 - .L_1532)
.L_1532:
        /*000c*/ 	.word	0x00000000
        /*0010*/ 	.short	0x0000
        /*0012*/ 	.short	0x0000
        /*0014*/ 	.byte	0x00, 0xf0, 0x81, 0x02


	//----- nvinfo : EIATTR_SPARSE_MMA_MASK
	.align		4
.L_1533:
        /*0018*/ 	.byte	0x03, 0x50
        /*001a*/ 	.short	0x0000


	//----- nvinfo : EIATTR_MAXREG_COUNT
	.align		4
        /*001c*/ 	.byte	0x03, 0x1b
        /*001e*/ 	.short	0x00a8


	//----- nvinfo : EIATTR_NUM_BARRIERS
	.align		4
        /*0020*/ 	.byte	0x02, 0x4c
        /*0022*/ 	.byte	0x01
	.zero		1


	//----- nvinfo : EIATTR_MERCURY_ISA_VERSION
	.align		4
        /*0024*/ 	.byte	0x03, 0x5f
        /*0026*/ 	.short	0x0101


	//----- nvinfo : EIATTR_INT_WARP_WIDE_INSTR_OFFSETS
	.align		4
        /*0028*/ 	.byte	0x04, 0x31
        /*002a*/ 	.short	(.L_1535 - .L_1534)


	//   ....[0]....
.L_1534:
        /*002c*/ 	.word	0x00001280


	//   ....[1]....
        /*0030*/ 	.word	0x000012f0


	//   ....[2]....
        /*0034*/ 	.word	0x00001300


	//   ....[3]....
        /*0038*/ 	.word	0x00001330


	//   ....[4]....
        /*003c*/ 	.word	0x000014f0


	//   ....[5]....
        /*0040*/ 	.word	0x00001550


	//   ....[6]....
        /*0044*/ 	.word	0x00001580


	//   ....[7]....
        /*0048*/ 	.word	0x000015a0


	//   ....[8]....
        /*004c*/ 	.word	0x000018d0


	//   ....[9]....
        /*0050*/ 	.word	0x000018f0


	//   ....[10]....
        /*0054*/ 	.word	0x00001900


	//   ....[11]....
        /*0058*/ 	.word	0x00001930


	//   ....[12]....
        /*005c*/ 	.word	0x00001b90


	//   ....[13]....
        /*0060*/ 	.word	0x00001bb0


	//----- nvinfo : EIATTR_COOP_GROUP_MASK_REGIDS
	.align		4
.L_1535:
        /*0064*/ 	.byte	0x04, 0x29
        /*0066*/ 	.short	(.L_1537 - .L_1536)


	//   ....[0]....
.L_1536:
        /*0068*/ 	.word	0xffffffff


	//   ....[1]....
        /*006c*/ 	.word	0xffffffff


	//   ....[2]....
        /*0070*/ 	.word	0xffffffff


	//   ....[3]....
        /*0074*/ 	.word	0xffffffff


	//   ....[4]....
        /*0078*/ 	.word	0xffffffff


	//   ....[5]....
        /*007c*/ 	.word	0xffffffff


	//   ....[6]....
        /*0080*/ 	.word	0xffffffff


	//   ....[7]....
        /*0084*/ 	.word	0xffffffff


	//   ....[8]....
        /*0088*/ 	.word	0xffffffff


	//   ....[9]....
        /*008c*/ 	.word	0xffffffff


	//----- nvinfo : EIATTR_COOP_GROUP_INSTR_OFFSETS
	.align		4
.L_1537:
        /*0090*/ 	.byte	0x04, 0x28
        /*0092*/ 	.short	(.L_1539 - .L_1538)


	//   ....[0]....
.L_1538:
        /*0094*/ 	.word	0x00000a60


	//   ....[1]....
        /*0098*/ 	.word	0x00000a70


	//   ....[2]....
        /*009c*/ 	.word	0x00000aa0


	//   ....[3]....
        /*00a0*/ 	.word	0x00000ab0


	//   ....[4]....
        /*00a4*/ 	.word	0x00000af0


	//   ....[5]....
        /*00a8*/ 	.word	0x00000b00


	//   ....[6]....
        /*00ac*/ 	.word	0x00000b40


	//   ....[7]....
        /*00b0*/ 	.word	0x00000b50


	//   ....[8]....
        /*00b4*/ 	.word	0x00000bb0


	//   ....[9]....
        /*00b8*/ 	.word	0x00000bc0


	//----- nvinfo : EIATTR_VRC_CTA_INIT_COUNT
	.align		4
.L_1539:
        /*00bc*/ 	.byte	0x02, 0x4a
	.zero		1
	.zero		1


	//----- nvinfo : EIATTR_EXIT_INSTR_OFFSETS
	.align		4
        /*00c0*/ 	.byte	0x04, 0x1c
        /*00c2*/ 	.short	(.L_1541 - .L_1540)


	//   ....[0]....
.L_1540:
        /*00c4*/ 	.word	0x00000070


	//   ....[1]....
        /*00c8*/ 	.word	0x00002f90


	//----- nvinfo : EIATTR_MAX_THREADS
	.align		4
.L_1541:
        /*00cc*/ 	.byte	0x04, 0x05
        /*00ce*/ 	.short	(.L_1543 - .L_1542)
.L_1542:
        /*00d0*/ 	.word	0x00000180
        /*00d4*/ 	.word	0x00000001
        /*00d8*/ 	.word	0x00000001


	//----- nvinfo : EIATTR_CRS_STACK_SIZE
	.align		4
.L_1543:
        /*00dc*/ 	.byte	0x04, 0x1e
        /*00de*/ 	.short	(.L_1545 - .L_1544)
.L_1544:
        /*00e0*/ 	.word	0x00000000


	//----- nvinfo : EIATTR_CBANK_PARAM_SIZE
	.align		4
.L_1545:
        /*00e4*/ 	.byte	0x03, 0x19
        /*00e6*/ 	.short	0x00a0


	//----- nvinfo : EIATTR_PARAM_CBANK
	.align		4
        /*00e8*/ 	.byte	0x04, 0x0a
        /*00ea*/ 	.short	(.L_1547 - .L_1546)
	.align		4
.L_1546:
        /*00ec*/ 	.word	index@(.nv.constant0._Z35group_norm_nhwc_fwd_one_pass_kernelI11Fp16IOBf16WLi128ELi24ELi384EEv26Group_norm_nhwc_fwd_params)
        /*00f0*/ 	.short	0x0380
        /*00f2*/ 	.short	0x00a0


	//----- nvinfo : EIATTR_SW_WAR
	.align		4
.L_1547:
        /*00f4*/ 	.byte	0x04, 0x36
        /*00f6*/ 	.short	(.L_1549 - .L_1548)
.L_1548:
        /*00f8*/ 	.word	0x00000008
.L_1549:


//--------------------- .nv.info._Z35group_norm_nhwc_fwd_one_pass_kernelI11Fp16IOBf16WLi256ELi24ELi384EEv26Group_norm_nhwc_fwd_params --------------------------
	.section	.nv.info._Z35group_norm_nhwc_fwd_one_pass_kernelI11Fp16IOBf16WLi256ELi24ELi384EEv26Group_norm_nhwc_fwd_params,"",@"SHT_CUDA_INFO"
	.sectionflags	@""
	.align	4


	//----- nvinfo : EIATTR_CUDA_API_VERSION
	.align		4
        /*0000*/ 	.byte	0x04, 0x37
        /*0002*/ 	.short	(.L_1551 - .L_1550)
.L_1550:
        /*0004*/ 	.word	0x00000082


	//----- nvinfo : EIATTR_KPARAM_INFO
	.align		4
.L_1551:
        /*0008*/ 	.byte	0x04, 0x17
        /*000a*/ 	.short	(.L_1553 - .L_1552)
.L_1552:
        /*000c*/ 	.word	0x00000000
        /*0010*/ 	.short	0x0000
        /*0012*/ 	.short	0x0000
        /*0014*/ 	.byte	0x00, 0xf0, 0x81, 0x02


	//----- nvinfo : EIATTR_SPARSE_MMA_MASK
	.align		4
.L_1553:
        /*0018*/ 	.byte	0x03, 0x50
        /*001a*/ 	.short	0x0000


	//----- nvinfo : EIATTR_MAXREG_COUNT
	.align		4
        /*001c*/ 	.byte	0x03, 0x1b
        /*001e*/ 	.short	0x00a8


	//----- nvinfo : EIATTR_NUM_BARRIERS
	.align		4
        /*0020*/ 	.byte	0x02, 0x4c
        /*0022*/ 	.byte	0x01
	.zero		1


	//----- nvinfo : EIATTR_MERCURY_ISA_VERSION
	.align		4
        /*0024*/ 	.byte	0x03, 0x5f
        /*0026*/ 	.short	0x0101


	//----- nvinfo : EIATTR_INT_WARP_WIDE_INSTR_OFFSETS
	.align		4
        /*0028*/ 	.byte	0x04, 0x31
        /*002a*/ 	.short	(.L_1555 - .L_1554)


	//   ....[0]....
.L_1554:
        /*002c*/ 	.word	0x00001840


	//   ....[1]....
        /*0030*/ 	.word	0x000018c0


	//   ....[2]....
        /*0034*/ 	.word	0x00001960


	//   ....[3]....
        /*0038*/ 	.word	0x00001a00


	//   ....[4]....
        /*003c*/ 	.word	0x00001aa0


	//   ....[5]....
        /*0040*/ 	.word	0x00001b40


	//   ....[6]....
        /*0044*/ 	.word	0x00001be0


	//   ....[7]....
        /*0048*/ 	.word	0x00001c80


	//   ....[8]....
        /*004c*/ 	.word	0x00001e90


	//   ....[9]....
        /*0050*/ 	.word	0x00001ef0


	//   ....[10]....
        /*0054*/ 	.word	0x00001f90


	//   ....[11]....
        /*0058*/ 	.word	0x00002030


	//   ....[12]....
        /*005c*/ 	.word	0x000021b0


	//   ....[13]....
        /*0060*/ 	.word	0x000021e0


	//----- nvinfo : EIATTR_COOP_GROUP_MASK_REGIDS
	.align		4
.L_1555:
        /*0064*/ 	.byte	0x04, 0x29
        /*0066*/ 	.short	(.L_1557 - .L_1556)


	//   ....[0]....
.L_1556:
        /*0068*/ 	.word	0xffffffff


	//   ....[1]....
        /*006c*/ 	.word	0xffffffff


	//   ....[2]....
        /*0070*/ 	.word	0xffffffff


	//   ....[3]....
        /*0074*/ 	.word	0xffffffff


	//   ....[4]....
        /*0078*/ 	.word	0xffffffff


	//   ....[5]....
        /*007c*/ 	.word	0xffffffff


	//   ....[6]....
        /*0080*/ 	.word	0xffffffff


	//   ....[7]....
        /*0084*/ 	.word	0xffffffff


	//   ....[8]....
        /*0088*/ 	.word	0xffffffff


	//   ....[9]....
        /*008c*/ 	.word	0xffffffff


	//----- nvinfo : EIATTR_COOP_GROUP_INSTR_OFFSETS
	.align		4
.L_1557:
        /*0090*/ 	.byte	0x04, 0x28
        /*0092*/ 	.short	(.L_1559 - .L_1558)


	//   ....[0]....
.L_1558:
        /*0094*/ 	.word	0x00001060


	//   ....[1]....
        /*0098*/ 	.word	0x00001070


	//   ....[2]....
        /*009c*/ 	.word	0x000010a0


	//   ....[3]....
        /*00a0*/ 	.word	0x000010b0


	//   ....[4]....
        /*00a4*/ 	.word	0x000010f0


	//   ....[5]....
        /*00a8*/ 	.word	0x00001100


	//   ....[6]....
        /*00ac*/ 	.word	0x00001140


	//   ....[7]....
        /*00b0*/ 	.word	0x00001150


	//   ....[8]....
        /*00b4*/ 	.word	0x000011d0


	//   ....[9]....
        /*00b8*/ 	.word	0x000011e0


	//----- nvinfo : EIATTR_VRC_CTA_INIT_COUNT
	.align		4
.L_1559:
        /*00bc*/ 	.byte	0x02, 0x4a
	.zero		1
	.zero		1


	//----- nvinfo : EIATTR_EXIT_INSTR_OFFSETS
	.align		4
        /*00c0*/ 	.byte	0x04, 0x1c
        /*00c2*/ 	.short	(.L_1561 - .L_1560)


	//   ....[0]....
.L_1560:
        /*00c4*/ 	.word	0x00000070


	//   ....[1]....
        /*00c8*/ 	.word	0x00004440


	//----- nvinfo : EIATTR_MAX_THREADS
	.align		4
.L_1561:
        /*00cc*/ 	.byte	0x04, 0x05
        /*00ce*/ 	.short	(.L_1563 - .L_1562)
.L_1562:
        /*00d0*/ 	.word	0x00000180
        /*00d4*/ 	.word	0x00000001
        /*00d8*/ 	.word	0x00000001


	//----- nvinfo : EIATTR_CRS_STACK_SIZE
	.align		4
.L_1563:
        /*00dc*/ 	.byte	0x04, 0x1e
        /*00de*/ 	.short	(.L_1565 - .L_1564)
.L_1564:
        /*00e0*/ 	.word	0x00000000


	//----- nvinfo : EIATTR_CBANK_PARAM_SIZE
	.align		4
.L_1565:
        /*00e4*/ 	.byte	0x03, 0x19
        /*00e6*/ 	.short	0x00a0


	//----- nvinfo : EIATTR_PARAM_CBANK
	.align		4
        /*00e8*/ 	.byte	0x04, 0x0a
        /*00ea*/ 	.short	(.L_1567 - .L_1566)
	.align		4
.L_1566:
        /*00ec*/ 	.word	index@(.nv.constant0._Z35group_norm_nhwc_fwd_one_pass_kernelI11Fp16IOBf16WLi256ELi24ELi384EEv26Group_norm_nhwc_fwd_params)
        /*00f0*/ 	.short	0x0380
        /*00f2*/ 	.short	0x00a0


	//----- nvinfo : EIATTR_SW_WAR
	.align		4
.L_1567:
        /*00f4*/ 	.byte	0x04, 0x36
        /*00f6*/ 	.short	(.L_1569 - .L_1568)
.L_1568:
        /*00f8*/ 	.word	0x00000008
.L_1569:


//--------------------- .nv.info._Z35group_norm_nhwc_fwd_one_pass_kernelI11Fp16IOBf16WLi512ELi24ELi384EEv26Group_norm_nhwc_fwd_params --------------------------
	.section	.nv.info._Z35group_norm_nhwc_fwd_one_pass_kernelI11Fp16IOBf16WLi512ELi24ELi384EEv26Group_norm_nhwc_fwd_params,"",@"SHT_CUDA_INFO"
	.sectionflags	@""
	.align	4


	//----- nvinfo : EIATTR_CUDA_API_VERSION
	.align		4
        /*0000*/ 	.byte	0x04, 0x37
        /*0002*/ 	.short	(.L_1571 - .L_1570)
.L_1570:
        /*0004*/ 	.word	0x00000082


	//----- nvinfo : EIATTR_KPARAM_INFO
	.align		4
.L_1571:
        /*0008*/ 	.byte	0x04, 0x17
        /*000a*/ 	.short	(.L_1573 - .L_1572)
.L_1572:
        /*000c*/ 	.word	0x00000000
        /*0010*/ 	.short	0x0000
        /*0012*/ 	.short	0x0000
        /*0014*/ 	.byte	0x00, 0xf0, 0x81, 0x02


	//----- nvinfo : EIATTR_SPARSE_MMA_MASK
	.align		4
.L_1573:
        /*0018*/ 	.byte	0x03, 0x50
        /*001a*/ 	.short	0x0000


	//----- nvinfo : EIATTR_MAXREG_COUNT
	.align		4
        /*001c*/ 	.byte	0x03, 0x1b
        /*001e*/ 	.short	0x00a8


	//----- nvinfo : EIATTR_NUM_BARRIERS
	.align		4
        /*0020*/ 	.byte	0x02, 0x4c
        /*0022*/ 	.byte	0x01
	.zero		1


	//----- nvinfo : EIATTR_MERCURY_ISA_VERSION
	.align		4
        /*0024*/ 	.byte	0x03, 0x5f
        /*0026*/ 	.short	0x0101


	//----- nvinfo : EIATTR_COOP_GROUP_MASK_REGIDS
	.align		4
        /*0028*/ 	.byte	0x04, 0x29
        /*002a*/ 	.short	(.L_1575 - .L_1574)


	//   ....[0]....
.L_1574:
        /*002c*/ 	.word	0xffffffff


	//   ....[1]....
        /*0030*/ 	.word	0xffffffff


	//   ....[2]....
        /*0034*/ 	.word	0xffffffff


	//   ....[3]....
        /*0038*/ 	.word	0xffffffff


	//   ....[4]....
        /*003c*/ 	.word	0xffffffff


	//   ....[5]....
        /*0040*/ 	.word	0xffffffff


	//   ....[6]....
        /*0044*/ 	.word	0xffffffff


	//   ....[7]....
        /*0048*/ 	.word	0xffffffff


	//   ....[8]....
        /*004c*/ 	.word	0xffffffff


	//   ....[9]....
        /*0050*/ 	.word	0xffffffff


	//----- nvinfo : EIATTR_COOP_GROUP_INSTR_OFFSETS
	.align		4
.L_1575:
        /*0054*/ 	.byte	0x04, 0x28
        /*0056*/ 	.short	(.L_1577 - .L_1576)


	//   ....[0]....
.L_1576:
        /*0058*/ 	.word	0x00001b10


	//   ....[1]....
        /*005c*/ 	.word	0x00001b20


	//   ....[2]....
        /*0060*/ 	.word	0x00001b60


	//   ....[3]....
        /*0064*/ 	.word	0x00001b70


	//   ....[4]....
        /*0068*/ 	.word	0x00001bb0


	//   ....[5]....
        /*006c*/ 	.word	0x00001bc0


	//   ....[6]....
        /*0070*/ 	.word	0x00001c00


	//   ....[7]....
        /*0074*/ 	.word	0x00001c10


	//   ....[8]....
        /*0078*/ 	.word	0x00001c90


	//   ....[9]....
        /*007c*/ 	.word	0x00001ca0


	//----- nvinfo : EIATTR_VRC_CTA_INIT_COUNT
	.align		4
.L_1577:
        /*0080*/ 	.byte	0x02, 0x4a
	.zero		1
	.zero		1


	//----- nvinfo : EIATTR_EXIT_INSTR_OFFSETS
	.align		4
        /*0084*/ 	.byte	0x04, 0x1c
        /*0086*/ 	.short	(.L_1579 - .L_1578)


	//   ....[0]....
.L_1578:
        /*0088*/ 	.word	0x00000060


	//   ....[1]....
        /*008c*/ 	.word	0x00006720


	//----- nvinfo : EIATTR_MAX_THREADS
	.align		4
.L_1579:
        /*0090*/ 	.byte	0x04, 0x05
        /*0092*/ 	.short	(.L_1581 - .L_1580)
.L_1580:
        /*0094*/ 	.word	0x00000180
        /*0098*/ 	.word	0x00000001
        /*009c*/ 	.word	0x00000001


	//----- nvinfo : EIATTR_CRS_STACK_SIZE
	.align		4
.L_1581:
        /*00a0*/ 	.byte	0x04, 0x1e
        /*00a2*/ 	.short	(.L_1583 - .L_1582)
.L_1582:
        /*00a4*/ 	.word	0x00000000


	//----- nvinfo : EIATTR_CBANK_PARAM_SIZE
	.align		4
.L_1583:
        /*00a8*/ 	.byte	0x03, 0x19
        /*00aa*/ 	.short	0x00a0


	//----- nvinfo : EIATTR_PARAM_CBANK
	.align		4
        /*00ac*/ 	.byte	0x04, 0x0a
        /*00ae*/ 	.short	(.L_1585 - .L_1584)
	.align		4
.L_1584:
        /*00b0*/ 	.word	index@(.nv.constant0._Z35group_norm_nhwc_fwd_one_pass_kernelI11Fp16IOBf16WLi512ELi24ELi384EEv26Group_norm_nhwc_fwd_params)
        /*00b4*/ 	.short	0x0380
        /*00b6*/ 	.short	0x00a0


	//----- nvinfo : EIATTR_SW_WAR
	.align		4
.L_1585:
        /*00b8*/ 	.byte	0x04, 0x36
        /*00ba*/ 	.short	(.L_1587 - .L_1586)
.L_1586:
        /*00bc*/ 	.word	0x00000008
.L_1587:


//--------------------- .nv.info._Z35group_norm_nhwc_fwd_one_pass_kernelI11Fp16IOFp16WLi64ELi24ELi384EEv26Group_norm_nhwc_fwd_params --------------------------
	.section	.nv.info._Z35group_norm_nhwc_fwd_one_pass_kernelI11Fp16IOFp16WLi64ELi24ELi384EEv26Group_norm_nhwc_fwd_params,"",@"SHT_CUDA_INFO"
	.sectionflags	@""
	.align	4


	//----- nvinfo : EIATTR_CUDA_API_VERSION
	.align		4
        /*0000*/ 	.byte	0x04, 0x37
        /*0002*/ 	.short	(.L_1589 - .L_1588)
.L_1588:
        /*0004*/ 	.word	0x00000082


	//----- nvinfo : EIATTR_KPARAM_INFO
	.align		4
.L_1589:
        /*0008*/ 	.byte	0x04, 0x17
        /*000a*/ 	.short	(.L_1591 - .L_1590)
.L_1590:
        /*000c*/ 	.word	0x00000000
        /*0010*/ 	.short	0x0000
        /*0012*/ 	.short	0x0000
        /*0014*/ 	.byte	0x00, 0xf0, 0x81, 0x02


	//----- nvinfo : EIATTR_SPARSE_MMA_MASK
	.align		4
.L_1591:
        /*0018*/ 	.byte	0x03, 0x50
        /*001a*/ 	.short	0x0000


	//----- nvinfo : EIATTR_MAXREG_COUNT
	.align		4
        /*001c*/ 	.byte	0x03, 0x1b
        /*001e*/ 	.short	0x00a8


	//----- nvinfo : EIATTR_NUM_BARRIERS
	.align		4
        /*0020*/ 	.byte	0x02, 0x4c
        /*0022*/ 	.byte	0x01
	.zero		1


	//----- nvinfo : EIATTR_MERCURY_ISA_VERSION
	.align		4
        /*0024*/ 	.byte	0x03, 0x5f
        /*0026*/ 	.short	0x0101


	//----- nvinfo : EIATTR_INT_WARP_WIDE_INSTR_OFFSETS
	.align		4
        /*0028*/ 	.byte	0x04, 0x31
        /*002a*/ 	.short	(.L_1593 - .L_1592)


	//   ....[0]....
.L_1592:
        /*002c*/ 	.word	0x00000fe0


	//   ....[1]....
        /*0030*/ 	.word	0x00001010


	//   ....[2]....
        /*0034*/ 	.word	0x00001020


	//   ....[3]....
        /*0038*/ 	.word	0x00001070


	//   ....[4]....
        /*003c*/ 	.word	0x00001230


	//   ....[5]....
        /*0040*/ 	.word	0x00001290


	//   ....[6]....
        /*0044*/ 	.word	0x000012d0


	//   ....[7]....
        /*0048*/ 	.word	0x000012e0


	//   ....[8]....
        /*004c*/ 	.word	0x00001590


	//   ....[9]....
        /*0050*/ 	.word	0x00001670


	//   ....[10]....
        /*0054*/ 	.word	0x00001680


	//   ....[11]....
        /*0058*/ 	.word	0x00001760


	//   ....[12]....
        /*005c*/ 	.word	0x000018d0


	//   ....[13]....
        /*0060*/ 	.word	0x000018f0


	//----- nvinfo : EIATTR_COOP_GROUP_MASK_REGIDS
	.align		4
.L_1593:
        /*0064*/ 	.byte	0x04, 0x29
        /*0066*/ 	.short	(.L_1595 - .L_1594)


	//   ....[0]....
.L_1594:
        /*0068*/ 	.word	0xffffffff


	//   ....[1]....
        /*006c*/ 	.word	0xffffffff


	//   ....[2]....
        /*0070*/ 	.word	0xffffffff


	//   ....[3]....
        /*0074*/ 	.word	0xffffffff


	//   ....[4]....
        /*0078*/ 	.word	0xffffffff


	//   ....[5]....
        /*007c*/ 	.word	0xffffffff


	//   ....[6]....
        /*0080*/ 	.word	0xffffffff


	//   ....[7]....
        /*0084*/ 	.word	0xffffffff


	//   ....[8]....
        /*0088*/ 	.word	0xffffffff


	//   ....[9]....
        /*008c*/ 	.word	0xffffffff


	//----- nvinfo : EIATTR_COOP_GROUP_INSTR_OFFSETS
	.align		4
.L_1595:
        /*0090*/ 	.byte	0x04, 0x28
        /*0092*/ 	.short	(.L_1597 - .L_1596)


	//   ....[0]....
.L_1596:
        /*0094*/ 	.word	0x000007a0


	//   ....[1]....
        /*0098*/ 	.word	0x000007b0


	//   ....[2]....
        /*009c*/ 	.word	0x000007e0


	//   ....[3]....
        /*00a0*/ 	.word	0x00000800


	//   ....[4]....
        /*00a4*/ 	.word	0x00000830


	//   ....[5]....
        /*00a8*/ 	.word	0x00000850


	//   ....[6]....
        /*00ac*/ 	.word	0x00000880


	//   ....[7]....
        /*00b0*/ 	.word	0x000008a0


	//   ....[8]....
        /*00b4*/ 	.word	0x000008f0


	//   ....[9]....
        /*00b8*/ 	.word	0x00000900


	//----- nvinfo : EIATTR_VRC_CTA_INIT_COUNT
	.align		4
.L_1597:
        /*00bc*/ 	.byte	0x02, 0x4a
	.zero		1
	.zero		1


	//----- nvinfo : EIATTR_EXIT_INSTR_OFFSETS
	.align		4
        /*00c0*/ 	.byte	0x04, 0x1c
        /*00c2*/ 	.short	(.L_1599 - .L_1598)


	//   ....[0]....
.L_1598:
        /*00c4*/ 	.word	0x00000070


	//   ....[1]....
        /*00c8*/ 	.word	0x00002520


	//----- nvinfo : EIATTR_MAX_THREADS
	.align		4
.L_1599:
        /*00cc*/ 	.byte	0x04, 0x05
        /*00ce*/ 	.short	(.L_1601 - .L_1600)
.L_1600:
        /*00d0*/ 	.word	0x00000180
        /*00d4*/ 	.word	0x00000001
        /*00d8*/ 	.word	0x00000001


	//----- nvinfo : EIATTR_CRS_STACK_SIZE
	.align		4
.L_1601:
        /*00dc*/ 	.byte	0x04, 0x1e
        /*00de*/ 	.short	(.L_1603 - .L_1602)
.L_1602:
        /*00e0*/ 	.word	0x00000000


	//----- nvinfo : EIATTR_CBANK_PARAM_SIZE
	.align		4
.L_1603:
        /*00e4*/ 	.byte	0x03, 0x19
        /*00e6*/ 	.short	0x00a0


	//----- nvinfo : EIATTR_PARAM_CBANK
	.align		4
        /*00e8*/ 	.byte	0x04, 0x0a
        /*00ea*/ 	.short	(.L_1605 - .L_1604)
	.align		4
.L_1604:
        /*00ec*/ 	.word	index@(.nv.constant0._Z35group_norm_nhwc_fwd_one_pass_kernelI11Fp16IOFp16WLi64ELi24ELi384EEv26Group_norm_nhwc_fwd_params)
        /*00f0*/ 	.short	0x0380
        /*00f2*/ 	.short	0x00a0


	//----- nvinfo : EIATTR_SW_WAR
	.align		4
.L_1605:
        /*00f4*/ 	.byte	0x04, 0x36
        /*00f6*/ 	.short	(.L_1607 - .L_1606)
.L_1606:
        /*00f8*/ 	.word	0x00000008
.L_1607:


//--------------------- .nv.info._Z35group_norm_nhwc_fwd_one_pass_kernelI11Fp16IOFp16WLi128ELi24ELi384EEv26Group_norm_nhwc_fwd_params --------------------------
	.section	.nv.info._Z35group_norm_nhwc_fwd_one_pass_kernelI11Fp16IOFp16WLi128ELi24ELi384EEv26Group_norm_nhwc_fwd_params,"",@"SHT_CUDA_INFO"
	.sectionflags	@""
	.align	4


	//----- nvinfo : EIATTR_CUDA_API_VERSION
	.align		4
        /*0000*/ 	.byte	0x04, 0x37
        /*0002*/ 	.short	(.L_1609 - .L_1608)
.L_1608:
        /*0004*/ 	.word	0x00000082


	//----- nvinfo : EIATTR_KPARAM_INFO
	.align		4
.L_1609:
        /*0008*/ 	.byte	0x04, 0x17
        /*000a*/ 	.short	(.L_1611 - .L_1610)
.L_1610:
        /*000c*/ 	.word	0x00000000
        /*0010*/ 	.short	0x0000
        /*0012*/ 	.short	0x0000
        /*0014*/ 	.byte	0x00, 0xf0, 0x81, 0x02


	//----- nvinfo : EIATTR_SPARSE_MMA_MASK
	.align		4
.L_1611:
        /*0018*/ 	.byte	0x03, 0x50
        /*001a*/ 	.short	0x0000


	//----- nvinfo : EIATTR_MAXREG_COUNT
	.align		4
        /*001c*/ 	.byte	0x03, 0x1b
        /*001e*/ 	.short	0x00a8


	//----- nvinfo : EIATTR_NUM_BARRIERS
	.align		4
        /*0020*/ 	.byte	0x02, 0x4c
        /*0022*/ 	.byte	0x01
	.zero		1


	//----- nvinfo : EIATTR_MERCURY_ISA_VERSION
	.align		4
        /*0024*/ 	.byte	0x03, 0x5f
        /*0026*/ 	.short	0x0101


	//----- nvinfo : EIATTR_INT_WARP_WIDE_INSTR_OFFSETS
	.align		4
        /*0028*/ 	.byte	0x04, 0x31
        /*002a*/ 	.short	(.L_1613 - .L_1612)


	//   ....[0]....
.L_1612:
        /*002c*/ 	.word	0x00001280


	//   ....[1]....
        /*0030*/ 	.word	0x000012f0


	//   ....[2]....
        /*0034*/ 	.word	0x00001300


	//   ....[3]....
        /*0038*/ 	.word	0x00001330


	//   ....[4]....
        /*003c*/ 	.word	0x000014f0


	//   ....[5]....
        /*0040*/ 	.word	0x00001550


	//   ....[6]....
        /*0044*/ 	.word	0x00001570


	//   ....[7]....
        /*0048*/ 	.word	0x000015a0


	//   ....[8]....
        /*004c*/ 	.word	0x000018d0


	//   ....[9]....
        /*0050*/ 	.word	0x000018f0


	//   ....[10]....
        /*0054*/ 	.word	0x00001910


	//   ....[11]....
        /*0058*/ 	.word	0x00001930


	//   ....[12]....
        /*005c*/ 	.word	0x00001b90


	//   ....[13]....
        /*0060*/ 	.word	0x00001bb0


	//----- nvinfo : EIATTR_COOP_GROUP_MASK_REGIDS
	.align		4
.L_1613:
        /*0064*/ 	.byte	0x04, 0x29
        /*0066*/ 	.short	(.L_1615 - .L_1614)


	//   ....[0]....
.L_1614:
        /*0068*/ 	.word	0xffffffff


	//   ....[1]....
        /*006c*/ 	.word	0xffffffff


	//   ....[2]....
        /*0070*/ 	.word	0xffffffff


	//   ....[3]....
        /*0074*/ 	.word	0xffffffff


	//   ....[4]....
        /*0078*/ 	.word	0xffffffff


	//   ....[5]....
        /*007c*/ 	.word	0xffffffff


	//   ....[6]....
        /*0080*/ 	.word	0xffffffff


	//   ....[7]....
        /*0084*/ 	.word	0xffffffff


	//   ....[8]....
        /*0088*/ 	.word	0xffffffff


	//   ....[9]....
        /*008c*/ 	.word	0xffffffff


	//----- nvinfo : EIATTR_COOP_GROUP_INSTR_OFFSETS
	.align		4
.L_1615:
        /*0090*/ 	.byte	0x04, 0x28
        /*0092*/ 	.short	(.L_1617 - .L_1616)


	//   ....[0]....
.L_1616:
        /*0094*/ 	.word	0x00000a60


	//   ....[1]....
        /*0098*/ 	.word	0x00000a70


	//   ....[2]....
        /*009c*/ 	.word	0x00000aa0


	//   ....[3]....
        /*00a0*/ 	.word	0x00000ab0


	//   ....[4]....
        /*00a4*/ 	.word	0x00000af0


	//   ....[5]....
        /*00a8*/ 	.word	0x00000b00


	//   ....[6]....
        /*00ac*/ 	.word	0x00000b40


	//   ....[7]....
        /*00b0*/ 	.word	0x00000b50


	//   ....[8]....
        /*00b4*/ 	.word	0x00000bb0


	//   ....[9]....
        /*00b8*/ 	.word	0x00000bc0


	//----- nvinfo : EIATTR_VRC_CTA_INIT_COUNT
	.align		4
.L_1617:
        /*00bc*/ 	.byte	0x02, 0x4a
	.zero		1
	.zero		1


	//----- nvinfo : EIATTR_EXIT_INSTR_OFFSETS
	.align		4
        /*00c0*/ 	.byte	0x04, 0x1c
        /*00c2*/ 	.short	(.L_1619 - .L_1618)


	//   ....[0]....
.L_1618:
        /*00c4*/ 	.word	0x00000070


	//   ....[1]....
        /*00c8*/ 	.word	0x00002f90


	//----- nvinfo : EIATTR_MAX_THREADS
	.align		4
.L_1619:
        /*00cc*/ 	.byte	0x04, 0x05
        /*00ce*/ 	.short	(.L_1621 - .L_1620)
.L_1620:
        /*00d0*/ 	.word	0x00000180
        /*00d4*/ 	.word	0x00000001
        /*00d8*/ 	.word	0x00000001


	//----- nvinfo : EIATTR_CRS_STACK_SIZE
	.align		4
.L_1621:
        /*00dc*/ 	.byte	0x04, 0x1e
        /*00de*/ 	.short	(.L_1623 - .L_1622)
.L_1622:
        /*00e0*/ 	.word	0x00000000


	//----- nvinfo : EIATTR_CBANK_PARAM_SIZE
	.align		4
.L_1623:
        /*00e4*/ 	.byte	0x03, 0x19
        /*00e6*/ 	.short	0x00a0


	//----- nvinfo : EIATTR_PARAM_CBANK
	.align		4
        /*00e8*/ 	.byte	0x04, 0x0a
        /*00ea*/ 	.short	(.L_1625 - .L_1624)
	.align		4
.L_1624:
        /*00ec*/ 	.word	index@(.nv.constant0._Z35group_norm_nhwc_fwd_one_pass_kernelI11Fp16IOFp16WLi128ELi24ELi384EEv26Group_norm_nhwc_fwd_params)
        /*00f0*/ 	.short	0x0380
        /*00f2*/ 	.short	0x00a0


	//----- nvinfo : EIATTR_SW_WAR
	.align		4
.L_1625:
        /*00f4*/ 	.byte	0x04, 0x36
        /*00f6*/ 	.short	(.L_1627 - .L_1626)
.L_1626:
        /*00f8*/ 	.word	0x00000008
.L_1627:


//--------------------- .nv.info._Z35group_norm_nhwc_fwd_one_pass_kernelI11Fp16IOFp16WLi256ELi24ELi384EEv26Group_norm_nhwc_fwd_params --------------------------
	.section	.nv.info._Z35group_norm_nhwc_fwd_one_pass_kernelI11Fp16IOFp16WLi256ELi24ELi384EEv26Group_norm_nhwc_fwd_params,"",@"SHT_CUDA_INFO"
	.sectionflags	@""
	.align	4


	//----- nvinfo : EIATTR_CUDA_API_VERSION
	.align		4
        /*0000*/ 	.byte	0x04, 0x37
        /*0002*/ 	.short	(.L_1629 - .L_1628)
.L_1628:
        /*0004*/ 	.word	0x00000082


	//----- nvinfo : EIATTR_KPARAM_INFO
	.align		4
.L_1629:
        /*0008*/ 	.byte	0x04, 0x17
        /*000a*/ 	.short	(.L_1631 - .L_1630)
.L_1630:
        /*000c*/ 	.word	0x00000000
        /*0010*/ 	.short	0x0000
        /*0012*/ 	.short	0x0000
        /*0014*/ 	.byte	0x00, 0xf0, 0x81, 0x02


	//----- nvinfo : EIATTR_SPARSE_MMA_MASK
	.align		4
.L_1631:
        /*0018*/ 	.byte	0x03, 0x50
        /*001a*/ 	.short	0x0000


	//----- nvinfo : EIATTR_MAXREG_COUNT
	.align		4
        /*001c*/ 	.byte	0x03, 0x1b
        /*001e*/ 	.short	0x00a8


	//----- nvinfo : EIATTR_NUM_BARRIERS
	.align		4
        /*0020*/ 	.byte	0x02, 0x4c
        /*0022*/ 	.byte	0x01
	.zero		1


	//----- nvinfo : EIATTR_MERCURY_ISA_VERSION
	.align		4
        /*0024*/ 	.byte	0x03, 0x5f
        /*0026*/ 	.short	0x0101


	//----- nvinfo : EIATTR_INT_WARP_WIDE_INSTR_OFFSETS
	.align		4
        /*0028*/ 	.byte	0x04, 0x31
        /*002a*/ 	.short	(.L_1633 - .L_1632)


	//   ....[0]....
.L_1632:
        /*002c*/ 	.word	0x00001840


	//   ....[1]....
        /*0030*/ 	.word	0x000018c0


	//   ....[2]....
        /*0034*/ 	.word	0x00001960


	//   ....[3]....
        /*0038*/ 	.word	0x00001a00


	//   ....[4]....
        /*003c*/ 	.word	0x00001aa0


	//   ....[5]....
        /*0040*/ 	.word	0x00001b40


	//   ....[6]....
        /*0044*/ 	.word	0x00001be0


	//   ....[7]....
        /*0048*/ 	.word	0x00001c80


	//   ....[8]....
        /*004c*/ 	.word	0x00001e90


	//   ....[9]....
        /*0050*/ 	.word	0x00001ef0


	//   ....[10]....
        /*0054*/ 	.word	0x00001f90


	//   ....[11]....
        /*0058*/ 	.word	0x00002030


	//   ....[12]....
        /*005c*/ 	.word	0x000021b0


	//   ....[13]....
        /*0060*/ 	.word	0x000021e0


	//----- nvinfo : EIATTR_COOP_GROUP_MASK_REGIDS
	.align		4
.L_1633:
        /*0064*/ 	.byte	0x04, 0x29
        /*0066*/ 	.short	(.L_1635 - .L_1634)


	//   ....[0]....
.L_1634:
        /*0068*/ 	.word	0xffffffff


	//   ....[1]....
        /*006c*/ 	.word	0xffffffff


	//   ....[2]....
        /*0070*/ 	.word	0xffffffff


	//   ....[3]....
        /*0074*/ 	.word	0xffffffff


	//   ....[4]....
        /*0078*/ 	.word	0xffffffff


	//   ....[5]....
        /*007c*/ 	.word	0xffffffff


	//   ....[6]....
        /*0080*/ 	.word	0xffffffff


	//   ....[7]....
        /*0084*/ 	.word	0xffffffff


	//   ....[8]....
        /*0088*/ 	.word	0xffffffff


	//   ....[9]....
        /*008c*/ 	.word	0xffffffff


	//----- nvinfo : EIATTR_COOP_GROUP_INSTR_OFFSETS
	.align		4
.L_1635:
        /*0090*/ 	.byte	0x04, 0x28
        /*0092*/ 	.short	(.L_1637 - .L_1636)


	//   ....[0]....
.L_1636:
        /*0094*/ 	.word	0x00001060


	//   ....[1]....
        /*0098*/ 	.word	0x00001070


	//   ....[2]....
        /*009c*/ 	.word	0x000010a0


	//   ....[3]....
        /*00a0*/ 	.word	0x000010b0


	//   ....[4]....
        /*00a4*/ 	.word	0x000010f0


	//   ....[5]....
        /*00a8*/ 	.word	0x00001100


	//   ....[6]....
        /*00ac*/ 	.word	0x00001140


	//   ....[7]....
        /*00b0*/ 	.word	0x00001150


	//   ....[8]....
        /*00b4*/ 	.word	0x000011d0


	//   ....[9]....
        /*00b8*/ 	.word	0x000011e0


	//----- nvinfo : EIATTR_VRC_CTA_INIT_COUNT
	.align		4
.L_1637:
        /*00bc*/ 	.byte	0x02, 0x4a
	.zero		1
	.zero		1


	//----- nvinfo : EIATTR_EXIT_INSTR_OFFSETS
	.align		4
        /*00c0*/ 	.byte	0x04, 0x1c
        /*00c2*/ 	.short	(.L_1639 - .L_1638)


	//   ....[0]....
.L_1638:
        /*00c4*/ 	.word	0x00000070


	//   ....[1]....
        /*00c8*/ 	.word	0x00004440


	//----- nvinfo : EIATTR_MAX_THREADS
	.align		4
.L_1639:
        /*00cc*/ 	.byte	0x04, 0x05
        /*00ce*/ 	.short	(.L_1641 - .L_1640)
.L_1640:
        /*00d0*/ 	.word	0x00000180
        /*00d4*/ 	.word	0x00000001
        /*00d8*/ 	.word	0x00000001


	//----- nvinfo : EIATTR_CRS_STACK_SIZE
	.align		4
.L_1641:
        /*00dc*/ 	.byte	0x04, 0x1e
        /*00de*/ 	.short	(.L_1643 - .L_1642)
.L_1642:
        /*00e0*/ 	.word	0x00000000


	//----- nvinfo : EIATTR_CBANK_PARAM_SIZE
	.align		4
.L_1643:
        /*00e4*/ 	.byte	0x03, 0x19
        /*00e6*/ 	.short	0x00a0


	//----- nvinfo : EIATTR_PARAM_CBANK
	.align		4
        /*00e8*/ 	.byte	0x04, 0x0a
        /*00ea*/ 	.short	(.L_1645 - .L_1644)
	.align		4
.L_1644:
        /*00ec*/ 	.word	index@(.nv.constant0._Z35group_norm_nhwc_fwd_one_pass_kernelI11Fp16IOFp16WLi256ELi24ELi384EEv26Group_norm_nhwc_fwd_params)
        /*00f0*/ 	.short	0x0380
        /*00f2*/ 	.short	0x00a0


	//----- nvinfo : EIATTR_SW_WAR
	.align		4
.L_1645:
        /*00f4*/ 	.byte	0x04, 0x36
        /*00f6*/ 	.short	(.L_1647 - .L_1646)
.L_1646:
        /*00f8*/ 	.word	0x00000008
.L_1647:


//--------------------- .nv.info._Z35group_norm_nhwc_fwd_one_pass_kernelI11Fp16IOFp16WLi512ELi24ELi384EEv26Group_norm_nhwc_fwd_params --------------------------
	.section	.nv.info._Z35group_norm_nhwc_fwd_one_pass_kernelI11Fp16IOFp16WLi512ELi24ELi384EEv26Group_norm_nhwc_fwd_params,"",@"SHT_CUDA_INFO"
	.sectionflags	@""
	.align	4


	//----- nvinfo : EIATTR_CUDA_API_VERSION
	.align		4
        /*0000*/ 	.byte	0x04, 0x37
        /*0002*/ 	.short	(.L_1649 - .L_1648)
.L_1648:
        /*0004*/ 	.word	0x00000082


	//----- nvinfo : EIATTR_KPARAM_INFO
	.align		4
.L_1649:
        /*0008*/ 	.byte	0x04, 0x17
        /*000a*/ 	.short	(.L_1651 - .L_1650)
.L_1650:
        /*000c*/ 	.word	0x00000000
        /*0010*/ 	.short	0x0000
        /*0012*/ 	.short	0x0000
        /*0014*/ 	.byte	0x00, 0xf0, 0x81, 0x02


	//----- nvinfo : EIATTR_SPARSE_MMA_MASK
	.align		4
.L_1651:
        /*0018*/ 	.byte	0x03, 0x50
        /*001a*/ 	.short	0x0000


	//----- nvinfo : EIATTR_MAXREG_COUNT
	.align		4
        /*001c*/ 	.byte	0x03, 0x1b
        /*001e*/ 	.short	0x00a8


	//----- nvinfo : EIATTR_NUM_BARRIERS
	.align		4
        /*0020*/ 	.byte	0x02, 0x4c
        /*0022*/ 	.byte	0x01
	.zero		1


	//----- nvinfo : EIATTR_MERCURY_ISA_VERSION
	.align		4
        /*0024*/ 	.byte	0x03, 0x5f
        /*0026*/ 	.short	0x0101


	//----- nvinfo : EIATTR_COOP_GROUP_MASK_REGIDS
	.align		4
        /*0028*/ 	.byte	0x04, 0x29
        /*002a*/ 	.short	(.L_1653 - .L_1652)


	//   ....[0]....
.L_1652:
        /*002c*/ 	.word	0xffffffff


	//   ....[1]....
        /*0030*/ 	.word	0xffffffff


	//   ....[2]....
        /*0034*/ 	.word	0xffffffff


	//   ....[3]....
        /*0038*/ 	.word	0xffffffff


	//   ....[4]....
        /*003c*/ 	.word	0xffffffff


	//   ....[5]....
        /*0040*/ 	.word	0xffffffff


	//   ....[6]....
        /*0044*/ 	.word	0xffffffff


	//   ....[7]....
        /*0048*/ 	.word	0xffffffff


	//   ....[8]....
        /*004c*/ 	.word	0xffffffff


	//   ....[9]....
        /*0050*/ 	.word	0xffffffff


	//----- nvinfo : EIATTR_COOP_GROUP_INSTR_OFFSETS
	.align		4
.L_1653:
        /*0054*/ 	.byte	0x04, 0x28
        /*0056*/ 	.short	(.L_1655 - .L_1654)


	//   ....[0]....
.L_1654:
        /*0058*/ 	.word	0x00001b10


	//   ....[1]....
        /*005c*/ 	.word	0x00001b20


	//   ....[2]....
        /*0060*/ 	.word	0x00001b60


	//   ....[3]....
        /*0064*/ 	.word	0x00001b70


	//   ....[4]....
        /*0068*/ 	.word	0x00001bb0


	//   ....[5]....
        /*006c*/ 	.word	0x00001bc0


	//   ....[6]....
        /*0070*/ 	.word	0x00001c00


	//   ....[7]....
        /*0074*/ 	.word	0x00001c10


	//   ....[8]....
        /*0078*/ 	.word	0x00001c90


	//   ....[9]....
        /*007c*/ 	.word	0x00001ca0


	//----- nvinfo : EIATTR_VRC_CTA_INIT_COUNT
	.align		4
.L_1655:
        /*0080*/ 	.byte	0x02, 0x4a
	.zero		1
	.zero		1


	//----- nvinfo : EIATTR_EXIT_INSTR_OFFSETS
	.align		4
        /*0084*/ 	.byte	0x04, 0x1c
        /*0086*/ 	.short	(.L_1657 - .L_1656)


	//   ....[0]....
.L_1656:
        /*0088*/ 	.word	0x00000060


	//   ....[1]....
        /*008c*/ 	.word	0x00006720


	//----- nvinfo : EIATTR_MAX_THREADS
	.align		4
.L_1657:
        /*0090*/ 	.byte	0x04, 0x05
        /*0092*/ 	.short	(.L_1659 - .L_1658)
.L_1658:
        /*0094*/ 	.word	0x00000180
        /*0098*/ 	.word	0x00000001
        /*009c*/ 	.word	0x00000001


	//----- nvinfo : EIATTR_CRS_STACK_SIZE
	.align		4
.L_1659:
        /*00a0*/ 	.byte	0x04, 0x1e
        /*00a2*/ 	.short	(.L_1661 - .L_1660)
.L_1660:
        /*00a4*/ 	.word	0x00000000


	//----- nvinfo : EIATTR_CBANK_PARAM_SIZE
	.align		4
.L_1661:
        /*00a8*/ 	.byte	0x03, 0x19
        /*00aa*/ 	.short	0x00a0


	//----- nvinfo : EIATTR_PARAM_CBANK
	.align		4
        /*00ac*/ 	.byte	0x04, 0x0a
        /*00ae*/ 	.short	(.L_1663 - .L_1662)
	.align		4
.L_1662:
        /*00b0*/ 	.word	index@(.nv.constant0._Z35group_norm_nhwc_fwd_one_pass_kernelI11Fp16IOFp16WLi512ELi24ELi384EEv26Group_norm_nhwc_fwd_params)
        /*00b4*/ 	.short	0x0380
        /*00b6*/ 	.short	0x00a0


	//----- nvinfo : EIATTR_SW_WAR
	.align		4
.L_1663:
        /*00b8*/ 	.byte	0x04, 0x36
        /*00ba*/ 	.short	(.L_1665 - .L_1664)
.L_1664:
        /*00bc*/ 	.word	0x00000008
.L_1665:


//--------------------- .nv.info._Z35group_norm_nhwc_fwd_one_pass_kernelI11Fp32IOFp32WLi64ELi24ELi384EEv26Group_norm_nhwc_fwd_params --------------------------
	.section	.nv.info._Z35group_norm_nhwc_fwd_one_pass_kernelI11Fp32IOFp32WLi64ELi24ELi384EEv26Group_norm_nhwc_fwd_params,"",@"SHT_CUDA_INFO"
	.sectionflags	@""
	.align	4


	//----- nvinfo : EIATTR_CUDA_API_VERSION
	.align		4
        /*0000*/ 	.byte	0x04, 0x37
        /*0002*/ 	.short	(.L_1667 - .L_1666)
.L_1666:
        /*0004*/ 	.word	0x00000082


	//----- nvinfo : EIATTR_KPARAM_INFO
	.align		4
.L_1667:
        /*0008*/ 	.byte	0x04, 0x17
        /*000a*/ 	.short	(.L_1669 - .L_1668)
.L_1668:
        /*000c*/ 	.word	0x00000000
        /*0010*/ 	.short	0x0000
        /*0012*/ 	.short	0x0000
        /*0014*/ 	.byte	0x00, 0xf0, 0x81, 0x02


	//----- nvinfo : EIATTR_SPARSE_MMA_MASK
	.align		4
.L_1669:
        /*0018*/ 	.byte	0x03, 0x50
        /*001a*/ 	.short	0x0000


	//----- nvinfo : EIATTR_MAXREG_COUNT
	.align		4
        /*001c*/ 	.byte	0x03, 0x1b
        /*001e*/ 	.short	0x00a8


	//----- nvinfo : EIATTR_NUM_BARRIERS
	.align		4
        /*0020*/ 	.byte	0x02, 0x4c
        /*0022*/ 	.byte	0x01
	.zero		1


	//----- nvinfo : EIATTR_MERCURY_ISA_VERSION
	.align		4
        /*0024*/ 	.byte	0x03, 0x5f
        /*0026*/ 	.short	0x0101


	//----- nvinfo : EIATTR_INT_WARP_WIDE_INSTR_OFFSETS
	.align		4
        /*0028*/ 	.byte	0x04, 0x31
        /*002a*/ 	.short	(.L_1671 - .L_1670)


	//   ....[0]....
.L_1670:
        /*002c*/ 	.word	0x00000fb0


	//   ....[1]....
        /*0030*/ 	.word	0x00000fe0


	//   ....[2]....
        /*0034*/ 	.word	0x00000ff0


	//   ....[3]....
        /*0038*/ 	.word	0x00001040


	//   ....[4]....
        /*003c*/ 	.word	0x00001200


	//   ....[5]....
        /*0040*/ 	.word	0x00001260


	//   ....[6]....
        /*0044*/ 	.word	0x000012a0


	//   ....[7]....
        /*0048*/ 	.word	0x000012b0


	//   ....[8]....
        /*004c*/ 	.word	0x00001560


	//   ....[9]....
        /*0050*/ 	.word	0x00001640


	//   ....[10]....
        /*0054*/ 	.word	0x00001650


	//   ....[11]....
        /*0058*/ 	.word	0x00001730


	//   ....[12]....
        /*005c*/ 	.word	0x000018a0


	//   ....[13]....
        /*0060*/ 	.word	0x000018c0


	//----- nvinfo : EIATTR_COOP_GROUP_MASK_REGIDS
	.align		4
.L_1671:
        /*0064*/ 	.byte	0x04, 0x29
        /*0066*/ 	.short	(.L_1673 - .L_1672)


	//   ....[0]....
.L_1672:
        /*0068*/ 	.word	0xffffffff


	//   ....[1]....
        /*006c*/ 	.word	0xffffffff


	//   ....[2]....
        /*0070*/ 	.word	0xffffffff


	//   ....[3]....
        /*0074*/ 	.word	0xffffffff


	//   ....[4]....
        /*0078*/ 	.word	0xffffffff


	//   ....[5]....
        /*007c*/ 	.word	0xffffffff


	//   ....[6]....
        /*0080*/ 	.word	0xffffffff


	//   ....[7]....
        /*0084*/ 	.word	0xffffffff


	//   ....[8]....
        /*0088*/ 	.word	0xffffffff


	//   ....[9]....
        /*008c*/ 	.word	0xffffffff


	//----- nvinfo : EIATTR_COOP_GROUP_INSTR_OFFSETS
	.align		4
.L_1673:
        /*0090*/ 	.byte	0x04, 0x28
        /*0092*/ 	.short	(.L_1675 - .L_1674)


	//   ....[0]....
.L_1674:
        /*0094*/ 	.word	0x00000760


	//   ....[1]....
        /*0098*/ 	.word	0x00000770


	//   ....[2]....
        /*009c*/ 	.word	0x000007a0


	//   ....[3]....
        /*00a0*/ 	.word	0x000007b0


	//   ....[4]....
        /*00a4*/ 	.word	0x000007f0


	//   ....[5]....
        /*00a8*/ 	.word	0x00000800


	//   ....[6]....
        /*00ac*/ 	.word	0x00000840


	//   ....[7]....
        /*00b0*/ 	.word	0x00000850


	//   ....[8]....
        /*00b4*/ 	.word	0x000008b0


	//   ....[9]....
        /*00b8*/ 	.word	0x000008c0


	//----- nvinfo : EIATTR_VRC_CTA_INIT_COUNT
	.align		4
.L_1675:
        /*00bc*/ 	.byte	0x02, 0x4a
	.zero		1
	.zero		1


	//----- nvinfo : EIATTR_EXIT_INSTR_OFFSETS
	.align		4
        /*00c0*/ 	.byte	0x04, 0x1c
        /*00c2*/ 	.short	(.L_1677 - .L_1676)


	//   ....[0]....
.L_1676:
        /*00c4*/ 	.word	0x00000070


	//   ....[1]....
        /*00c8*/ 	.word	0x00002450


	//----- nvinfo : EIATTR_MAX_THREADS
	.align		4
.L_1677:
        /*00cc*/ 	.byte	0x04, 0x05
        /*00ce*/ 	.short	(.L_1679 - .L_1678)
.L_1678:
        /*00d0*/ 	.word	0x00000180
        /*00d4*/ 	.word	0x00000001
        /*00d8*/ 	.word	0x00000001


	//----- nvinfo : EIATTR_CRS_STACK_SIZE
	.align		4
.L_1679:
        /*00dc*/ 	.byte	0x04, 0x1e
        /*00de*/ 	.short	(.L_1681 - .L_1680)
.L_1680:
        /*00e0*/ 	.word	0x00000000


	//----- nvinfo : EIATTR_CBANK_PARAM_SIZE
	.align		4
.L_1681:
        /*00e4*/ 	.byte	0x03, 0x19
        /*00e6*/ 	.short	0x00a0


	//----- nvinfo : EIATTR_PARAM_CBANK
	.align		4
        /*00e8*/ 	.byte	0x04, 0x0a
        /*00ea*/ 	.short	(.L_1683 - .L_1682)
	.align		4
.L_1682:
        /*00ec*/ 	.word	index@(.nv.constant0._Z35group_norm_nhwc_fwd_one_pass_kernelI11Fp32IOFp32WLi64ELi24ELi384EEv26Group_norm_nhwc_fwd_params)
        /*00f0*/ 	.short	0x0380
        /*00f2*/ 	.short	0x00a0


	//----- nvinfo : EIATTR_SW_WAR
	.align		4
.L_1683:
        /*00f4*/ 	.byte	0x04, 0x36
        /*00f6*/ 	.short	(.L_1685 - .L_1684)
.L_1684:
        /*00f8*/ 	.word	0x00000008
.L_1685:


//--------------------- .nv.info._Z35group_norm_nhwc_fwd_one_pass_kernelI11Fp32IOFp32WLi128ELi24ELi384EEv26Group_norm_nhwc_fwd_params --------------------------
	.section	.nv.info._Z35group_norm_nhwc_fwd_one_pass_kernelI11Fp32IOFp32WLi128ELi24ELi384EEv26Group_norm_nhwc_fwd_params,"",@"SHT_CUDA_INFO"
	.sectionflags	@""
	.align	4


	//----- nvinfo : EIATTR_CUDA_API_VERSION
	.align		4
        /*0000*/ 	.byte	0x04, 0x37
        /*0002*/ 	.short	(.L_1687 - .L_1686)
.L_1686:
        /*0004*/ 	.word	0x00000082


	//----- nvinfo : EIATTR_KPARAM_INFO
	.align		4
.L_1687:
        /*0008*/ 	.byte	0x04, 0x17
        /*000a*/ 	.short	(.L_1689 - .L_1688)
.L_1688:
        /*000c*/ 	.word	0x00000000
        /*0010*/ 	.short	0x0000
        /*0012*/ 	.short	0x0000
        /*0014*/ 	.byte	0x00, 0xf0, 0x81, 0x02


	//----- nvinfo : EIATTR_SPARSE_MMA_MASK
	.align		4
.L_1689:
        /*0018*/ 	.byte	0x03, 0x50
        /*001a*/ 	.short	0x0000


	//----- nvinfo : EIATTR_MAXREG_COUNT
	.align		4
        /*001c*/ 	.byte	0x03, 0x1b
        /*001e*/ 	.short	0x00a8


	//----- nvinfo : EIATTR_NUM_BARRIERS
	.align		4
        /*0020*/ 	.byte	0x02, 0x4c
        /*0022*/ 	.byte	0x01
	.zero		1


	//----- nvinfo : EIATTR_MERCURY_ISA_VERSION
	.align		4
        /*0024*/ 	.byte	0x03, 0x5f
        /*0026*/ 	.short	0x0101


	//----- nvinfo : EIATTR_INT_WARP_WIDE_INSTR_OFFSETS
	.align		4
        /*0028*/ 	.byte	0x04, 0x31
        /*002a*/ 	.short	(.L_1691 - .L_1690)


	//   ....[0]....
.L_1690:
        /*002c*/ 	.word	0x00001230


	//   ....[1]....
        /*0030*/ 	.word	0x00001260


	//   ....[2]....
        /*0034*/ 	.word	0x00001270


	//   ....[3]....
        /*0038*/ 	.word	0x000012b0


	//   ....[4]....
        /*003c*/ 	.word	0x00001480


	//   ....[5]....
        /*0040*/ 	.word	0x000014e0


	//   ....[6]....
        /*0044*/ 	.word	0x00001500


	//   ....[7]....
        /*0048*/ 	.word	0x00001530


	//   ....[8]....
        /*004c*/ 	.word	0x00001860


	//   ....[9]....
        /*0050*/ 	.word	0x00001880


	//   ....[10]....
        /*0054*/ 	.word	0x000018a0


	//   ....[11]....
        /*0058*/ 	.word	0x000018c0


	//   ....[12]....
        /*005c*/ 	.word	0x00001b20


	//   ....[13]....
        /*0060*/ 	.word	0x00001b40


	//----- nvinfo : EIATTR_COOP_GROUP_MASK_REGIDS
	.align		4
.L_1691:
        /*0064*/ 	.byte	0x04, 0x29
        /*0066*/ 	.short	(.L_1693 - .L_1692)


	//   ....[0]....
.L_1692:
        /*0068*/ 	.word	0xffffffff


	//   ....[1]....
        /*006c*/ 	.word	0xffffffff


	//   ....[2]....
        /*0070*/ 	.word	0xffffffff


	//   ....[3]....
        /*0074*/ 	.word	0xffffffff


	//   ....[4]....
        /*0078*/ 	.word	0xffffffff


	//   ....[5]....
        /*007c*/ 	.word	0xffffffff


	//   ....[6]....
        /*0080*/ 	.word	0xffffffff


	//   ....[7]....
        /*0084*/ 	.word	0xffffffff


	//   ....[8]....
        /*0088*/ 	.word	0xffffffff


	//   ....[9]....
        /*008c*/ 	.word	0xffffffff


	//----- nvinfo : EIATTR_COOP_GROUP_INSTR_OFFSETS
	.align		4
.L_1693:
        /*0090*/ 	.byte	0x04, 0x28
        /*0092*/ 	.short	(.L_1695 - .L_1694)


	//   ....[0]....
.L_1694:
        /*0094*/ 	.word	0x000009f0


	//   ....[1]....
        /*0098*/ 	.word	0x00000a00


	//   ....[2]....
        /*009c*/ 	.word	0x00000a30


	//   ....[3]....
        /*00a0*/ 	.word	0x00000a40


	//   ....[4]....
        /*00a4*/ 	.word	0x00000a80


	//   ....[5]....
        /*00a8*/ 	.word	0x00000a90


	//   ....[6]....
        /*00ac*/ 	.word	0x00000ad0


	//   ....[7]....
        /*00b0*/ 	.word	0x00000ae0


	//   ....[8]....
        /*00b4*/ 	.word	0x00000b40


	//   ....[9]....
        /*00b8*/ 	.word	0x00000b50


	//----- nvinfo : EIATTR_VRC_CTA_INIT_COUNT
	.align		4
.L_1695:
        /*00bc*/ 	.byte	0x02, 0x4a
	.zero		1
	.zero		1


	//----- nvinfo : EIATTR_EXIT_INSTR_OFFSETS
	.align		4
        /*00c0*/ 	.byte	0x04, 0x1c
        /*00c2*/ 	.short	(.L_1697 - .L_1696)


	//   ....[0]....
.L_1696:
        /*00c4*/ 	.word	0x00000070


	//   ....[1]....
        /*00c8*/ 	.word	0x00002e50


	//----- nvinfo : EIATTR_MAX_THREADS
	.align		4
.L_1697:
        /*00cc*/ 	.byte	0x04, 0x05
        /*00ce*/ 	.short	(.L_1699 - .L_1698)
.L_1698:
        /*00d0*/ 	.word	0x00000180
        /*00d4*/ 	.word	0x00000001
        /*00d8*/ 	.word	0x00000001


	//----- nvinfo : EIATTR_CRS_STACK_SIZE
	.align		4
.L_1699:
        /*00dc*/ 	.byte	0x04, 0x1e
        /*00de*/ 	.short	(.L_1701 - .L_1700)
.L_1700:
        /*00e0*/ 	.word	0x00000000


	//----- nvinfo : EIATTR_CBANK_PARAM_SIZE
	.align		4
.L_1701:
        /*00e4*/ 	.byte	0x03, 0x19
        /*00e6*/ 	.short	0x00a0


	//----- nvinfo : EIATTR_PARAM_CBANK
	.align		4
        /*00e8*/ 	.byte	0x04, 0x0a
        /*00ea*/ 	.short	(.L_1703 - .L_1702)
	.align		4
.L_1702:
        /*00ec*/ 	.word	index@(.nv.constant0._Z35group_norm_nhwc_fwd_one_pass_kernelI11Fp32IOFp32WLi128ELi24ELi384EEv26Group_norm_nhwc_fwd_params)
        /*00f0*/ 	.short	0x0380
        /*00f2*/ 	.short	0x00a0


	//----- nvinfo : EIATTR_SW_WAR
	.align		4
.L_1703:
        /*00f4*/ 	.byte	0x04, 0x36
        /*00f6*/ 	.short	(.L_1705 - .L_1704)
.L_1704:
        /*00f8*/ 	.word	0x00000008
.L_1705:


//--------------------- .nv.info._Z35group_norm_nhwc_fwd_one_pass_kernelI11Fp32IOFp32WLi256ELi24ELi384EEv26Group_norm_nhwc_fwd_params --------------------------
	.section	.nv.info._Z35group_norm_nhwc_fwd_one_pass_kernelI11Fp32IOFp32WLi256ELi24ELi384EEv26Group_norm_nhwc_fwd_params,"",@"SHT_CUDA_INFO"
	.sectionflags	@""
	.align	4


	//----- nvinfo : EIATTR_CUDA_API_VERSION
	.align		4
        /*0000*/ 	.byte	0x04, 0x37
        /*0002*/ 	.short	(.L_1707 - .L_1706)
.L_1706:
        /*0004*/ 	.word	0x00000082


	//----- nvinfo : EIATTR_KPARAM_INFO
	.align		4
.L_1707:
        /*0008*/ 	.byte	0x04, 0x17
        /*000a*/ 	.short	(.L_1709 - .L_1708)
.L_1708:
        /*000c*/ 	.word	0x00000000
        /*0010*/ 	.short	0x0000
        /*0012*/ 	.short	0x0000
        /*0014*/ 	.byte	0x00, 0xf0, 0x81, 0x02


	//----- nvinfo : EIATTR_SPARSE_MMA_MASK
	.align		4
.L_1709:
        /*0018*/ 	.byte	0x03, 0x50
        /*001a*/ 	.short	0x0000


	//----- nvinfo : EIATTR_MAXREG_COUNT
	.align		4
        /*001c*/ 	.byte	0x03, 0x1b
        /*001e*/ 	.short	0x00a8


	//----- nvinfo : EIATTR_NUM_BARRIERS
	.align		4
        /*0020*/ 	.byte	0x02, 0x4c
        /*0022*/ 	.byte	0x01
	.zero		1


	//----- nvinfo : EIATTR_MERCURY_ISA_VERSION
	.align		4
        /*0024*/ 	.byte	0x03, 0x5f
        /*0026*/ 	.short	0x0101


	//----- nvinfo : EIATTR_INT_WARP_WIDE_INSTR_OFFSETS
	.align		4
        /*0028*/ 	.byte	0x04, 0x31
        /*002a*/ 	.short	(.L_1711 - .L_1710)


	//   ....[0]....
.L_1710:
        /*002c*/ 	.word	0x00001760


	//   ....[1]....
        /*0030*/ 	.word	0x000017e0


	//   ....[2]....
        /*0034*/ 	.word	0x00001880


	//   ....[3]....
        /*0038*/ 	.word	0x00001920


	//   ....[4]....
        /*003c*/ 	.word	0x000019c0


	//   ....[5]....
        /*0040*/ 	.word	0x00001a60


	//   ....[6]....
        /*0044*/ 	.word	0x00001b00


	//   ....[7]....
        /*0048*/ 	.word	0x00001ba0


	//   ....[8]....
        /*004c*/ 	.word	0x00001db0


	//   ....[9]....
        /*0050*/ 	.word	0x00001e10


	//   ....[10]....
        /*0054*/ 	.word	0x00001eb0


	//   ....[11]....
        /*0058*/ 	.word	0x00001f50


	//   ....[12]....
        /*005c*/ 	.word	0x000020d0


	//   ....[13]....
        /*0060*/ 	.word	0x00002100


	//----- nvinfo : EIATTR_COOP_GROUP_MASK_REGIDS
	.align		4
.L_1711:
        /*0064*/ 	.byte	0x04, 0x29
        /*0066*/ 	.short	(.L_1713 - .L_1712)


	//   ....[0]....
.L_1712:
        /*0068*/ 	.word	0xffffffff


	//   ....[1]....
        /*006c*/ 	.word	0xffffffff


	//   ....[2]....
        /*0070*/ 	.word	0xffffffff


	//   ....[3]....
        /*0074*/ 	.word	0xffffffff


	//   ....[4]....
        /*0078*/ 	.word	0xffffffff


	//   ....[5]....
        /*007c*/ 	.word	0xffffffff


	//   ....[6]....
        /*0080*/ 	.word	0xffffffff


	//   ....[7]....
        /*0084*/ 	.word	0xffffffff


	//   ....[8]....
        /*0088*/ 	.word	0xffffffff


	//   ....[9]....
        /*008c*/ 	.word	0xffffffff


	//----- nvinfo : EIATTR_COOP_GROUP_INSTR_OFFSETS
	.align		4
.L_1713:
        /*0090*/ 	.byte	0x04, 0x28
        /*0092*/ 	.short	(.L_1715 - .L_1714)


	//   ....[0]....
.L_1714:
        /*0094*/ 	.word	0x00000f80


	//   ....[1]....
        /*0098*/ 	.word	0x00000f90


	//   ....[2]....
        /*009c*/ 	.word	0x00000fc0


	//   ....[3]....
        /*00a0*/ 	.word	0x00000fd0


	//   ....[4]....
        /*00a4*/ 	.word	0x00001010


	//   ....[5]....
        /*00a8*/ 	.word	0x00001020


	//   ....[6]....
        /*00ac*/ 	.word	0x00001060


	//   ....[7]....
        /*00b0*/ 	.word	0x00001070


	//   ....[8]....
        /*00b4*/ 	.word	0x000010f0


	//   ....[9]....
        /*00b8*/ 	.word	0x00001100


	//----- nvinfo : EIATTR_VRC_CTA_INIT_COUNT
	.align		4
.L_1715:
        /*00bc*/ 	.byte	0x02, 0x4a
	.zero		1
	.zero		1


	//----- nvinfo : EIATTR_EXIT_INSTR_OFFSETS
	.align		4
        /*00c0*/ 	.byte	0x04, 0x1c
        /*00c2*/ 	.short	(.L_1717 - .L_1716)


	//   ....[0]....
.L_1716:
        /*00c4*/ 	.word	0x00000070


	//   ....[1]....
        /*00c8*/ 	.word	0x000041f0


	//----- nvinfo : EIATTR_MAX_THREADS
	.align		4
.L_1717:
        /*00cc*/ 	.byte	0x04, 0x05
        /*00ce*/ 	.short	(.L_1719 - .L_1718)
.L_1718:
        /*00d0*/ 	.word	0x00000180
        /*00d4*/ 	.word	0x00000001
        /*00d8*/ 	.word	0x00000001


	//----- nvinfo : EIATTR_CRS_STACK_SIZE
	.align		4
.L_1719:
        /*00dc*/ 	.byte	0x04, 0x1e
        /*00de*/ 	.short	(.L_1721 - .L_1720)
.L_1720:
        /*00e0*/ 	.word	0x00000000


	//----- nvinfo : EIATTR_CBANK_PARAM_SIZE
	.align		4
.L_1721:
        /*00e4*/ 	.byte	0x03, 0x19
        /*00e6*/ 	.short	0x00a0


	//----- nvinfo : EIATTR_PARAM_CBANK
	.align		4
        /*00e8*/ 	.byte	0x04, 0x0a
        /*00ea*/ 	.short	(.L_1723 - .L_1722)
	.align		4
.L_1722:
        /*00ec*/ 	.word	index@(.nv.constant0._Z35group_norm_nhwc_fwd_one_pass_kernelI11Fp32IOFp32WLi256ELi24ELi384EEv26Group_norm_nhwc_fwd_params)
        /*00f0*/ 	.short	0x0380
        /*00f2*/ 	.short	0x00a0


	//----- nvinfo : EIATTR_SW_WAR
	.align		4
.L_1723:
        /*00f4*/ 	.byte	0x04, 0x36
        /*00f6*/ 	.short	(.L_1725 - .L_1724)
.L_1724:
        /*00f8*/ 	.word	0x00000008
.L_1725:


//--------------------- .nv.info._Z35group_norm_nhwc_fwd_one_pass_kernelI11Fp32IOFp32WLi512ELi24ELi384EEv26Group_norm_nhwc_fwd_params --------------------------
	.section	.nv.info._Z35group_norm_nhwc_fwd_one_pass_kernelI11Fp32IOFp32WLi512ELi24ELi384EEv26Group_norm_nhwc_fwd_params,"",@"SHT_CUDA_INFO"
	.sectionflags	@""
	.align	4


	//----- nvinfo : EIATTR_CUDA_API_VERSION
	.align		4
        /*0000*/ 	.byte	0x04, 0x37
        /*0002*/ 	.short	(.L_1727 - .L_1726)
.L_1726:
        /*0004*/ 	.word	0x00000082


	//----- nvinfo : EIATTR_KPARAM_INFO
	.align		4
.L_1727:
        /*0008*/ 	.byte	0x04, 0x17
        /*000a*/ 	.short	(.L_1729 - .L_1728)
.L_1728:
        /*000c*/ 	.word	0x00000000
        /*0010*/ 	.short	0x0000
        /*0012*/ 	.short	0x0000
        /*0014*/ 	.byte	0x00, 0xf0, 0x81, 0x02


	//----- nvinfo : EIATTR_SPARSE_MMA_MASK
	.align		4
.L_1729:
        /*0018*/ 	.byte	0x03, 0x50
        /*001a*/ 	.short	0x0000


	//----- nvinfo : EIATTR_MAXREG_COUNT
	.align		4
        /*001c*/ 	.byte	0x03, 0x1b
        /*001e*/ 	.short	0x00a8


	//----- nvinfo : EIATTR_NUM_BARRIERS
	.align		4
        /*0020*/ 	.byte	0x02, 0x4c
        /*0022*/ 	.byte	0x01
	.zero		1


	//----- nvinfo : EIATTR_MERCURY_ISA_VERSION
	.align		4
        /*0024*/ 	.byte	0x03, 0x5f
        /*0026*/ 	.short	0x0101


	//----- nvinfo : EIATTR_COOP_GROUP_MASK_REGIDS
	.align		4
        /*0028*/ 	.byte	0x04, 0x29
        /*002a*/ 	.short	(.L_1731 - .L_1730)


	//   ....[0]....
.L_1730:
        /*002c*/ 	.word	0xffffffff


	//   ....[1]....
        /*0030*/ 	.word	0xffffffff


	//   ....[2]....
        /*0034*/ 	.word	0xffffffff


	//   ....[3]....
        /*0038*/ 	.word	0xffffffff


	//   ....[4]....
        /*003c*/ 	.word	0xffffffff


	//   ....[5]....
        /*0040*/ 	.word	0xffffffff


	//   ....[6]....
        /*0044*/ 	.word	0xffffffff


	//   ....[7]....
        /*0048*/ 	.word	0xffffffff


	//   ....[8]....
        /*004c*/ 	.word	0xffffffff


	//   ....[9]....
        /*0050*/ 	.word	0xffffffff


	//----- nvinfo : EIATTR_COOP_GROUP_INSTR_OFFSETS
	.align		4
.L_1731:
        /*0054*/ 	.byte	0x04, 0x28
        /*0056*/ 	.short	(.L_1733 - .L_1732)


	//   ....[0]....
.L_1732:
        /*0058*/ 	.word	0x00001930


	//   ....[1]....
        /*005c*/ 	.word	0x00001940


	//   ....[2]....
        /*0060*/ 	.word	0x00001970


	//   ....[3]....
        /*0064*/ 	.word	0x00001980


	//   ....[4]....
        /*0068*/ 	.word	0x000019c0


	//   ....[5]....
        /*006c*/ 	.word	0x000019d0


	//   ....[6]....
        /*0070*/ 	.word	0x00001a10


	//   ....[7]....
        /*0074*/ 	.word	0x00001a20


	//   ....[8]....
        /*0078*/ 	.word	0x00001aa0


	//   ....[9]....
        /*007c*/ 	.word	0x00001ab0


	//----- nvinfo : EIATTR_VRC_CTA_INIT_COUNT
	.align		4
.L_1733:
        /*0080*/ 	.byte	0x02, 0x4a
	.zero		1
	.zero		1


	//----- nvinfo : EIATTR_EXIT_INSTR_OFFSETS
	.align		4
        /*0084*/ 	.byte	0x04, 0x1c
        /*0086*/ 	.short	(.L_1735 - .L_1734)


	//   ....[0]....
.L_1734:
        /*0088*/ 	.word	0x00000060


	//   ....[1]....
        /*008c*/ 	.word	0x000062d0


	//----- nvinfo : EIATTR_MAX_THREADS
	.align		4
.L_1735:
        /*0090*/ 	.byte	0x04, 0x05
        /*0092*/ 	.short	(.L_1737 - .L_1736)
.L_1736:
        /*0094*/ 	.word	0x00000180
        /*0098*/ 	.word	0x00000001
        /*009c*/ 	.word	0x00000001


	//----- nvinfo : EIATTR_CRS_STACK_SIZE
	.align		4
.L_1737:
        /*00a0*/ 	.byte	0x04, 0x1e
        /*00a2*/ 	.short	(.L_1739 - .L_1738)
.L_1738:
        /*00a4*/ 	.word	0x00000000


	//----- nvinfo : EIATTR_CBANK_PARAM_SIZE
	.align		4
.L_1739:
        /*00a8*/ 	.byte	0x03, 0x19
        /*00aa*/ 	.short	0x00a0


	//----- nvinfo : EIATTR_PARAM_CBANK
	.align		4
        /*00ac*/ 	.byte	0x04, 0x0a
        /*00ae*/ 	.short	(.L_1741 - .L_1740)
	.align		4
.L_1740:
        /*00b0*/ 	.word	index@(.nv.constant0._Z35group_norm_nhwc_fwd_one_pass_kernelI11Fp32IOFp32WLi512ELi24ELi384EEv26Group_norm_nhwc_fwd_params)
        /*00b4*/ 	.short	0x0380
        /*00b6*/ 	.short	0x00a0


	//----- nvinfo : EIATTR_SW_WAR
	.align		4
.L_1741:
        /*00b8*/ 	.byte	0x04, 0x36
        /*00ba*/ 	.short	(.L_1743 - .L_1742)
.L_1742:
        /*00bc*/ 	.word	0x00000008
.L_1743:


//--------------------- .nv.info._Z35group_norm_nhwc_fwd_one_pass_kernelI11Fp32IOBf16WLi64ELi24ELi384EEv26Group_norm_nhwc_fwd_params --------------------------
	.section	.nv.info._Z35group_norm_nhwc_fwd_one_pass_kernelI11Fp32IOBf16WLi64ELi24ELi384EEv26Group_norm_nhwc_fwd_params,"",@"SHT_CUDA_INFO"
	.sectionflags	@""
	.align	4


	//----- nvinfo : EIATTR_CUDA_API_VERSION
	.align		4
        /*0000*/ 	.byte	0x04, 0x37
        /*0002*/ 	.short	(.L_1745 - .L_1744)
.L_1744:
        /*0004*/ 	.word	0x00000082


	//----- nvinfo : EIATTR_KPARAM_INFO
	.align		4
.L_1745:
        /*0008*/ 	.byte	0x04, 0x17
        /*000a*/ 	.short	(.L_1747 - .L_1746)
.L_1746:
        /*000c*/ 	.word	0x00000000
        /*0010*/ 	.short	0x0000
        /*0012*/ 	.short	0x0000
        /*0014*/ 	.byte	0x00, 0xf0, 0x81, 0x02


	//----- nvinfo : EIATTR_SPARSE_MMA_MASK
	.align		4
.L_1747:
        /*0018*/ 	.byte	0x03, 0x50
        /*001a*/ 	.short	0x0000


	//----- nvinfo : EIATTR_MAXREG_COUNT
	.align		4
        /*001c*/ 	.byte	0x03, 0x1b
        /*001e*/ 	.short	0x00a8


	//----- nvinfo : EIATTR_NUM_BARRIERS
	.align		4
        /*0020*/ 	.byte	0x02, 0x4c
        /*0022*/ 	.byte	0x01
	.zero		1


	//----- nvinfo : EIATTR_MERCURY_ISA_VERSION
	.align		4
        /*0024*/ 	.byte	0x03, 0x5f
        /*0026*/ 	.short	0x0101


	//----- nvinfo : EIATTR_INT_WARP_WIDE_INSTR_OFFSETS
	.align		4
        /*0028*/ 	.byte	0x04, 0x31
        /*002a*/ 	.short	(.L_1749 - .L_1748)


	//   ....[0]....
.L_1748:
        /*002c*/ 	.word	0x00000fa0


	//   ....[1]....
        /*0030*/ 	.word	0x00000fe0


	//   ....[2]....
        /*0034*/ 	.word	0x00001010


	//   ....[3]....
        /*0038*/ 	.word	0x00001030


	//   ....[4]....
        /*003c*/ 	.word	0x00001200


	//   ....[5]....
        /*0040*/ 	.word	0x00001260


	//   ....[6]....
        /*0044*/ 	.word	0x000012a0


	//   ....[7]....
        /*0048*/ 	.word	0x000012b0


	//   ....[8]....
        /*004c*/ 	.word	0x00001560


	//   ....[9]....
        /*0050*/ 	.word	0x00001640


	//   ....[10]....
        /*0054*/ 	.word	0x00001650


	//   ....[11]....
        /*0058*/ 	.word	0x00001730


	//   ....[12]....
        /*005c*/ 	.word	0x000018a0


	//   ....[13]....
        /*0060*/ 	.word	0x000018c0


	//----- nvinfo : EIATTR_COOP_GROUP_MASK_REGIDS
	.align		4
.L_1749:
        /*0064*/ 	.byte	0x04, 0x29
        /*0066*/ 	.short	(.L_1751 - .L_1750)


	//   ....[0]....
.L_1750:
        /*0068*/ 	.word	0xffffffff


	//   ....[1]....
        /*006c*/ 	.word	0xffffffff


	//   ....[2]....
        /*0070*/ 	.word	0xffffffff


	//   ....[3]....
        /*0074*/ 	.word	0xffffffff


	//   ....[4]....
        /*0078*/ 	.word	0xffffffff


	//   ....[5]....
        /*007c*/ 	.word	0xffffffff


	//   ....[6]....
        /*0080*/ 	.word	0xffffffff


	//   ....[7]....
        /*0084*/ 	.word	0xffffffff


	//   ....[8]....
        /*0088*/ 	.word	0xffffffff


	//   ....[9]....
        /*008c*/ 	.word	0xffffffff


	//----- nvinfo : EIATTR_COOP_GROUP_INSTR_OFFSETS
	.align		4
.L_1751:
        /*0090*/ 	.byte	0x04, 0x28
        /*0092*/ 	.short	(.L_1753 - .L_1752)


	//   ....[0]....
.L_1752:
        /*0094*/ 	.word	0x00000760


	//   ....[1]....
        /*0098*/ 	.word	0x00000770


	//   ....[2]....
        /*009c*/ 	.word	0x000007a0


	//   ....[3]....
        /*00a0*/ 	.word	0x000007c0


	//   ....[4]....
        /*00a4*/ 	.word	0x000007f0


	//   ....[5]....
        /*00a8*/ 	.word	0x00000810


	//   ....[6]....
        /*00ac*/ 	.word	0x00000840


	//   ....[7]....
        /*00b0*/ 	.word	0x00000860


	//   ....[8]....
        /*00b4*/ 	.word	0x000008b0


	//   ....[9]....
        /*00b8*/ 	.word	0x000008c0


	//----- nvinfo : EIATTR_VRC_CTA_INIT_COUNT
	.align		4
.L_1753:
        /*00bc*/ 	.byte	0x02, 0x4a
	.zero		1
	.zero		1


	//----- nvinfo : EIATTR_EXIT_INSTR_OFFSETS
	.align		4
        /*00c0*/ 	.byte	0x04, 0x1c
        /*00c2*/ 	.short	(.L_1755 - .L_1754)


	//   ....[0]....
.L_1754:
        /*00c4*/ 	.word	0x00000070


	//   ....[1]....
        /*00c8*/ 	.word	0x000024c0


	//----- nvinfo : EIATTR_MAX_THREADS
	.align		4
.L_1755:
        /*00cc*/ 	.byte	0x04, 0x05
        /*00ce*/ 	.short	(.L_1757 - .L_1756)
.L_1756:
        /*00d0*/ 	.word	0x00000180
        /*00d4*/ 	.word	0x00000001
        /*00d8*/ 	.word	0x00000001


	//----- nvinfo : EIATTR_CRS_STACK_SIZE
	.align		4
.L_1757:
        /*00dc*/ 	.byte	0x04, 0x1e
        /*00de*/ 	.short	(.L_1759 - .L_1758)
.L_1758:
        /*00e0*/ 	.word	0x00000000


	//----- nvinfo : EIATTR_CBANK_PARAM_SIZE
	.align		4
.L_1759:
        /*00e4*/ 	.byte	0x03, 0x19
        /*00e6*/ 	.short	0x00a0


	//----- nvinfo : EIATTR_PARAM_CBANK
	.align		4
        /*00e8*/ 	.byte	0x04, 0x0a
        /*00ea*/ 	.short	(.L_1761 - .L_1760)
	.align		4
.L_1760:
        /*00ec*/ 	.word	index@(.nv.constant0._Z35group_norm_nhwc_fwd_one_pass_kernelI11Fp32IOBf16WLi64ELi24ELi384EEv26Group_norm_nhwc_fwd_params)
        /*00f0*/ 	.short	0x0380
        /*00f2*/ 	.short	0x00a0


	//----- nvinfo : EIATTR_SW_WAR
	.align		4
.L_1761:
        /*00f4*/ 	.byte	0x04, 0x36
        /*00f6*/ 	.short	(.L_1763 - .L_1762)
.L_1762:
        /*00f8*/ 	.word	0x00000008
.L_1763:


//--------------------- .nv.info._Z35group_norm_nhwc_fwd_one_pass_kernelI11Fp32IOBf16WLi128ELi24ELi384EEv26Group_norm_nhwc_fwd_params --------------------------
	.section	.nv.info._Z35group_norm_nhwc_fwd_one_pass_kernelI11Fp32IOBf16WLi128ELi24ELi384EEv26Group_norm_nhwc_fwd_params,"",@"SHT_CUDA_INFO"
	.sectionflags	@""
	.align	4


	//----- nvinfo : EIATTR_CUDA_API_VERSION
	.align		4
        /*0000*/ 	.byte	0x04, 0x37
        /*0002*/ 	.short	(.L_1765 - .L_1764)
.L_1764:
        /*0004*/ 	.word	0x00000082


	//----- nvinfo : EIATTR_KPARAM_INFO
	.align		4
.L_1765:
        /*0008*/ 	.byte	0x04, 0x17
        /*000a*/ 	.short	(.L_1767 - .L_1766)
.L_1766:
        /*000c*/ 	.word	0x00000000
        /*0010*/ 	.short	0x0000
        /*0012*/ 	.short	0x0000
        /*0014*/ 	.byte	0x00, 0xf0, 0x81, 0x02


	//----- nvinfo : EIATTR_SPARSE_MMA_MASK
	.align		4
.L_1767:
        /*0018*/ 	.byte	0x03, 0x50
        /*001a*/ 	.short	0x0000


	//----- nvinfo : EIATTR_MAXREG_COUNT
	.align		4
        /*001c*/ 	.byte	0x03, 0x1b
        /*001e*/ 	.short	0x00a8


	//----- nvinfo : EIATTR_NUM_BARRIERS
	.align		4
        /*0020*/ 	.byte	0x02, 0x4c
        /*0022*/ 	.byte	0x01
	.zero		1


	//----- nvinfo : EIATTR_MERCURY_ISA_VERSION
	.align		4
        /*0024*/ 	.byte	0x03, 0x5f
        /*0026*/ 	.short	0x0101


	//----- nvinfo : EIATTR_INT_WARP_WIDE_INSTR_OFFSETS
	.align		4
        /*0028*/ 	.byte	0x04, 0x31
        /*002a*/ 	.short	(.L_1769 - .L_1768)


	//   ....[0]....
.L_1768:
        /*002c*/ 	.word	0x00001230


	//   ....[1]....
        /*0030*/ 	.word	0x00001260


	//   ....[2]....
        /*0034*/ 	.word	0x00001270


	//   ....[3]....
        /*0038*/ 	.word	0x000012c0


	//   ....[4]....
        /*003c*/ 	.word	0x00001480


	//   ....[5]....
        /*0040*/ 	.word	0x000014e0


	//   ....[6]....
        /*0044*/ 	.word	0x00001510


	//   ....[7]....
        /*0048*/ 	.word	0x00001530


	//   ....[8]....
        /*004c*/ 	.word	0x00001860


	//   ....[9]....
        /*0050*/ 	.word	0x00001880


	//   ....[10]....
        /*0054*/ 	.word	0x000018a0


	//   ....[11]....
        /*0058*/ 	.word	0x000018c0


	//   ....[12]....
        /*005c*/ 	.word	0x00001b20


	//   ....[13]....
        /*0060*/ 	.word	0x00001b40


	//----- nvinfo : EIATTR_COOP_GROUP_MASK_REGIDS
	.align		4
.L_1769:
        /*0064*/ 	.byte	0x04, 0x29
        /*0066*/ 	.short	(.L_1771 - .L_1770)


	//   ....[0]....
.L_1770:
        /*0068*/ 	.word	0xffffffff


	//   ....[1]....
        /*006c*/ 	.word	0xffffffff


	//   ....[2]....
        /*0070*/ 	.word	0xffffffff


	//   ....[3]....
        /*0074*/ 	.word	0xffffffff


	//   ....[4]....
        /*0078*/ 	.word	0xffffffff


	//   ....[5]....
        /*007c*/ 	.word	0xffffffff


	//   ....[6]....
        /*0080*/ 	.word	0xffffffff


	//   ....[7]....
        /*0084*/ 	.word	0xffffffff


	//   ....[8]....
        /*0088*/ 	.word	0xffffffff


	//   ....[9]....
        /*008c*/ 	.word	0xffffffff


	//----- nvinfo : EIATTR_COOP_GROUP_INSTR_OFFSETS
	.align		4
.L_1771:
        /*0090*/ 	.byte	0x04, 0x28
        /*0092*/ 	.short	(.L_1773 - .L_1772)


	//   ....[0]....
.L_1772:
        /*0094*/ 	.word	0x000009f0


	//   ....[1]....
        /*0098*/ 	.word	0x00000a00


	//   ....[2]....
        /*009c*/ 	.word	0x00000a30


	//   ....[3]....
        /*00a0*/ 	.word	0x00000a40


	//   ....[4]....
        /*00a4*/ 	.word	0x00000a80


	//   ....[5]....
        /*00a8*/ 	.word	0x00000a90


	//   ....[6]....
        /*00ac*/ 	.word	0x00000ad0


	//   ....[7]....
        /*00b0*/ 	.word	0x00000ae0


	//   ....[8]....
        /*00b4*/ 	.word	0x00000b40


	//   ....[9]....
        /*00b8*/ 	.word	0x00000b50


	//----- nvinfo : EIATTR_VRC_CTA_INIT_COUNT
	.align		4
.L_1773:
        /*00bc*/ 	.byte	0x02, 0x4a
	.zero		1
	.zero		1


	//----- nvinfo : EIATTR_EXIT_INSTR_OFFSETS
	.align		4
        /*00c0*/ 	.byte	0x04, 0x1c
        /*00c2*/ 	.short	(.L_1775 - .L_1774)


	//   ....[0]....
.L_1774:
        /*00c4*/ 	.word	0x00000070


	//   ....[1]....
        /*00c8*/ 	.word	0x00002eb0


	//----- nvinfo : EIATTR_MAX_THREADS
	.align		4
.L_1775:
        /*00cc*/ 	.byte	0x04, 0x05
        /*00ce*/ 	.short	(.L_1777 - .L_1776)
.L_1776:
        /*00d0*/ 	.word	0x00000180
        /*00d4*/ 	.word	0x00000001
        /*00d8*/ 	.word	0x00000001


	//----- nvinfo : EIATTR_CRS_STACK_SIZE
	.align		4
.L_1777:
        /*00dc*/ 	.byte	0x04, 0x1e
        /*00de*/ 	.short	(.L_1779 - .L_1778)
.L_1778:
        /*00e0*/ 	.word	0x00000000


	//----- nvinfo : EIATTR_CBANK_PARAM_SIZE
	.align		4
.L_1779:
        /*00e4*/ 	.byte	0x03, 0x19
        /*00e6*/ 	.short	0x00a0


	//----- nvinfo : EIATTR_PARAM_CBANK
	.align		4
        /*00e8*/ 	.byte	0x04, 0x0a
        /*00ea*/ 	.short	(.L_1781 - .L_1780)
	.align		4
.L_1780:
        /*00ec*/ 	.word	index@(.nv.constant0._Z35group_norm_nhwc_fwd_one_pass_kernelI11Fp32IOBf16WLi128ELi24ELi384EEv26Group_norm_nhwc_fwd_params)
        /*00f0*/ 	.short	0x0380
        /*00f2*/ 	.short	0x00a0


	//----- nvinfo : EIATTR_SW_WAR
	.align		4
.L_1781:
        /*00f4*/ 	.byte	0x04, 0x36
        /*00f6*/ 	.short	(.L_1783 - .L_1782)
.L_1782:
        /*00f8*/ 	.word	0x00000008
.L_1783:


//--------------------- .nv.info._Z35group_norm_nhwc_fwd_one_pass_kernelI11Fp32IOBf16WLi256ELi24ELi384EEv26Group_norm_nhwc_fwd_params --------------------------
	.section	.nv.info._Z35group_norm_nhwc_fwd_one_pass_kernelI11Fp32IOBf16WLi256ELi24ELi384EEv26Group_norm_nhwc_fwd_params,"",@"SHT_CUDA_INFO"
	.sectionflags	@""
	.align	4


	//----- nvinfo : EIATTR_CUDA_API_VERSION
	.align		4
        /*0000*/ 	.byte	0x04, 0x37
        /*0002*/ 	.short	(.L_1785 - .L_1784)
.L_1784:
        /*0004*/ 	.word	0x00000082


	//----- nvinfo : EIATTR_KPARAM_INFO
	.align		4
.L_1785:
        /*0008*/ 	.byte	0x04, 0x17
        /*000a*/ 	.short	(.L_1787 - .L_1786)
.L_1786:
        /*000c*/ 	.word	0x00000000
        /*0010*/ 	.short	0x0000
        /*0012*/ 	.short	0x0000
        /*0014*/ 	.byte	0x00, 0xf0, 0x81, 0x02


	//----- nvinfo : EIATTR_SPARSE_MMA_MASK
	.align		4
.L_1787:
        /*0018*/ 	.byte	0x03, 0x50
        /*001a*/ 	.short	0x0000


	//----- nvinfo : EIATTR_MAXREG_COUNT
	.align		4
        /*001c*/ 	.byte	0x03, 0x1b
        /*001e*/ 	.short	0x00a8


	//----- nvinfo : EIATTR_NUM_BARRIERS
	.align		4
        /*0020*/ 	.byte	0x02, 0x4c
        /*0022*/ 	.byte	0x01
	.zero		1


	//----- nvinfo : EIATTR_MERCURY_ISA_VERSION
	.align		4
        /*0024*/ 	.byte	0x03, 0x5f
        /*0026*/ 	.short	0x0101


	//----- nvinfo : EIATTR_INT_WARP_WIDE_INSTR_OFFSETS
	.align		4
        /*0028*/ 	.byte	0x04, 0x31
        /*002a*/ 	.short	(.L_1789 - .L_1788)


	//   ....[0]....
.L_1788:
        /*002c*/ 	.word	0x00001760


	//   ....[1]....
        /*0030*/ 	.word	0x000017e0


	//   ....[2]....
        /*0034*/ 	.word	0x00001880


	//   ....[3]....
        /*0038*/ 	.word	0x00001920


	//   ....[4]....
        /*003c*/ 	.word	0x000019c0


	//   ....[5]....
        /*0040*/ 	.word	0x00001a60


	//   ....[6]....
        /*0044*/ 	.word	0x00001b00


	//   ....[7]....
        /*0048*/ 	.word	0x00001ba0


	//   ....[8]....
        /*004c*/ 	.word	0x00001db0


	//   ....[9]....
        /*0050*/ 	.word	0x00001e10


	//   ....[10]....
        /*0054*/ 	.word	0x00001eb0


	//   ....[11]....
        /*0058*/ 	.word	0x00001f50


	//   ....[12]....
        /*005c*/ 	.word	0x000020d0


	//   ....[13]....
        /*0060*/ 	.word	0x00002100


	//----- nvinfo : EIATTR_COOP_GROUP_MASK_REGIDS
	.align		4
.L_1789:
        /*0064*/ 	.byte	0x04, 0x29
        /*0066*/ 	.short	(.L_1791 - .L_1790)


	//   ....[0]....
.L_1790:
        /*0068*/ 	.word	0xffffffff


	//   ....[1]....
        /*006c*/ 	.word	0xffffffff


	//   ....[2]....
        /*0070*/ 	.word	0xffffffff


	//   ....[3]....
        /*0074*/ 	.word	0xffffffff


	//   ....[4]....
        /*0078*/ 	.word	0xffffffff


	//   ....[5]....
        /*007c*/ 	.word	0xffffffff


	//   ....[6]....
        /*0080*/ 	.word	0xffffffff


	//   ....[7]....
        /*0084*/ 	.word	0xffffffff


	//   ....[8]....
        /*0088*/ 	.word	0xffffffff


	//   ....[9]....
        /*008c*/ 	.word	0xffffffff


	//----- nvinfo : EIATTR_COOP_GROUP_INSTR_OFFSETS
	.align		4
.L_1791:
        /*0090*/ 	.byte	0x04, 0x28
        /*0092*/ 	.short	(.L_1793 - .L_1792)


	//   ....[0]....
.L_1792:
        /*0094*/ 	.word	0x00000f80


	//   ....[1]....
        /*0098*/ 	.word	0x00000f90


	//   ....[2]....
        /*009c*/ 	.word	0x00000fc0


	//   ....[3]....
        /*00a0*/ 	.word	0x00000fd0


	//   ....[4]....
        /*00a4*/ 	.word	0x00001010


	//   ....[5]....
        /*00a8*/ 	.word	0x00001020


	//   ....[6]....
        /*00ac*/ 	.word	0x00001060


	//   ....[7]....
        /*00b0*/ 	.word	0x00001070


	//   ....[8]....
        /*00b4*/ 	.word	0x000010f0


	//   ....[9]....
        /*00b8*/ 	.word	0x00001100


	//----- nvinfo : EIATTR_VRC_CTA_INIT_COUNT
	.align		4
.L_1793:
        /*00bc*/ 	.byte	0x02, 0x4a
	.zero		1
	.zero		1


	//----- nvinfo : EIATTR_EXIT_INSTR_OFFSETS
	.align		4
        /*00c0*/ 	.byte	0x04, 0x1c
        /*00c2*/ 	.short	(.L_1795 - .L_1794)


	//   ....[0]....
.L_1794:
        /*00c4*/ 	.word	0x00000070


	//   ....[1]....
        /*00c8*/ 	.word	0x00004250


	//----- nvinfo : EIATTR_MAX_THREADS
	.align		4
.L_1795:
        /*00cc*/ 	.byte	0x04, 0x05
        /*00ce*/ 	.short	(.L_1797 - .L_1796)
.L_1796:
        /*00d0*/ 	.word	0x00000180
        /*00d4*/ 	.word	0x00000001
        /*00d8*/ 	.word	0x00000001


	//----- nvinfo : EIATTR_CRS_STACK_SIZE
	.align		4
.L_1797:
        /*00dc*/ 	.byte	0x04, 0x1e
        /*00de*/ 	.short	(.L_1799 - .L_1798)
.L_1798:
        /*00e0*/ 	.word	0x00000000


	//----- nvinfo : EIATTR_CBANK_PARAM_SIZE
	.align		4
.L_1799:
        /*00e4*/ 	.byte	0x03, 0x19
        /*00e6*/ 	.short	0x00a0


	//----- nvinfo : EIATTR_PARAM_CBANK
	.align		4
        /*00e8*/ 	.byte	0x04, 0x0a
        /*00ea*/ 	.short	(.L_1801 - .L_1800)
	.align		4
.L_1800:
        /*00ec*/ 	.word	index@(.nv.constant0._Z35group_norm_nhwc_fwd_one_pass_kernelI11Fp32IOBf16WLi256ELi24ELi384EEv26Group_norm_nhwc_fwd_params)
        /*00f0*/ 	.short	0x0380
        /*00f2*/ 	.short	0x00a0


	//----- nvinfo : EIATTR_SW_WAR
	.align		4
.L_1801:
        /*00f4*/ 	.byte	0x04, 0x36
        /*00f6*/ 	.short	(.L_1803 - .L_1802)
.L_1802:
        /*00f8*/ 	.word	0x00000008
.L_1803:


//--------------------- .nv.info._Z35group_norm_nhwc_fwd_one_pass_kernelI11Fp32IOBf16WLi512ELi24ELi384EEv26Group_norm_nhwc_fwd_params --------------------------
	.section	.nv.info._Z35group_norm_nhwc_fwd_one_pass_kernelI11Fp32IOBf16WLi512ELi24ELi384EEv26Group_norm_nhwc_fwd_params,"",@"SHT_CUDA_INFO"
	.sectionflags	@""
	.align	4


	//----- nvinfo : EIATTR_CUDA_API_VERSION
	.align		4
        /*0000*/ 	.byte	0x04, 0x37
        /*0002*/ 	.short	(.L_1805 - .L_1804)
.L_1804:
        /*0004*/ 	.word	0x00000082


	//----- nvinfo : EIATTR_KPARAM_INFO
	.align		4
.L_1805:
        /*0008*/ 	.byte	0x04, 0x17
        /*000a*/ 	.short	(.L_1807 - .L_1806)
.L_1806:
        /*000c*/ 	.word	0x00000000
        /*0010*/ 	.short	0x0000
        /*0012*/ 	.short	0x0000
        /*0014*/ 	.byte	0x00, 0xf0, 0x81, 0x02


	//----- nvinfo : EIATTR_SPARSE_MMA_MASK
	.align		4
.L_1807:
        /*0018*/ 	.byte	0x03, 0x50
        /*001a*/ 	.short	0x0000


	//----- nvinfo : EIATTR_MAXREG_COUNT
	.align		4
        /*001c*/ 	.byte	0x03, 0x1b
        /*001e*/ 	.short	0x00a8


	//----- nvinfo : EIATTR_NUM_BARRIERS
	.align		4
        /*0020*/ 	.byte	0x02, 0x4c
        /*0022*/ 	.byte	0x01
	.zero		1


	//----- nvinfo : EIATTR_MERCURY_ISA_VERSION
	.align		4
        /*0024*/ 	.byte	0x03, 0x5f
        /*0026*/ 	.short	0x0101


	//----- nvinfo : EIATTR_COOP_GROUP_MASK_REGIDS
	.align		4
        /*0028*/ 	.byte	0x04, 0x29
        /*002a*/ 	.short	(.L_1809 - .L_1808)


	//   ....[0]....
.L_1808:
        /*002c*/ 	.word	0xffffffff


	//   ....[1]....
        /*0030*/ 	.word	0xffffffff


	//   ....[2]....
        /*0034*/ 	.word	0xffffffff


	//   ....[3]....
        /*0038*/ 	.word	0xffffffff


	//   ....[4]....
        /*003c*/ 	.word	0xffffffff


	//   ....[5]....
        /*0040*/ 	.word	0xffffffff


	//   ....[6]....
        /*0044*/ 	.word	0xffffffff


	//   ....[7]....
        /*0048*/ 	.word	0xffffffff


	//   ....[8]....
        /*004c*/ 	.word	0xffffffff


	//   ....[9]....
        /*0050*/ 	.word	0xffffffff


	//----- nvinfo : EIATTR_COOP_GROUP_INSTR_OFFSETS
	.align		4
.L_1809:
        /*0054*/ 	.byte	0x04, 0x28
        /*0056*/ 	.short	(.L_1811 - .L_1810)


	//   ....[0]....
.L_1810:
        /*0058*/ 	.word	0x00001930


	//   ....[1]....
        /*005c*/ 	.word	0x00001940


	//   ....[2]....
        /*0060*/ 	.word	0x00001970


	//   ....[3]....
        /*0064*/ 	.word	0x00001980


	//   ....[4]....
        /*0068*/ 	.word	0x000019c0


	//   ....[5]....
        /*006c*/ 	.word	0x000019d0


	//   ....[6]....
        /*0070*/ 	.word	0x00001a10


	//   ....[7]....
        /*0074*/ 	.word	0x00001a20


	//   ....[8]....
        /*0078*/ 	.word	0x00001aa0


	//   ....[9]....
        /*007c*/ 	.word	0x00001ab0


	//----- nvinfo : EIATTR_VRC_CTA_INIT_COUNT
	.align		4
.L_1811:
        /*0080*/ 	.byte	0x02, 0x4a
	.zero		1
	.zero		1


	//----- nvinfo : EIATTR_EXIT_INSTR_OFFSETS
	.align		4
        /*0084*/ 	.byte	0x04, 0x1c
        /*0086*/ 	.short	(.L_1813 - .L_1812)


	//   ....[0]....
.L_1812:
        /*0088*/ 	.word	0x00000060


	//   ....[1]....
        /*008c*/ 	.word	0x00006330


	//----- nvinfo : EIATTR_MAX_THREADS
	.align		4
.L_1813:
        /*0090*/ 	.byte	0x04, 0x05
        /*0092*/ 	.short	(.L_1815 - .L_1814)
.L_1814:
        /*0094*/ 	.word	0x00000180
        /*0098*/ 	.word	0x00000001
        /*009c*/ 	.word	0x00000001


	//----- nvinfo : EIATTR_CRS_STACK_SIZE
	.align		4
.L_1815:
        /*00a0*/ 	.byte	0x04, 0x1e
        /*00a2*/ 	.short	(.L_1817 - .L_1816)
.L_1816:
        /*00a4*/ 	.word	0x00000000


	//----- nvinfo : EIATTR_CBANK_PARAM_SIZE
	.align		4
.L_1817:
        /*00a8*/ 	.byte	0x03, 0x19
        /*00aa*/ 	.short	0x00a0


	//----- nvinfo : EIATTR_PARAM_CBANK
	.align		4
        /*00ac*/ 	.byte	0x04, 0x0a
        /*00ae*/ 	.short	(.L_1819 - .L_1818)
	.align		4
.L_1818:
        /*00b0*/ 	.word	index@(.nv.constant0._Z35group_norm_nhwc_fwd_one_pass_kernelI11Fp32IOBf16WLi512ELi24ELi384EEv26Group_norm_nhwc_fwd_params)
        /*00b4*/ 	.short	0x0380
        /*00b6*/ 	.short	0x00a0


	//----- nvinfo : EIATTR_SW_WAR
	.align		4
.L_1819:
        /*00b8*/ 	.byte	0x04, 0x36
        /*00ba*/ 	.short	(.L_1821 - .L_1820)
.L_1820:
        /*00bc*/ 	.word	0x00000008
.L_1821:


//--------------------- .nv.info._Z35group_norm_nhwc_fwd_one_pass_kernelI11Fp32IOFp16WLi64ELi24ELi384EEv26Group_norm_nhwc_fwd_params --------------------------
	.section	.nv.info._Z35group_norm_nhwc_fwd_one_pass_kernelI11Fp32IOFp16WLi64ELi24ELi384EEv26Group_norm_nhwc_fwd_params,"",@"SHT_CUDA_INFO"
	.sectionflags	@""
	.align	4


	//----- nvinfo : EIATTR_CUDA_API_VERSION
	.align		4
        /*0000*/ 	.byte	0x04, 0x37
        /*0002*/ 	.short	(.L_1823 - .L_1822)
.L_1822:
        /*0004*/ 	.word	0x00000082


	//----- nvinfo : EIATTR_KPARAM_INFO
	.align		4
.L_1823:
        /*0008*/ 	.byte	0x04, 0x17
        /*000a*/ 	.short	(.L_1825 - .L_1824)
.L_1824:
        /*000c*/ 	.word	0x00000000
        /*0010*/ 	.short	0x0000
        /*0012*/ 	.short	0x0000
        /*0014*/ 	.byte	0x00, 0xf0, 0x81, 0x02


	//----- nvinfo : EIATTR_SPARSE_MMA_MASK
	.align		4
.L_1825:
        /*0018*/ 	.byte	0x03, 0x50
        /*001a*/ 	.short	0x0000


	//----- nvinfo : EIATTR_MAXREG_COUNT
	.align		4
        /*001c*/ 	.byte	0x03, 0x1b
        /*001e*/ 	.short	0x00a8


	//----- nvinfo : EIATTR_NUM_BARRIERS
	.align		4
        /*0020*/ 	.byte	0x02, 0x4c
        /*0022*/ 	.byte	0x01
	.zero		1


	//----- nvinfo : EIATTR_MERCURY_ISA_VERSION
	.align		4
        /*0024*/ 	.byte	0x03, 0x5f
        /*0026*/ 	.short	0x0101


	//----- nvinfo : EIATTR_INT_WARP_WIDE_INSTR_OFFSETS
	.align		4
        /*0028*/ 	.byte	0x04, 0x31
        /*002a*/ 	.short	(.L_1827 - .L_1826)


	//   ....[0]....
.L_1826:
        /*002c*/ 	.word	0x00000fa0


	//   ....[1]....
        /*0030*/ 	.word	0x00000fe0


	//   ....[2]....
        /*0034*/ 	.word	0x00001010


	//   ....[3]....
        /*0038*/ 	.word	0x00001030


	//   ....[4]....
        /*003c*/ 	.word	0x00001200


	//   ....[5]....
        /*0040*/ 	.word	0x00001260


	//   ....[6]....
        /*0044*/ 	.word	0x000012a0


	//   ....[7]....
        /*0048*/ 	.word	0x000012b0


	//   ....[8]....
        /*004c*/ 	.word	0x00001560


	//   ....[9]....
        /*0050*/ 	.word	0x00001640


	//   ....[10]....
        /*0054*/ 	.word	0x00001650


	//   ....[11]....
        /*0058*/ 	.word	0x00001730


	//   ....[12]....
        /*005c*/ 	.word	0x000018a0


	//   ....[13]....
        /*0060*/ 	.word	0x000018c0


	//----- nvinfo : EIATTR_COOP_GROUP_MASK_REGIDS
	.align		4
.L_1827:
        /*0064*/ 	.byte	0x04, 0x29
        /*0066*/ 	.short	(.L_1829 - .L_1828)


	//   ....[0]....
.L_1828:
        /*0068*/ 	.word	0xffffffff


	//   ....[1]....
        /*006c*/ 	.word	0xffffffff


	//   ....[2]....
        /*0070*/ 	.word	0xffffffff


	//   ....[3]....
        /*0074*/ 	.word	0xffffffff


	//   ....[4]....
        /*0078*/ 	.word	0xffffffff


	//   ....[5]....
        /*007c*/ 	.word	0xffffffff


	//   ....[6]....
        /*0080*/ 	.word	0xffffffff


	//   ....[7]....
        /*0084*/ 	.word	0xffffffff


	//   ....[8]....
        /*0088*/ 	.word	0xffffffff


	//   ....[9]....
        /*008c*/ 	.word	0xffffffff


	//----- nvinfo : EIATTR_COOP_GROUP_INSTR_OFFSETS
	.align		4
.L_1829:
        /*0090*/ 	.byte	0x04, 0x28
        /*0092*/ 	.short	(.L_1831 - .L_1830)


	//   ....[0]....
.L_1830:
        /*0094*/ 	.word	0x00000760


	//   ....[1]....
        /*0098*/ 	.word	0x00000770


	//   ....[2]....
        /*009c*/ 	.word	0x000007a0


	//   ....[3]....
        /*00a0*/ 	.word	0x000007c0


	//   ....[4]....
        /*00a4*/ 	.word	0x000007f0


	//   ....[5]....
        /*00a8*/ 	.word	0x00000810


	//   ....[6]....
        /*00ac*/ 	.word	0x00000840


	//   ....[7]....
        /*00b0*/ 	.word	0x00000860


	//   ....[8]....
        /*00b4*/ 	.word	0x000008b0


	//   ....[9]....
        /*00b8*/ 	.word	0x000008c0


	//----- nvinfo : EIATTR_VRC_CTA_INIT_COUNT
	.align		4
.L_1831:
        /*00bc*/ 	.byte	0x02, 0x4a
	.zero		1
	.zero		1


	//----- nvinfo : EIATTR_EXIT_INSTR_OFFSETS
	.align		4
        /*00c0*/ 	.byte	0x04, 0x1c
        /*00c2*/ 	.short	(.L_1833 - .L_1832)


	//   ....[0]....
.L_1832:
        /*00c4*/ 	.word	0x00000070


	//   ....[1]....
        /*00c8*/ 	.word	0x000024c0


	//----- nvinfo : EIATTR_MAX_THREADS
	.align		4
.L_1833:
        /*00cc*/ 	.byte	0x04, 0x05
        /*00ce*/ 	.short	(.L_1835 - .L_1834)
.L_1834:
        /*00d0*/ 	.word	0x00000180
        /*00d4*/ 	.word	0x00000001
        /*00d8*/ 	.word	0x00000001


	//----- nvinfo : EIATTR_CRS_STACK_SIZE
	.align		4
.L_1835:
        /*00dc*/ 	.byte	0x04, 0x1e
        /*00de*/ 	.short	(.L_1837 - .L_1836)
.L_1836:
        /*00e0*/ 	.word	0x00000000


	//----- nvinfo : EIATTR_CBANK_PARAM_SIZE
	.align		4
.L_1837:
        /*00e4*/ 	.byte	0x03, 0x19
        /*00e6*/ 	.short	0x00a0


	//----- nvinfo : EIATTR_PARAM_CBANK
	.align		4
        /*00e8*/ 	.byte	0x04, 0x0a
        /*00ea*/ 	.short	(.L_1839 - .L_1838)
	.align		4
.L_1838:
        /*00ec*/ 	.word	index@(.nv.constant0._Z35group_norm_nhwc_fwd_one_pass_kernelI11Fp32IOFp16WLi64ELi24ELi384EEv26Group_norm_nhwc_fwd_params)
        /*00f0*/ 	.short	0x0380
        /*00f2*/ 	.short	0x00a0


	//----- nvinfo : EIATTR_SW_WAR
	.align		4
.L_1839:
        /*00f4*/ 	.byte	0x04, 0x36
        /*00f6*/ 	.short	(.L_1841 - .L_1840)
.L_1840:
        /*00f8*/ 	.word	0x00000008
.L_1841:


//--------------------- .nv.info._Z35group_norm_nhwc_fwd_one_pass_kernelI11Fp32IOFp16WLi128ELi24ELi384EEv26Group_norm_nhwc_fwd_params --------------------------
	.section	.nv.info._Z35group_norm_nhwc_fwd_one_pass_kernelI11Fp32IOFp16WLi128ELi24ELi384EEv26Group_norm_nhwc_fwd_params,"",@"SHT_CUDA_INFO"
	.sectionflags	@""
	.align	4


	//----- nvinfo : EIATTR_CUDA_API_VERSION
	.align		4
        /*0000*/ 	.byte	0x04, 0x37
        /*0002*/ 	.short	(.L_1843 - .L_1842)
.L_1842:
        /*0004*/ 	.word	0x00000082


	//----- nvinfo : EIATTR_KPARAM_INFO
	.align		4
.L_1843:
        /*0008*/ 	.byte	0x04, 0x17
        /*000a*/ 	.short	(.L_1845 - .L_1844)
.L_1844:
        /*000c*/ 	.word	0x00000000
        /*0010*/ 	.short	0x0000
        /*0012*/ 	.short	0x0000
        /*0014*/ 	.byte	0x00, 0xf0, 0x81, 0x02


	//----- nvinfo : EIATTR_SPARSE_MMA_MASK
	.align		4
.L_1845:
        /*0018*/ 	.byte	0x03, 0x50
        /*001a*/ 	.short	0x0000


	//----- nvinfo : EIATTR_MAXREG_COUNT
	.align		4
        /*001c*/ 	.byte	0x03, 0x1b
        /*001e*/ 	.short	0x00a8


	//----- nvinfo : EIATTR_NUM_BARRIERS
	.align		4
        /*0020*/ 	.byte	0x02, 0x4c
        /*0022*/ 	.byte	0x01
	.zero		1


	//----- nvinfo : EIATTR_MERCURY_ISA_VERSION
	.align		4
        /*0024*/ 	.byte	0x03, 0x5f
        /*0026*/ 	.short	0x0101


	//----- nvinfo : EIATTR_INT_WARP_WIDE_INSTR_OFFSETS
	.align		4
        /*0028*/ 	.byte	0x04, 0x31
        /*002a*/ 	.short	(.L_1847 - .L_1846)


	//   ....[0]....
.L_1846:
        /*002c*/ 	.word	0x00001220


	//   ....[1]....
        /*0030*/ 	.word	0x00001260


	//   ....[2]....
        /*0034*/ 	.word	0x00001280


	//   ....[3]....
        /*0038*/ 	.word	0x000012b0


	//   ....[4]....
        /*003c*/ 	.word	0x00001490


	//   ....[5]....
        /*0040*/ 	.word	0x000014e0


	//   ....[6]....
        /*0044*/ 	.word	0x00001500


	//   ....[7]....
        /*0048*/ 	.word	0x00001530


	//   ....[8]....
        /*004c*/ 	.word	0x00001860


	//   ....[9]....
        /*0050*/ 	.word	0x00001880


	//   ....[10]....
        /*0054*/ 	.word	0x000018a0


	//   ....[11]....
        /*0058*/ 	.word	0x000018c0


	//   ....[12]....
        /*005c*/ 	.word	0x00001b20


	//   ....[13]....
        /*0060*/ 	.word	0x00001b40


	//----- nvinfo : EIATTR_COOP_GROUP_MASK_REGIDS
	.align		4
.L_1847:
        /*0064*/ 	.byte	0x04, 0x29
        /*0066*/ 	.short	(.L_1849 - .L_1848)


	//   ....[0]....
.L_1848:
        /*0068*/ 	.word	0xffffffff


	//   ....[1]....
        /*006c*/ 	.word	0xffffffff


	//   ....[2]....
        /*0070*/ 	.word	0xffffffff


	//   ....[3]....
        /*0074*/ 	.word	0xffffffff


	//   ....[4]....
        /*0078*/ 	.word	0xffffffff


	//   ....[5]....
        /*007c*/ 	.word	0xffffffff


	//   ....[6]....
        /*0080*/ 	.word	0xffffffff


	//   ....[7]....
        /*0084*/ 	.word	0xffffffff


	//   ....[8]....
        /*0088*/ 	.word	0xffffffff


	//   ....[9]....
        /*008c*/ 	.word	0xffffffff


	//----- nvinfo : EIATTR_COOP_GROUP_INSTR_OFFSETS
	.align		4
.L_1849:
        /*0090*/ 	.byte	0x04, 0x28
        /*0092*/ 	.short	(.L_1851 - .L_1850)


	//   ....[0]....
.L_1850:
        /*0094*/ 	.word	0x000009f0


	//   ....[1]....
        /*0098*/ 	.word	0x00000a00


	//   ....[2]....
        /*009c*/ 	.word	0x00000a30


	//   ....[3]....
        /*00a0*/ 	.word	0x00000a40


	//   ....[4]....
        /*00a4*/ 	.word	0x00000a80


	//   ....[5]....
        /*00a8*/ 	.word	0x00000a90


	//   ....[6]....
        /*00ac*/ 	.word	0x00000ad0


	//   ....[7]....
        /*00b0*/ 	.word	0x00000ae0


	//   ....[8]....
        /*00b4*/ 	.word	0x00000b40


	//   ....[9]....
        /*00b8*/ 	.word	0x00000b50


	//----- nvinfo : EIATTR_VRC_CTA_INIT_COUNT
	.align		4
.L_1851:
        /*00bc*/ 	.byte	0x02, 0x4a
	.zero		1
	.zero		1


	//----- nvinfo : EIATTR_EXIT_INSTR_OFFSETS
	.align		4
        /*00c0*/ 	.byte	0x04, 0x1c
        /*00c2*/ 	.short	(.L_1853 - .L_1852)


	//   ....[0]....
.L_1852:
        /*00c4*/ 	.word	0x00000070


	//   ....[1]....
        /*00c8*/ 	.word	0x00002eb0


	//----- nvinfo : EIATTR_MAX_THREADS
	.align		4
.L_1853:
        /*00cc*/ 	.byte	0x04, 0x05
        /*00ce*/ 	.short	(.L_1855 - .L_1854)
.L_1854:
        /*00d0*/ 	.word	0x00000180
        /*00d4*/ 	.word	0x00000001
        /*00d8*/ 	.word	0x00000001


	//----- nvinfo : EIATTR_CRS_STACK_SIZE
	.align		4
.L_1855:
        /*00dc*/ 	.byte	0x04, 0x1e
        /*00de*/ 	.short	(.L_1857 - .L_1856)
.L_1856:
        /*00e0*/ 	.word	0x00000000


	//----- nvinfo : EIATTR_CBANK_PARAM_SIZE
	.align		4
.L_1857:
        /*00e4*/ 	.byte	0x03, 0x19
        /*00e6*/ 	.short	0x00a0


	//----- nvinfo : EIATTR_PARAM_CBANK
	.align		4
        /*00e8*/ 	.byte	0x04, 0x0a
        /*00ea*/ 	.short	(.L_1859 - .L_1858)
	.align		4
.L_1858:
        /*00ec*/ 	.word	index@(.nv.constant0._Z35group_norm_nhwc_fwd_one_pass_kernelI11Fp32IOFp16WLi128ELi24ELi384EEv26Group_norm_nhwc_fwd_params)
        /*00f0*/ 	.short	0x0380
        /*00f2*/ 	.short	0x00a0


	//----- nvinfo : EIATTR_SW_WAR
	.align		4
.L_1859:
        /*00f4*/ 	.byte	0x04, 0x36
        /*00f6*/ 	.short	(.L_1861 - .L_1860)
.L_1860:
        /*00f8*/ 	.word	0x00000008
.L_1861:


//--------------------- .nv.info._Z35group_norm_nhwc_fwd_one_pass_kernelI11Fp32IOFp16WLi256ELi24ELi384EEv26Group_norm_nhwc_fwd_params --------------------------
	.section	.nv.info._Z35group_norm_nhwc_fwd_one_pass_kernelI11Fp32IOFp16WLi256ELi24ELi384EEv26Group_norm_nhwc_fwd_params,"",@"SHT_CUDA_INFO"
	.sectionflags	@""
	.align	4


	//----- nvinfo : EIATTR_CUDA_API_VERSION
	.align		4
        /*0000*/ 	.byte	0x04, 0x37
        /*0002*/ 	.short	(.L_1863 - .L_1862)
.L_1862:
        /*0004*/ 	.word	0x00000082


	//----- nvinfo : EIATTR_KPARAM_INFO
	.align		4
.L_1863:
        /*0008*/ 	.byte	0x04, 0x17
        /*000a*/ 	.short	(.L_1865 - .L_1864)
.L_1864:
        /*000c*/ 	.word	0x00000000
        /*0010*/ 	.short	0x0000
        /*0012*/ 	.short	0x0000
        /*0014*/ 	.byte	0x00, 0xf0, 0x81, 0x02


	//----- nvinfo : EIATTR_SPARSE_MMA_MASK
	.align		4
.L_1865:
        /*0018*/ 	.byte	0x03, 0x50
        /*001a*/ 	.short	0x0000


	//----- nvinfo : EIATTR_MAXREG_COUNT
	.align		4
        /*001c*/ 	.byte	0x03, 0x1b
        /*001e*/ 	.short	0x00a8


	//----- nvinfo : EIATTR_NUM_BARRIERS
	.align		4
        /*0020*/ 	.byte	0x02, 0x4c
        /*0022*/ 	.byte	0x01
	.zero		1


	//----- nvinfo : EIATTR_MERCURY_ISA_VERSION
	.align		4
        /*0024*/ 	.byte	0x03, 0x5f
        /*0026*/ 	.short	0x0101


	//----- nvinfo : EIATTR_INT_WARP_WIDE_INSTR_OFFSETS
	.align		4
        /*0028*/ 	.byte	0x04, 0x31
        /*002a*/ 	.short	(.L_1867 - .L_1866)


	//   ....[0]....
.L_1866:
        /*002c*/ 	.word	0x00001760


	//   ....[1]....
        /*0030*/ 	.word	0x000017e0


	//   ....[2]....
        /*0034*/ 	.word	0x00001880


	//   ....[3]....
        /*0038*/ 	.word	0x00001920


	//   ....[4]....
        /*003c*/ 	.word	0x000019c0


	//   ....[5]....
        /*0040*/ 	.word	0x00001a60


	//   ....[6]....
        /*0044*/ 	.word	0x00001b00


	//   ....[7]....
        /*0048*/ 	.word	0x00001ba0


	//   ....[8]....
        /*004c*/ 	.word	0x00001db0


	//   ....[9]....
        /*0050*/ 	.word	0x00001e10


	//   ....[10]....
        /*0054*/ 	.word	0x00001eb0


	//   ....[11]....
        /*0058*/ 	.word	0x00001f50


	//   ....[12]....
        /*005c*/ 	.word	0x000020d0


	//   ....[13]....
        /*0060*/ 	.word	0x00002100


	//----- nvinfo : EIATTR_COOP_GROUP_MASK_REGIDS
	.align		4
.L_1867:
        /*0064*/ 	.byte	0x04, 0x29
        /*0066*/ 	.short	(.L_1869 - .L_1868)


	//   ....[0]....
.L_1868:
        /*0068*/ 	.word	0xffffffff


	//   ....[1]....
        /*006c*/ 	.word	0xffffffff


	//   ....[2]....
        /*0070*/ 	.word	0xffffffff


	//   ....[3]....
        /*0074*/ 	.word	0xffffffff


	//   ....[4]....
        /*0078*/ 	.word	0xffffffff


	//   ....[5]....
        /*007c*/ 	.word	0xffffffff


	//   ....[6]....
        /*0080*/ 	.word	0xffffffff


	//   ....[7]....
        /*0084*/ 	.word	0xffffffff


	//   ....[8]....
        /*0088*/ 	.word	0xffffffff


	//   ....[9]....
        /*008c*/ 	.word	0xffffffff


	//----- nvinfo : EIATTR_COOP_GROUP_INSTR_OFFSETS
	.align		4
.L_1869:
        /*0090*/ 	.byte	0x04, 0x28
        /*0092*/ 	.short	(.L_1871 - .L_1870)


	//   ....[0]....
.L_1870:
        /*0094*/ 	.word	0x00000f80


	//   ....[1]....
        /*0098*/ 	.word	0x00000f90


	//   ....[2]....
        /*009c*/ 	.word	0x00000fc0


	//   ....[3]....
        /*00a0*/ 	.word	0x00000fd0


	//   ....[4]....
        /*00a4*/ 	.word	0x00001010


	//   ....[5]....
        /*00a8*/ 	.word	0x00001020


	//   ....[6]....
        /*00ac*/ 	.word	0x00001060


	//   ....[7]....
        /*00b0*/ 	.word	0x00001070


	//   ....[8]....
        /*00b4*/ 	.word	0x000010f0


	//   ....[9]....
        /*00b8*/ 	.word	0x00001100


	//----- nvinfo : EIATTR_VRC_CTA_INIT_COUNT
	.align		4
.L_1871:
        /*00bc*/ 	.byte	0x02, 0x4a
	.zero		1
	.zero		1


	//----- nvinfo : EIATTR_EXIT_INSTR_OFFSETS
	.align		4
        /*00c0*/ 	.byte	0x04, 0x1c
        /*00c2*/ 	.short	(.L_1873 - .L_1872)


	//   ....[0]....
.L_1872:
        /*00c4*/ 	.word	0x00000070


	//   ....[1]....
        /*00c8*/ 	.word	0x00004250


	//----- nvinfo : EIATTR_MAX_THREADS
	.align		4
.L_1873:
        /*00cc*/ 	.byte	0x04, 0x05
        /*00ce*/ 	.short	(.L_1875 - .L_1874)
.L_1874:
        /*00d0*/ 	.word	0x00000180
        /*00d4*/ 	.word	0x00000001
        /*00d8*/ 	.word	0x00000001


	//----- nvinfo : EIATTR_CRS_STACK_SIZE
	.align		4
.L_1875:
        /*00dc*/ 	.byte	0x04, 0x1e
        /*00de*/ 	.short	(.L_1877 - .L_1876)
.L_1876:
        /*00e0*/ 	.word	0x00000000


	//----- nvinfo : EIATTR_CBANK_PARAM_SIZE
	.align		4
.L_1877:
        /*00e4*/ 	.byte	0x03, 0x19
        /*00e6*/ 	.short	0x00a0


	//----- nvinfo : EIATTR_PARAM_CBANK
	.align		4
        /*00e8*/ 	.byte	0x04, 0x0a
        /*00ea*/ 	.short	(.L_1879 - .L_1878)
	.align		4
.L_1878:
        /*00ec*/ 	.word	index@(.nv.constant0._Z35group_norm_nhwc_fwd_one_pass_kernelI11Fp32IOFp16WLi256ELi24ELi384EEv26Group_norm_nhwc_fwd_params)
        /*00f0*/ 	.short	0x0380
        /*00f2*/ 	.short	0x00a0


	//----- nvinfo : EIATTR_SW_WAR
	.align		4
.L_1879:
        /*00f4*/ 	.byte	0x04, 0x36
        /*00f6*/ 	.short	(.L_1881 - .L_1880)
.L_1880:
        /*00f8*/ 	.word	0x00000008
.L_1881:


//--------------------- .nv.info._Z35group_norm_nhwc_fwd_one_pass_kernelI11Fp32IOFp16WLi512ELi24ELi384EEv26Group_norm_nhwc_fwd_params --------------------------
	.section	.nv.info._Z35group_norm_nhwc_fwd_one_pass_kernelI11Fp32IOFp16WLi512ELi24ELi384EEv26Group_norm_nhwc_fwd_params,"",@"SHT_CUDA_INFO"
	.sectionflags	@""
	.align	4


	//----- nvinfo : EIATTR_CUDA_API_VERSION
	.align		4
        /*0000*/ 	.byte	0x04, 0x37
        /*0002*/ 	.short	(.L_1883 - .L_1882)
.L_1882:
        /*0004*/ 	.word	0x00000082


	//----- nvinfo : EIATTR_KPARAM_INFO
	.align		4
.L_1883:
        /*0008*/ 	.byte	0x04, 0x17
        /*000a*/ 	.short	(.L_1885 - .L_1884)
.L_1884:
        /*000c*/ 	.word	0x00000000
        /*0010*/ 	.short	0x0000
        /*0012*/ 	.short	0x0000
        /*0014*/ 	.byte	0x00, 0xf0, 0x81, 0x02


	//----- nvinfo : EIATTR_SPARSE_MMA_MASK
	.align		4
.L_1885:
        /*0018*/ 	.byte	0x03, 0x50
        /*001a*/ 	.short	0x0000


	//----- nvinfo : EIATTR_MAXREG_COUNT
	.align		4
        /*001c*/ 	.byte	0x03, 0x1b
        /*001e*/ 	.short	0x00a8


	//----- nvinfo : EIATTR_NUM_BARRIERS
	.align		4
        /*0020*/ 	.byte	0x02, 0x4c
        /*0022*/ 	.byte	0x01
	.zero		1


	//----- nvinfo : EIATTR_MERCURY_ISA_VERSION
	.align		4
        /*0024*/ 	.byte	0x03, 0x5f
        /*0026*/ 	.short	0x0101


	//----- nvinfo : EIATTR_COOP_GROUP_MASK_REGIDS
	.align		4
        /*0028*/ 	.byte	0x04, 0x29
        /*002a*/ 	.short	(.L_1887 - .L_1886)


	//   ....[0]....
.L_1886:
        /*002c*/ 	.word	0xffffffff


	//   ....[1]....
        /*0030*/ 	.word	0xffffffff


	//   ....[2]....
        /*0034*/ 	.word	0xffffffff


	//   ....[3]....
        /*0038*/ 	.word	0xffffffff


	//   ....[4]....
        /*003c*/ 	.word	0xffffffff


	//   ....[5]....
        /*0040*/ 	.word	0xffffffff


	//   ....[6]....
        /*0044*/ 	.word	0xffffffff


	//   ....[7]....
        /*0048*/ 	.word	0xffffffff


	//   ....[8]....
        /*004c*/ 	.word	0xffffffff


	//   ....[9]....
        /*0050*/ 	.word	0xffffffff


	//----- nvinfo : EIATTR_COOP_GROUP_INSTR_OFFSETS
	.align		4
.L_1887:
        /*0054*/ 	.byte	0x04, 0x28
        /*0056*/ 	.short	(.L_1889 - .L_1888)


	//   ....[0]....
.L_1888:
        /*0058*/ 	.word	0x00001930


	//   ....[1]....
        /*005c*/ 	.word	0x00001940


	//   ....[2]....
        /*0060*/ 	.word	0x00001970


	//   ....[3]....
        /*0064*/ 	.word	0x00001980


	//   ....[4]....
        /*0068*/ 	.word	0x000019c0


	//   ....[5]....
        /*006c*/ 	.word	0x000019d0


	//   ....[6]....
        /*0070*/ 	.word	0x00001a10


	//   ....[7]....
        /*0074*/ 	.word	0x00001a20


	//   ....[8]....
        /*0078*/ 	.word	0x00001aa0


	//   ....[9]....
        /*007c*/ 	.word	0x00001ab0


	//----- nvinfo : EIATTR_VRC_CTA_INIT_COUNT
	.align		4
.L_1889:
        /*0080*/ 	.byte	0x02, 0x4a
	.zero		1
	.zero		1


	//----- nvinfo : EIATTR_EXIT_INSTR_OFFSETS
	.align		4
        /*0084*/ 	.byte	0x04, 0x1c
        /*0086*/ 	.short	(.L_1891 - .L_1890)


	//   ....[0]....
.L_1890:
        /*0088*/ 	.word	0x00000060


	//   ....[1]....
        /*008c*/ 	.word	0x00006330


	//----- nvinfo : EIATTR_MAX_THREADS
	.align		4
.L_1891:
        /*0090*/ 	.byte	0x04, 0x05
        /*0092*/ 	.short	(.L_1893 - .L_1892)
.L_1892:
        /*0094*/ 	.word	0x00000180
        /*0098*/ 	.word	0x00000001
        /*009c*/ 	.word	0x00000001


	//----- nvinfo : EIATTR_CRS_STACK_SIZE
	.align		4
.L_1893:
        /*00a0*/ 	.byte	0x04, 0x1e
        /*00a2*/ 	.short	(.L_1895 - .L_1894)
.L_1894:
        /*00a4*/ 	.word	0x00000000


	//----- nvinfo : EIATTR_CBANK_PARAM_SIZE
	.align		4
.L_1895:
        /*00a8*/ 	.byte	0x03, 0x19
        /*00aa*/ 	.short	0x00a0


	//----- nvinfo : EIATTR_PARAM_CBANK
	.align		4
        /*00ac*/ 	.byte	0x04, 0x0a
        /*00ae*/ 	.short	(.L_1897 - .L_1896)
	.align		4
.L_1896:
        /*00b0*/ 	.word	index@(.nv.constant0._Z35group_norm_nhwc_fwd_one_pass_kernelI11Fp32IOFp16WLi512ELi24ELi384EEv26Group_norm_nhwc_fwd_params)
        /*00b4*/ 	.short	0x0380
        /*00b6*/ 	.short	0x00a0


	//----- nvinfo : EIATTR_SW_WAR
	.align		4
.L_1897:
        /*00b8*/ 	.byte	0x04, 0x36
        /*00ba*/ 	.short	(.L_1899 - .L_1898)
.L_1898:
        /*00bc*/ 	.word	0x00000008
.L_1899:


//--------------------- .nv.callgraph             --------------------------
	.section	.nv.callgraph,"",@"SHT_CUDA_CALLGRAPH"
	.align	4
	.sectionentsize	8
	.align		4
        /*0000*/ 	.word	0x00000000
	.align		4
        /*0004*/ 	.word	0xffffffff
	.align		4
        /*0008*/ 	.word	0x00000000
	.align		4
        /*000c*/ 	.word	0xfffffffe
	.align		4
        /*0010*/ 	.word	0x00000000
	.align		4
        /*0014*/ 	.word	0xfffffffd
	.align		4
        /*0018*/ 	.word	0x00000000
	.align		4
        /*001c*/ 	.word	0xfffffffc


//--------------------- .nv.constant4             --------------------------
	.section	.nv.constant4,"a",@progbits
	.align	8
	.align		8
.nv.constant4:
        /*0000*/ 	.dword	_ZN61_INTERNAL_09f0c6f3_30_group_norm_nhwc_one_pass_24_cu_4b293f384cuda3std3__45__cpo5beginE
	.align		8
        /*0008*/ 	.dword	_ZN61_INTERNAL_09f0c6f3_30_group_norm_nhwc_one_pass_24_cu_4b293f384cuda3std3__45__cpo3endE
	.align		8
        /*0010*/ 	.dword	_ZN61_INTERNAL_09f0c6f3_30_group_norm_nhwc_one_pass_24_cu_4b293f384cuda3std3__45__cpo6cbeginE
	.align		8
        /*0018*/ 	.dword	_ZN61_INTERNAL_09f0c6f3_30_group_norm_nhwc_one_pass_24_cu_4b293f384cuda3std3__45__cpo4cendE
	.align		8
        /*0020*/ 	.dword	_ZN61_INTERNAL_09f0c6f3_30_group_norm_nhwc_one_pass_24_cu_4b293f384cuda3std3__45__cpo6rbeginE
	.align		8
        /*0028*/ 	.dword	_ZN61_INTERNAL_09f0c6f3_30_group_norm_nhwc_one_pass_24_cu_4b293f384cuda3std3__45__cpo4rendE
	.align		8
        /*0030*/ 	.dword	_ZN61_INTERNAL_09f0c6f3_30_group_norm_nhwc_one_pass_24_cu_4b293f384cuda3std3__45__cpo7crbeginE
	.align		8
        /*0038*/ 	.dword	_ZN61_INTERNAL_09f0c6f3_30_group_norm_nhwc_one_pass_24_cu_4b293f384cuda3std3__45__cpo5crendE
	.align		8
        /*0040*/ 	.dword	_ZN61_INTERNAL_09f0c6f3_30_group_norm_nhwc_one_pass_24_cu_4b293f384cuda3std3__463_GLOBAL__N__09f0c6f3_30_group_norm_nhwc_one_pass_24_cu_4b293f386ignoreE
	.align		8
        /*0048*/ 	.dword	_ZN61_INTERNAL_09f0c6f3_30_group_norm_nhwc_one_pass_24_cu_4b293f384cuda3std3__419piecewise_constructE
	.align		8
        /*0050*/ 	.dword	_ZN61_INTERNAL_09f0c6f3_30_group_norm_nhwc_one_pass_24_cu_4b293f384cuda3std3__48in_placeE
	.align		8
        /*0058*/ 	.dword	_ZN61_INTERNAL_09f0c6f3_30_group_norm_nhwc_one_pass_24_cu_4b293f384cuda3std3__420unreachable_sentinelE
	.align		8
        /*0060*/ 	.dword	_ZN61_INTERNAL_09f0c6f3_30_group_norm_nhwc_one_pass_24_cu_4b293f384cuda3std3__47nulloptE
	.align		8
        /*0068*/ 	.dword	_ZN61_INTERNAL_09f0c6f3_30_group_norm_nhwc_one_pass_24_cu_4b293f384cuda3std3__48unexpectE
	.align		8
        /*0070*/ 	.dword	_ZN61_INTERNAL_09f0c6f3_30_group_norm_nhwc_one_pass_24_cu_4b293f384cuda3std6ranges3__45__cpo4swapE
	.align		8
        /*0078*/ 	.dword	_ZN61_INTERNAL_09f0c6f3_30_group_norm_nhwc_one_pass_24_cu_4b293f384cuda3std6ranges3__45__cpo9iter_moveE
	.align		8
        /*0080*/ 	.dword	_ZN61_INTERNAL_09f0c6f3_30_group_norm_nhwc_one_pass_24_cu_4b293f384cuda3std6ranges3__45__cpo5beginE
	.align		8
        /*0088*/ 	.dword	_ZN61_INTERNAL_09f0c6f3_30_group_norm_nhwc_one_pass_24_cu_4b293f384cuda3std6ranges3__45__cpo3endE
	.align		8
        /*0090*/ 	.dword	_ZN61_INTERNAL_09f0c6f3_30_group_norm_nhwc_one_pass_24_cu_4b293f384cuda3std6ranges3__45__cpo6cbeginE
	.align		8
        /*0098*/ 	.dword	_ZN61_INTERNAL_09f0c6f3_30_group_norm_nhwc_one_pass_24_cu_4b293f384cuda3std6ranges3__45__cpo4cendE
	.align		8
        /*00a0*/ 	.dword	_ZN61_INTERNAL_09f0c6f3_30_group_norm_nhwc_one_pass_24_cu_4b293f384cuda3std6ranges3__45__cpo7advanceE
	.align		8
        /*00a8*/ 	.dword	_ZN61_INTERNAL_09f0c6f3_30_group_norm_nhwc_one_pass_24_cu_4b293f384cuda3std6ranges3__45__cpo9iter_swapE
	.align		8
        /*00b0*/ 	.dword	_ZN61_INTERNAL_09f0c6f3_30_group_norm_nhwc_one_pass_24_cu_4b293f384cuda3std6ranges3__45__cpo4nextE
	.align		8
        /*00b8*/ 	.dword	_ZN61_INTERNAL_09f0c6f3_30_group_norm_nhwc_one_pass_24_cu_4b293f384cuda3std6ranges3__45__cpo4prevE
	.align		8
        /*00c0*/ 	.dword	_ZN61_INTERNAL_09f0c6f3_30_group_norm_nhwc_one_pass_24_cu_4b293f384cuda3std6ranges3__45__cpo4dataE
	.align		8
        /*00c8*/ 	.dword	_ZN61_INTERNAL_09f0c6f3_30_group_norm_nhwc_one_pass_24_cu_4b293f384cuda3std6ranges3__45__cpo5cdataE
	.align		8
        /*00d0*/ 	.dword	_ZN61_INTERNAL_09f0c6f3_30_group_norm_nhwc_one_pass_24_cu_4b293f384cuda3std6ranges3__45__cpo4sizeE
	.align		8
        /*00d8*/ 	.dword	_ZN61_INTERNAL_09f0c6f3_30_group_norm_nhwc_one_pass_24_cu_4b293f384cuda3std6ranges3__45__cpo5ssizeE
	.align		8
        /*00e0*/ 	.dword	_ZN61_INTERNAL_09f0c6f3_30_group_norm_nhwc_one_pass_24_cu_4b293f384cuda3std6ranges3__45__cpo8distanceE
	.align		8
        /*00e8*/ 	.dword	_ZN61_INTERNAL_09f0c6f3_30_group_norm_nhwc_one_pass_24_cu_4b293f386thrust24THRUST_300001_SM_1030_NS6system6detail10sequential3seqE
	.align		8
        /*00f0*/ 	.dword	_ZN61_INTERNAL_09f0c6f3_30_group_norm_nhwc_one_pass_24_cu_4b293f386thrust24THRUST_300001_SM_1030_NS12placeholders2_1E
	.align		8
        /*00f8*/ 	.dword	_ZN61_INTERNAL_09f0c6f3_30_group_norm_nhwc_one_pass_24_cu_4b293f386thrust24THRUST_300001_SM_1030_NS12placeholders2_2E
	.align		8
        /*0100*/ 	.dword	_ZN61_INTERNAL_09f0c6f3_30_group_norm_nhwc_one_pass_24_cu_4b293f386thrust24THRUST_300001_SM_1030_NS12placeholders2_3E
	.align		8
        /*0108*/ 	.dword	_ZN61_INTERNAL_09f0c6f3_30_group_norm_nhwc_one_pass_24_cu_4b293f386thrust24THRUST_300001_SM_1030_NS12placeholders2_4E
	.align		8
        /*0110*/ 	.dword	_ZN61_INTERNAL_09f0c6f3_30_group_norm_nhwc_one_pass_24_cu_4b293f386thrust24THRUST_300001_SM_1030_NS12placeholders2_5E
	.align		8
        /*0118*/ 	.dword	_ZN61_INTERNAL_09f0c6f3_30_group_norm_nhwc_one_pass_24_cu_4b293f386thrust24THRUST_300001_SM_1030_NS12placeholders2_6E
	.align		8
        /*0120*/ 	.dword	_ZN61_INTERNAL_09f0c6f3_30_group_norm_nhwc_one_pass_24_cu_4b293f386thrust24THRUST_300001_SM_1030_NS12placeholders2_7E
	.align		8
        /*0128*/ 	.dword	_ZN61_INTERNAL_09f0c6f3_30_group_norm_nhwc_one_pass_24_cu_4b293f386thrust24THRUST_300001_SM_1030_NS12placeholders2_8E
	.align		8
        /*0130*/ 	.dword	_ZN61_INTERNAL_09f0c6f3_30_group_norm_nhwc_one_pass_24_cu_4b293f386thrust24THRUST_300001_SM_1030_NS12placeholders2_9E
	.align		8
        /*0138*/ 	.dword	_ZN61_INTERNAL_09f0c6f3_30_group_norm_nhwc_one_pass_24_cu_4b293f386thrust24THRUST_300001_SM_1030_NS12placeholders3_10E


//--------------------- .text._ZN3cub18CUB_300001_SM_10306detail11EmptyKernelIvEEvv --------------------------
	.section	.text._ZN3cub18CUB_300001_SM_10306detail11EmptyKernelIvEEvv,"ax",@progbits
	.align	128
        .global         _ZN3cub18CUB_300001_SM_10306detail11EmptyKernelIvEEvv
        .type           _ZN3cub18CUB_300001_SM_10306detail11EmptyKernelIvEEvv,@function
        .size           _ZN3cub18CUB_300001_SM_10306detail11EmptyKernelIvEEvv,(.L_x_3406 - _ZN3cub18CUB_300001_SM_10306detail11EmptyKernelIvEEvv)
        .other          _ZN3cub18CUB_300001_SM_10306detail11EmptyKernelIvEEvv,@"STO_CUDA_ENTRY STV_DEFAULT"
_ZN3cub18CUB_300001_SM_10306detail11EmptyKernelIvEEvv:
.text._ZN3cub18CUB_300001_SM_10306detail11EmptyKernelIvEEvv:
[----:B------:R-:W-:Y:S01]  /*0000*/  LDC R1, c[0x0][0x37c] ;  /* 0x0000df00ff017b82 */ /* 0x000fe20000000800 */
[----:B------:R-:W-:Y:S05]  /*0010*/  EXIT ;  /* 0x000000000000794d */ /* 0x000fea0003800000 */
.L_x_0:
[----:B------:R-:W-:-:S00]  /*0020*/  BRA `(.L_x_0) ;  /* 0xfffffffc00fc7947 */ /* 0x000fc0000383ffff */
[----:B------:R-:W-:-:S00]  /*0030*/  NOP ;  /* 0x0000000000007918 */ /* 0x000fc00000000000 */
        /* <DEDUP_REMOVED lines=12> */
.L_x_3406:


//--------------------- .text._Z35group_norm_nhwc_bwd_one_pass_kernelI11Bf16IOFp32WLi64ELi24ELi384EEv26Group_norm_nhwc_bwd_params --------------------------
	.section	.text._Z35group_norm_nhwc_bwd_one_pass_kernelI11Bf16IOFp32WLi64ELi24ELi384EEv26Group_norm_nhwc_bwd_params,"ax",@progbits
	.align	128
        .global         _Z35group_norm_nhwc_bwd_one_pass_kernelI11Bf16IOFp32WLi64ELi24ELi384EEv26Group_norm_nhwc_bwd_params
        .type           _Z35group_norm_nhwc_bwd_one_pass_kernelI11Bf16IOFp32WLi64ELi24ELi384EEv26Group_norm_nhwc_bwd_params,@function
        .size           _Z35group_norm_nhwc_bwd_one_pass_kernelI11Bf16IOFp32WLi64ELi24ELi384EEv26Group_norm_nhwc_bwd_params,(.L_x_3407 - _Z35group_norm_nhwc_bwd_one_pass_kernelI11Bf16IOFp32WLi64ELi24ELi384EEv26Group_norm_nhwc_bwd_params)
        .other          _Z35group_norm_nhwc_bwd_one_pass_kernelI11Bf16IOFp32WLi64ELi24ELi384EEv26Group_norm_nhwc_bwd_params,@"STO_CUDA_ENTRY STV_DEFAULT"
_Z35group_norm_nhwc_bwd_one_pass_kernelI11Bf16IOFp32WLi64ELi24ELi384EEv26Group_norm_nhwc_bwd_params:
.text._Z35group_norm_nhwc_bwd_one_pass_kernelI11Bf16IOFp32WLi64ELi24ELi384EEv26Group_norm_nhwc_bwd_params:
[----:B------:R-:W-:Y:S01]  /*0000*/  LDC R1, c[0x0][0x37c] ;  /* 0x0000df00ff017b82 */ /* 0x000fe20000000800 */
[----:B------:R-:W0:Y:S01]  /*0010*/  S2R R36, SR_CTAID.Y ;  /* 0x0000000000247919 */ /* 0x000e220000002600 */
[----:B------:R-:W1:Y:S06]  /*0020*/  LDCU UR4, c[0x0][0x410] ;  /* 0x00008200ff0477ac */ /* 0x000e6c0008000800 */
[----:B------:R-:W2:Y:S01]  /*0030*/  S2UR UR8, SR_CTAID.X ;  /* 0x00000000000879c3 */ /* 0x000ea20000002500 */
[----:B------:R-:W3:Y:S01]  /*0040*/  S2R R38, SR_TID.X ;  /* 0x0000000000267919 */ /* 0x000ee20000002100 */
[----:B------:R-:W1:Y:S01]  /*0050*/  LDCU UR5, c[0x0][0x3e0] ;  /* 0x00007c00ff0577ac */ /* 0x000e620008000800 */
[----:B------:R-:W4:Y:S01]  /*0060*/  LDCU.64 UR12, c[0x0][0x358] ;  /* 0x00006b00ff0c77ac */ /* 0x000f220008000a00 */
[----:B-1----:R-:W-:-:S06]  /*0070*/  UIMAD UR4, UR4, UR5, URZ ;  /* 0x00000005040472a4 */ /* 0x002fcc000f8e02ff */
[----:B0-----:R-:W-:-:S13]  /*0080*/  ISETP.GE.AND P0, PT, R36, UR4, PT ;  /* 0x0000000424007c0c */ /* 0x001fda000bf06270 */
[----:B--234-:R-:W-:Y:S05]  /*0090*/  @P0 BRA `(.L_x_1) ;  /* 0x0000003000a00947 */ /* 0x01cfea0003800000 */
[----:B------:R-:W-:Y:S01]  /*00a0*/  LOP3.LUT R0, R38, 0xffff, RZ, 0xc0, !PT ;  /* 0x0000ffff26007812 */ /* 0x000fe200078ec0ff */
[----:B------:R-:W0:Y:S01]  /*00b0*/  S2UR UR6, SR_CgaCtaId ;  /* 0x00000000000679c3 */ /* 0x000e220000008800 */
[----:B------:R-:W1:Y:S01]  /*00c0*/  S2R R10, SR_LANEID ;  /* 0x00000000000a7919 */ /* 0x000e620000000000 */
[----:B------:R-:W-:Y:S01]  /*00d0*/  UMOV UR5, 0x400 ;  /* 0x0000040000057882 */ /* 0x000fe20000000000 */
[----:B------:R-:W-:Y:S02]  /*00e0*/  HFMA2 R43, -RZ, RZ, 0, 0 ;  /* 0x00000000ff2b7431 */ /* 0x000fe400000001ff */
[----:B------:R-:W-:Y:S01]  /*00f0*/  IMAD R0, R0, 0x1556, RZ ;  /* 0x0000155600007824 */ /* 0x000fe200078e02ff */
[----:B------:R-:W-:Y:S01]  /*0100*/  UIADD3 UR5, UPT, UPT, UR5, 0x80, URZ ;  /* 0x0000008005057890 */ /* 0x000fe2000fffe0ff */
[----:B------:R-:W-:Y:S01]  /*0110*/  MOV R42, R36 ;  /* 0x00000024002a7202 */ /* 0x000fe20000000f00 */
[----:B------:R-:W2:Y:S01]  /*0120*/  LDCU.U8 UR9, c[0x0][0x414] ;  /* 0x00008280ff0977ac */ /* 0x000ea20008000000 */
[----:B------:R-:W3:Y:S01]  /*0130*/  LDC R4, c[0x0][0x41c] ;  /* 0x00010700ff047b82 */ /* 0x000ee20000000800 */
[----:B------:R-:W-:-:S04]  /*0140*/  SHF.R.U32.HI R45, RZ, 0x10, R0 ;  /* 0x00000010ff2d7819 */ /* 0x000fc80000011600 */
[----:B------:R-:W-:-:S03]  /*0150*/  PRMT R2, R45, 0x9910, RZ ;  /* 0x000099102d027816 */ /* 0x000fc600000000ff */
[----:B------:R-:W4:Y:S02]  /*0160*/  LDC R11, c[0x0][0x374] ;  /* 0x0000dd00ff0b7b82 */ /* 0x000f240000000800 */
[----:B------:R-:W-:-:S05]  /*0170*/  IMAD R2, R2, 0xc, RZ ;  /* 0x0000000c02027824 */ /* 0x000fca00078e02ff */
[----:B------:R-:W-:Y:S01]  /*0180*/  IADD3 R2, PT, PT, RZ, -R2, RZ ;  /* 0x80000002ff027210 */ /* 0x000fe20007ffe0ff */
[----:B------:R-:W1:Y:S01]  /*0190*/  LDC R0, c[0x0][0x370] ;  /* 0x0000dc00ff007b82 */ /* 0x000e620000000800 */
[----:B0-----:R-:W-:Y:S02]  /*01a0*/  ULEA UR5, UR6, UR5, 0x18 ;  /* 0x0000000506057291 */ /* 0x001fe4000f8ec0ff */
[----:B------:R-:W-:-:S04]  /*01b0*/  PRMT R3, R2, 0x7710, RZ ;  /* 0x0000771002037816 */ /* 0x000fc800000000ff */
[----:B------:R-:W-:Y:S01]  /*01c0*/  IADD3 R2, PT, PT, R3, R38, RZ ;  /* 0x0000002603027210 */ /* 0x000fe20007ffe0ff */
[----:B---3--:R-:W-:Y:S01]  /*01d0*/  IMAD R45, R4, UR8, R45 ;  /* 0x00000008042d7c24 */ /* 0x008fe2000f8e022d */
[----:B------:R-:W-:Y:S02]  /*01e0*/  LEA R44, R38, UR5, 0x4 ;  /* 0x00000005262c7c11 */ /* 0x000fe4000f8e20ff */
[----:B------:R-:W-:-:S04]  /*01f0*/  SHF.L.U32 R2, R2, 0x1, RZ ;  /* 0x0000000102027819 */ /* 0x000fc800000006ff */
[----:B--2---:R-:W-:-:S07]  /*0200*/  LOP3.LUT R2, R2, 0xffff, RZ, 0xc0, !PT ;  /* 0x0000ffff02027812 */ /* 0x004fce00078ec0ff */
.L_x_26:
[----:B0-----:R-:W0:Y:S01]  /*0210*/  LDC R13, c[0x0][0x410] ;  /* 0x00010400ff0d7b82 */ /* 0x001e220000000800 */
[----:B------:R-:W-:Y:S01]  /*0220*/  IABS R8, R42 ;  /* 0x0000002a00087213 */ /* 0x000fe20000000000 */
[----:B--2---:R-:W2:Y:S01]  /*0230*/  LDCU.128 UR16, c[0x0][0x400] ;  /* 0x00008000ff1077ac */ /* 0x004ea20008000c00 */
[----:B------:R-:W-:Y:S02]  /*0240*/  SHF.R.S32.HI R15, RZ, 0x1f, R45 ;  /* 0x0000001fff0f7819 */ /* 0x000fe4000001142d */
[----:B------:R-:W-:Y:S02]  /*0250*/  ISETP.GE.AND P1, PT, R42, RZ, PT ;  /* 0x000000ff2a00720c */ /* 0x000fe40003f26270 */
[----:B--2---:R-:W-:Y:S02]  /*0260*/  ISETP.GE.U32.AND P0, PT, R45, UR16, PT ;  /* 0x000000102d007c0c */ /* 0x004fe4000bf06070 */
[----:B0-----:R-:W-:Y:S02]  /*0270*/  IABS R6, R13 ;  /* 0x0000000d00067213 */ /* 0x001fe40000000000 */
[----:B------:R-:W-:-:S02]  /*0280*/  ISETP.GE.AND.EX P0, PT, R15, UR17, PT, P0 ;  /* 0x000000110f007c0c */ /* 0x000fc4000bf06300 */
[----:B------:R-:W0:Y:S01]  /*0290*/  I2F.RP R3, R6 ;  /* 0x0000000600037306 */ /* 0x000e220000209400 */
[----:B------:R-:W-:-:S10]  /*02a0*/  IADD3 R20, PT, PT, R45, 0x20, RZ ;  /* 0x000000202d147810 */ /* 0x000fd40007ffe0ff */
[----:B------:R-:W2:Y:S01]  /*02b0*/  @!P0 LDC.64 R18, c[0x0][0x398] ;  /* 0x0000e600ff128b82 */ /* 0x000ea20000000a00 */
[----:B0-----:R-:W0:Y:S02]  /*02c0*/  MUFU.RCP R3, R3 ;  /* 0x0000000300037308 */ /* 0x001e240000001000 */
[----:B0-----:R-:W-:-:S06]  /*02d0*/  IADD3 R4, PT, PT, R3, 0xffffffe, RZ ;  /* 0x0ffffffe03047810 */ /* 0x001fcc0007ffe0ff */
[----:B------:R0:W3:Y:S02]  /*02e0*/  F2I.FTZ.U32.TRUNC.NTZ R5, R4 ;  /* 0x0000000400057305 */ /* 0x0000e4000021f000 */
[----:B0-----:R-:W-:Y:S02]  /*02f0*/  MOV R4, RZ ;  /* 0x000000ff00047202 */ /* 0x001fe40000000f00 */
[----:B---3--:R-:W-:-:S05]  /*0300*/  IADD3 R7, PT, PT, RZ, -R5, RZ ;  /* 0x80000005ff077210 */ /* 0x008fca0007ffe0ff */
[----:B------:R-:W-:-:S04]  /*0310*/  IMAD R7, R7, R6, RZ ;  /* 0x0000000607077224 */ /* 0x000fc800078e02ff */
[----:B------:R-:W-:Y:S01]  /*0320*/  IMAD.HI.U32 R5, R5, R7, R4 ;  /* 0x0000000705057227 */ /* 0x000fe200078e0004 */
[----:B------:R-:W-:Y:S02]  /*0330*/  MOV R7, R8 ;  /* 0x0000000800077202 */ /* 0x000fe40000000f00 */
[----:B------:R-:W0:Y:S01]  /*0340*/  LDC.64 R8, c[0x0][0x3b8] ;  /* 0x0000ee00ff087b82 */ /* 0x000e220000000a00 */
[----:B------:R-:W-:Y:S02]  /*0350*/  LOP3.LUT R4, R42, R13, RZ, 0x3c, !PT ;  /* 0x0000000d2a047212 */ /* 0x000fe400078e3cff */
[----:B------:R-:W-:Y:S02]  /*0360*/  IMAD.HI.U32 R5, R5, R7, RZ ;  /* 0x0000000705057227 */ /* 0x000fe400078e00ff */
[----:B------:R-:W-:-:S03]  /*0370*/  ISETP.GE.AND P2, PT, R4, RZ, PT ;  /* 0x000000ff0400720c */ /* 0x000fc60003f46270 */
[----:B------:R-:W-:-:S05]  /*0380*/  IADD3 R3, PT, PT, -R5, RZ, RZ ;  /* 0x000000ff05037210 */ /* 0x000fca0007ffe1ff */
[----:B------:R-:W-:-:S05]  /*0390*/  IMAD R3, R6, R3, R7 ;  /* 0x0000000306037224 */ /* 0x000fca00078e0207 */
[----:B------:R-:W-:Y:S01]  /*03a0*/  ISETP.GT.U32.AND P4, PT, R6, R3, PT ;  /* 0x000000030600720c */ /* 0x000fe20003f84070 */
[----:B0-----:R-:W-:-:S06]  /*03b0*/  IMAD.WIDE R8, R42, 0x8, R8 ;  /* 0x000000082a087825 */ /* 0x001fcc00078e0208 */
[----:B------:R-:W3:Y:S06]  /*03c0*/  LDG.E.64 R8, desc[UR12][R8.64] ;  /* 0x0000000c08087981 */ /* 0x000eec000c1e1b00 */
[-C--:B------:R-:W-:Y:S02]  /*03d0*/  @!P4 IADD3 R3, PT, PT, R3, -R6.reuse, RZ ;  /* 0x800000060303c210 */ /* 0x080fe40007ffe0ff */
[----:B------:R-:W-:Y:S02]  /*03e0*/  @!P4 IADD3 R5, PT, PT, R5, 0x1, RZ ;  /* 0x000000010505c810 */ /* 0x000fe40007ffe0ff */
[----:B------:R-:W-:-:S02]  /*03f0*/  ISETP.GE.U32.AND P3, PT, R3, R6, PT ;  /* 0x000000060300720c */ /* 0x000fc40003f66070 */
[----:B------:R-:W-:Y:S02]  /*0400*/  ISETP.GT.U32.AND P5, PT, R6, R3, PT ;  /* 0x000000030600720c */ /* 0x000fe40003fa4070 */
[----:B------:R-:W-:-:S04]  /*0410*/  IADD3 R4, PT, PT, R3, -R6, RZ ;  /* 0x8000000603047210 */ /* 0x000fc80007ffe0ff */
[----:B------:R-:W-:Y:S02]  /*0420*/  SEL R3, R4, R3, !P5 ;  /* 0x0000000304037207 */ /* 0x000fe40006800000 */
[----:B------:R-:W-:Y:S02]  /*0430*/  LOP3.LUT R4, RZ, R13, RZ, 0x33, !PT ;  /* 0x0000000dff047212 */ /* 0x000fe400078e33ff */
[----:B------:R-:W-:Y:S02]  /*0440*/  @!P1 IADD3 R3, PT, PT, -R3, RZ, RZ ;  /* 0x000000ff03039210 */ /* 0x000fe40007ffe1ff */
[----:B------:R-:W-:Y:S02]  /*0450*/  @P3 IADD3 R5, PT, PT, R5, 0x1, RZ ;  /* 0x0000000105053810 */ /* 0x000fe40007ffe0ff */
[----:B------:R-:W-:Y:S02]  /*0460*/  ISETP.NE.AND P3, PT, R13, RZ, PT ;  /* 0x000000ff0d00720c */ /* 0x000fe40003f65270 */
[----:B------:R-:W0:Y:S01]  /*0470*/  @!P0 LDC.64 R12, c[0x0][0x3f8] ;  /* 0x0000fe00ff0c8b82 */ /* 0x000e220000000a00 */
[----:B------:R-:W-:-:S02]  /*0480*/  @!P2 IADD3 R5, PT, PT, -R5, RZ, RZ ;  /* 0x000000ff0505a210 */ /* 0x000fc40007ffe1ff */
[C---:B------:R-:W-:Y:S02]  /*0490*/  SEL R3, R4.reuse, R3, !P3 ;  /* 0x0000000304037207 */ /* 0x040fe40005800000 */
[----:B------:R-:W-:-:S03]  /*04a0*/  SEL R7, R4, R5, !P3 ;  /* 0x0000000504077207 */ /* 0x000fc60005800000 */
[----:B------:R-:W-:Y:S01]  /*04b0*/  IMAD R17, R3, 0x18, RZ ;  /* 0x0000001803117824 */ /* 0x000fe200078e02ff */
[----:B------:R-:W-:Y:S02]  /*04c0*/  ISETP.GE.U32.AND P1, PT, R20, UR16, PT ;  /* 0x0000001014007c0c */ /* 0x000fe4000bf26070 */
[----:B------:R-:W-:Y:S02]  /*04d0*/  SHF.R.S32.HI R21, RZ, 0x1f, R20 ;  /* 0x0000001fff157819 */ /* 0x000fe40000011414 */
[----:B------:R-:W-:Y:S02]  /*04e0*/  SHF.R.S32.HI R4, RZ, 0x1f, R7 ;  /* 0x0000001fff047819 */ /* 0x000fe40000011407 */
[----:B------:R-:W-:Y:S02]  /*04f0*/  IADD3 R46, P2, PT, R17, R2, RZ ;  /* 0x00000002112e7210 */ /* 0x000fe40007f5e0ff */
[----:B------:R-:W-:Y:S01]  /*0500*/  ISETP.GE.AND.EX P1, PT, R21, UR17, PT, P1 ;  /* 0x0000001115007c0c */ /* 0x000fe2000bf26310 */
[----:B------:R-:W-:Y:S01]  /*0510*/  IMAD R2, R4, UR18, RZ ;  /* 0x0000001204027c24 */ /* 0x000fe2000f8e02ff */
[----:B------:R-:W-:Y:S01]  /*0520*/  LEA.HI.X.SX32 R47, R17, RZ, 0x1, P2 ;  /* 0x000000ff112f7211 */ /* 0x000fe200010f0eff */
[----:B------:R-:W4:Y:S02]  /*0530*/  @!P0 LDC.64 R4, c[0x0][0x3a0] ;  /* 0x0000e800ff048b82 */ /* 0x000f240000000a00 */
[----:B------:R-:W-:-:S02]  /*0540*/  IMAD R49, R7, UR19, R2 ;  /* 0x0000001307317c24 */ /* 0x000fc4000f8e0202 */
[----:B------:R-:W-:-:S04]  /*0550*/  IMAD.WIDE.U32 R46, R7, UR18, R46 ;  /* 0x00000012072e7c25 */ /* 0x000fc8000f8e002e */
[----:B0-----:R-:W-:Y:S01]  /*0560*/  @!P0 IMAD R2, R15, R12, RZ ;  /* 0x0000000c0f028224 */ /* 0x001fe200078e02ff */
[----:B------:R-:W-:Y:S01]  /*0570*/  IADD3 R49, PT, PT, R47, R49, RZ ;  /* 0x000000312f317210 */ /* 0x000fe20007ffe0ff */
[----:B------:R-:W0:Y:S01]  /*0580*/  @!P1 LDC.64 R6, c[0x0][0x3f8] ;  /* 0x0000fe00ff069b82 */ /* 0x000e220000000a00 */
[----:B------:R-:W-:Y:S01]  /*0590*/  @!P0 MOV R48, R46 ;  /* 0x0000002e00308202 */ /* 0x000fe20000000f00 */
[----:B------:R-:W-:Y:S01]  /*05a0*/  @!P0 IMAD R15, R45, R13, R2 ;  /* 0x0000000d2d0f8224 */ /* 0x000fe200078e0202 */
[----:B------:R-:W-:-:S03]  /*05b0*/  LOP3.LUT R2, R38, 0xffff, RZ, 0xc0, !PT ;  /* 0x0000ffff26027812 */ /* 0x000fc600078ec0ff */
[----:B------:R-:W-:-:S04]  /*05c0*/  @!P0 IMAD.WIDE.U32 R12, R45, R12, R48 ;  /* 0x0000000c2d0c8225 */ /* 0x000fc800078e0030 */
[----:B------:R-:W-:Y:S01]  /*05d0*/  IMAD R14, R2, 0x1556, RZ ;  /* 0x00001556020e7824 */ /* 0x000fe200078e02ff */
[----:B------:R-:W-:Y:S02]  /*05e0*/  @!P0 IADD3 R15, PT, PT, R13, R15, RZ ;  /* 0x0000000f0d0f8210 */ /* 0x000fe40007ffe0ff */
[C---:B------:R-:W-:Y:S02]  /*05f0*/  @!P0 SHF.L.U32 R13, R12.reuse, 0x1, RZ ;  /* 0x000000010c0d8819 */ /* 0x040fe400000006ff */
[----:B------:R-:W-:Y:S02]  /*0600*/  @!P0 SHF.L.U64.HI R2, R12, 0x1, R15 ;  /* 0x000000010c028819 */ /* 0x000fe4000001020f */
[----:B----4-:R-:W-:Y:S02]  /*0610*/  @!P0 IADD3 R22, P2, PT, R13, R4, RZ ;  /* 0x000000040d168210 */ /* 0x010fe40007f5e0ff */
[----:B------:R-:W-:Y:S02]  /*0620*/  SHF.R.U32.HI R4, RZ, 0x10, R14 ;  /* 0x00000010ff047819 */ /* 0x000fe4000001160e */
[----:B------:R-:W-:Y:S01]  /*0630*/  @!P0 IADD3.X R23, PT, PT, R2, R5, RZ, P2, !PT ;  /* 0x0000000502178210 */ /* 0x000fe200017fe4ff */
[----:B------:R-:W4:Y:S01]  /*0640*/  @!P1 LDC.64 R14, c[0x0][0x3a0] ;  /* 0x0000e800ff0e9b82 */ /* 0x000f220000000a00 */
[----:B-1----:R-:W-:Y:S01]  /*0650*/  PRMT R16, R4, 0x9910, RZ ;  /* 0x0000991004107816 */ /* 0x002fe200000000ff */
[----:B0-----:R-:W-:-:S06]  /*0660*/  @!P1 IMAD R12, R21, R6, RZ ;  /* 0x00000006150c9224 */ /* 0x001fcc00078e02ff */
[----:B------:R-:W0:Y:S01]  /*0670*/  @!P1 LDC.64 R4, c[0x0][0x398] ;  /* 0x0000e600ff049b82 */ /* 0x000e220000000a00 */
[----:B--2---:R-:W-:Y:S01]  /*0680*/  @!P0 IADD3 R18, P3, PT, R13, R18, RZ ;  /* 0x000000120d128210 */ /* 0x004fe20007f7e0ff */
[----:B------:R-:W-:Y:S01]  /*0690*/  @!P1 IMAD R25, R20, R7, R12 ;  /* 0x0000000714199224 */ /* 0x000fe200078e020c */
[----:B------:R-:W-:Y:S01]  /*06a0*/  @!P1 MOV R12, R46 ;  /* 0x0000002e000c9202 */ /* 0x000fe20000000f00 */
[----:B------:R-:W-:Y:S01]  /*06b0*/  IMAD R16, R16, 0xc, RZ ;  /* 0x0000000c10107824 */ /* 0x000fe200078e02ff */
[----:B------:R-:W-:Y:S02]  /*06c0*/  @!P1 MOV R13, R49 ;  /* 0x00000031000d9202 */ /* 0x000fe40000000f00 */
[----:B------:R-:W-:Y:S02]  /*06d0*/  CS2R R40, SRZ ;  /* 0x0000000000287805 */ /* 0x000fe4000001ff00 */
[----:B------:R-:W-:Y:S01]  /*06e0*/  IADD3 R16, PT, PT, RZ, -R16, RZ ;  /* 0x80000010ff107210 */ /* 0x000fe20007ffe0ff */
[----:B------:R-:W-:-:S02]  /*06f0*/  @!P1 IMAD.WIDE.U32 R20, R20, R6, R12 ;  /* 0x0000000614149225 */ /* 0x000fc400078e000c */
[----:B------:R-:W2:Y:S01]  /*0700*/  LDC.64 R6, c[0x0][0x3a8] ;  /* 0x0000ea00ff067b82 */ /* 0x000ea20000000a00 */
[----:B------:R1:W3:Y:S02]  /*0710*/  @!P0 LDG.E R41, desc[UR12][R22.64] ;  /* 0x0000000c16298981 */ /* 0x0002e4000c1e1900 */
[----:B------:R-:W-:Y:S02]  /*0720*/  @!P1 IADD3 R25, PT, PT, R21, R25, RZ ;  /* 0x0000001915199210 */ /* 0x000fe40007ffe0ff */
[----:B------:R-:W-:Y:S02]  /*0730*/  @!P1 SHF.L.U32 R21, R20, 0x1, RZ ;  /* 0x0000000114159819 */ /* 0x000fe400000006ff */
[----:B-1----:R-:W-:Y:S02]  /*0740*/  PRMT R23, R16, 0x7710, RZ ;  /* 0x0000771010177816 */ /* 0x002fe400000000ff */
[----:B------:R-:W-:Y:S02]  /*0750*/  @!P0 IADD3.X R19, PT, PT, R2, R19, RZ, P3, !PT ;  /* 0x0000001302138210 */ /* 0x000fe40001ffe4ff */
[----:B------:R-:W-:-:S02]  /*0760*/  IADD3 R23, PT, PT, R23, R38, RZ ;  /* 0x0000002617177210 */ /* 0x000fc40007ffe0ff */
[----:B------:R-:W-:Y:S01]  /*0770*/  @!P1 SHF.L.U64.HI R2, R20, 0x1, R25 ;  /* 0x0000000114029819 */ /* 0x000fe20000010219 */
[----:B------:R-:W3:Y:S01]  /*0780*/  @!P0 LDG.E R40, desc[UR12][R18.64] ;  /* 0x0000000c12288981 */ /* 0x000ee2000c1e1900 */
[C---:B----4-:R-:W-:Y:S02]  /*0790*/  @!P1 IADD3 R14, P3, PT, R21.reuse, R14, RZ ;  /* 0x0000000e150e9210 */ /* 0x050fe40007f7e0ff */
[----:B0-----:R-:W-:Y:S02]  /*07a0*/  @!P1 IADD3 R20, P4, PT, R21, R4, RZ ;  /* 0x0000000415149210 */ /* 0x001fe40007f9e0ff */
[----:B------:R-:W-:Y:S02]  /*07b0*/  SHF.L.U32 R23, R23, 0x1, RZ ;  /* 0x0000000117177819 */ /* 0x000fe400000006ff */
[C---:B------:R-:W-:Y:S02]  /*07c0*/  @!P1 IADD3.X R15, PT, PT, R2.reuse, R15, RZ, P3, !PT ;  /* 0x0000000f020f9210 */ /* 0x040fe40001ffe4ff */
[----:B------:R-:W-:-:S02]  /*07d0*/  @!P1 IADD3.X R21, PT, PT, R2, R5, RZ, P4, !PT ;  /* 0x0000000502159210 */ /* 0x000fc400027fe4ff */
[----:B------:R-:W-:Y:S02]  /*07e0*/  LOP3.LUT R2, R23, 0xffff, RZ, 0xc0, !PT ;  /* 0x0000ffff17027812 */ /* 0x000fe400078ec0ff */
[----:B------:R-:W-:Y:S02]  /*07f0*/  MOV R39, RZ ;  /* 0x000000ff00277202 */ /* 0x000fe40000000f00 */
[----:B------:R-:W-:Y:S02]  /*0800*/  IADD3 R17, PT, PT, R17, R2, RZ ;  /* 0x0000000211117210 */ /* 0x000fe40007ffe0ff */
[----:B------:R-:W-:Y:S02]  /*0810*/  MOV R37, RZ ;  /* 0x000000ff00257202 */ /* 0x000fe40000000f00 */
[----:B------:R-:W4:Y:S01]  /*0820*/  @!P1 LDG.E R39, desc[UR12][R14.64] ;  /* 0x0000000c0e279981 */ /* 0x000f22000c1e1900 */
[----:B--2---:R-:W-:-:S03]  /*0830*/  IMAD.WIDE R6, R17, 0x4, R6 ;  /* 0x0000000411067825 */ /* 0x004fc600078e0206 */
[----:B------:R-:W2:Y:S04]  /*0840*/  @!P1 LDG.E R37, desc[UR12][R20.64] ;  /* 0x0000000c14259981 */ /* 0x000ea8000c1e1900 */
[----:B------:R-:W5:Y:S01]  /*0850*/  LDG.E.64 R6, desc[UR12][R6.64] ;  /* 0x0000000c06067981 */ /* 0x000f62000c1e1b00 */
[----:B------:R-:W-:-:S13]  /*0860*/  ISETP.NE.AND P2, PT, RZ, UR9, PT ;  /* 0x00000009ff007c0c */ /* 0x000fda000bf45270 */
[----:B------:R-:W0:Y:S01]  /*0870*/  @P2 LDC.64 R12, c[0x0][0x3b0] ;  /* 0x0000ec00ff0c2b82 */ /* 0x000e220000000a00 */
[----:B------:R-:W-:Y:S01]  /*0880*/  UISETP.NE.AND UP1, UPT, UR9, URZ, UPT ;  /* 0x000000ff0900728c */ /* 0x000fe2000bf25270 */
[----:B------:R-:W-:Y:S01]  /*0890*/  CS2R R4, SRZ ;  /* 0x0000000000047805 */ /* 0x000fe2000001ff00 */
[----:B------:R-:W-:Y:S01]  /*08a0*/  UMOV UR7, 0x3f800000 ;  /* 0x3f80000000077882 */ /* 0x000fe20000000000 */
[----:B0-----:R-:W-:-:S05]  /*08b0*/  @P2 IMAD.WIDE R12, R17, 0x4, R12 ;  /* 0x00000004110c2825 */ /* 0x001fca00078e020c */
[----:B------:R2:W5:Y:S01]  /*08c0*/  @P2 LDG.E.64 R4, desc[UR12][R12.64] ;  /* 0x0000000c0c042981 */ /* 0x000562000c1e1b00 */
[----:B---3--:R-:W-:-:S13]  /*08d0*/  R2UR UR14, R8 ;  /* 0x00000000080e72ca */ /* 0x008fda00000e0000 */
[----:B------:R-:W-:-:S05]  /*08e0*/  MOV R8, UR14 ;  /* 0x0000000e00087c02 */ /* 0x000fca0008000f00 */
[----:B------:R-:W-:-:S05]  /*08f0*/  FFMA.FTZ R9, -R8, UR14, R9 ;  /* 0x0000000e08097c23 */ /* 0x000fca0008010109 */
[----:B------:R-:W-:-:S13]  /*0900*/  FSETP.GTU.FTZ.AND P1, PT, R9, RZ, PT ;  /* 0x000000ff0900720b */ /* 0x000fda0003f3c000 */
[----:B------:R-:W-:-:S05]  /*0910*/  VOTEU.ANY UP0, P1 ;  /* 0x0000000000ff7886 */ /* 0x000fca0000800100 */
[----:B------:R-:W0:Y:S01]  /*0920*/  @UP0 LDCU UR5, c[0x0][0x3c0] ;  /* 0x00007800ff0507ac */ /* 0x000e220008000800 */
[----:B------:R-:W-:-:S13]  /*0930*/  PLOP3.LUT P1, PT, PT, PT, UP0, 0x80, 0x8 ;  /* 0x000000000008781c */ /* 0x000fda0003f2f008 */
[----:B0-----:R-:W-:-:S06]  /*0940*/  @P1 FADD.FTZ R8, R9, UR5 ;  /* 0x0000000509081e21 */ /* 0x001fcc0008010000 */
[----:B------:R-:W0:Y:S02]  /*0950*/  @P1 MUFU.RSQ R8, R8 ;  /* 0x0000000800081308 */ /* 0x000e240000001400 */
[----:B0-----:R-:W-:Y:S02]  /*0960*/  @P1 R2UR UR5, R8 ;  /* 0x00000000080512ca */ /* 0x001fe400000e0000 */
[----:B------:R-:W-:-:S11]  /*0970*/  PRMT R9, R41, 0x7632, R9 ;  /* 0x0000763229097816 */ /* 0x000fd60000000009 */
[----:B------:R-:W-:Y:S01]  /*0980*/  @UP0 UMOV UR7, UR5 ;  /* 0x0000000500070c82 */ /* 0x000fe20008000000 */
[----:B------:R-:W-:Y:S02]  /*0990*/  PRMT R17, R40, 0x7632, R17 ;  /* 0x0000763228117816 */ /* 0x000fe40000000011 */
[----:B----4-:R-:W-:Y:S02]  /*09a0*/  PRMT R14, R39, 0x7632, R14 ;  /* 0x00007632270e7816 */ /* 0x010fe4000000000e */
[----:B--2---:R-:W-:Y:S01]  /*09b0*/  PRMT R13, R37, 0x7632, R13 ;  /* 0x00007632250d7816 */ /* 0x004fe2000000000d */
[----:B------:R-:W-:Y:S06]  /*09c0*/  BRA.U UP1, `(.L_x_2) ;  /* 0x0000000101947547 */ /* 0x000fec000b800000 */
[----:B------:R-:W-:Y:S02]  /*09d0*/  SHF.L.U32 R12, R41, 0x10, RZ ;  /* 0x00000010290c7819 */ /* 0x000fe400000006ff */
[----:B------:R-:W-:Y:S02]  /*09e0*/  SHF.L.U32 R15, R9, 0x10, RZ ;  /* 0x00000010090f7819 */ /* 0x000fe400000006ff */
[----:B------:R-:W-:Y:S01]  /*09f0*/  SHF.L.U32 R9, R40, 0x10, RZ ;  /* 0x0000001028097819 */ /* 0x000fe200000006ff */
[----:B------:R-:W-:Y:S01]  /*0a00*/  FADD.FTZ R12, R12, -UR14 ;  /* 0x8000000e0c0c7e21 */ /* 0x000fe20008010000 */
[----:B------:R-:W-:Y:S01]  /*0a10*/  SHF.L.U32 R8, R17, 0x10, RZ ;  /* 0x0000001011087819 */ /* 0x000fe200000006ff */
[----:B------:R-:W-:Y:S01]  /*0a20*/  FADD.FTZ R15, R15, -UR14 ;  /* 0x8000000e0f0f7e21 */ /* 0x000fe20008010000 */
[----:B------:R-:W-:Y:S01]  /*0a30*/  SHF.L.U32 R20, R39, 0x10, RZ ;  /* 0x0000001027147819 */ /* 0x000fe200000006ff */
[----:B-----5:R-:W-:Y:S01]  /*0a40*/  FMUL.FTZ R17, R6, R9 ;  /* 0x0000000906117220 */ /* 0x020fe20000410000 */
[----:B------:R-:W-:Y:S01]  /*0a50*/  FMUL.FTZ R12, R12, UR7 ;  /* 0x000000070c0c7c20 */ /* 0x000fe20008410000 */
[----:B------:R-:W-:Y:S01]  /*0a60*/  FMUL.FTZ R16, R7, R8 ;  /* 0x0000000807107220 */ /* 0x000fe20000410000 */
[----:B------:R-:W-:Y:S01]  /*0a70*/  FMUL.FTZ R15, R15, UR7 ;  /* 0x000000070f0f7c20 */ /* 0x000fe20008410000 */
[----:B------:R-:W-:Y:S01]  /*0a80*/  FADD.FTZ R19, RZ, R17 ;  /* 0x00000011ff137221 */ /* 0x000fe20000010000 */
[----:B------:R-:W-:Y:S01]  /*0a90*/  FFMA.FTZ R18, R12, R17, RZ ;  /* 0x000000110c127223 */ /* 0x000fe200000100ff */
[----:B------:R-:W-:Y:S01]  /*0aa0*/  SHF.L.U32 R17, R37, 0x10, RZ ;  /* 0x0000001025117819 */ /* 0x000fe200000006ff */
[----:B------:R-:W-:Y:S01]  /*0ab0*/  FADD.FTZ R20, R20, -UR14 ;  /* 0x8000000e14147e21 */ /* 0x000fe20008010000 */
[----:B------:R-:W-:Y:S01]  /*0ac0*/  SHF.L.U32 R14, R14, 0x10, RZ ;  /* 0x000000100e0e7819 */ /* 0x000fe200000006ff */
[----:B------:R-:W-:Y:S01]  /*0ad0*/  FADD.FTZ R19, R16, R19 ;  /* 0x0000001310137221 */ /* 0x000fe20000010000 */
[----:B------:R-:W-:Y:S01]  /*0ae0*/  FFMA.FTZ R18, R15, R16, R18 ;  /* 0x000000100f127223 */ /* 0x000fe20000010012 */
[----:B------:R-:W-:Y:S01]  /*0af0*/  FMUL.FTZ R22, R6, R17 ;  /* 0x0000001106167220 */ /* 0x000fe20000410000 */
[----:B------:R-:W-:Y:S01]  /*0b00*/  FMUL.FTZ R21, R20, UR7 ;  /* 0x0000000714157c20 */ /* 0x000fe20008410000 */
[----:B------:R-:W-:Y:S01]  /*0b10*/  SHF.L.U32 R16, R13, 0x10, RZ ;  /* 0x000000100d107819 */ /* 0x000fe200000006ff */
[----:B------:R-:W-:Y:S01]  /*0b20*/  FADD.FTZ R14, R14, -UR14 ;  /* 0x8000000e0e0e7e21 */ /* 0x000fe20008010000 */
[----:B------:R-:W-:Y:S01]  /*0b30*/  FADD.FTZ R19, R19, R22 ;  /* 0x0000001613137221 */ /* 0x000fe20000010000 */
[----:B------:R-:W-:Y:S01]  /*0b40*/  FFMA.FTZ R22, R21, R22, R18 ;  /* 0x0000001615167223 */ /* 0x000fe20000010012 */
[----:B------:R-:W-:Y:S01]  /*0b50*/  FFMA.FTZ R12, R9, R12, RZ ;  /* 0x0000000c090c7223 */ /* 0x000fe200000100ff */
[----:B------:R-:W-:Y:S01]  /*0b60*/  FMUL.FTZ R18, R7, R16 ;  /* 0x0000001007127220 */ /* 0x000fe20000410000 */
[----:B------:R-:W-:Y:S01]  /*0b70*/  FMUL.FTZ R25, R14, UR7 ;  /* 0x000000070e197c20 */ /* 0x000fe20008410000 */
[----:B------:R-:W-:Y:S01]  /*0b80*/  FADD.FTZ R26, RZ, R9 ;  /* 0x00000009ff1a7221 */ /* 0x000fe20000010000 */
[----:B------:R-:W-:Y:S01]  /*0b90*/  FFMA.FTZ R15, R8, R15, RZ ;  /* 0x0000000f080f7223 */ /* 0x000fe200000100ff */
[----:B------:R-:W-:Y:S01]  /*0ba0*/  FADD.FTZ R27, RZ, R8 ;  /* 0x00000008ff1b7221 */ /* 0x000fe20000010000 */
[----:B------:R-:W-:Y:S01]  /*0bb0*/  FADD.FTZ R19, R18, R19 ;  /* 0x0000001312137221 */ /* 0x000fe20000010000 */
[----:B------:R-:W-:Y:S01]  /*0bc0*/  FFMA.FTZ R18, R25, R18, R22 ;  /* 0x0000001219127223 */ /* 0x000fe20000010016 */
[C---:B------:R-:W-:Y:S01]  /*0bd0*/  FADD.FTZ R26, R17.reuse, R26 ;  /* 0x0000001a111a7221 */ /* 0x040fe20000010000 */
[----:B------:R-:W-:Y:S01]  /*0be0*/  FFMA.FTZ R24, R17, R21, R12 ;  /* 0x0000001511187223 */ /* 0x000fe2000001000c */
[C---:B------:R-:W-:Y:S01]  /*0bf0*/  FADD.FTZ R27, R16.reuse, R27 ;  /* 0x0000001b101b7221 */ /* 0x040fe20000010000 */
[----:B------:R-:W-:Y:S01]  /*0c00*/  FFMA.FTZ R25, R16, R25, R15 ;  /* 0x0000001910197223 */ /* 0x000fe2000001000f */
[----:B------:R-:W-:Y:S06]  /*0c10*/  BRA `(.L_x_3) ;  /* 0x0000000400207947 */ /* 0x000fec0003800000 */
.L_x_2:
[----:B------:R-:W-:Y:S02]  /*0c20*/  SHF.L.U32 R8, R41, 0x10, RZ ;  /* 0x0000001029087819 */ /* 0x000fe400000006ff */
[----:B------:R-:W-:Y:S02]  /*0c30*/  SHF.L.U32 R12, R9, 0x10, RZ ;  /* 0x00000010090c7819 */ /* 0x000fe400000006ff */
[----:B------:R-:W-:Y:S01]  /*0c40*/  SHF.L.U32 R15, R14, 0x10, RZ ;  /* 0x000000100e0f7819 */ /* 0x000fe200000006ff */
[----:B------:R-:W-:Y:S01]  /*0c50*/  FADD.FTZ R8, R8, -UR14 ;  /* 0x8000000e08087e21 */ /* 0x000fe20008010000 */
[----:B------:R-:W-:-:S03]  /*0c60*/  SHF.L.U32 R14, R39, 0x10, RZ ;  /* 0x00000010270e7819 */ /* 0x000fc600000006ff */
[----:B------:R-:W-:Y:S01]  /*0c70*/  FMUL.FTZ R9, R8, UR7 ;  /* 0x0000000708097c20 */ /* 0x000fe20008410000 */
[----:B------:R-:W-:Y:S01]  /*0c80*/  FADD.FTZ R8, R12, -UR14 ;  /* 0x8000000e0c087e21 */ /* 0x000fe20008010000 */
[----:B------:R-:W-:Y:S01]  /*0c90*/  FADD.FTZ R14, R14, -UR14 ;  /* 0x8000000e0e0e7e21 */ /* 0x000fe20008010000 */
[----:B------:R-:W-:Y:S01]  /*0ca0*/  FADD.FTZ R12, R15, -UR14 ;  /* 0x8000000e0f0c7e21 */ /* 0x000fe20008010000 */
[--C-:B-----5:R-:W-:Y:S01]  /*0cb0*/  FFMA.FTZ R19, R6, R9, R4.reuse ;  /* 0x0000000906137223 */ /* 0x120fe20000010004 */
[----:B------:R-:W-:Y:S01]  /*0cc0*/  FMUL.FTZ R8, R8, UR7 ;  /* 0x0000000708087c20 */ /* 0x000fe20008410000 */
[----:B------:R-:W-:Y:S01]  /*0cd0*/  FMUL.FTZ R15, R14, UR7 ;  /* 0x000000070e0f7c20 */ /* 0x000fe20008410000 */
[----:B------:R-:W-:Y:S01]  /*0ce0*/  FMUL.FTZ R12, R12, UR7 ;  /* 0x000000070c0c7c20 */ /* 0x000fe20008410000 */
[----:B------:R-:W-:Y:S01]  /*0cf0*/  FMUL.FTZ R20, R19, -1.4426950216293334961 ;  /* 0xbfb8aa3b13147820 */ /* 0x000fe20000410000 */
[C-C-:B------:R-:W-:Y:S01]  /*0d00*/  FFMA.FTZ R18, R7.reuse, R8, R5.reuse ;  /* 0x0000000807127223 */ /* 0x140fe20000010005 */
[----:B------:R-:W-:Y:S01]  /*0d10*/  FFMA.FTZ R16, R6, R15, R4 ;  /* 0x0000000f06107223 */ /* 0x000fe20000010004 */
[----:B------:R-:W-:-:S02]  /*0d20*/  FFMA.FTZ R14, R7, R12, R5 ;  /* 0x0000000c070e7223 */ /* 0x000fc40000010005 */
[----:B------:R-:W-:Y:S01]  /*0d30*/  FMUL.FTZ R22, R18, -1.4426950216293334961 ;  /* 0xbfb8aa3b12167820 */ /* 0x000fe20000410000 */
[----:B------:R-:W0:Y:S01]  /*0d40*/  MUFU.EX2 R20, R20 ;  /* 0x0000001400147308 */ /* 0x000e220000000800 */
[----:B------:R-:W-:Y:S01]  /*0d50*/  FMUL.FTZ R24, R16, -1.4426950216293334961 ;  /* 0xbfb8aa3b10187820 */ /* 0x000fe20000410000 */
[----:B------:R-:W-:-:S03]  /*0d60*/  FMUL.FTZ R26, R14, -1.4426950216293334961 ;  /* 0xbfb8aa3b0e1a7820 */ /* 0x000fc60000410000 */
[----:B------:R-:W1:Y:S04]  /*0d70*/  MUFU.EX2 R22, R22 ;  /* 0x0000001600167308 */ /* 0x000e680000000800 */
[----:B------:R-:W2:Y:S04]  /*0d80*/  MUFU.EX2 R24, R24 ;  /* 0x0000001800187308 */ /* 0x000ea80000000800 */
[----:B------:R-:W3:Y:S01]  /*0d90*/  MUFU.EX2 R26, R26 ;  /* 0x0000001a001a7308 */ /* 0x000ee20000000800 */
[----:B0-----:R-:W-:Y:S01]  /*0da0*/  FADD.FTZ R21, R20, 1 ;  /* 0x3f80000014157421 */ /* 0x001fe20000010000 */
[----:B------:R-:W-:Y:S01]  /*0db0*/  SHF.L.U32 R20, R40, 0x10, RZ ;  /* 0x0000001028147819 */ /* 0x000fe200000006ff */
[----:B-1----:R-:W-:-:S04]  /*0dc0*/  FADD.FTZ R23, R22, 1 ;  /* 0x3f80000016177421 */ /* 0x002fc80000010000 */
[----:B------:R-:W0:Y:S01]  /*0dd0*/  MUFU.RCP R21, R21 ;  /* 0x0000001500157308 */ /* 0x000e220000001000 */
[----:B------:R-:W-:Y:S01]  /*0de0*/  SHF.L.U32 R22, R17, 0x10, RZ ;  /* 0x0000001011167819 */ /* 0x000fe200000006ff */
[----:B--2---:R-:W-:Y:S01]  /*0df0*/  FADD.FTZ R25, R24, 1 ;  /* 0x3f80000018197421 */ /* 0x004fe20000010000 */
[----:B------:R-:W-:Y:S01]  /*0e00*/  SHF.L.U32 R24, R37, 0x10, RZ ;  /* 0x0000001025187819 */ /* 0x000fe200000006ff */
[----:B---3--:R-:W-:-:S04]  /*0e10*/  FADD.FTZ R27, R26, 1 ;  /* 0x3f8000001a1b7421 */ /* 0x008fc80000010000 */
[----:B------:R-:W1:Y:S08]  /*0e20*/  MUFU.RCP R23, R23 ;  /* 0x0000001700177308 */ /* 0x000e700000001000 */
[----:B------:R-:W2:Y:S01]  /*0e30*/  MUFU.RCP R25, R25 ;  /* 0x0000001900197308 */ /* 0x000ea20000001000 */
[----:B0-----:R-:W-:Y:S01]  /*0e40*/  FMUL.FTZ R17, R20, R21 ;  /* 0x0000001514117220 */ /* 0x001fe20000410000 */
[----:B------:R-:W-:-:S04]  /*0e50*/  FADD.FTZ R20, -R21, 1 ;  /* 0x3f80000015147421 */ /* 0x000fc80000010100 */
[----:B------:R-:W-:Y:S02]  /*0e60*/  FFMA.FTZ R20, R19, R20, 1 ;  /* 0x3f80000013147423 */ /* 0x000fe40000010014 */
[----:B------:R-:W0:Y:S01]  /*0e70*/  MUFU.RCP R27, R27 ;  /* 0x0000001b001b7308 */ /* 0x000e220000001000 */
[----:B-1----:R-:W-:Y:S01]  /*0e80*/  FADD.FTZ R21, -R23, 1 ;  /* 0x3f80000017157421 */ /* 0x002fe20000010100 */
[----:B------:R-:W-:Y:S01]  /*0e90*/  FMUL.FTZ R23, R22, R23 ;  /* 0x0000001716177220 */ /* 0x000fe20000410000 */
[----:B------:R-:W-:Y:S01]  /*0ea0*/  SHF.L.U32 R22, R13, 0x10, RZ ;  /* 0x000000100d167819 */ /* 0x000fe200000006ff */
[----:B------:R-:W-:Y:S01]  /*0eb0*/  FMUL.FTZ R13, R17, R20 ;  /* 0x00000014110d7220 */ /* 0x000fe20000410000 */
[----:B------:R-:W-:Y:S01]  /*0ec0*/  FFMA.FTZ R18, R18, R21, 1 ;  /* 0x3f80000012127423 */ /* 0x000fe20000010015 */
[----:B--2---:R-:W-:Y:S01]  /*0ed0*/  FMUL.FTZ R19, R24, R25 ;  /* 0x0000001918137220 */ /* 0x004fe20000410000 */
[----:B------:R-:W-:Y:S02]  /*0ee0*/  FADD.FTZ R25, -R25, 1 ;  /* 0x3f80000019197421 */ /* 0x000fe40000010100 */
[----:B------:R-:W-:Y:S01]  /*0ef0*/  FMUL.FTZ R23, R23, R18 ;  /* 0x0000001217177220 */ /* 0x000fe20000410000 */
[----:B------:R-:W-:Y:S01]  /*0f00*/  FFMA.FTZ R24, R9, R13, RZ ;  /* 0x0000000d09187223 */ /* 0x000fe200000100ff */
[----:B------:R-:W-:Y:S01]  /*0f10*/  FFMA.FTZ R20, R16, R25, 1 ;  /* 0x3f80000010147423 */ /* 0x000fe20000010019 */
[----:B------:R-:W-:Y:S01]  /*0f20*/  FMUL.FTZ R16, R6, R13 ;  /* 0x0000000d06107220 */ /* 0x000fe20000410000 */
[----:B------:R-:W-:Y:S01]  /*0f30*/  FMUL.FTZ R17, R7, R23 ;  /* 0x0000001707117220 */ /* 0x000fe20000410000 */
[----:B0-----:R-:W-:Y:S01]  /*0f40*/  FMUL.FTZ R21, R22, R27 ;  /* 0x0000001b16157220 */ /* 0x001fe20000410000 */
[----:B------:R-:W-:Y:S01]  /*0f50*/  FADD.FTZ R27, -R27, 1 ;  /* 0x3f8000001b1b7421 */ /* 0x000fe20000010100 */
[----:B------:R-:W-:Y:S01]  /*0f60*/  FMUL.FTZ R20, R19, R20 ;  /* 0x0000001413147220 */ /* 0x000fe20000410000 */
[----:B------:R-:W-:Y:S01]  /*0f70*/  FFMA.FTZ R19, R9, R16, RZ ;  /* 0x0000001009137223 */ /* 0x000fe200000100ff */
[----:B------:R-:W-:Y:S01]  /*0f80*/  FADD.FTZ R16, RZ, R16 ;  /* 0x00000010ff107221 */ /* 0x000fe20000010000 */
[----:B------:R-:W-:Y:S01]  /*0f90*/  FFMA.FTZ R14, R14, R27, 1 ;  /* 0x3f8000000e0e7423 */ /* 0x000fe2000001001b */
[----:B------:R-:W-:Y:S01]  /*0fa0*/  FFMA.FTZ R25, R8, R23, RZ ;  /* 0x0000001708197223 */ /* 0x000fe200000100ff */
[----:B------:R-:W-:Y:S01]  /*0fb0*/  FADD.FTZ R23, RZ, R23 ;  /* 0x00000017ff177221 */ /* 0x000fe20000010000 */
[----:B------:R-:W-:Y:S01]  /*0fc0*/  FADD.FTZ R16, R17, R16 ;  /* 0x0000001011107221 */ /* 0x000fe20000010000 */
[----:B------:R-:W-:Y:S01]  /*0fd0*/  FMUL.FTZ R22, R21, R14 ;  /* 0x0000000e15167220 */ /* 0x000fe20000410000 */
[----:B------:R-:W-:Y:S01]  /*0fe0*/  FMUL.FTZ R21, R6, R20 ;  /* 0x0000001406157220 */ /* 0x000fe20000410000 */
[----:B------:R-:W-:Y:S01]  /*0ff0*/  FFMA.FTZ R14, R8, R17, R19 ;  /* 0x00000011080e7223 */ /* 0x000fe20000010013 */
[----:B------:R-:W-:Y:S01]  /*1000*/  FADD.FTZ R13, RZ, R13 ;  /* 0x0000000dff0d7221 */ /* 0x000fe20000010000 */
[-C--:B------:R-:W-:Y:S01]  /*1010*/  FMUL.FTZ R19, R7, R22.reuse ;  /* 0x0000001607137220 */ /* 0x080fe20000410000 */
[----:B------:R-:W-:Y:S01]  /*1020*/  FADD.FTZ R16, R16, R21 ;  /* 0x0000001510107221 */ /* 0x000fe20000010000 */
[----:B------:R-:W-:Y:S01]  /*1030*/  FFMA.FTZ R17, R15, R21, R14 ;  /* 0x000000150f117223 */ /* 0x000fe2000001000e */
[C---:B------:R-:W-:Y:S01]  /*1040*/  FFMA.FTZ R25, R12.reuse, R22, R25 ;  /* 0x000000160c197223 */ /* 0x040fe20000010019 */
[----:B------:R-:W-:Y:S01]  /*1050*/  FADD.FTZ R27, R23, R22 ;  /* 0x00000016171b7221 */ /* 0x000fe20000010000 */
[----:B------:R-:W-:Y:S01]  /*1060*/  FFMA.FTZ R24, R15, R20, R24 ;  /* 0x000000140f187223 */ /* 0x000fe20000010018 */
[----:B------:R-:W-:Y:S01]  /*1070*/  FFMA.FTZ R18, R12, R19, R17 ;  /* 0x000000130c127223 */ /* 0x000fe20000010011 */
[----:B------:R-:W-:Y:S01]  /*1080*/  FADD.FTZ R19, R19, R16 ;  /* 0x0000001013137221 */ /* 0x000fe20000010000 */
[----:B------:R-:W-:-:S07]  /*1090*/  FADD.FTZ R26, R13, R20 ;  /* 0x000000140d1a7221 */ /* 0x000fce0000010000 */
.L_x_3:
[----:B------:R-:W0:Y:S01]  /*10a0*/  SHFL.DOWN PT, R8, R18, 0x1, 0x1f ;  /* 0x08201f0012087f89 */ /* 0x000e2200000e0000 */
[C---:B------:R-:W-:Y:S01]  /*10b0*/  ISETP.GT.AND P1, PT, R10.reuse, 0x1e, PT ;  /* 0x0000001e0a00780c */ /* 0x040fe20003f24270 */
[----:B------:R-:W-:Y:S01]  /*10c0*/  BSSY.RECONVERGENT B0, `(.L_x_4) ;  /* 0x0000027000007945 */ /* 0x000fe20003800200 */
[C---:B------:R-:W-:Y:S01]  /*10d0*/  ISETP.GT.AND P6, PT, R10.reuse, 0xf, PT ;  /* 0x0000000f0a00780c */ /* 0x040fe20003fc4270 */
[----:B------:R-:W1:Y:S01]  /*10e0*/  SHFL.DOWN PT, R9, R19, 0x1, 0x1f ;  /* 0x08201f0013097f89 */ /* 0x000e6200000e0000 */
[----:B------:R-:W-:Y:S02]  /*10f0*/  ISETP.GT.AND P5, PT, R10, 0x17, PT ;  /* 0x000000170a00780c */ /* 0x000fe40003fa4270 */
[----:B------:R-:W-:Y:S01]  /*1100*/  ISETP.NE.AND P3, PT, R38, RZ, PT ;  /* 0x000000ff2600720c */ /* 0x000fe20003f65270 */
[----:B------:R-:W-:Y:S01]  /*1110*/  STS.128 [R44], R24 ;  /* 0x000000182c007388 */ /* 0x000fe20000000c00 */
[----:B------:R-:W-:-:S05]  /*1120*/  ISETP.GE.U32.AND P4, PT, R0, 0x2, PT ;  /* 0x000000020000780c */ /* 0x000fca0003f86070 */
[----:B0-----:R-:W-:Y:S01]  /*1130*/  @!P1 FADD.FTZ R18, R8, R18 ;  /* 0x0000001208129221 */ /* 0x001fe20000010000 */
[----:B-1----:R-:W-:-:S04]  /*1140*/  @!P1 FADD.FTZ R19, R9, R19 ;  /* 0x0000001309139221 */ /* 0x002fc80000010000 */
[----:B------:R-:W0:Y:S01]  /*1150*/  SHFL.DOWN PT, R8, R18, 0x2, 0x1f ;  /* 0x08401f0012087f89 */ /* 0x000e2200000e0000 */
[----:B------:R-:W-:-:S03]  /*1160*/  ISETP.GT.AND P1, PT, R10, 0x1d, PT ;  /* 0x0000001d0a00780c */ /* 0x000fc60003f24270 */
[----:B------:R-:W1:Y:S10]  /*1170*/  SHFL.DOWN PT, R9, R19, 0x2, 0x1f ;  /* 0x08401f0013097f89 */ /* 0x000e7400000e0000 */
        /* <DEDUP_REMOVED lines=8> */
[----:B------:R-:W-:-:S03]  /*1200*/  ISETP.GT.U32.AND P1, PT, R38, 0xb, PT ;  /* 0x0000000b2600780c */ /* 0x000fc60003f24070 */
[----:B------:R-:W1:Y:S01]  /*1210*/  SHFL.DOWN PT, R9, R19, 0x8, 0x1f ;  /* 0x09001f0013097f89 */ /* 0x000e6200000e0000 */
[----:B0-----:R-:W-:Y:S01]  /*1220*/  FADD.FTZ R15, R18, R8 ;  /* 0x00000008120f7221 */ /* 0x001fe20000010000 */
[----:B-1----:R-:W-:-:S04]  /*1230*/  FADD.FTZ R14, R19, R9 ;  /* 0x00000009130e7221 */ /* 0x002fc80000010000 */
[----:B------:R-:W-:Y:S02]  /*1240*/  FSEL R8, R18, R15, P5 ;  /* 0x0000000f12087208 */ /* 0x000fe40002800000 */
[----:B------:R-:W-:-:S03]  /*1250*/  FSEL R9, R19, R14, P5 ;  /* 0x0000000e13097208 */ /* 0x000fc60002800000 */
[----:B------:R0:W1:Y:S04]  /*1260*/  SHFL.DOWN PT, R16, R8, 0x10, 0x1f ;  /* 0x0a001f0008107f89 */ /* 0x00006800000e0000 */
[----:B------:R0:W2:Y:S01]  /*1270*/  SHFL.DOWN PT, R17, R9, 0x10, 0x1f ;  /* 0x0a001f0009117f89 */ /* 0x0000a200000e0000 */
[----:B------:R-:W-:Y:S05]  /*1280*/  @P6 BRA `(.L_x_5) ;  /* 0x0000000000286947 */ /* 0x000fea0003800000 */
[----:B------:R-:W-:Y:S01]  /*1290*/  ISETP.NE.AND P5, PT, R10, RZ, PT ;  /* 0x000000ff0a00720c */ /* 0x000fe20003fa5270 */
[----:B0-2---:R-:W-:-:S12]  /*12a0*/  FADD.FTZ R9, R14, R17 ;  /* 0x000000110e097221 */ /* 0x005fd80000010000 */
[----:B------:R-:W0:Y:S01]  /*12b0*/  @!P5 S2R R12, SR_CgaCtaId ;  /* 0x00000000000cd919 */ /* 0x000e220000008800 */
[----:B------:R-:W-:Y:S02]  /*12c0*/  @!P5 MOV R13, 0x400 ;  /* 0x00000400000dd802 */ /* 0x000fe40000000f00 */
[----:B------:R-:W-:Y:S02]  /*12d0*/  @!P5 SHF.R.U32.HI R8, RZ, 0x2, R38 ;  /* 0x00000002ff08d819 */ /* 0x000fe40000011626 */
[----:B0-----:R-:W-:Y:S02]  /*12e0*/  @!P5 LEA R13, R12, R13, 0x18 ;  /* 0x0000000d0c0dd211 */ /* 0x001fe400078ec0ff */
[----:B------:R-:W-:Y:S01]  /*12f0*/  @!P5 LOP3.LUT R12, R8, 0xf8, RZ, 0xc0, !PT ;  /* 0x000000f8080cd812 */ /* 0x000fe200078ec0ff */
[----:B-1----:R-:W-:-:S03]  /*1300*/  FADD.FTZ R8, R15, R16 ;  /* 0x000000100f087221 */ /* 0x002fc60000010000 */
[----:B------:R-:W-:-:S05]  /*1310*/  @!P5 IADD3 R12, PT, PT, R12, R13, RZ ;  /* 0x0000000d0c0cd210 */ /* 0x000fca0007ffe0ff */
[----:B------:R3:W-:Y:S02]  /*1320*/  @!P5 STS.64 [R12+0x10], R8 ;  /* 0x000010080c00d388 */ /* 0x0007e40000000a00 */
.L_x_5:
[----:B------:R-:W-:Y:S05]  /*1330*/  BSYNC.RECONVERGENT B0 ;  /* 0x0000000000007941 */ /* 0x000fea0003800200 */
.L_x_4:
[----:B------:R-:W-:Y:S06]  /*1340*/  BAR.SYNC.DEFER_BLOCKING 0x0 ;  /* 0x0000000000007b1d */ /* 0x000fec0000010000 */
[----:B------:R-:W-:Y:S04]  /*1350*/  BSSY.RECONVERGENT B0, `(.L_x_6) ;  /* 0x0000021000007945 */ /* 0x000fe80003800200 */
[----:B------:R-:W-:Y:S05]  /*1360*/  @P3 BRA `(.L_x_7) ;  /* 0x00000000007c3947 */ /* 0x000fea0003800000 */
[----:B------:R-:W4:Y:S01]  /*1370*/  S2UR UR6, SR_CgaCtaId ;  /* 0x00000000000679c3 */ /* 0x000f220000008800 */
[----:B------:R-:W-:Y:S02]  /*1380*/  UMOV UR5, 0x400 ;  /* 0x0000040000057882 */ /* 0x000fe40000000000 */
[----:B----4-:R-:W-:-:S09]  /*1390*/  ULEA UR5, UR6, UR5, 0x18 ;  /* 0x0000000506057291 */ /* 0x010fd2000f8ec0ff */
[----:B------:R-:W4:Y:S04]  /*13a0*/  LDS.64 R32, [UR5+0x18] ;  /* 0x00001805ff207984 */ /* 0x000f280008000a00 */
[----:B------:R-:W5:Y:S04]  /*13b0*/  LDS.128 R28, [UR5+0x20] ;  /* 0x00002005ff1c7984 */ /* 0x000f680008000c00 */
[----:B------:R-:W5:Y:S04]  /*13c0*/  LDS.128 R20, [UR5+0x30] ;  /* 0x00003005ff147984 */ /* 0x000f680008000c00 */
[----:B-12---:R-:W1:Y:S04]  /*13d0*/  LDS.128 R16, [UR5+0x40] ;  /* 0x00004005ff107984 */ /* 0x006e680008000c00 */
[----:B---3--:R-:W2:Y:S01]  /*13e0*/  LDS.128 R12, [UR5+0x50] ;  /* 0x00005005ff0c7984 */ /* 0x008ea20008000c00 */
[----:B----4-:R-:W-:Y:S01]  /*13f0*/  FADD.FTZ R51, R8, R32 ;  /* 0x0000002008337221 */ /* 0x010fe20000010000 */
[----:B0-----:R-:W-:-:S02]  /*1400*/  FADD.FTZ R8, R9, R33 ;  /* 0x0000002109087221 */ /* 0x001fc40000010000 */
[----:B------:R-:W0:Y:S01]  /*1410*/  LDS.128 R32, [UR5+0x60] ;  /* 0x00006005ff207984 */ /* 0x000e220008000c00 */
[----:B-----5:R-:W-:Y:S01]  /*1420*/  FADD.FTZ R51, R51, R28 ;  /* 0x0000001c33337221 */ /* 0x020fe20000010000 */
[----:B------:R-:W-:-:S03]  /*1430*/  FADD.FTZ R8, R8, R29 ;  /* 0x0000001d08087221 */ /* 0x000fc60000010000 */
[----:B------:R-:W-:Y:S01]  /*1440*/  FADD.FTZ R51, R51, R30 ;  /* 0x0000001e33337221 */ /* 0x000fe20000010000 */
[----:B------:R-:W-:-:S03]  /*1450*/  FADD.FTZ R8, R8, R31 ;  /* 0x0000001f08087221 */ /* 0x000fc60000010000 */
[----:B------:R-:W-:Y:S01]  /*1460*/  FADD.FTZ R51, R51, R20 ;  /* 0x0000001433337221 */ /* 0x000fe20000010000 */
[----:B------:R-:W-:-:S03]  /*1470*/  FADD.FTZ R8, R8, R21 ;  /* 0x0000001508087221 */ /* 0x000fc60000010000 */
[----:B------:R-:W-:Y:S01]  /*1480*/  FADD.FTZ R51, R51, R22 ;  /* 0x0000001633337221 */ /* 0x000fe20000010000 */
[----:B------:R-:W-:-:S03]  /*1490*/  FADD.FTZ R8, R8, R23 ;  /* 0x0000001708087221 */ /* 0x000fc60000010000 */
[----:B-1----:R-:W-:Y:S01]  /*14a0*/  FADD.FTZ R51, R51, R16 ;  /* 0x0000001033337221 */ /* 0x002fe20000010000 */
[----:B------:R-:W-:-:S03]  /*14b0*/  FADD.FTZ R8, R8, R17 ;  /* 0x0000001108087221 */ /* 0x000fc60000010000 */
[----:B------:R-:W-:Y:S01]  /*14c0*/  FADD.FTZ R51, R51, R18 ;  /* 0x0000001233337221 */ /* 0x000fe20000010000 */
[----:B------:R-:W-:-:S03]  /*14d0*/  FADD.FTZ R8, R8, R19 ;  /* 0x0000001308087221 */ /* 0x000fc60000010000 */
[----:B--2---:R-:W-:Y:S01]  /*14e0*/  FADD.FTZ R51, R51, R12 ;  /* 0x0000000c33337221 */ /* 0x004fe20000010000 */
[----:B------:R-:W-:-:S03]  /*14f0*/  FADD.FTZ R8, R8, R13 ;  /* 0x0000000d08087221 */ /* 0x000fc60000010000 */
[----:B------:R-:W-:Y:S01]  /*1500*/  FADD.FTZ R51, R51, R14 ;  /* 0x0000000e33337221 */ /* 0x000fe20000010000 */
[----:B------:R-:W-:-:S03]  /*1510*/  FADD.FTZ R8, R8, R15 ;  /* 0x0000000f08087221 */ /* 0x000fc60000010000 */
[----:B0-----:R-:W-:Y:S01]  /*1520*/  FADD.FTZ R51, R51, R32 ;  /* 0x0000002033337221 */ /* 0x001fe20000010000 */
[----:B------:R-:W-:-:S03]  /*1530*/  FADD.FTZ R12, R8, R33 ;  /* 0x00000021080c7221 */ /* 0x000fc60000010000 */
[----:B------:R-:W-:Y:S01]  /*1540*/  FADD.FTZ R8, R51, R34 ;  /* 0x0000002233087221 */ /* 0x000fe20000010000 */
[----:B------:R-:W-:-:S07]  /*1550*/  FADD.FTZ R9, R12, R35 ;  /* 0x000000230c097221 */ /* 0x000fce0000010000 */
.L_x_7:
[----:B------:R-:W-:Y:S05]  /*1560*/  BSYNC.RECONVERGENT B0 ;  /* 0x0000000000007941 */ /* 0x000fea0003800200 */
.L_x_6:
[----:B------:R-:W-:Y:S06]  /*1570*/  BAR.SYNC.DEFER_BLOCKING 0x0 ;  /* 0x0000000000007b1d */ /* 0x000fec0000010000 */
[----:B------:R-:W-:Y:S04]  /*1580*/  BSSY.RECONVERGENT B0, `(.L_x_8) ;  /* 0x000009d000007945 */ /* 0x000fe80003800200 */
[----:B------:R-:W-:Y:S05]  /*1590*/  @P1 BRA `(.L_x_9) ;  /* 0x00000008006c1947 */ /* 0x000fea0003800000 */
[----:B------:R-:W4:Y:S04]  /*15a0*/  LDS.128 R28, [R44+0xc0] ;  /* 0x0000c0002c1c7984 */ /* 0x000f280000000c00 */
[----:B------:R-:W5:Y:S04]  /*15b0*/  LDS.128 R20, [R44+0x180] ;  /* 0x000180002c147984 */ /* 0x000f680000000c00 */
[----:B-12---:R-:W1:Y:S04]  /*15c0*/  LDS.128 R16, [R44+0x240] ;  /* 0x000240002c107984 */ /* 0x006e680000000c00 */
[----:B------:R-:W2:Y:S04]  /*15d0*/  LDS.128 R32, [R44+0x300] ;  /* 0x000300002c207984 */ /* 0x000ea80000000c00 */
[----:B---3--:R-:W3:Y:S01]  /*15e0*/  LDS.128 R12, [R44+0x3c0] ;  /* 0x0003c0002c0c7984 */ /* 0x008ee20000000c00 */
[----:B----4-:R-:W-:Y:S01]  /*15f0*/  FADD.FTZ R51, R24, R28 ;  /* 0x0000001c18337221 */ /* 0x010fe20000010000 */
[----:B------:R-:W-:Y:S01]  /*1600*/  FADD.FTZ R28, R25, R29 ;  /* 0x0000001d191c7221 */ /* 0x000fe20000010000 */
[----:B------:R-:W-:Y:S01]  /*1610*/  FADD.FTZ R29, R26, R30 ;  /* 0x0000001e1a1d7221 */ /* 0x000fe20000010000 */
[----:B------:R-:W-:Y:S01]  /*1620*/  FADD.FTZ R30, R27, R31 ;  /* 0x0000001f1b1e7221 */ /* 0x000fe20000010000 */
[----:B-----5:R-:W-:Y:S01]  /*1630*/  FADD.FTZ R51, R51, R20 ;  /* 0x0000001433337221 */ /* 0x020fe20000010000 */
[----:B------:R-:W4:Y:S01]  /*1640*/  LDS.128 R24, [R44+0x480] ;  /* 0x000480002c187984 */ /* 0x000f220000000c00 */
[----:B------:R-:W-:Y:S01]  /*1650*/  FADD.FTZ R28, R28, R21 ;  /* 0x000000151c1c7221 */ /* 0x000fe20000010000 */
[----:B------:R-:W-:Y:S01]  /*1660*/  FADD.FTZ R21, R29, R22 ;  /* 0x000000161d157221 */ /* 0x000fe20000010000 */
[----:B-1----:R-:W-:Y:S01]  /*1670*/  FADD.FTZ R51, R51, R16 ;  /* 0x0000001033337221 */ /* 0x002fe20000010000 */
[----:B------:R-:W-:Y:S01]  /*1680*/  FADD.FTZ R50, R30, R23 ;  /* 0x000000171e327221 */ /* 0x000fe20000010000 */
[----:B------:R-:W-:Y:S01]  /*1690*/  FADD.FTZ R16, R28, R17 ;  /* 0x000000111c107221 */ /* 0x000fe20000010000 */
[----:B------:R-:W-:Y:S01]  /*16a0*/  FADD.FTZ R17, R21, R18 ;  /* 0x0000001215117221 */ /* 0x000fe20000010000 */
[----:B------:R-:W1:Y:S01]  /*16b0*/  LDS.128 R28, [R44+0x540] ;  /* 0x000540002c1c7984 */ /* 0x000e620000000c00 */
[----:B--2---:R-:W-:Y:S01]  /*16c0*/  FADD.FTZ R51, R51, R32 ;  /* 0x0000002033337221 */ /* 0x004fe20000010000 */
[----:B------:R-:W-:Y:S01]  /*16d0*/  FADD.FTZ R32, R16, R33 ;  /* 0x0000002110207221 */ /* 0x000fe20000010000 */
[----:B------:R-:W-:Y:S01]  /*16e0*/  FADD.FTZ R33, R17, R34 ;  /* 0x0000002211217221 */ /* 0x000fe20000010000 */
[----:B------:R-:W2:Y:S01]  /*16f0*/  LDS.128 R20, [R44+0x600] ;  /* 0x000600002c147984 */ /* 0x000ea20000000c00 */
[----:B------:R-:W-:Y:S01]  /*1700*/  FADD.FTZ R50, R50, R19 ;  /* 0x0000001332327221 */ /* 0x000fe20000010000 */
[----:B---3--:R-:W-:Y:S01]  /*1710*/  FADD.FTZ R51, R51, R12 ;  /* 0x0000000c33337221 */ /* 0x008fe20000010000 */
[----:B------:R-:W-:Y:S01]  /*1720*/  FADD.FTZ R12, R32, R13 ;  /* 0x0000000d200c7221 */ /* 0x000fe20000010000 */
[----:B------:R-:W3:Y:S01]  /*1730*/  LDS.128 R16, [R44+0x6c0] ;  /* 0x0006c0002c107984 */ /* 0x000ee20000000c00 */
[----:B------:R-:W-:Y:S01]  /*1740*/  FADD.FTZ R50, R50, R35 ;  /* 0x0000002332327221 */ /* 0x000fe20000010000 */
[----:B------:R-:W-:-:S02]  /*1750*/  FADD.FTZ R13, R33, R14 ;  /* 0x0000000e210d7221 */ /* 0x000fc40000010000 */
[----:B------:R-:W5:Y:S01]  /*1760*/  LDS.128 R32, [R44+0x780] ;  /* 0x000780002c207984 */ /* 0x000f620000000c00 */
[----:B------:R-:W-:Y:S01]  /*1770*/  FADD.FTZ R50, R50, R15 ;  /* 0x0000000f32327221 */ /* 0x000fe20000010000 */
[----:B----4-:R-:W-:Y:S01]  /*1780*/  FADD.FTZ R51, R51, R24 ;  /* 0x0000001833337221 */ /* 0x010fe20000010000 */
[----:B------:R-:W-:Y:S01]  /*1790*/  FADD.FTZ R24, R12, R25 ;  /* 0x000000190c187221 */ /* 0x000fe20000010000 */
[----:B------:R-:W-:Y:S01]  /*17a0*/  FADD.FTZ R25, R13, R26 ;  /* 0x0000001a0d197221 */ /* 0x000fe20000010000 */
[----:B------:R-:W-:Y:S01]  /*17b0*/  FADD.FTZ R50, R50, R27 ;  /* 0x0000001b32327221 */ /* 0x000fe20000010000 */
[----:B------:R-:W4:Y:S01]  /*17c0*/  LDS.128 R12, [R44+0x840] ;  /* 0x000840002c0c7984 */ /* 0x000f220000000c00 */
[----:B-1----:R-:W-:Y:S01]  /*17d0*/  FADD.FTZ R51, R51, R28 ;  /* 0x0000001c33337221 */ /* 0x002fe20000010000 */
[----:B------:R-:W-:Y:S01]  /*17e0*/  FADD.FTZ R24, R24, R29 ;  /* 0x0000001d18187221 */ /* 0x000fe20000010000 */
[----:B------:R-:W-:Y:S01]  /*17f0*/  FADD.FTZ R25, R25, R30 ;  /* 0x0000001e19197221 */ /* 0x000fe20000010000 */
[----:B------:R-:W-:Y:S01]  /*1800*/  FADD.FTZ R50, R50, R31 ;  /* 0x0000001f32327221 */ /* 0x000fe20000010000 */
[----:B--2---:R-:W-:Y:S01]  /*1810*/  FADD.FTZ R51, R51, R20 ;  /* 0x0000001433337221 */ /* 0x004fe20000010000 */
[----:B------:R-:W1:Y:S01]  /*1820*/  LDS.128 R28, [R44+0x900] ;  /* 0x000900002c1c7984 */ /* 0x000e620000000c00 */
[----:B------:R-:W-:Y:S01]  /*1830*/  FADD.FTZ R20, R24, R21 ;  /* 0x0000001518147221 */ /* 0x000fe20000010000 */
[----:B------:R-:W-:Y:S01]  /*1840*/  FADD.FTZ R21, R25, R22 ;  /* 0x0000001619157221 */ /* 0x000fe20000010000 */
[----:B------:R-:W-:Y:S01]  /*1850*/  FADD.FTZ R50, R50, R23 ;  /* 0x0000001732327221 */ /* 0x000fe20000010000 */
[----:B------:R-:W2:Y:S01]  /*1860*/  LDS.128 R24, [R44+0x9c0] ;  /* 0x0009c0002c187984 */ /* 0x000ea20000000c00 */
[----:B---3--:R-:W-:Y:S01]  /*1870*/  FADD.FTZ R53, R51, R16 ;  /* 0x0000001033357221 */ /* 0x008fe20000010000 */
[----:B------:R-:W-:Y:S01]  /*1880*/  FADD.FTZ R20, R20, R17 ;  /* 0x0000001114147221 */ /* 0x000fe20000010000 */
[----:B------:R-:W-:Y:S01]  /*1890*/  FADD.FTZ R21, R21, R18 ;  /* 0x0000001215157221 */ /* 0x000fe20000010000 */
[----:B------:R-:W-:Y:S01]  /*18a0*/  FADD.FTZ R50, R50, R19 ;  /* 0x0000001332327221 */ /* 0x000fe20000010000 */
[----:B-----5:R-:W-:Y:S01]  /*18b0*/  FADD.FTZ R53, R53, R32 ;  /* 0x0000002035357221 */ /* 0x020fe20000010000 */
[----:B------:R-:W3:Y:S01]  /*18c0*/  LDS.128 R16, [R44+0xa80] ;  /* 0x000a80002c107984 */ /* 0x000ee20000000c00 */
[----:B------:R-:W-:Y:S01]  /*18d0*/  FADD.FTZ R32, R20, R33 ;  /* 0x0000002114207221 */ /* 0x000fe20000010000 */
[----:B------:R-:W-:Y:S01]  /*18e0*/  FADD.FTZ R51, R21, R34 ;  /* 0x0000002215337221 */ /* 0x000fe20000010000 */
[----:B------:R-:W-:Y:S01]  /*18f0*/  FADD.FTZ R50, R50, R35 ;  /* 0x0000002332327221 */ /* 0x000fe20000010000 */
[----:B------:R-:W5:Y:S01]  /*1900*/  LDS.128 R20, [R44+0xb40] ;  /* 0x000b40002c147984 */ /* 0x000f620000000c00 */
[----:B----4-:R-:W-:Y:S01]  /*1910*/  FADD.FTZ R53, R53, R12 ;  /* 0x0000000c35357221 */ /* 0x010fe20000010000 */
[----:B------:R-:W-:Y:S01]  /*1920*/  FADD.FTZ R12, R32, R13 ;  /* 0x0000000d200c7221 */ /* 0x000fe20000010000 */
[----:B------:R-:W-:Y:S01]  /*1930*/  FADD.FTZ R51, R51, R14 ;  /* 0x0000000e33337221 */ /* 0x000fe20000010000 */
[----:B------:R-:W4:Y:S01]  /*1940*/  LDS.128 R32, [R44+0xc00] ;  /* 0x000c00002c207984 */ /* 0x000f220000000c00 */
[----:B------:R-:W-:Y:S01]  /*1950*/  FADD.FTZ R50, R50, R15 ;  /* 0x0000000f32327221 */ /* 0x000fe20000010000 */
[----:B-1----:R-:W-:Y:S01]  /*1960*/  FADD.FTZ R12, R12, R29 ;  /* 0x0000001d0c0c7221 */ /* 0x002fe20000010000 */
[----:B------:R-:W-:Y:S01]  /*1970*/  FADD.FTZ R53, R53, R28 ;  /* 0x0000001c35357221 */ /* 0x000fe20000010000 */
[----:B------:R-:W-:Y:S01]  /*1980*/  FADD.FTZ R51, R51, R30 ;  /* 0x0000001e33337221 */ /* 0x000fe20000010000 */
[----:B------:R-:W-:Y:S01]  /*1990*/  FADD.FTZ R50, R50, R31 ;  /* 0x0000001f32327221 */ /* 0x000fe20000010000 */
[----:B--2---:R-:W-:Y:S01]  /*19a0*/  FADD.FTZ R28, R12, R25 ;  /* 0x000000190c1c7221 */ /* 0x004fe20000010000 */
[----:B------:R-:W-:Y:S01]  /*19b0*/  FADD.FTZ R53, R53, R24 ;  /* 0x0000001835357221 */ /* 0x000fe20000010000 */
[----:B------:R-:W1:Y:S01]  /*19c0*/  LDS.128 R12, [R44+0xcc0] ;  /* 0x000cc0002c0c7984 */ /* 0x000e620000000c00 */
[----:B------:R-:W-:Y:S01]  /*19d0*/  FADD.FTZ R51, R51, R26 ;  /* 0x0000001a33337221 */ /* 0x000fe20000010000 */
[----:B------:R-:W-:-:S02]  /*19e0*/  FADD.FTZ R50, R50, R27 ;  /* 0x0000001b32327221 */ /* 0x000fc40000010000 */
        /* <DEDUP_REMOVED lines=47> */
[----:B------:R-:W-:Y:S01]  /*1ce0*/  FADD.FTZ R51, R51, R26 ;  /* 0x0000001a33337221 */ /* 0x000fe20000010000 */
[----:B------:R-:W1:Y:S01]  /*1cf0*/  LDS.128 R20, [R44+0x1440] ;  /* 0x001440002c147984 */ /* 0x000e620000000c00 */
[----:B------:R-:W-:Y:S01]  /*1d00*/  FADD.FTZ R50, R50, R27 ;  /* 0x0000001b32327221 */ /* 0x000fe20000010000 */
[----:B---3--:R-:W-:Y:S01]  /*1d10*/  FADD.FTZ R53, R53, R16 ;  /* 0x0000001035357221 */ /* 0x008fe20000010000 */
[----:B------:R-:W-:Y:S01]  /*1d20*/  FADD.FTZ R16, R12, R17 ;  /* 0x000000110c107221 */ /* 0x000fe20000010000 */
[----:B------:R-:W-:Y:S01]  /*1d30*/  FADD.FTZ R51, R51, R18 ;  /* 0x0000001233337221 */ /* 0x000fe20000010000 */
[----:B------:R-:W2:Y:S01]  /*1d40*/  LDS.128 R12, [R44+0x1500] ;  /* 0x001500002c0c7984 */ /* 0x000ea20000000c00 */
[----:B-----5:R-:W-:Y:S01]  /*1d50*/  FADD.FTZ R53, R53, R32 ;  /* 0x0000002035357221 */ /* 0x020fe20000010000 */
[----:B------:R-:W-:Y:S01]  /*1d60*/  FADD.FTZ R50, R50, R19 ;  /* 0x0000001332327221 */ /* 0x000fe20000010000 */
[----:B------:R-:W-:Y:S01]  /*1d70*/  FADD.FTZ R32, R16, R33 ;  /* 0x0000002110207221 */ /* 0x000fe20000010000 */
[----:B------:R-:W-:Y:S01]  /*1d80*/  LDS.128 R24, [R44+0x1680] ;  /* 0x001680002c187984 */ /* 0x000fe20000000c00 */
[----:B------:R-:W-:Y:S01]  /*1d90*/  FADD.FTZ R51, R51, R34 ;  /* 0x0000002233337221 */ /* 0x000fe20000010000 */
[----:B------:R-:W-:-:S02]  /*1da0*/  FADD.FTZ R50, R50, R35 ;  /* 0x0000002332327221 */ /* 0x000fc40000010000 */
[----:B------:R-:W3:Y:S01]  /*1db0*/  LDS.128 R16, [R44+0x15c0] ;  /* 0x0015c0002c107984 */ /* 0x000ee20000000c00 */
        /* <DEDUP_REMOVED lines=12> */
[----:B------:R-:W-:Y:S01]  /*1e80*/  FADD.FTZ R50, R50, R15 ;  /* 0x0000000f32327221 */ /* 0x000fe20000010000 */
[----:B---3--:R-:W-:Y:S01]  /*1e90*/  FADD.FTZ R53, R53, R16 ;  /* 0x0000001035357221 */ /* 0x008fe20000010000 */
[----:B------:R-:W-:Y:S01]  /*1ea0*/  FADD.FTZ R28, R28, R17 ;  /* 0x000000111c1c7221 */ /* 0x000fe20000010000 */
[----:B------:R-:W-:Y:S01]  /*1eb0*/  FADD.FTZ R51, R51, R18 ;  /* 0x0000001233337221 */ /* 0x000fe20000010000 */
[----:B------:R-:W-:Y:S01]  /*1ec0*/  FADD.FTZ R50, R50, R19 ;  /* 0x0000001332327221 */ /* 0x000fe20000010000 */
[----:B------:R-:W-:Y:S01]  /*1ed0*/  FADD.FTZ R53, R53, R24 ;  /* 0x0000001835357221 */ /* 0x000fe20000010000 */
[----:B------:R-:W-:Y:S01]  /*1ee0*/  FADD.FTZ R28, R28, R25 ;  /* 0x000000191c1c7221 */ /* 0x000fe20000010000 */
[----:B------:R-:W-:Y:S01]  /*1ef0*/  FADD.FTZ R51, R51, R26 ;  /* 0x0000001a33337221 */ /* 0x000fe20000010000 */
[----:B------:R-:W-:Y:S01]  /*1f00*/  FADD.FTZ R50, R50, R27 ;  /* 0x0000001b32327221 */ /* 0x000fe20000010000 */
[----:B----4-:R-:W-:Y:S01]  /*1f10*/  FADD.FTZ R24, R53, R32 ;  /* 0x0000002035187221 */ /* 0x010fe20000010000 */
[----:B------:R-:W-:Y:S01]  /*1f20*/  FADD.FTZ R25, R28, R33 ;  /* 0x000000211c197221 */ /* 0x000fe20000010000 */
[----:B------:R-:W-:Y:S01]  /*1f30*/  FADD.FTZ R26, R51, R34 ;  /* 0x00000022331a7221 */ /* 0x000fe20000010000 */
[----:B------:R-:W-:-:S07]  /*1f40*/  FADD.FTZ R27, R50, R35 ;  /* 0x00000023321b7221 */ /* 0x000fce0000010000 */
.L_x_9:
[----:B------:R-:W-:Y:S05]  /*1f50*/  BSYNC.RECONVERGENT B0 ;  /* 0x0000000000007941 */ /* 0x000fea0003800200 */
.L_x_8:
[----:B------:R-:W-:Y:S04]  /*1f60*/  BSSY.RECONVERGENT B0, `(.L_x_10) ;  /* 0x000001d000007945 */ /* 0x000fe80003800200 */
[----:B------:R-:W-:Y:S05]  /*1f70*/  @P1 BRA `(.L_x_11) ;  /* 0x00000000006c1947 */ /* 0x000fea0003800000 */
[----:B---3--:R-:W1:Y:S01]  /*1f80*/  LDC.64 R12, c[0x0][0x3f8] ;  /* 0x0000fe00ff0c7b82 */ /* 0x008e620000000a00 */
[----:B------:R-:W-:-:S07]  /*1f90*/  IMAD R3, R3, 0xc, R38 ;  /* 0x0000000c03037824 */ /* 0x000fce00078e0226 */
[----:B------:R-:W3:Y:S01]  /*1fa0*/  LDC.64 R14, c[0x0][0x3d8] ;  /* 0x0000f600ff0e7b82 */ /* 0x000ee20000000a00 */
[----:B-12---:R-:W-:Y:S01]  /*1fb0*/  IMAD.WIDE.U32 R16, R12, 0x3, RZ ;  /* 0x000000030c107825 */ /* 0x006fe200078e00ff */
[C---:B------:R-:W-:Y:S02]  /*1fc0*/  LEA R19, R13.reuse, R13, 0x1 ;  /* 0x0000000d0d137211 */ /* 0x040fe400078e08ff */
[----:B------:R-:W-:Y:S02]  /*1fd0*/  LEA.HI R23, P1, R13, R12, RZ, 0x1 ;  /* 0x0000000c0d177211 */ /* 0x000fe400078308ff */
[----:B------:R-:W-:Y:S02]  /*1fe0*/  IADD3 R17, PT, PT, R17, R19, RZ ;  /* 0x0000001311117210 */ /* 0x000fe40007ffe0ff */
[----:B------:R-:W-:Y:S01]  /*1ff0*/  IADD3.X R18, PT, PT, RZ, R13, RZ, P1, !PT ;  /* 0x0000000dff127210 */ /* 0x000fe20000ffe4ff */
[----:B---3--:R-:W-:Y:S01]  /*2000*/  IMAD.WIDE R14, R3, 0x4, R14 ;  /* 0x00000004030e7825 */ /* 0x008fe200078e020e */
[----:B------:R-:W-:-:S02]  /*2010*/  LEA.HI R19, P1, R17, R16, RZ, 0x1 ;  /* 0x0000001011137211 */ /* 0x000fc400078308ff */
[----:B------:R-:W-:Y:S02]  /*2020*/  SHF.L.U32 R21, R23, 0x1, RZ ;  /* 0x0000000117157819 */ /* 0x000fe400000006ff */
[----:B------:R-:W-:Y:S01]  /*2030*/  SHF.L.U32 R3, R19, 0x1, RZ ;  /* 0x0000000113037819 */ /* 0x000fe200000006ff */
[----:B------:R4:W-:Y:S01]  /*2040*/  REDG.E.ADD.F32.FTZ.RN.STRONG.GPU desc[UR12][R14.64], R24 ;  /* 0x000000180e0079a6 */ /* 0x0009e2000c12f30c */
[----:B------:R-:W-:Y:S02]  /*2050*/  LOP3.LUT R21, R21, 0xfffffffc, RZ, 0xc0, !PT ;  /* 0xfffffffc15157812 */ /* 0x000fe400078ec0ff */
[----:B------:R-:W-:Y:S02]  /*2060*/  LEA R16, P5, R12, R14, 0x2 ;  /* 0x0000000e0c107211 */ /* 0x000fe400078a10ff */
[----:B------:R-:W-:Y:S02]  /*2070*/  IADD3.X R20, PT, PT, RZ, R17, RZ, P1, !PT ;  /* 0x00000011ff147210 */ /* 0x000fe40000ffe4ff */
[----:B------:R-:W-:-:S02]  /*2080*/  LOP3.LUT R3, R3, 0xfffffffc, RZ, 0xc0, !PT ;  /* 0xfffffffc03037812 */ /* 0x000fc400078ec0ff */
[----:B------:R-:W-:Y:S02]  /*2090*/  SHF.L.U64.HI R23, R23, 0x1, R18 ;  /* 0x0000000117177819 */ /* 0x000fe40000010212 */
[----:B------:R-:W-:Y:S02]  /*20a0*/  IADD3 R18, P1, PT, R14, R21, RZ ;  /* 0x000000150e127210 */ /* 0x000fe40007f3e0ff */
[----:B------:R-:W-:Y:S02]  /*20b0*/  LEA.HI.X R17, R12, R15, R13, 0x2, P5 ;  /* 0x0000000f0c117211 */ /* 0x000fe400028f140d */
[----:B------:R-:W-:Y:S02]  /*20c0*/  SHF.L.U64.HI R13, R19, 0x1, R20 ;  /* 0x00000001130d7819 */ /* 0x000fe40000010214 */
[----:B------:R-:W-:Y:S02]  /*20d0*/  IADD3 R12, P5, PT, R14, R3, RZ ;  /* 0x000000030e0c7210 */ /* 0x000fe40007fbe0ff */
[----:B------:R-:W-:-:S02]  /*20e0*/  IADD3.X R19, PT, PT, R15, R23, RZ, P1, !PT ;  /* 0x000000170f137210 */ /* 0x000fc40000ffe4ff */
[----:B------:R-:W-:-:S03]  /*20f0*/  IADD3.X R13, PT, PT, R15, R13, RZ, P5, !PT ;  /* 0x0000000d0f0d7210 */ /* 0x000fc60002ffe4ff */
[----:B------:R4:W-:Y:S04]  /*2100*/  REDG.E.ADD.F32.FTZ.RN.STRONG.GPU desc[UR12][R18.64], R25 ;  /* 0x00000019120079a6 */ /* 0x0009e8000c12f30c */
[----:B------:R4:W-:Y:S04]  /*2110*/  REDG.E.ADD.F32.FTZ.RN.STRONG.GPU desc[UR12][R16.64], R26 ;  /* 0x0000001a100079a6 */ /* 0x0009e8000c12f30c */
[----:B------:R4:W-:Y:S02]  /*2120*/  REDG.E.ADD.F32.FTZ.RN.STRONG.GPU desc[UR12][R12.64], R27 ;  /* 0x0000001b0c0079a6 */ /* 0x0009e4000c12f30c */
.L_x_11:
[----:B------:R-:W-:Y:S05]  /*2130*/  BSYNC.RECONVERGENT B0 ;  /* 0x0000000000007941 */ /* 0x000fea0003800200 */
.L_x_10:
[----:B------:R-:W-:Y:S05]  /*2140*/  @!P4 BRA `(.L_x_12) ;  /* 0x000000080098c947 */ /* 0x000fea0003800000 */
[----:B-12-4-:R-:W1:Y:S01]  /*2150*/  LDC.64 R16, c[0x0][0x3d0] ;  /* 0x0000f400ff107b82 */ /* 0x016e620000000a00 */
[----:B---3--:R-:W-:Y:S02]  /*2160*/  LOP3.LUT R12, R43, 0x1, RZ, 0xc0, !PT ;  /* 0x000000012b0c7812 */ /* 0x008fe400078ec0ff */
[----:B------:R-:W-:-:S03]  /*2170*/  ISETP.GE.U32.AND P4, PT, R0, 0x8, PT ;  /* 0x000000080000780c */ /* 0x000fc60003f86070 */
[----:B------:R-:W-:-:S04]  /*2180*/  IMAD R15, R12, R11, RZ ;  /* 0x0000000b0c0f7224 */ /* 0x000fc800078e02ff */
[----:B------:R-:W-:-:S05]  /*2190*/  IMAD R3, R15, R0, RZ ;  /* 0x000000000f037224 */ /* 0x000fca00078e02ff */
[----:B------:R-:W-:-:S05]  /*21a0*/  SHF.L.U32 R3, R3, 0x1, RZ ;  /* 0x0000000103037819 */ /* 0x000fca00000006ff */
[----:B-1----:R-:W-:Y:S01]  /*21b0*/  IMAD.WIDE R16, R3, 0x4, R16 ;  /* 0x0000000403107825 */ /* 0x002fe200078e0210 */
[----:B------:R-:W-:Y:S06]  /*21c0*/  @P3 BRA `(.L_x_13) ;  /* 0x0000000000503947 */ /* 0x000fec0003800000 */
[----:B------:R-:W1:Y:S01]  /*21d0*/  LDC.64 R12, c[0x0][0x3c8] ;  /* 0x0000f200ff0c7b82 */ /* 0x000e620000000a00 */
[----:B------:R-:W-:Y:S01]  /*21e0*/  IADD3 R3, PT, PT, R15, R36, RZ ;  /* 0x000000240f037210 */ /* 0x000fe20007ffe0ff */
[----:B------:R-:W-:Y:S01]  /*21f0*/  IMAD R15, R11, UR8, R36 ;  /* 0x000000080b0f7c24 */ /* 0x000fe2000f8e0224 */
[----:B------:R-:W-:-:S03]  /*2200*/  LOP3.LUT P1, R18, R43, 0x2, RZ, 0xc0, !PT ;  /* 0x000000022b127812 */ /* 0x000fc6000782c0ff */
[----:B------:R-:W-:-:S05]  /*2210*/  IMAD.WIDE.U32 R14, R15, 0x8, R16 ;  /* 0x000000080f0e7825 */ /* 0x000fca00078e0010 */
[----:B------:R2:W-:Y:S01]  /*2220*/  STG.E.64 desc[UR12][R14.64], R8 ;  /* 0x000000080e007986 */ /* 0x0005e2000c101b0c */
[----:B-1----:R-:W-:Y:S01]  /*2230*/  IMAD.WIDE.U32 R12, R3, 0x4, R12 ;  /* 0x00000004030c7825 */ /* 0x002fe200078e000c */
[----:B------:R-:W-:Y:S02]  /*2240*/  IADD3 R3, PT, PT, -R18, 0x1, RZ ;  /* 0x0000000112037810 */ /* 0x000fe40007ffe1ff */
[----:B------:R-:W-:Y:S01]  /*2250*/  SEL R18, R0, RZ, !P1 ;  /* 0x000000ff00127207 */ /* 0x000fe20004800000 */
[----:B------:R-:W-:Y:S06]  /*2260*/  MEMBAR.ALL.GPU ;  /* 0x0000000000007992 */ /* 0x000fec000000a000 */
[----:B------:R-:W-:-:S00]  /*2270*/  ERRBAR ;  /* 0x00000000000079ab */ /* 0x000fc00000000000 */
[----:B------:R-:W-:Y:S06]  /*2280*/  CGAERRBAR ;  /* 0x00000000000075ab */ /* 0x000fec0000000000 */
[----:B------:R2:W-:Y:S01]  /*2290*/  REDG.E.ADD.S32.STRONG.GPU desc[UR12][R12.64], R3 ;  /* 0x000000030c00798e */ /* 0x0005e2000c12e30c */
[----:B------:R-:W-:-:S13]  /*22a0*/  ISETP.NE.AND P1, PT, R18, -0x1, PT ;  /* 0xffffffff1200780c */ /* 0x000fda0003f25270 */
[----:B--2---:R-:W-:Y:S05]  /*22b0*/  @!P1 BRA `(.L_x_13) ;  /* 0x0000000000149947 */ /* 0x004fea0003800000 */
.L_x_14:
[----:B------:R-:W2:Y:S04]  /*22c0*/  LDG.E.STRONG.GPU R3, desc[UR12][R12.64] ;  /* 0x0000000c0c037981 */ /* 0x000ea8000c1ef900 */
[----:B--2---:R-:W-:Y:S01]  /*22d0*/  CCTL.IVALL ;  /* 0x00000000ff00798f */ /* 0x004fe20002000000 */
[----:B------:R-:W-:Y:S05]  /*22e0*/  YIELD ;  /* 0x0000000000007946 */ /* 0x000fea0003800000 */
[----:B------:R-:W-:-:S13]  /*22f0*/  ISETP.NE.AND P1, PT, R3, R18, PT ;  /* 0x000000120300720c */ /* 0x000fda0003f25270 */
[----:B------:R-:W-:Y:S05]  /*2300*/  @P1 BRA `(.L_x_14) ;  /* 0xfffffffc00ec1947 */ /* 0x000fea000383ffff */
.L_x_13:
[----:B------:R-:W-:Y:S05]  /*2310*/  WARPSYNC.ALL ;  /* 0x0000000000007948 */ /* 0x000fea0003800000 */
[----:B------:R-:W-:Y:S01]  /*2320*/  BAR.SYNC.DEFER_BLOCKING 0x0 ;  /* 0x0000000000007b1d */ /* 0x000fe20000010000 */
[----:B------:R-:W-:-:S05]  /*2330*/  HFMA2 R3, -RZ, RZ, 0, 0 ;  /* 0x00000000ff037431 */ /* 0x000fca00000001ff */
[----:B------:R-:W-:Y:S05]  /*2340*/  @!P4 BRA `(.L_x_15) ;  /* 0x00000004001cc947 */ /* 0x000fea0003800000 */
[C-C-:B------:R-:W-:Y:S01]  /*2350*/  IMAD R14, R11.reuse, 0x5, R36.reuse ;  /* 0x000000050b0e7824 */ /* 0x140fe200078e0224 */
[CC--:B------:R-:W-:Y:S01]  /*2360*/  LEA R3, R11.reuse, R36.reuse, 0x2 ;  /* 0x000000240b037211 */ /* 0x0c0fe200078e10ff */
[C-C-:B------:R-:W-:Y:S01]  /*2370*/  IMAD R26, R11.reuse, 0x3, R36.reuse ;  /* 0x000000030b1a7824 */ /* 0x140fe200078e0224 */
[CC--:B------:R-:W-:Y:S01]  /*2380*/  LEA R27, R11.reuse, R36.reuse, 0x1 ;  /* 0x000000240b1b7211 */ /* 0x0c0fe200078e08ff */
[C-C-:B------:R-:W-:Y:S01]  /*2390*/  IMAD R15, R11.reuse, 0x7, R36.reuse ;  /* 0x000000070b0f7824 */ /* 0x140fe200078e0224 */
[----:B------:R-:W-:Y:S01]  /*23a0*/  IADD3 R28, PT, PT, R36, R11, RZ ;  /* 0x0000000b241c7210 */ /* 0x000fe20007ffe0ff */
[----:B------:R-:W-:Y:S01]  /*23b0*/  IMAD R12, R11, 0x6, R36 ;  /* 0x000000060b0c7824 */ /* 0x000fe200078e0224 */
[----:B------:R-:W-:Y:S01]  /*23c0*/  MOV R30, RZ ;  /* 0x000000ff001e7202 */ /* 0x000fe20000000f00 */
[----:B------:R-:W-:Y:S01]  /*23d0*/  UIADD3 UR5, UPT, UPT, -UR8, URZ, URZ ;  /* 0x000000ff08057290 */ /* 0x000fe2000fffe1ff */
[----:B------:R-:W-:Y:S02]  /*23e0*/  MOV R29, R36 ;  /* 0x00000024001d7202 */ /* 0x000fe40000000f00 */
[----:B------:R-:W-:-:S09]  /*23f0*/  LOP3.LUT R13, R0, 0x7ffffff8, RZ, 0xc0, !PT ;  /* 0x7ffffff8000d7812 */ /* 0x000fd200078ec0ff */
.L_x_16:
[----:B------:R-:W-:Y:S02]  /*2400*/  ISETP.EQ.OR P5, PT, RZ, UR5, P3 ;  /* 0x00000005ff007c0c */ /* 0x000fe40009fa2670 */
[C---:B------:R-:W-:Y:S02]  /*2410*/  IADD3 R18, PT, PT, R30.reuse, 0x1, RZ ;  /* 0x000000011e127810 */ /* 0x040fe40007ffe0ff */
[----:B------:R-:W-:Y:S02]  /*2420*/  IADD3 R19, PT, PT, R30, 0x2, RZ ;  /* 0x000000021e137810 */ /* 0x000fe40007ffe0ff */
[----:B------:R-:W-:Y:S02]  /*2430*/  ISETP.EQ.OR P6, PT, R18, UR8, P3 ;  /* 0x0000000812007c0c */ /* 0x000fe40009fc2670 */
[----:B------:R-:W-:Y:S02]  /*2440*/  ISETP.EQ.OR P1, PT, R19, UR8, P3 ;  /* 0x0000000813007c0c */ /* 0x000fe40009f22670 */
[----:B------:R-:W-:-:S04]  /*2450*/  IADD3 R18, PT, PT, R30, 0x3, RZ ;  /* 0x000000031e127810 */ /* 0x000fc80007ffe0ff */
[----:B------:R-:W-:Y:S01]  /*2460*/  ISETP.EQ.OR P4, PT, R18, UR8, P3 ;  /* 0x0000000812007c0c */ /* 0x000fe20009f82670 */
[----:B------:R-:W-:-:S04]  /*2470*/  @!P5 IMAD.WIDE.U32 R18, R29, 0x8, R16 ;  /* 0x000000081d12d825 */ /* 0x000fc800078e0010 */
[--C-:B------:R-:W-:Y:S02]  /*2480*/  @!P6 IMAD.WIDE.U32 R20, R28, 0x8, R16.reuse ;  /* 0x000000081c14e825 */ /* 0x100fe400078e0010 */
[----:B------:R-:W0:Y:S02]  /*2490*/  @!P5 LDG.E.64 R18, desc[UR12][R18.64] ;  /* 0x0000000c1212d981 */ /* 0x000e24000c1e1b00 */
[--C-:B------:R-:W-:Y:S02]  /*24a0*/  @!P1 IMAD.WIDE.U32 R22, R27, 0x8, R16.reuse ;  /* 0x000000081b169825 */ /* 0x100fe400078e0010 */
[----:B------:R-:W2:Y:S02]  /*24b0*/  @!P6 LDG.E.64 R20, desc[UR12][R20.64] ;  /* 0x0000000c1414e981 */ /* 0x000ea4000c1e1b00 */
[----:B------:R-:W-:Y:S02]  /*24c0*/  @!P4 IMAD.WIDE.U32 R24, R26, 0x8, R16 ;  /* 0x000000081a18c825 */ /* 0x000fe400078e0010 */
[----:B------:R-:W3:Y:S04]  /*24d0*/  @!P1 LDG.E.64 R22, desc[UR12][R22.64] ;  /* 0x0000000c16169981 */ /* 0x000ee8000c1e1b00 */
[----:B------:R-:W4:Y:S01]  /*24e0*/  @!P4 LDG.E.64 R24, desc[UR12][R24.64] ;  /* 0x0000000c1818c981 */ /* 0x000f22000c1e1b00 */
[----:B------:R-:W-:Y:S01]  /*24f0*/  IADD3 R31, PT, PT, R30, 0x4, RZ ;  /* 0x000000041e1f7810 */ /* 0x000fe20007ffe0ff */
[----:B0-----:R-:W-:Y:S01]  /*2500*/  @!P5 FADD.FTZ R8, R8, R18 ;  /* 0x000000120808d221 */ /* 0x001fe20000010000 */
[----:B------:R-:W-:-:S02]  /*2510*/  @!P5 FADD.FTZ R9, R9, R19 ;  /* 0x000000130909d221 */ /* 0x000fc40000010000 */
[----:B------:R-:W-:Y:S02]  /*2520*/  ISETP.EQ.OR P5, PT, R31, UR8, P3 ;  /* 0x000000081f007c0c */ /* 0x000fe40009fa2670 */
[----:B------:R-:W-:Y:S01]  /*2530*/  IADD3 R31, PT, PT, R30, 0x5, RZ ;  /* 0x000000051e1f7810 */ /* 0x000fe20007ffe0ff */
[----:B--2---:R-:W-:Y:S01]  /*2540*/  @!P6 FADD.FTZ R8, R8, R20 ;  /* 0x000000140808e221 */ /* 0x004fe20000010000 */
[----:B------:R-:W-:Y:S01]  /*2550*/  @!P6 FADD.FTZ R9, R9, R21 ;  /* 0x000000150909e221 */ /* 0x000fe20000010000 */
[----:B------:R-:W-:Y:S02]  /*2560*/  IADD3 R18, PT, PT, R30, 0x6, RZ ;  /* 0x000000061e127810 */ /* 0x000fe40007ffe0ff */
[----:B------:R-:W-:Y:S01]  /*2570*/  ISETP.EQ.OR P6, PT, R31, UR8, P3 ;  /* 0x000000081f007c0c */ /* 0x000fe20009fc2670 */
[----:B---3--:R-:W-:Y:S01]  /*2580*/  @!P1 FADD.FTZ R8, R8, R22 ;  /* 0x0000001608089221 */ /* 0x008fe20000010000 */
[----:B------:R-:W-:Y:S01]  /*2590*/  @!P1 FADD.FTZ R9, R9, R23 ;  /* 0x0000001709099221 */ /* 0x000fe20000010000 */
[----:B------:R-:W-:-:S02]  /*25a0*/  ISETP.EQ.OR P1, PT, R18, UR8, P3 ;  /* 0x0000000812007c0c */ /* 0x000fc40009f22670 */
[----:B------:R-:W-:Y:S01]  /*25b0*/  IADD3 R18, PT, PT, R30, 0x7, RZ ;  /* 0x000000071e127810 */ /* 0x000fe20007ffe0ff */
[----:B----4-:R-:W-:Y:S01]  /*25c0*/  @!P4 FADD.FTZ R8, R8, R24 ;  /* 0x000000180808c221 */ /* 0x010fe20000010000 */
[----:B------:R-:W-:Y:S02]  /*25d0*/  @!P4 FADD.FTZ R9, R9, R25 ;  /* 0x000000190909c221 */ /* 0x000fe40000010000 */
[----:B------:R-:W-:Y:S01]  /*25e0*/  ISETP.EQ.OR P4, PT, R18, UR8, P3 ;  /* 0x0000000812007c0c */ /* 0x000fe20009f82670 */
[----:B------:R-:W-:-:S04]  /*25f0*/  @!P5 IMAD.WIDE.U32 R18, R3, 0x8, R16 ;  /* 0x000000080312d825 */ /* 0x000fc800078e0010 */
[--C-:B------:R-:W-:Y:S02]  /*2600*/  @!P6 IMAD.WIDE.U32 R20, R14, 0x8, R16.reuse ;  /* 0x000000080e14e825 */ /* 0x100fe400078e0010 */
[----:B------:R-:W2:Y:S02]  /*2610*/  @!P5 LDG.E.64 R18, desc[UR12][R18.64] ;  /* 0x0000000c1212d981 */ /* 0x000ea4000c1e1b00 */
[--C-:B------:R-:W-:Y:S02]  /*2620*/  @!P1 IMAD.WIDE.U32 R22, R12, 0x8, R16.reuse ;  /* 0x000000080c169825 */ /* 0x100fe400078e0010 */
[----:B------:R-:W3:Y:S02]  /*2630*/  @!P6 LDG.E.64 R20, desc[UR12][R20.64] ;  /* 0x0000000c1414e981 */ /* 0x000ee4000c1e1b00 */
[----:B------:R-:W-:Y:S02]  /*2640*/  @!P4 IMAD.WIDE.U32 R24, R15, 0x8, R16 ;  /* 0x000000080f18c825 */ /* 0x000fe400078e0010 */
[----:B------:R-:W4:Y:S04]  /*2650*/  @!P1 LDG.E.64 R22, desc[UR12][R22.64] ;  /* 0x0000000c16169981 */ /* 0x000f28000c1e1b00 */
[----:B------:R-:W5:Y:S01]  /*2660*/  @!P4 LDG.E.64 R24, desc[UR12][R24.64] ;  /* 0x0000000c1818c981 */ /* 0x000f62000c1e1b00 */
[----:B------:R-:W-:Y:S01]  /*2670*/  IADD3 R30, PT, PT, R30, 0x8, RZ ;  /* 0x000000081e1e7810 */ /* 0x000fe20007ffe0ff */
[----:B------:R-:W-:Y:S01]  /*2680*/  UIADD3 UR5, UPT, UPT, UR5, 0x8, URZ ;  /* 0x0000000805057890 */ /* 0x000fe2000fffe0ff */
[----:B------:R-:W-:-:S02]  /*2690*/  LEA R29, R11, R29, 0x3 ;  /* 0x0000001d0b1d7211 */ /* 0x000fc400078e18ff */
[C---:B------:R-:W-:Y:S02]  /*26a0*/  LEA R28, R11.reuse, R28, 0x3 ;  /* 0x0000001c0b1c7211 */ /* 0x040fe400078e18ff */
[C---:B------:R-:W-:Y:S02]  /*26b0*/  LEA R27, R11.reuse, R27, 0x3 ;  /* 0x0000001b0b1b7211 */ /* 0x040fe400078e18ff */
[C---:B------:R-:W-:Y:S02]  /*26c0*/  LEA R26, R11.reuse, R26, 0x3 ;  /* 0x0000001a0b1a7211 */ /* 0x040fe400078e18ff */
[C---:B------:R-:W-:Y:S02]  /*26d0*/  LEA R3, R11.reuse, R3, 0x3 ;  /* 0x000000030b037211 */ /* 0x040fe400078e18ff */
[C---:B------:R-:W-:Y:S02]  /*26e0*/  LEA R14, R11.reuse, R14, 0x3 ;  /* 0x0000000e0b0e7211 */ /* 0x040fe400078e18ff */
[----:B------:R-:W-:-:S02]  /*26f0*/  LEA R12, R11, R12, 0x3 ;  /* 0x0000000c0b0c7211 */ /* 0x000fc400078e18ff */
[----:B------:R-:W-:Y:S01]  /*2700*/  LEA R15, R11, R15, 0x3 ;  /* 0x0000000f0b0f7211 */ /* 0x000fe200078e18ff */
[----:B--2---:R-:W-:Y:S01]  /*2710*/  @!P5 FADD.FTZ R8, R8, R18 ;  /* 0x000000120808d221 */ /* 0x004fe20000010000 */
[----:B------:R-:W-:-:S03]  /*2720*/  @!P5 FADD.FTZ R9, R9, R19 ;  /* 0x000000130909d221 */ /* 0x000fc60000010000 */
[----:B---3--:R-:W-:Y:S01]  /*2730*/  @!P6 FADD.FTZ R8, R8, R20 ;  /* 0x000000140808e221 */ /* 0x008fe20000010000 */
[----:B------:R-:W-:-:S03]  /*2740*/  @!P6 FADD.FTZ R9, R9, R21 ;  /* 0x000000150909e221 */ /* 0x000fc60000010000 */
[----:B----4-:R-:W-:Y:S01]  /*2750*/  @!P1 FADD.FTZ R8, R8, R22 ;  /* 0x0000001608089221 */ /* 0x010fe20000010000 */
[----:B------:R-:W-:Y:S01]  /*2760*/  @!P1 FADD.FTZ R9, R9, R23 ;  /* 0x0000001709099221 */ /* 0x000fe20000010000 */
[----:B------:R-:W-:Y:S02]  /*2770*/  ISETP.NE.AND P1, PT, R30, R13, PT ;  /* 0x0000000d1e00720c */ /* 0x000fe40003f25270 */
[----:B-----5:R-:W-:Y:S01]  /*2780*/  @!P4 FADD.FTZ R8, R8, R24 ;  /* 0x000000180808c221 */ /* 0x020fe20000010000 */
[----:B------:R-:W-:-:S10]  /*2790*/  @!P4 FADD.FTZ R9, R9, R25 ;  /* 0x000000190909c221 */ /* 0x000fd40000010000 */
[----:B------:R-:W-:Y:S05]  /*27a0*/  @P1 BRA `(.L_x_16) ;  /* 0xfffffffc00141947 */ /* 0x000fea000383ffff */
[----:B------:R-:W-:-:S07]  /*27b0*/  MOV R3, R13 ;  /* 0x0000000d00037202 */ /* 0x000fce0000000f00 */
.L_x_15:
[----:B------:R-:W-:-:S04]  /*27c0*/  LOP3.LUT R12, R0, 0x7, RZ, 0xc0, !PT ;  /* 0x00000007000c7812 */ /* 0x000fc800078ec0ff */
[----:B------:R-:W-:-:S13]  /*27d0*/  ISETP.NE.AND P1, PT, R12, RZ, PT ;  /* 0x000000ff0c00720c */ /* 0x000fda0003f25270 */
[----:B------:R-:W-:Y:S05]  /*27e0*/  @!P1 BRA `(.L_x_12) ;  /* 0x0000000000f09947 */ /* 0x000fea0003800000 */
[----:B------:R-:W-:Y:S02]  /*27f0*/  IADD3 R12, PT, PT, R12, -0x1, RZ ;  /* 0xffffffff0c0c7810 */ /* 0x000fe40007ffe0ff */
[----:B------:R-:W-:Y:S02]  /*2800*/  LOP3.LUT P1, R20, R0, 0x3, RZ, 0xc0, !PT ;  /* 0x0000000300147812 */ /* 0x000fe4000782c0ff */
[----:B------:R-:W-:-:S13]  /*2810*/  ISETP.GE.U32.AND P4, PT, R12, 0x3, PT ;  /* 0x000000030c00780c */ /* 0x000fda0003f86070 */
[----:B------:R-:W-:Y:S05]  /*2820*/  @!P4 BRA `(.L_x_17) ;  /* 0x000000000070c947 */ /* 0x000fea0003800000 */
[----:B------:R-:W-:-:S13]  /*2830*/  ISETP.EQ.OR P6, PT, R3, UR8, P3 ;  /* 0x0000000803007c0c */ /* 0x000fda0009fc2670 */
[----:B------:R-:W-:-:S04]  /*2840*/  @!P6 IMAD R13, R3, R11, R36 ;  /* 0x0000000b030de224 */ /* 0x000fc800078e0224 */
[----:B------:R-:W-:-:S06]  /*2850*/  @!P6 IMAD.WIDE.U32 R12, R13, 0x8, R16 ;  /* 0x000000080d0ce825 */ /* 0x000fcc00078e0010 */
[----:B------:R-:W0:Y:S01]  /*2860*/  @!P6 LDG.E.64 R12, desc[UR12][R12.64] ;  /* 0x0000000c0c0ce981 */ /* 0x000e22000c1e1b00 */
[C---:B------:R-:W-:Y:S02]  /*2870*/  IADD3 R15, PT, PT, R3.reuse, 0x1, RZ ;  /* 0x00000001030f7810 */ /* 0x040fe40007ffe0ff */
[----:B------:R-:W-:Y:S02]  /*2880*/  IADD3 R19, PT, PT, R3, 0x2, RZ ;  /* 0x0000000203137810 */ /* 0x000fe40007ffe0ff */
[----:B------:R-:W-:Y:S02]  /*2890*/  ISETP.EQ.OR P5, PT, R15, UR8, P3 ;  /* 0x000000080f007c0c */ /* 0x000fe40009fa2670 */
[----:B------:R-:W-:Y:S02]  /*28a0*/  IADD3 R21, PT, PT, R3, 0x3, RZ ;  /* 0x0000000303157810 */ /* 0x000fe40007ffe0ff */
[----:B------:R-:W-:-:S09]  /*28b0*/  ISETP.EQ.OR P4, PT, R19, UR8, P3 ;  /* 0x0000000813007c0c */ /* 0x000fd20009f82670 */
[----:B------:R-:W-:-:S04]  /*28c0*/  @!P5 IMAD R15, R15, R11, R36 ;  /* 0x0000000b0f0fd224 */ /* 0x000fc800078e0224 */
[----:B------:R-:W-:Y:S02]  /*28d0*/  @!P4 IMAD R19, R19, R11, R36 ;  /* 0x0000000b1313c224 */ /* 0x000fe400078e0224 */
[----:B0-----:R-:W-:Y:S01]  /*28e0*/  @!P6 FADD.FTZ R8, R8, R12 ;  /* 0x0000000c0808e221 */ /* 0x001fe20000010000 */
[----:B------:R-:W-:Y:S01]  /*28f0*/  @!P6 FADD.FTZ R9, R9, R13 ;  /* 0x0000000d0909e221 */ /* 0x000fe20000010000 */
[----:B------:R-:W-:Y:S01]  /*2900*/  ISETP.EQ.OR P6, PT, R21, UR8, P3 ;  /* 0x0000000815007c0c */ /* 0x000fe20009fc2670 */
[----:B------:R-:W-:-:S04]  /*2910*/  @!P5 IMAD.WIDE.U32 R12, R15, 0x8, R16 ;  /* 0x000000080f0cd825 */ /* 0x000fc800078e0010 */
[----:B------:R-:W-:Y:S02]  /*2920*/  @!P4 IMAD.WIDE.U32 R14, R19, 0x8, R16 ;  /* 0x00000008130ec825 */ /* 0x000fe400078e0010 */
[----:B------:R-:W2:Y:S04]  /*2930*/  @!P5 LDG.E.64 R12, desc[UR12][R12.64] ;  /* 0x0000000c0c0cd981 */ /* 0x000ea8000c1e1b00 */
[----:B------:R-:W3:Y:S02]  /*2940*/  @!P4 LDG.E.64 R14, desc[UR12][R14.64] ;  /* 0x0000000c0e0ec981 */ /* 0x000ee4000c1e1b00 */
[----:B------:R-:W-:-:S04]  /*2950*/  @!P6 IMAD R21, R21, R11, R36 ;  /* 0x0000000b1515e224 */ /* 0x000fc800078e0224 */
[----:B------:R-:W-:-:S06]  /*2960*/  @!P6 IMAD.WIDE.U32 R18, R21, 0x8, R16 ;  /* 0x000000081512e825 */ /* 0x000fcc00078e0010 */
[----:B------:R-:W4:Y:S01]  /*2970*/  @!P6 LDG.E.64 R18, desc[UR12][R18.64] ;  /* 0x0000000c1212e981 */ /* 0x000f22000c1e1b00 */
[----:B------:R-:W-:Y:S01]  /*2980*/  IADD3 R3, PT, PT, R3, 0x4, RZ ;  /* 0x0000000403037810 */ /* 0x000fe20007ffe0ff */
[----:B--2---:R-:W-:Y:S01]  /*2990*/  @!P5 FADD.FTZ R8, R8, R12 ;  /* 0x0000000c0808d221 */ /* 0x004fe20000010000 */
[----:B------:R-:W-:-:S03]  /*29a0*/  @!P5 FADD.FTZ R9, R9, R13 ;  /* 0x0000000d0909d221 */ /* 0x000fc60000010000 */
[----:B---3--:R-:W-:Y:S01]  /*29b0*/  @!P4 FADD.FTZ R8, R8, R14 ;  /* 0x0000000e0808c221 */ /* 0x008fe20000010000 */
[----:B------:R-:W-:-:S03]  /*29c0*/  @!P4 FADD.FTZ R9, R9, R15 ;  /* 0x0000000f0909c221 */ /* 0x000fc60000010000 */
[----:B----4-:R-:W-:Y:S01]  /*29d0*/  @!P6 FADD.FTZ R8, R8, R18 ;  /* 0x000000120808e221 */ /* 0x010fe20000010000 */
[----:B------:R-:W-:-:S07]  /*29e0*/  @!P6 FADD.FTZ R9, R9, R19 ;  /* 0x000000130909e221 */ /* 0x000fce0000010000 */
.L_x_17:
[----:B------:R-:W-:Y:S05]  /*29f0*/  @!P1 BRA `(.L_x_12) ;  /* 0x00000000006c9947 */ /* 0x000fea0003800000 */
[----:B------:R-:W-:Y:S02]  /*2a00*/  ISETP.NE.AND P1, PT, R20, 0x1, PT ;  /* 0x000000011400780c */ /* 0x000fe40003f25270 */
[----:B------:R-:W-:-:S11]  /*2a10*/  LOP3.LUT R18, R0, 0x1, RZ, 0xc0, !PT ;  /* 0x0000000100127812 */ /* 0x000fd600078ec0ff */
[----:B------:R-:W-:Y:S05]  /*2a20*/  @!P1 BRA `(.L_x_18) ;  /* 0x0000000000389947 */ /* 0x000fea0003800000 */
[C---:B------:R-:W-:Y:S02]  /*2a30*/  IADD3 R13, PT, PT, R3.reuse, 0x1, RZ ;  /* 0x00000001030d7810 */ /* 0x040fe40007ffe0ff */
[----:B------:R-:W-:Y:S02]  /*2a40*/  ISETP.EQ.OR P4, PT, R3, UR8, P3 ;  /* 0x0000000803007c0c */ /* 0x000fe40009f82670 */
[----:B------:R-:W-:-:S11]  /*2a50*/  ISETP.EQ.OR P1, PT, R13, UR8, P3 ;  /* 0x000000080d007c0c */ /* 0x000fd60009f22670 */
[-CC-:B------:R-:W-:Y:S02]  /*2a60*/  @!P4 IMAD R15, R3, R11.reuse, R36.reuse ;  /* 0x0000000b030fc224 */ /* 0x180fe400078e0224 */
[----:B------:R-:W-:Y:S02]  /*2a70*/  @!P1 IMAD R13, R13, R11, R36 ;  /* 0x0000000b0d0d9224 */ /* 0x000fe400078e0224 */
[----:B------:R-:W-:-:S04]  /*2a80*/  @!P4 IMAD.WIDE.U32 R14, R15, 0x8, R16 ;  /* 0x000000080f0ec825 */ /* 0x000fc800078e0010 */
[----:B------:R-:W-:Y:S02]  /*2a90*/  @!P1 IMAD.WIDE.U32 R12, R13, 0x8, R16 ;  /* 0x000000080d0c9825 */ /* 0x000fe400078e0010 */
[----:B------:R-:W0:Y:S04]  /*2aa0*/  @!P4 LDG.E.64 R14, desc[UR12][R14.64] ;  /* 0x0000000c0e0ec981 */ /* 0x000e28000c1e1b00 */
[----:B------:R-:W2:Y:S01]  /*2ab0*/  @!P1 LDG.E.64 R12, desc[UR12][R12.64] ;  /* 0x0000000c0c0c9981 */ /* 0x000ea2000c1e1b00 */
[----:B------:R-:W-:Y:S01]  /*2ac0*/  IADD3 R3, PT, PT, R3, 0x2, RZ ;  /* 0x0000000203037810 */ /* 0x000fe20007ffe0ff */
[----:B0-----:R-:W-:Y:S01]  /*2ad0*/  @!P4 FADD.FTZ R8, R8, R14 ;  /* 0x0000000e0808c221 */ /* 0x001fe20000010000 */
[----:B------:R-:W-:-:S03]  /*2ae0*/  @!P4 FADD.FTZ R9, R9, R15 ;  /* 0x0000000f0909c221 */ /* 0x000fc60000010000 */
[----:B--2---:R-:W-:Y:S01]  /*2af0*/  @!P1 FADD.FTZ R8, R8, R12 ;  /* 0x0000000c08089221 */ /* 0x004fe20000010000 */
[----:B------:R-:W-:-:S07]  /*2b00*/  @!P1 FADD.FTZ R9, R9, R13 ;  /* 0x0000000d09099221 */ /* 0x000fce0000010000 */
.L_x_18:
[----:B------:R-:W-:Y:S01]  /*2b10*/  ISETP.EQ.OR P1, PT, R3, UR8, P3 ;  /* 0x0000000803007c0c */ /* 0x000fe20009f22670 */
[----:B------:R-:W-:Y:S03]  /*2b20*/  BSSY.RECONVERGENT B0, `(.L_x_12) ;  /* 0x0000008000007945 */ /* 0x000fe60003800200 */
[----:B------:R-:W-:-:S13]  /*2b30*/  ISETP.NE.U32.OR P1, PT, R18, 0x1, P1 ;  /* 0x000000011200780c */ /* 0x000fda0000f25470 */
[----:B------:R-:W-:Y:S05]  /*2b40*/  @P1 BRA `(.L_x_19) ;  /* 0x0000000000141947 */ /* 0x000fea0003800000 */
[----:B------:R-:W-:-:S04]  /*2b50*/  IMAD R3, R11, R3, R36 ;  /* 0x000000030b037224 */ /* 0x000fc800078e0224 */
[----:B------:R-:W-:-:S06]  /*2b60*/  IMAD.WIDE.U32 R16, R3, 0x8, R16 ;  /* 0x0000000803107825 */ /* 0x000fcc00078e0010 */
[----:B------:R-:W0:Y:S02]  /*2b70*/  LDG.E.64 R16, desc[UR12][R16.64] ;  /* 0x0000000c10107981 */ /* 0x000e24000c1e1b00 */
[----:B0-----:R-:W-:Y:S01]  /*2b80*/  FADD.FTZ R8, R8, R16 ;  /* 0x0000001008087221 */ /* 0x001fe20000010000 */
[----:B------:R-:W-:-:S07]  /*2b90*/  FADD.FTZ R9, R9, R17 ;  /* 0x0000001109097221 */ /* 0x000fce0000010000 */
.L_x_19:
[----:B------:R-:W-:Y:S05]  /*2ba0*/  BSYNC.RECONVERGENT B0 ;  /* 0x0000000000007941 */ /* 0x000fea0003800200 */
.L_x_12:
[----:B------:R-:W5:Y:S01]  /*2bb0*/  S2UR UR6, SR_CgaCtaId ;  /* 0x00000000000679c3 */ /* 0x000f620000008800 */
[----:B------:R-:W-:Y:S01]  /*2bc0*/  UMOV UR5, 0x400 ;  /* 0x0000040000057882 */ /* 0x000fe20000000000 */
[C---:B----4-:R-:W-:Y:S02]  /*2bd0*/  PRMT R14, R41.reuse, 0x7632, R14 ;  /* 0x00007632290e7816 */ /* 0x050fe4000000000e */
[----:B------:R-:W-:Y:S02]  /*2be0*/  SHF.L.U32 R41, R41, 0x10, RZ ;  /* 0x0000001029297819 */ /* 0x000fe400000006ff */
[----:B------:R-:W-:Y:S02]  /*2bf0*/  SHF.L.U32 R14, R14, 0x10, RZ ;  /* 0x000000100e0e7819 */ /* 0x000fe400000006ff */
[----:B------:R-:W-:Y:S01]  /*2c00*/  PRMT R15, R40, 0x7632, R15 ;  /* 0x00007632280f7816 */ /* 0x000fe2000000000f */
[----:B------:R-:W-:-:S04]  /*2c10*/  FADD.FTZ R41, R41, -UR14 ;  /* 0x8000000e29297e21 */ /* 0x000fc80008010000 */
[----:B------:R-:W-:Y:S01]  /*2c20*/  FMUL.FTZ R41, R41, UR7 ;  /* 0x0000000729297c20 */ /* 0x000fe20008410000 */
[----:B-----5:R-:W-:-:S09]  /*2c30*/  ULEA UR5, UR6, UR5, 0x18 ;  /* 0x0000000506057291 */ /* 0x020fd2000f8ec0ff */
[----:B------:R0:W-:Y:S01]  /*2c40*/  @!P3 STS.64 [UR5+0x78], R8 ;  /* 0x00007808ff00b988 */ /* 0x0001e20008000a05 */
[----:B------:R-:W-:Y:S01]  /*2c50*/  BAR.SYNC.DEFER_BLOCKING 0x0 ;  /* 0x0000000000007b1d */ /* 0x000fe20000010000 */
[C---:B0--3--:R-:W-:Y:S01]  /*2c60*/  PRMT R8, R39.reuse, 0x7632, R8 ;  /* 0x0000763227087816 */ /* 0x049fe20000000008 */
[----:B------:R-:W-:Y:S01]  /*2c70*/  FADD.FTZ R9, R14, -UR14 ;  /* 0x8000000e0e097e21 */ /* 0x000fe20008010000 */
[----:B------:R-:W-:Y:S02]  /*2c80*/  SHF.L.U32 R39, R39, 0x10, RZ ;  /* 0x0000001027277819 */ /* 0x000fe400000006ff */
[----:B------:R-:W-:Y:S01]  /*2c90*/  SHF.L.U32 R14, R15, 0x10, RZ ;  /* 0x000000100f0e7819 */ /* 0x000fe200000006ff */
[----:B------:R-:W-:Y:S01]  /*2ca0*/  FMUL.FTZ R23, R9, UR7 ;  /* 0x0000000709177c20 */ /* 0x000fe20008410000 */
[----:B------:R-:W-:Y:S01]  /*2cb0*/  SHF.L.U32 R8, R8, 0x10, RZ ;  /* 0x0000001008087819 */ /* 0x000fe200000006ff */
[----:B------:R-:W0:Y:S01]  /*2cc0*/  LDS.64 R12, [UR5+0x78] ;  /* 0x00007805ff0c7984 */ /* 0x000e220008000a00 */
[----:B------:R-:W0:Y:S02]  /*2cd0*/  LDCU UR5, c[0x0][0x42c] ;  /* 0x00008580ff0577ac */ /* 0x000e240008000800 */
[----:B0-----:R-:W-:Y:S01]  /*2ce0*/  FMUL.FTZ R3, R12, UR5 ;  /* 0x000000050c037c20 */ /* 0x001fe20008410000 */
[----:B------:R-:W-:Y:S01]  /*2cf0*/  FMUL.FTZ R12, R13, UR5 ;  /* 0x000000050d0c7c20 */ /* 0x000fe20008410000 */
[----:B------:R-:W-:Y:S01]  /*2d00*/  SHF.L.U32 R13, R40, 0x10, RZ ;  /* 0x00000010280d7819 */ /* 0x000fe200000006ff */
[----:B------:R-:W-:Y:S06]  /*2d10*/  @!P2 BRA `(.L_x_20) ;  /* 0x000000000048a947 */ /* 0x000fec0003800000 */
[----:B------:R-:W-:Y:S01]  /*2d20*/  FFMA.FTZ R9, R6, R41, R4 ;  /* 0x0000002906097223 */ /* 0x000fe20000010004 */
[----:B------:R-:W-:-:S03]  /*2d30*/  FFMA.FTZ R15, R7, R23, R5 ;  /* 0x00000017070f7223 */ /* 0x000fc60000010005 */
[----:B-1----:R-:W-:Y:S01]  /*2d40*/  FMUL.FTZ R16, R9, -1.4426950216293334961 ;  /* 0xbfb8aa3b09107820 */ /* 0x002fe20000410000 */
[----:B------:R-:W-:-:S05]  /*2d50*/  FMUL.FTZ R19, R15, -1.4426950216293334961 ;  /* 0xbfb8aa3b0f137820 */ /* 0x000fca0000410000 */
[----:B------:R-:W2:Y:S04]  /*2d60*/  MUFU.EX2 R16, R16 ;  /* 0x0000001000107308 */ /* 0x000ea80000000800 */
[----:B------:R-:W0:Y:S01]  /*2d70*/  MUFU.EX2 R19, R19 ;  /* 0x0000001300137308 */ /* 0x000e220000000800 */
[----:B--2---:R-:W-:Y:S01]  /*2d80*/  FADD.FTZ R17, R16, 1 ;  /* 0x3f80000010117421 */ /* 0x004fe20000010000 */
[----:B0-----:R-:W-:-:S03]  /*2d90*/  FADD.FTZ R20, R19, 1 ;  /* 0x3f80000013147421 */ /* 0x001fc60000010000 */
[----:B------:R-:W0:Y:S08]  /*2da0*/  MUFU.RCP R18, R17 ;  /* 0x0000001100127308 */ /* 0x000e300000001000 */
[----:B------:R-:W1:Y:S01]  /*2db0*/  MUFU.RCP R21, R20 ;  /* 0x0000001400157308 */ /* 0x000e620000001000 */
[----:B0-----:R-:W-:Y:S01]  /*2dc0*/  FADD.FTZ R22, -R18, 1 ;  /* 0x3f80000012167421 */ /* 0x001fe20000010100 */
[----:B------:R-:W-:-:S03]  /*2dd0*/  FMUL.FTZ R13, R13, R18 ;  /* 0x000000120d0d7220 */ /* 0x000fc60000410000 */
[----:B------:R-:W-:Y:S01]  /*2de0*/  FFMA.FTZ R22, R9, R22, 1 ;  /* 0x3f80000009167423 */ /* 0x000fe20000010016 */
[----:B-1----:R-:W-:Y:S01]  /*2df0*/  FADD.FTZ R24, -R21, 1 ;  /* 0x3f80000015187421 */ /* 0x002fe20000010100 */
[----:B------:R-:W-:Y:S02]  /*2e00*/  FMUL.FTZ R14, R14, R21 ;  /* 0x000000150e0e7220 */ /* 0x000fe40000410000 */
[----:B------:R-:W-:Y:S01]  /*2e10*/  FMUL.FTZ R13, R13, R22 ;  /* 0x000000160d0d7220 */ /* 0x000fe20000410000 */
[----:B------:R-:W-:-:S04]  /*2e20*/  FFMA.FTZ R15, R15, R24, 1 ;  /* 0x3f8000000f0f7423 */ /* 0x000fc80000010018 */
[----:B------:R-:W-:-:S07]  /*2e30*/  FMUL.FTZ R14, R14, R15 ;  /* 0x0000000f0e0e7220 */ /* 0x000fce0000410000 */
.L_x_20:
[----:B------:R-:W-:Y:S04]  /*2e40*/  BSSY.RECONVERGENT B0, `(.L_x_21) ;  /* 0x0000015000007945 */ /* 0x000fe80003800200 */
[----:B------:R-:W-:Y:S05]  /*2e50*/  @P0 BRA `(.L_x_22) ;  /* 0x00000000004c0947 */ /* 0x000fea0003800000 */
[----:B------:R-:W0:Y:S01]  /*2e60*/  LDCU.64 UR16, c[0x0][0x3f8] ;  /* 0x00007f00ff1077ac */ /* 0x000e220008000a00 */
[C-C-:B-1----:R-:W-:Y:S01]  /*2e70*/  FFMA.FTZ R16, R3.reuse, R23, R12.reuse ;  /* 0x0000001703107223 */ /* 0x142fe2000001000c */
[----:B------:R-:W-:Y:S01]  /*2e80*/  SHF.R.S32.HI R18, RZ, 0x1f, R45 ;  /* 0x0000001fff127819 */ /* 0x000fe2000001142d */
[----:B------:R-:W-:Y:S01]  /*2e90*/  FFMA.FTZ R9, R3, R41, R12 ;  /* 0x0000002903097223 */ /* 0x000fe2000001000c */
[----:B------:R-:W1:Y:S01]  /*2ea0*/  LDCU.64 UR10, c[0x0][0x380] ;  /* 0x00007000ff0a77ac */ /* 0x000e620008000a00 */
[----:B------:R-:W-:Y:S01]  /*2eb0*/  FFMA.FTZ R16, R7, R14, -R16 ;  /* 0x0000000e07107223 */ /* 0x000fe20000010810 */
[----:B------:R-:W-:Y:S01]  /*2ec0*/  MOV R14, R46 ;  /* 0x0000002e000e7202 */ /* 0x000fe20000000f00 */
[----:B------:R-:W-:Y:S01]  /*2ed0*/  FFMA.FTZ R9, R6, R13, -R9 ;  /* 0x0000000d06097223 */ /* 0x000fe20000010809 */
[----:B------:R-:W-:Y:S01]  /*2ee0*/  MOV R15, R49 ;  /* 0x00000031000f7202 */ /* 0x000fe20000000f00 */
[----:B0-----:R-:W-:Y:S02]  /*2ef0*/  IMAD R18, R18, UR16, RZ ;  /* 0x0000001012127c24 */ /* 0x001fe4000f8e02ff */
[----:B------:R-:W-:-:S04]  /*2f00*/  IMAD.WIDE.U32 R14, R45, UR16, R14 ;  /* 0x000000102d0e7c25 */ /* 0x000fc8000f8e000e */
[----:B------:R-:W-:Y:S02]  /*2f10*/  IMAD R13, R45, UR17, R18 ;  /* 0x000000112d0d7c24 */ /* 0x000fe4000f8e0212 */
[----:B------:R-:W-:Y:S01]  /*2f20*/  FMUL.FTZ R18, R9, UR7 ;  /* 0x0000000709127c20 */ /* 0x000fe20008410000 */
[----:B------:R-:W-:Y:S01]  /*2f30*/  FMUL.FTZ R9, R16, UR7 ;  /* 0x0000000710097c20 */ /* 0x000fe20008410000 */
[C---:B-1----:R-:W-:Y:S02]  /*2f40*/  LEA R16, P0, R14.reuse, UR10, 0x1 ;  /* 0x0000000a0e107c11 */ /* 0x042fe4000f8008ff */
[----:B------:R-:W-:Y:S02]  /*2f50*/  IADD3 R13, PT, PT, R15, R13, RZ ;  /* 0x0000000d0f0d7210 */ /* 0x000fe40007ffe0ff */
[----:B------:R-:W-:Y:S02]  /*2f60*/  F2FP.BF16.F32.PACK_AB R9, R9, R18 ;  /* 0x000000120909723e */ /* 0x000fe400000010ff */
[----:B--2---:R-:W-:-:S05]  /*2f70*/  LEA.HI.X R17, R14, UR11, R13, 0x1, P0 ;  /* 0x0000000b0e117c11 */ /* 0x004fca00080f0c0d */
[----:B------:R0:W-:Y:S02]  /*2f80*/  STG.E desc[UR12][R16.64], R9 ;  /* 0x0000000910007986 */ /* 0x0001e4000c10190c */
.L_x_22:
[----:B------:R-:W-:Y:S05]  /*2f90*/  BSYNC.RECONVERGENT B0 ;  /* 0x0000000000007941 */ /* 0x000fea0003800200 */
.L_x_21:
[----:B------:R-:W-:Y:S01]  /*2fa0*/  UISETP.NE.AND UP0, UPT, UR9, URZ, UPT ;  /* 0x000000ff0900728c */ /* 0x000fe2000bf05270 */
[----:B------:R-:W-:Y:S01]  /*2fb0*/  PRMT R13, R37, 0x7632, R13 ;  /* 0x00007632250d7816 */ /* 0x000fe2000000000d */
[----:B------:R-:W-:Y:S01]  /*2fc0*/  FADD.FTZ R39, R39, -UR14 ;  /* 0x8000000e27277e21 */ /* 0x000fe20008010000 */
[----:B0-----:R-:W-:Y:S01]  /*2fd0*/  FADD.FTZ R9, R8, -UR14 ;  /* 0x8000000e08097e21 */ /* 0x001fe20008010000 */
[----:B------:R-:W-:Y:S02]  /*2fe0*/  SHF.L.U32 R37, R37, 0x10, RZ ;  /* 0x0000001025257819 */ /* 0x000fe400000006ff */
[----:B------:R-:W-:Y:S01]  /*2ff0*/  SHF.L.U32 R8, R13, 0x10, RZ ;  /* 0x000000100d087819 */ /* 0x000fe200000006ff */
[----:B------:R-:W-:Y:S01]  /*3000*/  FMUL.FTZ R39, R39, UR7 ;  /* 0x0000000727277c20 */ /* 0x000fe20008410000 */
[----:B------:R-:W-:Y:S01]  /*3010*/  FMUL.FTZ R20, R9, UR7 ;  /* 0x0000000709147c20 */ /* 0x000fe20008410000 */
[----:B------:R-:W-:Y:S06]  /*3020*/  BRA.U !UP0, `(.L_x_23) ;  /* 0x0000000108487547 */ /* 0x000fec000b800000 */
[----:B------:R-:W-:Y:S01]  /*3030*/  FFMA.FTZ R4, R6, R39, R4 ;  /* 0x0000002706047223 */ /* 0x000fe20000010004 */
[----:B------:R-:W-:-:S03]  /*3040*/  FFMA.FTZ R5, R7, R20, R5 ;  /* 0x0000001407057223 */ /* 0x000fc60000010005 */
[----:B------:R-:W-:Y:S01]  /*3050*/  FMUL.FTZ R9, R4, -1.4426950216293334961 ;  /* 0xbfb8aa3b04097820 */ /* 0x000fe20000410000 */
[----:B------:R-:W-:-:S05]  /*3060*/  FMUL.FTZ R15, R5, -1.4426950216293334961 ;  /* 0xbfb8aa3b050f7820 */ /* 0x000fca0000410000 */
[----:B------:R-:W0:Y:S04]  /*3070*/  MUFU.EX2 R9, R9 ;  /* 0x0000000900097308 */ /* 0x000e280000000800 */
[----:B------:R-:W1:Y:S01]  /*3080*/  MUFU.EX2 R15, R15 ;  /* 0x0000000f000f7308 */ /* 0x000e620000000800 */
[----:B0-----:R-:W-:Y:S01]  /*3090*/  FADD.FTZ R13, R9, 1 ;  /* 0x3f800000090d7421 */ /* 0x001fe20000010000 */
[----:B-1----:R-:W-:-:S03]  /*30a0*/  FADD.FTZ R16, R15, 1 ;  /* 0x3f8000000f107421 */ /* 0x002fc60000010000 */
[----:B------:R-:W0:Y:S08]  /*30b0*/  MUFU.RCP R14, R13 ;  /* 0x0000000d000e7308 */ /* 0x000e300000001000 */
[----:B--2---:R-:W1:Y:S01]  /*30c0*/  MUFU.RCP R17, R16 ;  /* 0x0000001000117308 */ /* 0x004e620000001000 */
        /* <DEDUP_REMOVED lines=8> */
.L_x_23:
[----:B------:R-:W0:Y:S01]  /*3150*/  LDCU.64 UR10, c[0x0][0x400] ;  /* 0x00008000ff0a77ac */ /* 0x000e220008000a00 */
[----:B------:R-:W-:Y:S01]  /*3160*/  IADD3 R9, PT, PT, R45, 0x20, RZ ;  /* 0x000000202d097810 */ /* 0x000fe20007ffe0ff */
[C-C-:B------:R-:W-:Y:S01]  /*3170*/  FFMA.FTZ R5, R3.reuse, R39, R12.reuse ;  /* 0x0000002703057223 */ /* 0x140fe2000001000c */
[----:B------:R-:W-:Y:S01]  /*3180*/  FFMA.FTZ R12, R3, R20, R12 ;  /* 0x00000014030c7223 */ /* 0x000fe2000001000c */
[----:B------:R-:W-:Y:S01]  /*3190*/  BSSY.RECONVERGENT B0, `(.L_x_24) ;  /* 0x0000014000007945 */ /* 0x000fe20003800200 */
[----:B------:R-:W-:Y:S01]  /*31a0*/  SHF.R.S32.HI R4, RZ, 0x1f, R9 ;  /* 0x0000001fff047819 */ /* 0x000fe20000011409 */
[----:B------:R-:W-:Y:S01]  /*31b0*/  FFMA.FTZ R5, R6, R37, -R5 ;  /* 0x0000002506057223 */ /* 0x000fe20000010805 */
[----:B------:R-:W-:-:S03]  /*31c0*/  FFMA.FTZ R12, R7, R8, -R12 ;  /* 0x00000008070c7223 */ /* 0x000fc6000001080c */
[----:B------:R-:W-:Y:S01]  /*31d0*/  FMUL.FTZ R3, R5, UR7 ;  /* 0x0000000705037c20 */ /* 0x000fe20008410000 */
[----:B------:R-:W-:Y:S01]  /*31e0*/  FMUL.FTZ R12, R12, UR7 ;  /* 0x000000070c0c7c20 */ /* 0x000fe20008410000 */
[----:B0-----:R-:W-:-:S04]  /*31f0*/  ISETP.GE.U32.AND P0, PT, R9, UR10, PT ;  /* 0x0000000a09007c0c */ /* 0x001fc8000bf06070 */
[----:B------:R-:W-:-:S13]  /*3200*/  ISETP.GE.AND.EX P0, PT, R4, UR11, PT, P0 ;  /* 0x0000000b04007c0c */ /* 0x000fda000bf06300 */
[----:B------:R-:W-:Y:S05]  /*3210*/  @P0 BRA `(.L_x_25) ;  /* 0x00000000002c0947 */ /* 0x000fea0003800000 */
[----:B------:R-:W0:Y:S01]  /*3220*/  LDCU.64 UR6, c[0x0][0x3f8] ;  /* 0x00007f00ff0677ac */ /* 0x000e220008000a00 */
[----:B------:R-:W-:Y:S02]  /*3230*/  MOV R47, R49 ;  /* 0x00000031002f7202 */ /* 0x000fe40000000f00 */
[----:B------:R-:W-:Y:S01]  /*3240*/  F2FP.BF16.F32.PACK_AB R3, R12, R3 ;  /* 0x000000030c03723e */ /* 0x000fe200000010ff */
[----:B------:R-:W3:Y:S01]  /*3250*/  LDCU.64 UR10, c[0x0][0x380] ;  /* 0x00007000ff0a77ac */ /* 0x000ee20008000a00 */
[----:B0-----:R-:W-:Y:S02]  /*3260*/  IMAD R4, R4, UR6, RZ ;  /* 0x0000000604047c24 */ /* 0x001fe4000f8e02ff */
[----:B------:R-:W-:-:S04]  /*3270*/  IMAD.WIDE.U32 R46, R9, UR6, R46 ;  /* 0x00000006092e7c25 */ /* 0x000fc8000f8e002e */
[----:B------:R-:W-:Y:S01]  /*3280*/  IMAD R5, R9, UR7, R4 ;  /* 0x0000000709057c24 */ /* 0x000fe2000f8e0204 */
[----:B---3--:R-:W-:-:S04]  /*3290*/  LEA R4, P0, R46, UR10, 0x1 ;  /* 0x0000000a2e047c11 */ /* 0x008fc8000f8008ff */
[----:B------:R-:W-:-:S04]  /*32a0*/  IADD3 R5, PT, PT, R47, R5, RZ ;  /* 0x000000052f057210 */ /* 0x000fc80007ffe0ff */
[----:B------:R-:W-:-:S05]  /*32b0*/  LEA.HI.X R5, R46, UR11, R5, 0x1, P0 ;  /* 0x0000000b2e057c11 */ /* 0x000fca00080f0c05 */
[----:B------:R0:W-:Y:S02]  /*32c0*/  STG.E desc[UR12][R4.64], R3 ;  /* 0x0000000304007986 */ /* 0x0001e4000c10190c */
.L_x_25:
[----:B------:R-:W-:Y:S05]  /*32d0*/  BSYNC.RECONVERGENT B0 ;  /* 0x0000000000007941 */ /* 0x000fea0003800200 */
.L_x_24:
[----:B------:R-:W-:Y:S02]  /*32e0*/  IADD3 R42, PT, PT, R11, R42, RZ ;  /* 0x0000002a0b2a7210 */ /* 0x000fe40007ffe0ff */
[----:B------:R-:W-:Y:S02]  /*32f0*/  IADD3 R43, PT, PT, R43, 0x1, RZ ;  /* 0x000000012b2b7810 */ /* 0x000fe40007ffe0ff */
[----:B------:R-:W-:-:S13]  /*3300*/  ISETP.GE.AND P0, PT, R42, UR4, PT ;  /* 0x000000042a007c0c */ /* 0x000fda000bf06270 */
[----:B------:R-:W-:Y:S05]  /*3310*/  @!P0 BRA `(.L_x_26) ;  /* 0xffffffcc00bc8947 */ /* 0x000fea000383ffff */
.L_x_1:
[----:B0-----:R-:W0:Y:S01]  /*3320*/  LDC R4, c[0x0][0x370] ;  /* 0x0000dc00ff047b82 */ /* 0x001e220000000800 */
[----:B------:R-:W-:Y:S01]  /*3330*/  ISETP.NE.AND P2, PT, R38, RZ, PT ;  /* 0x000000ff2600720c */ /* 0x000fe20003f45270 */
[----:B------:R-:W-:Y:S06]  /*3340*/  BSSY.RECONVERGENT B0, `(.L_x_27) ;  /* 0x0000011000007945 */ /* 0x000fec0003800200 */
[----:B------:R-:W3:Y:S08]  /*3350*/  LDC R7, c[0x0][0x374] ;  /* 0x0000dd00ff077b82 */ /* 0x000ef00000000800 */
[----:B------:R-:W4:Y:S01]  /*3360*/  LDC.64 R2, c[0x0][0x3c8] ;  /* 0x0000f200ff027b82 */ /* 0x000f220000000a00 */
[----:B0-----:R-:W-:-:S02]  /*3370*/  ISETP.NE.AND P1, PT, R4, 0x1, PT ;  /* 0x000000010400780c */ /* 0x001fc40003f25270 */
[----:B------:R-:W-:Y:S02]  /*3380*/  IADD3 R6, PT, PT, R4, -0x1, RZ ;  /* 0xffffffff04067810 */ /* 0x000fe40007ffe0ff */
[C---:B---3--:R-:W-:Y:S02]  /*3390*/  IADD3 R5, PT, PT, R7.reuse, -0x1, RZ ;  /* 0xffffffff07057810 */ /* 0x048fe40007ffe0ff */
[----:B------:R-:W-:Y:S02]  /*33a0*/  SHF.L.U32 R0, R7, 0x1, RZ ;  /* 0x0000000107007819 */ /* 0x000fe400000006ff */
[----:B------:R-:W-:Y:S02]  /*33b0*/  ISETP.NE.AND P0, PT, R36, R5, PT ;  /* 0x000000052400720c */ /* 0x000fe40003f05270 */
[----:B------:R-:W-:Y:S02]  /*33c0*/  SEL R5, R0, RZ, P1 ;  /* 0x000000ff00057207 */ /* 0x000fe40000800000 */
[----:B------:R-:W-:-:S03]  /*33d0*/  ISETP.NE.OR P0, PT, R6, UR8, P0 ;  /* 0x0000000806007c0c */ /* 0x000fc60008705670 */
[----:B----4-:R-:W-:Y:S01]  /*33e0*/  IMAD.WIDE.U32 R2, R5, 0x4, R2 ;  /* 0x0000000405027825 */ /* 0x010fe200078e0002 */
[----:B------:R-:W-:Y:S09]  /*33f0*/  @P2 BRA `(.L_x_28) ;  /* 0x0000000000142947 */ /* 0x000ff20003800000 */
[----:B------:R-:W-:Y:S01]  /*3400*/  HFMA2 R5, -RZ, RZ, 0, 5.9604644775390625e-08 ;  /* 0x00000001ff057431 */ /* 0x000fe200000001ff */
[----:B------:R-:W-:Y:S06]  /*3410*/  MEMBAR.ALL.GPU ;  /* 0x0000000000007992 */ /* 0x000fec000000a000 */
[----:B------:R-:W-:-:S00]  /*3420*/  ERRBAR ;  /* 0x00000000000079ab */ /* 0x000fc00000000000 */
[----:B------:R-:W-:Y:S06]  /*3430*/  CGAERRBAR ;  /* 0x00000000000075ab */ /* 0x000fec0000000000 */
[----:B------:R0:W-:Y:S02]  /*3440*/  REDG.E.ADD.S32.STRONG.GPU desc[UR12][R2.64], R5 ;  /* 0x000000050200798e */ /* 0x0001e4000c12e30c */
.L_x_28:
[----:B------:R-:W-:Y:S05]  /*3450*/  BSYNC.RECONVERGENT B0 ;  /* 0x0000000000007941 */ /* 0x000fea0003800200 */
.L_x_27:
[----:B------:R-:W-:Y:S05]  /*3460*/  @P0 EXIT ;  /* 0x000000000000094d */ /* 0x000fea0003800000 */
[----:B------:R-:W-:Y:S05]  /*3470*/  @P2 BRA `(.L_x_29) ;  /* 0x0000000000202947 */ /* 0x000fea0003800000 */
[----:B------:R-:W-:-:S05]  /*3480*/  IMAD R0, R4, R7, RZ ;  /* 0x0000000704007224 */ /* 0x000fca00078e02ff */
[----:B------:R-:W-:-:S13]  /*3490*/  ISETP.NE.AND P0, PT, R0, -0x1, PT ;  /* 0xffffffff0000780c */ /* 0x000fda0003f05270 */
[----:B------:R-:W-:Y:S05]  /*34a0*/  @!P0 BRA `(.L_x_29) ;  /* 0x0000000000148947 */ /* 0x000fea0003800000 */
.L_x_30:
[----:B0-----:R-:W3:Y:S04]  /*34b0*/  LDG.E.STRONG.GPU R5, desc[UR12][R2.64] ;  /* 0x0000000c02057981 */ /* 0x001ee8000c1ef900 */
[----:B---3--:R-:W-:Y:S01]  /*34c0*/  CCTL.IVALL ;  /* 0x00000000ff00798f */ /* 0x008fe20002000000 */
[----:B------:R-:W-:Y:S05]  /*34d0*/  YIELD ;  /* 0x0000000000007946 */ /* 0x000fea0003800000 */
[----:B------:R-:W-:-:S13]  /*34e0*/  ISETP.NE.AND P0, PT, R5, R0, PT ;  /* 0x000000000500720c */ /* 0x000fda0003f05270 */
[----:B------:R-:W-:Y:S05]  /*34f0*/  @P0 BRA `(.L_x_30) ;  /* 0xfffffffc00ec0947 */ /* 0x000fea000383ffff */
.L_x_29:
[----:B------:R-:W-:Y:S05]  /*3500*/  WARPSYNC.ALL ;  /* 0x0000000000007948 */ /* 0x000fea0003800000 */
[----:B------:R-:W3:Y:S02]  /*3510*/  LDCU.64 UR10, c[0x0][0x3f8] ;  /* 0x00007f00ff0a77ac */ /* 0x000ee40008000a00 */
[----:B---3--:R-:W-:-:S04]  /*3520*/  ULEA.HI UR8, UP0, UR11, UR10, URZ, 0x1 ;  /* 0x0000000a0b087291 */ /* 0x008fc8000f8108ff */
[----:B------:R-:W-:-:S04]  /*3530*/  UIADD3.X UR9, UPT, UPT, URZ, UR11, URZ, UP0, !UPT ;  /* 0x0000000bff097290 */ /* 0x000fc800087fe4ff */
[----:B------:R-:W-:Y:S02]  /*3540*/  USHF.R.S64 UR8, UR8, 0x1, UR9 ;  /* 0x0000000108087899 */ /* 0x000fe40008001009 */
[----:B------:R-:W-:Y:S01]  /*3550*/  USHF.R.S32.HI UR9, URZ, 0x1, UR9 ;  /* 0x00000001ff097899 */ /* 0x000fe20008011409 */
[----:B------:R-:W-:Y:S03]  /*3560*/  BAR.SYNC.DEFER_BLOCKING 0x0 ;  /* 0x0000000000007b1d */ /* 0x000fe60000010000 */
[----:B------:R-:W-:Y:S02]  /*3570*/  ISETP.LT.U32.AND P0, PT, R38, UR8, PT ;  /* 0x0000000826007c0c */ /* 0x000fe4000bf01070 */
[----:B------:R-:W-:-:S04]  /*3580*/  MOV R0, UR9 ;  /* 0x0000000900007c02 */ /* 0x000fc80008000f00 */
[----:B------:R-:W-:-:S13]  /*3590*/  ISETP.GT.AND.EX P0, PT, R0, RZ, PT, P0 ;  /* 0x000000ff0000720c */ /* 0x000fda0003f04300 */
[----:B------:R-:W-:Y:S05]  /*35a0*/  @!P0 EXIT ;  /* 0x000000000000894d */ /* 0x000fea0003800000 */
[----:B------:R-:W-:Y:S01]  /*35b0*/  IADD3 R7, P1, PT, R38, 0x180, RZ ;  /* 0x0000018026077810 */ /* 0x000fe20007f3e0ff */
[----:B------:R-:W-:Y:S01]  /*35c0*/  UIMAD.WIDE.U32 UR4, UR10, 0x3, URZ ;  /* 0x000000030a0478a5 */ /* 0x000fe2000f8e00ff */
[----:B------:R-:W-:Y:S01]  /*35d0*/  MOV R39, RZ ;  /* 0x000000ff00277202 */ /* 0x000fe20000000f00 */
[----:B------:R-:W-:Y:S01]  /*35e0*/  UIMAD UR6, UR11, 0x3, URZ ;  /* 0x000000030b0678a4 */ /* 0x000fe2000f8e02ff */
[----:B0-----:R-:W-:Y:S01]  /*35f0*/  MOV R3, UR9 ;  /* 0x0000000900037c02 */ /* 0x001fe20008000f00 */
[----:B------:R-:W-:Y:S01]  /*3600*/  BSSY.RECONVERGENT B0, `(.L_x_31) ;  /* 0x000005d000007945 */ /* 0x000fe20003800200 */
[----:B------:R-:W-:Y:S01]  /*3610*/  ISETP.LT.U32.AND P0, PT, R7, UR8, PT ;  /* 0x0000000807007c0c */ /* 0x000fe2000bf01070 */
[----:B------:R-:W-:Y:S01]  /*3620*/  UIADD3 UR6, UPT, UPT, UR5, UR6, URZ ;  /* 0x0000000605067290 */ /* 0x000fe2000fffe0ff */
[----:B------:R-:W-:-:S03]  /*3630*/  IADD3.X R0, PT, PT, RZ, R39, RZ, P1, !PT ;  /* 0x00000027ff007210 */ /* 0x000fc60000ffe4ff */
[----:B------:R-:W-:Y:S01]  /*3640*/  ULEA.HI UR4, UP0, UR6, UR4, URZ, 0x1 ;  /* 0x0000000406047291 */ /* 0x000fe2000f8108ff */
[----:B------:R-:W-:-:S03]  /*3650*/  ISETP.GT.AND.EX P0, PT, R3, R0, PT, P0 ;  /* 0x000000000300720c */ /* 0x000fc60003f04300 */
[----:B------:R-:W-:Y:S01]  /*3660*/  UIADD3.X UR7, UPT, UPT, URZ, UR6, URZ, UP0, !UPT ;  /* 0x00000006ff077290 */ /* 0x000fe200087fe4ff */
[----:B------:R-:W-:Y:S02]  /*3670*/  SEL R7, R7, UR8, !P0 ;  /* 0x0000000807077c07 */ /* 0x000fe4000c000000 */
[----:B------:R-:W-:Y:S01]  /*3680*/  SEL R0, R0, UR9, !P0 ;  /* 0x0000000900007c07 */ /* 0x000fe2000c000000 */
[----:B------:R-:W-:Y:S01]  /*3690*/  USHF.R.S64 UR6, UR4, 0x1, UR7 ;  /* 0x0000000104067899 */ /* 0x000fe20008001007 */
[----:B------:R-:W-:Y:S01]  /*36a0*/  IADD3 R7, P0, PT, R7, -0x180, RZ ;  /* 0xfffffe8007077810 */ /* 0x000fe20007f1e0ff */
[----:B------:R-:W-:-:S03]  /*36b0*/  USHF.R.S32.HI UR7, URZ, 0x1, UR7 ;  /* 0x00000001ff077899 */ /* 0x000fc60008011407 */
[----:B------:R-:W-:Y:S02]  /*36c0*/  IADD3.X R0, PT, PT, R0, -0x1, RZ, P0, !PT ;  /* 0xffffffff00007810 */ /* 0x000fe400007fe4ff */
[----:B------:R-:W-:-:S04]  /*36d0*/  ISETP.NE.U32.AND P0, PT, R7, R38, PT ;  /* 0x000000260700720c */ /* 0x000fc80003f05070 */
[----:B------:R-:W-:-:S04]  /*36e0*/  ISETP.NE.AND.EX P0, PT, R0, R39, PT, P0 ;  /* 0x000000270000720c */ /* 0x000fc80003f05300 */
[----:B------:R-:W-:-:S04]  /*36f0*/  SEL R11, RZ, 0x1, !P0 ;  /* 0x00000001ff0b7807 */ /* 0x000fc80004000000 */
[----:B------:R-:W-:-:S04]  /*3700*/  IADD3 R7, P0, P1, R7, -R11, -R38 ;  /* 0x8000000b07077210 */ /* 0x000fc8000791e826 */
[----:B------:R-:W-:-:S05]  /*3710*/  IADD3.X R9, PT, PT, R0, -0x1, ~R39, P0, P1 ;  /* 0xffffffff00097810 */ /* 0x000fca00007e2c27 */
[----:B------:R-:W-:-:S04]  /*3720*/  IMAD.WIDE.U32 R2, R9, -0x55555555, RZ ;  /* 0xaaaaaaab09027825 */ /* 0x000fc800078e00ff */
[----:B------:R-:W-:-:S04]  /*3730*/  IMAD.WIDE.U32 R4, P0, R7, -0x55555556, R2 ;  /* 0xaaaaaaaa07047825 */ /* 0x000fc80007800002 */
[----:B------:R-:W-:Y:S01]  /*3740*/  IMAD.WIDE.U32 R2, R7, -0x55555555, RZ ;  /* 0xaaaaaaab07027825 */ /* 0x000fe200078e00ff */
[----:B------:R-:W-:Y:S02]  /*3750*/  IADD3.X R7, PT, PT, RZ, RZ, RZ, P0, !PT ;  /* 0x000000ffff077210 */ /* 0x000fe400007fe4ff */
[----:B------:R-:W-:Y:S02]  /*3760*/  MOV R6, R5 ;  /* 0x0000000500067202 */ /* 0x000fe40000000f00 */
[----:B------:R-:W-:-:S05]  /*3770*/  IADD3 RZ, P0, PT, R3, R4, RZ ;  /* 0x0000000403ff7210 */ /* 0x000fca0007f1e0ff */
[----:B------:R-:W-:-:S05]  /*3780*/  IMAD.WIDE.U32.X R2, R9, -0x55555556, R6, P0 ;  /* 0xaaaaaaaa09027825 */ /* 0x000fca00000e0406 */
[----:B------:R-:W-:-:S04]  /*3790*/  SHF.R.U64 R0, R2, 0x8, R3 ;  /* 0x0000000802007819 */ /* 0x000fc80000001203 */
[----:B------:R-:W-:-:S04]  /*37a0*/  IADD3 R0, P0, PT, R0, R11, RZ ;  /* 0x0000000b00007210 */ /* 0x000fc80007f1e0ff */
[----:B------:R-:W-:Y:S02]  /*37b0*/  LOP3.LUT R4, R0, 0x3, RZ, 0xc0, !PT ;  /* 0x0000000300047812 */ /* 0x000fe400078ec0ff */
[----:B------:R-:W-:Y:S02]  /*37c0*/  LEA.HI.X R2, R3, RZ, RZ, 0x18, P0 ;  /* 0x000000ff03027211 */ /* 0x000fe400000fc4ff */
[----:B------:R-:W-:Y:S02]  /*37d0*/  ISETP.NE.U32.AND P1, PT, R4, 0x3, PT ;  /* 0x000000030400780c */ /* 0x000fe40003f25070 */
[----:B------:R-:W-:Y:S02]  /*37e0*/  ISETP.GE.U32.AND P0, PT, R0, 0x3, PT ;  /* 0x000000030000780c */ /* 0x000fe40003f06070 */
[----:B------:R-:W-:Y:S02]  /*37f0*/  ISETP.NE.AND.EX P1, PT, RZ, RZ, PT, P1 ;  /* 0x000000ffff00720c */ /* 0x000fe40003f25310 */
[----:B------:R-:W-:-:S11]  /*3800*/  ISETP.GE.U32.AND.EX P0, PT, R2, RZ, PT, P0 ;  /* 0x000000ff0200720c */ /* 0x000fd60003f06100 */
[----:B------:R-:W-:Y:S05]  /*3810*/  @!P1 BRA `(.L_x_32) ;  /* 0x0000000000ec9947 */ /* 0x000fea0003800000 */
[----:B------:R-:W0:Y:S01]  /*3820*/  LDCU.64 UR4, c[0x0][0x3d8] ;  /* 0x00007b00ff0477ac */ /* 0x000e220008000a00 */
[----:B------:R-:W-:Y:S02]  /*3830*/  MOV R27, UR8 ;  /* 0x00000008001b7c02 */ /* 0x000fe40008000f00 */
[----:B------:R-:W-:Y:S01]  /*3840*/  MOV R2, UR9 ;  /* 0x0000000900027c02 */ /* 0x000fe20008000f00 */
[----:B------:R-:W3:Y:S01]  /*3850*/  LDCU.64 UR14, c[0x0][0x390] ;  /* 0x00007200ff0e77ac */ /* 0x000ee20008000a00 */
[----:B------:R-:W-:Y:S02]  /*3860*/  IADD3 R5, PT, PT, R0, 0x1, RZ ;  /* 0x0000000100057810 */ /* 0x000fe40007ffe0ff */
[----:B------:R-:W-:Y:S01]  /*3870*/  SHF.L.U64.HI R27, R27, 0x2, R2 ;  /* 0x000000021b1b7819 */ /* 0x000fe20000010202 */
[----:B------:R-:W4:Y:S01]  /*3880*/  LDCU.64 UR16, c[0x0][0x388] ;  /* 0x00007100ff1077ac */ /* 0x000f220008000a00 */
[----:B------:R-:W-:Y:S02]  /*3890*/  LOP3.LUT R5, R5, 0x3, RZ, 0xc0, !PT ;  /* 0x0000000305057812 */ /* 0x000fe400078ec0ff */
[----:B------:R-:W-:-:S02]  /*38a0*/  MOV R2, UR10 ;  /* 0x0000000a00027c02 */ /* 0x000fc40008000f00 */
[C---:B--2---:R-:W-:Y:S02]  /*38b0*/  SHF.L.U32 R17, R38.reuse, 0x3, RZ ;  /* 0x0000000326117819 */ /* 0x044fe400000006ff */
[--C-:B------:R-:W-:Y:S01]  /*38c0*/  SHF.L.U64.HI R18, R38, 0x3, R39.reuse ;  /* 0x0000000326127819 */ /* 0x100fe20000010227 */
[----:B------:R-:W-:Y:S01]  /*38d0*/  IMAD.WIDE.U32 R2, R2, 0x4, RZ ;  /* 0x0000000402027825 */ /* 0x000fe200078e00ff */
[----:B------:R-:W-:Y:S02]  /*38e0*/  MOV R23, UR6 ;  /* 0x0000000600177c02 */ /* 0x000fe40008000f00 */
[C---:B0-----:R-:W-:Y:S01]  /*38f0*/  LEA R21, P1, R38.reuse, UR4, 0x2 ;  /* 0x0000000426157c11 */ /* 0x041fe2000f8210ff */
[----:B------:R-:W-:Y:S01]  /*3900*/  UMOV UR4, URZ ;  /* 0x000000ff00047c82 */ /* 0x000fe20008000000 */
[----:B------:R-:W-:Y:S02]  /*3910*/  MOV R4, UR7 ;  /* 0x0000000700047c02 */ /* 0x000fe40008000f00 */
[--C-:B------:R-:W-:Y:S01]  /*3920*/  LEA.HI.X R22, R38, UR5, R39.reuse, 0x2, P1 ;  /* 0x0000000526167c11 */ /* 0x100fe200088f1427 */
[----:B------:R-:W-:Y:S01]  /*3930*/  USHF.L.U32 UR5, UR11, 0x2, URZ ;  /* 0x000000020b057899 */ /* 0x000fe200080006ff */
[----:B------:R-:W-:Y:S01]  /*3940*/  IMAD.WIDE.U32 R38, R5, 0x180, R38 ;  /* 0x0000018005267825 */ /* 0x000fe200078e0026 */
[----:B---3--:R-:W-:-:S02]  /*3950*/  IADD3 R19, P1, PT, R17, UR14, RZ ;  /* 0x0000000e11137c10 */ /* 0x008fc4000ff3e0ff */
[----:B----4-:R-:W-:Y:S02]  /*3960*/  IADD3 R17, P2, PT, R17, UR16, RZ ;  /* 0x0000001011117c10 */ /* 0x010fe4000ff5e0ff */
[----:B------:R-:W-:Y:S02]  /*3970*/  IADD3 R0, P3, PT, RZ, -R5, RZ ;  /* 0x80000005ff007210 */ /* 0x000fe40007f7e0ff */
[C---:B------:R-:W-:Y:S02]  /*3980*/  IADD3.X R20, PT, PT, R18.reuse, UR15, RZ, P1, !PT ;  /* 0x0000000f12147c10 */ /* 0x040fe40008ffe4ff */
[----:B------:R-:W-:Y:S02]  /*3990*/  SHF.L.U64.HI R23, R23, 0x2, R4 ;  /* 0x0000000217177819 */ /* 0x000fe40000010204 */
[----:B------:R-:W-:Y:S02]  /*39a0*/  IADD3 R39, PT, PT, R39, UR4, RZ ;  /* 0x0000000427277c10 */ /* 0x000fe4000fffe0ff */
[----:B------:R-:W-:-:S02]  /*39b0*/  IADD3.X R18, PT, PT, R18, UR17, RZ, P2, !PT ;  /* 0x0000001112127c10 */ /* 0x000fc400097fe4ff */
[----:B------:R-:W-:Y:S02]  /*39c0*/  IADD3 R25, PT, PT, R3, UR5, RZ ;  /* 0x0000000503197c10 */ /* 0x000fe4000fffe0ff */
[----:B-1----:R-:W-:-:S07]  /*39d0*/  IADD3.X R16, PT, PT, RZ, -0x1, RZ, P3, !PT ;  /* 0xffffffffff107810 */ /* 0x002fce0001ffe4ff */
.L_x_33:
[----:B0-----:R-:W-:Y:S02]  /*39e0*/  MOV R6, UR8 ;  /* 0x0000000800067c02 */ /* 0x001fe40008000f00 */
[----:B------:R-:W-:Y:S02]  /*39f0*/  MOV R10, UR6 ;  /* 0x00000006000a7c02 */ /* 0x000fe40008000f00 */
[-C--:B------:R-:W-:Y:S02]  /*3a00*/  LEA R6, P1, R6, R21.reuse, 0x2 ;  /* 0x0000001506067211 */ /* 0x080fe400078210ff */
[----:B------:R-:W-:Y:S02]  /*3a10*/  IADD3 R8, P2, PT, R21, R2, RZ ;  /* 0x0000000215087210 */ /* 0x000fe40007f5e0ff */
[-C--:B------:R-:W-:Y:S02]  /*3a20*/  LEA R10, P3, R10, R21.reuse, 0x2 ;  /* 0x000000150a0a7211 */ /* 0x080fe400078610ff */
[----:B------:R-:W-:-:S02]  /*3a30*/  MOV R4, R21 ;  /* 0x0000001500047202 */ /* 0x000fc40000000f00 */
[----:B------:R-:W-:Y:S02]  /*3a40*/  MOV R5, R22 ;  /* 0x0000001600057202 */ /* 0x000fe40000000f00 */
[C---:B------:R-:W-:Y:S02]  /*3a50*/  IADD3.X R7, PT, PT, R22.reuse, R27, RZ, P1, !PT ;  /* 0x0000001b16077210 */ /* 0x040fe40000ffe4ff */
[C---:B------:R-:W-:Y:S01]  /*3a60*/  IADD3.X R9, PT, PT, R22.reuse, R25, RZ, P2, !PT ;  /* 0x0000001916097210 */ /* 0x040fe200017fe4ff */
[----:B------:R0:W2:Y:S01]  /*3a70*/  LDG.E R12, desc[UR12][R4.64] ;  /* 0x0000000c040c7981 */ /* 0x0000a2000c1e1900 */
[----:B------:R-:W-:-:S03]  /*3a80*/  IADD3.X R11, PT, PT, R22, R23, RZ, P3, !PT ;  /* 0x00000017160b7210 */ /* 0x000fc60001ffe4ff */
[----:B------:R1:W2:Y:S04]  /*3a90*/  LDG.E R13, desc[UR12][R6.64] ;  /* 0x0000000c060d7981 */ /* 0x0002a8000c1e1900 */
[----:B------:R-:W3:Y:S04]  /*3aa0*/  LDG.E R14, desc[UR12][R8.64] ;  /* 0x0000000c080e7981 */ /* 0x000ee8000c1e1900 */
[----:B------:R-:W3:Y:S01]  /*3ab0*/  LDG.E R15, desc[UR12][R10.64] ;  /* 0x0000000c0a0f7981 */ /* 0x000ee2000c1e1900 */
[----:B0-----:R-:W-:Y:S02]  /*3ac0*/  MOV R4, R17 ;  /* 0x0000001100047202 */ /* 0x001fe40000000f00 */
[----:B------:R-:W-:-:S02]  /*3ad0*/  MOV R5, R18 ;  /* 0x0000001200057202 */ /* 0x000fc40000000f00 */
[----:B-1----:R-:W-:Y:S02]  /*3ae0*/  MOV R6, R19 ;  /* 0x0000001300067202 */ /* 0x002fe40000000f00 */
[----:B------:R-:W-:Y:S02]  /*3af0*/  MOV R7, R20 ;  /* 0x0000001400077202 */ /* 0x000fe40000000f00 */
[----:B------:R-:W-:-:S04]  /*3b00*/  IADD3 R0, P1, PT, R0, 0x1, RZ ;  /* 0x0000000100007810 */ /* 0x000fc80007f3e0ff */
[----:B------:R-:W-:Y:S02]  /*3b10*/  IADD3.X R16, PT, PT, RZ, R16, RZ, P1, !PT ;  /* 0x00000010ff107210 */ /* 0x000fe40000ffe4ff */
[----:B------:R-:W-:-:S04]  /*3b20*/  ISETP.NE.U32.AND P1, PT, R0, RZ, PT ;  /* 0x000000ff0000720c */ /* 0x000fc80003f25070 */
[----:B------:R-:W-:Y:S02]  /*3b30*/  ISETP.NE.AND.EX P1, PT, R16, RZ, PT, P1 ;  /* 0x000000ff1000720c */ /* 0x000fe40003f25310 */
[----:B------:R-:W-:Y:S02]  /*3b40*/  IADD3 R19, P3, PT, R19, 0xc00, RZ ;  /* 0x00000c0013137810 */ /* 0x000fe40007f7e0ff */
[----:B------:R-:W-:Y:S02]  /*3b50*/  IADD3 R17, P4, PT, R17, 0xc00, RZ ;  /* 0x00000c0011117810 */ /* 0x000fe40007f9e0ff */
[----:B------:R-:W-:Y:S02]  /*3b60*/  IADD3 R21, P2, PT, R21, 0x600, RZ ;  /* 0x0000060015157810 */ /* 0x000fe40007f5e0ff */
[----:B------:R-:W-:Y:S02]  /*3b70*/  IADD3.X R20, PT, PT, RZ, R20, RZ, P3, !PT ;  /* 0x00000014ff147210 */ /* 0x000fe40001ffe4ff */
[----:B------:R-:W-:-:S02]  /*3b80*/  IADD3.X R18, PT, PT, RZ, R18, RZ, P4, !PT ;  /* 0x00000012ff127210 */ /* 0x000fc400027fe4ff */
[----:B------:R-:W-:Y:S01]  /*3b90*/  IADD3.X R22, PT, PT, RZ, R22, RZ, P2, !PT ;  /* 0x00000016ff167210 */ /* 0x000fe200017fe4ff */
[----:B--2---:R0:W-:Y:S04]  /*3ba0*/  STG.E.64 desc[UR12][R4.64], R12 ;  /* 0x0000000c04007986 */ /* 0x0041e8000c101b0c */
[----:B---3--:R0:W-:Y:S01]  /*3bb0*/  STG.E.64 desc[UR12][R6.64], R14 ;  /* 0x0000000e06007986 */ /* 0x0081e2000c101b0c */
[----:B------:R-:W-:Y:S05]  /*3bc0*/  @P1 BRA `(.L_x_33) ;  /* 0xfffffffc00841947 */ /* 0x000fea000383ffff */
.L_x_32:
[----:B------:R-:W-:Y:S05]  /*3bd0*/  BSYNC.RECONVERGENT B0 ;  /* 0x0000000000007941 */ /* 0x000fea0003800200 */
.L_x_31:
[----:B------:R-:W-:Y:S05]  /*3be0*/  @!P0 EXIT ;  /* 0x000000000000894d */ /* 0x000fea0003800000 */
[----:B------:R-:W-:Y:S01]  /*3bf0*/  BSSY.RECONVERGENT B0, `(.L_x_34) ;  /* 0x000005c000007945 */ /* 0x000fe20003800200 */
[----:B------:R-:W-:Y:S02]  /*3c00*/  USHF.L.U64.HI UR5, UR10, 0x2, UR11 ;  /* 0x000000020a057899 */ /* 0x000fe4000801020b */
[----:B------:R-:W-:Y:S02]  /*3c10*/  USHF.L.U32 UR4, UR10, 0x2, URZ ;  /* 0x000000020a047899 */ /* 0x000fe400080006ff */
[----:B------:R-:W-:Y:S01]  /*3c20*/  USHF.L.U64.HI UR7, UR6, 0x2, UR7 ;  /* 0x0000000206077899 */ /* 0x000fe20008010207 */
[----:B------:R-:W3:Y:S01]  /*3c30*/  LDCU.64 UR14, c[0x0][0x3d8] ;  /* 0x00007b00ff0e77ac */ /* 0x000ee20008000a00 */
[----:B------:R-:W4:Y:S01]  /*3c40*/  LDCU.64 UR16, c[0x0][0x388] ;  /* 0x00007100ff1077ac */ /* 0x000f220008000a00 */
[----:B------:R-:W0:Y:S01]  /*3c50*/  LDCU.64 UR18, c[0x0][0x390] ;  /* 0x00007200ff1277ac */ /* 0x000e220008000a00 */
[----:B------:R-:W-:Y:S02]  /*3c60*/  USHF.L.U64.HI UR10, UR8, 0x2, UR9 ;  /* 0x00000002080a7899 */ /* 0x000fe40008010209 */
[----:B------:R-:W-:-:S02]  /*3c70*/  USHF.L.U32 UR11, UR8, 0x2, URZ ;  /* 0x00000002080b7899 */ /* 0x000fc400080006ff */
[----:B------:R-:W-:-:S12]  /*3c80*/  USHF.L.U32 UR6, UR6, 0x2, URZ ;  /* 0x0000000206067899 */ /* 0x000fd800080006ff */
.L_x_35:
[C---:B01----:R-:W-:Y:S02]  /*3c90*/  SHF.L.U32 R7, R38.reuse, 0x2, RZ ;  /* 0x0000000226077819 */ /* 0x043fe400000006ff */
[----:B------:R-:W-:Y:S02]  /*3ca0*/  SHF.L.U64.HI R13, R38, 0x2, R39 ;  /* 0x00000002260d7819 */ /* 0x000fe40000010227 */
[----:B---3--:R-:W-:-:S04]  /*3cb0*/  IADD3 R2, P0, PT, R7, UR14, RZ ;  /* 0x0000000e07027c10 */ /* 0x008fc8000ff1e0ff */
[----:B------:R-:W-:Y:S02]  /*3cc0*/  IADD3.X R3, PT, PT, R13, UR15, RZ, P0, !PT ;  /* 0x0000000f0d037c10 */ /* 0x000fe400087fe4ff */
[C---:B------:R-:W-:Y:S02]  /*3cd0*/  IADD3 R4, P0, PT, R2.reuse, UR11, RZ ;  /* 0x0000000b02047c10 */ /* 0x040fe4000ff1e0ff */
[C---:B------:R-:W-:Y:S01]  /*3ce0*/  IADD3 R10, P1, PT, R2.reuse, UR6, RZ ;  /* 0x00000006020a7c10 */ /* 0x040fe2000ff3e0ff */
[----:B-1----:R0:W3:Y:S01]  /*3cf0*/  LDG.E R16, desc[UR12][R2.64] ;  /* 0x0000000c02107981 */ /* 0x0020e2000c1e1900 */
[C---:B------:R-:W-:Y:S02]  /*3d00*/  IADD3.X R5, PT, PT, R3.reuse, UR10, RZ, P0, !PT ;  /* 0x0000000a03057c10 */ /* 0x040fe400087fe4ff */
[----:B------:R-:W-:Y:S02]  /*3d10*/  IADD3 R8, P0, PT, R2, UR4, RZ ;  /* 0x0000000402087c10 */ /* 0x000fe4000ff1e0ff */
[C---:B------:R-:W-:Y:S01]  /*3d20*/  IADD3.X R11, PT, PT, R3.reuse, UR7, RZ, P1, !PT ;  /* 0x00000007030b7c10 */ /* 0x040fe20008ffe4ff */
[----:B--2---:R1:W3:Y:S01]  /*3d30*/  LDG.E R17, desc[UR12][R4.64] ;  /* 0x0000000c04117981 */ /* 0x0042e2000c1e1900 */
[----:B------:R-:W-:-:S03]  /*3d40*/  IADD3.X R9, PT, PT, R3, UR5, RZ, P0, !PT ;  /* 0x0000000503097c10 */ /* 0x000fc600087fe4ff */
[----:B------:R-:W2:Y:S04]  /*3d50*/  LDG.E R19, desc[UR12][R10.64] ;  /* 0x0000000c0a137981 */ /* 0x000ea8000c1e1900 */
[----:B------:R5:W2:Y:S01]  /*3d60*/  LDG.E R18, desc[UR12][R8.64] ;  /* 0x0000000c08127981 */ /* 0x000aa2000c1e1900 */
[C---:B------:R-:W-:Y:S02]  /*3d70*/  SHF.L.U32 R0, R38.reuse, 0x3, RZ ;  /* 0x0000000326007819 */ /* 0x040fe400000006ff */
[----:B------:R-:W-:Y:S02]  /*3d80*/  SHF.L.U64.HI R6, R38, 0x3, R39 ;  /* 0x0000000326067819 */ /* 0x000fe40000010227 */
[----:B------:R-:W-:Y:S02]  /*3d90*/  LOP3.LUT R14, R0, 0xfffffff8, RZ, 0xc0, !PT ;  /* 0xfffffff8000e7812 */ /* 0x000fe400078ec0ff */
[----:B------:R-:W-:-:S02]  /*3da0*/  LOP3.LUT R7, R7, 0xfffffffc, RZ, 0xc0, !PT ;  /* 0xfffffffc07077812 */ /* 0x000fc400078ec0ff */
[----:B0-----:R-:W-:Y:S02]  /*3db0*/  LOP3.LUT R3, R6, 0x3, RZ, 0xc0, !PT ;  /* 0x0000000306037812 */ /* 0x001fe400078ec0ff */
[C---:B----4-:R-:W-:Y:S02]  /*3dc0*/  IADD3 R12, P0, PT, R14.reuse, UR16, RZ ;  /* 0x000000100e0c7c10 */ /* 0x050fe4000ff1e0ff */
[----:B------:R-:W-:Y:S02]  /*3dd0*/  LOP3.LUT R2, R13, 0x3, RZ, 0xc0, !PT ;  /* 0x000000030d027812 */ /* 0x000fe400078ec0ff */
[----:B------:R-:W-:Y:S02]  /*3de0*/  IADD3 R14, P1, PT, R14, UR18, RZ ;  /* 0x000000120e0e7c10 */ /* 0x000fe4000ff3e0ff */
[----:B-1----:R-:W-:Y:S02]  /*3df0*/  IADD3 R4, P2, PT, R7, UR14, RZ ;  /* 0x0000000e07047c10 */ /* 0x002fe4000ff5e0ff */
[----:B------:R-:W-:-:S02]  /*3e00*/  IADD3.X R13, PT, PT, R3, UR17, RZ, P0, !PT ;  /* 0x00000011030d7c10 */ /* 0x000fc400087fe4ff */
[----:B------:R-:W-:Y:S02]  /*3e10*/  IADD3.X R15, PT, PT, R3, UR19, RZ, P1, !PT ;  /* 0x00000013030f7c10 */ /* 0x000fe40008ffe4ff */
[----:B------:R-:W-:Y:S02]  /*3e20*/  IADD3.X R5, PT, PT, R2, UR15, RZ, P2, !PT ;  /* 0x0000000f02057c10 */ /* 0x000fe400097fe4ff */
[C---:B-----5:R-:W-:Y:S02]  /*3e30*/  IADD3 R8, P0, PT, R4.reuse, UR11, RZ ;  /* 0x0000000b04087c10 */ /* 0x060fe4000ff1e0ff */
[C---:B------:R-:W-:Y:S02]  /*3e40*/  IADD3 R10, P1, PT, R4.reuse, UR4, RZ ;  /* 0x00000004040a7c10 */ /* 0x040fe4000ff3e0ff */
[----:B------:R-:W-:Y:S02]  /*3e50*/  IADD3 R2, P2, PT, R4, UR6, RZ ;  /* 0x0000000604027c10 */ /* 0x000fe4000ff5e0ff */
[----:B------:R-:W-:-:S02]  /*3e60*/  IADD3.X R9, PT, PT, R5, UR10, RZ, P0, !PT ;  /* 0x0000000a05097c10 */ /* 0x000fc400087fe4ff */
[C---:B------:R-:W-:Y:S02]  /*3e70*/  IADD3.X R11, PT, PT, R5.reuse, UR5, RZ, P1, !PT ;  /* 0x00000005050b7c10 */ /* 0x040fe40008ffe4ff */
[----:B------:R-:W-:Y:S01]  /*3e80*/  IADD3.X R3, PT, PT, R5, UR7, RZ, P2, !PT ;  /* 0x0000000705037c10 */ /* 0x000fe200097fe4ff */
[----:B---3--:R0:W-:Y:S04]  /*3e90*/  STG.E.64 desc[UR12][R12.64], R16 ;  /* 0x000000100c007986 */ /* 0x0081e8000c101b0c */
[----:B--2---:R1:W-:Y:S04]  /*3ea0*/  STG.E.64 desc[UR12][R14.64], R18 ;  /* 0x000000120e007986 */ /* 0x0043e8000c101b0c */
[----:B------:R-:W2:Y:S04]  /*3eb0*/  LDG.E R20, desc[UR12][R4.64+0x600] ;  /* 0x0006000c04147981 */ /* 0x000ea8000c1e1900 */
[----:B------:R-:W2:Y:S04]  /*3ec0*/  LDG.E R21, desc[UR12][R8.64+0x600] ;  /* 0x0006000c08157981 */ /* 0x000ea8000c1e1900 */
[----:B------:R-:W3:Y:S04]  /*3ed0*/  LDG.E R22, desc[UR12][R10.64+0x600] ;  /* 0x0006000c0a167981 */ /* 0x000ee8000c1e1900 */
[----:B------:R-:W3:Y:S01]  /*3ee0*/  LDG.E R23, desc[UR12][R2.64+0x600] ;  /* 0x0006000c02177981 */ /* 0x000ee2000c1e1900 */
[----:B0-----:R-:W-:-:S04]  /*3ef0*/  IADD3 R16, P0, PT, R0, 0xc00, RZ ;  /* 0x00000c0000107810 */ /* 0x001fc80007f1e0ff */
[----:B------:R-:W-:Y:S02]  /*3f00*/  IADD3.X R7, PT, PT, RZ, R6, RZ, P0, !PT ;  /* 0x00000006ff077210 */ /* 0x000fe400007fe4ff */
[----:B------:R-:W-:Y:S02]  /*3f10*/  LOP3.LUT R16, R16, 0xfffffff8, RZ, 0xc0, !PT ;  /* 0xfffffff810107812 */ /* 0x000fe400078ec0ff */
[----:B------:R-:W-:Y:S02]  /*3f20*/  LOP3.LUT R7, R7, 0x3, RZ, 0xc0, !PT ;  /* 0x0000000307077812 */ /* 0x000fe400078ec0ff */
[C---:B------:R-:W-:Y:S02]  /*3f30*/  IADD3 R12, P0, PT, R16.reuse, UR16, RZ ;  /* 0x00000010100c7c10 */ /* 0x040fe4000ff1e0ff */
[----:B------:R-:W-:Y:S02]  /*3f40*/  IADD3 R16, P1, PT, R16, UR18, RZ ;  /* 0x0000001210107c10 */ /* 0x000fe4000ff3e0ff */
[----:B------:R-:W-:-:S02]  /*3f50*/  IADD3.X R13, PT, PT, R7, UR17, RZ, P0, !PT ;  /* 0x00000011070d7c10 */ /* 0x000fc400087fe4ff */
[----:B------:R-:W-:-:S03]  /*3f60*/  IADD3.X R17, PT, PT, R7, UR19, RZ, P1, !PT ;  /* 0x0000001307117c10 */ /* 0x000fc60008ffe4ff */
[----:B--2---:R0:W-:Y:S04]  /*3f70*/  STG.E.64 desc[UR12][R12.64], R20 ;  /* 0x000000140c007986 */ /* 0x0041e8000c101b0c */
[----:B---3--:R2:W-:Y:S04]  /*3f80*/  STG.E.64 desc[UR12][R16.64], R22 ;  /* 0x0000001610007986 */ /* 0x0085e8000c101b0c */
[----:B-1----:R-:W3:Y:S04]  /*3f90*/  LDG.E R18, desc[UR12][R4.64+0xc00] ;  /* 0x000c000c04127981 */ /* 0x002ee8000c1e1900 */
[----:B------:R-:W3:Y:S04]  /*3fa0*/  LDG.E R19, desc[UR12][R8.64+0xc00] ;  /* 0x000c000c08137981 */ /* 0x000ee8000c1e1900 */
[----:B------:R-:W4:Y:S04]  /*3fb0*/  LDG.E R24, desc[UR12][R10.64+0xc00] ;  /* 0x000c000c0a187981 */ /* 0x000f28000c1e1900 */
[----:B------:R-:W4:Y:S01]  /*3fc0*/  LDG.E R25, desc[UR12][R2.64+0xc00] ;  /* 0x000c000c02197981 */ /* 0x000f22000c1e1900 */
[----:B------:R-:W-:-:S04]  /*3fd0*/  IADD3 R7, P0, PT, R0, 0x1800, RZ ;  /* 0x0000180000077810 */ /* 0x000fc80007f1e0ff */
[----:B------:R-:W-:Y:S02]  /*3fe0*/  IADD3.X R26, PT, PT, RZ, R6, RZ, P0, !PT ;  /* 0x00000006ff1a7210 */ /* 0x000fe400007fe4ff */
[----:B------:R-:W-:Y:S02]  /*3ff0*/  LOP3.LUT R7, R7, 0xfffffff8, RZ, 0xc0, !PT ;  /* 0xfffffff807077812 */ /* 0x000fe400078ec0ff */
[----:B------:R-:W-:Y:S02]  /*4000*/  LOP3.LUT R26, R26, 0x3, RZ, 0xc0, !PT ;  /* 0x000000031a1a7812 */ /* 0x000fe400078ec0ff */
[C---:B------:R-:W-:Y:S02]  /*4010*/  IADD3 R14, P0, PT, R7.reuse, UR16, RZ ;  /* 0x00000010070e7c10 */ /* 0x040fe4000ff1e0ff */
[----:B0-----:R-:W-:Y:S02]  /*4020*/  IADD3 R12, P1, PT, R7, UR18, RZ ;  /* 0x00000012070c7c10 */ /* 0x001fe4000ff3e0ff */
[----:B------:R-:W-:-:S02]  /*4030*/  IADD3.X R15, PT, PT, R26, UR17, RZ, P0, !PT ;  /* 0x000000111a0f7c10 */ /* 0x000fc400087fe4ff */
[----:B------:R-:W-:-:S03]  /*4040*/  IADD3.X R13, PT, PT, R26, UR19, RZ, P1, !PT ;  /* 0x000000131a0d7c10 */ /* 0x000fc60008ffe4ff */
[----:B---3--:R0:W-:Y:S04]  /*4050*/  STG.E.64 desc[UR12][R14.64], R18 ;  /* 0x000000120e007986 */ /* 0x0081e8000c101b0c */
[----:B----4-:R1:W-:Y:S04]  /*4060*/  STG.E.64 desc[UR12][R12.64], R24 ;  /* 0x000000180c007986 */ /* 0x0103e8000c101b0c */
[----:B--2---:R-:W2:Y:S04]  /*4070*/  LDG.E R16, desc[UR12][R4.64+0x1200] ;  /* 0x0012000c04107981 */ /* 0x004ea8000c1e1900 */
[----:B------:R-:W2:Y:S04]  /*4080*/  LDG.E R17, desc[UR12][R8.64+0x1200] ;  /* 0x0012000c08117981 */ /* 0x000ea8000c1e1900 */
[----:B------:R-:W3:Y:S04]  /*4090*/  LDG.E R20, desc[UR12][R10.64+0x1200] ;  /* 0x0012000c0a147981 */ /* 0x000ee8000c1e1900 */
[----:B------:R-:W3:Y:S01]  /*40a0*/  LDG.E R21, desc[UR12][R2.64+0x1200] ;  /* 0x0012000c02157981 */ /* 0x000ee2000c1e1900 */
[----:B------:R-:W-:-:S04]  /*40b0*/  IADD3 R0, P0, PT, R0, 0x2400, RZ ;  /* 0x0000240000007810 */ /* 0x000fc80007f1e0ff */
[----:B------:R-:W-:Y:S02]  /*40c0*/  IADD3.X R22, PT, PT, RZ, R6, RZ, P0, !PT ;  /* 0x00000006ff167210 */ /* 0x000fe400007fe4ff */
[----:B------:R-:W-:Y:S02]  /*40d0*/  LOP3.LUT R0, R0, 0xfffffff8, RZ, 0xc0, !PT ;  /* 0xfffffff800007812 */ /* 0x000fe400078ec0ff */
[----:B------:R-:W-:Y:S02]  /*40e0*/  LOP3.LUT R22, R22, 0x3, RZ, 0xc0, !PT ;  /* 0x0000000316167812 */ /* 0x000fe400078ec0ff */
[C---:B------:R-:W-:Y:S02]  /*40f0*/  IADD3 R6, P0, PT, R0.reuse, UR16, RZ ;  /* 0x0000001000067c10 */ /* 0x040fe4000ff1e0ff */
[----:B0-----:R-:W-:Y:S02]  /*4100*/  IADD3 R14, P1, PT, R0, UR18, RZ ;  /* 0x00000012000e7c10 */ /* 0x001fe4000ff3e0ff */
[----:B------:R-:W-:-:S02]  /*4110*/  IADD3.X R7, PT, PT, R22, UR17, RZ, P0, !PT ;  /* 0x0000001116077c10 */ /* 0x000fc400087fe4ff */
[----:B------:R-:W-:Y:S02]  /*4120*/  IADD3.X R15, PT, PT, R22, UR19, RZ, P1, !PT ;  /* 0x00000013160f7c10 */ /* 0x000fe40008ffe4ff */
[----:B------:R-:W-:Y:S02]  /*4130*/  IADD3 R38, PT, PT, R38, 0x600, RZ ;  /* 0x0000060026267810 */ /* 0x000fe40007ffe0ff */
[----:B------:R-:W-:Y:S02]  /*4140*/  MOV R0, UR9 ;  /* 0x0000000900007c02 */ /* 0x000fe40008000f00 */
[----:B------:R-:W-:-:S04]  /*4150*/  ISETP.LT.U32.AND P0, PT, R38, UR8, PT ;  /* 0x0000000826007c0c */ /* 0x000fc8000bf01070 */
[----:B------:R-:W-:Y:S01]  /*4160*/  ISETP.GT.AND.EX P0, PT, R0, RZ, PT, P0 ;  /* 0x000000ff0000720c */ /* 0x000fe20003f04300 */
[----:B------:R-:W-:Y:S01]  /*4170*/  HFMA2 R39, -RZ, RZ, 0, 0 ;  /* 0x00000000ff277431 */ /* 0x000fe200000001ff */
[----:B--2---:R1:W-:Y:S04]  /*4180*/  STG.E.64 desc[UR12][R6.64], R16 ;  /* 0x0000001006007986 */ /* 0x0043e8000c101b0c */
[----:B---3--:R1:W-:Y:S07]  /*4190*/  STG.E.64 desc[UR12][R14.64], R20 ;  /* 0x000000140e007986 */ /* 0x0083ee000c101b0c */
[----:B------:R-:W-:Y:S05]  /*41a0*/  @P0 BRA `(.L_x_35) ;  /* 0xfffffff800b80947 */ /* 0x000fea000383ffff */
[----:B------:R-:W-:Y:S05]  /*41b0*/  BSYNC.RECONVERGENT B0 ;  /* 0x0000000000007941 */ /* 0x000fea0003800200 */
.L_x_34:
[----:B------:R-:W-:Y:S05]  /*41c0*/  EXIT ;  /* 0x000000000000794d */ /* 0x000fea0003800000 */
.L_x_36:
        /* <DEDUP_REMOVED lines=11> */
.L_x_3407:


//--------------------- .text._Z35group_norm_nhwc_bwd_one_pass_kernelI11Bf16IOFp32WLi128ELi24ELi384EEv26Group_norm_nhwc_bwd_params --------------------------
	.section	.text._Z35group_norm_nhwc_bwd_one_pass_kernelI11Bf16IOFp32WLi128ELi24ELi384EEv26Group_norm_nhwc_bwd_params,"ax",@progbits
	.align	128
        .global         _Z35group_norm_nhwc_bwd_one_pass_kernelI11Bf16IOFp32WLi128ELi24ELi384EEv26Group_norm_nhwc_bwd_params
        .type           _Z35group_norm_nhwc_bwd_one_pass_kernelI11Bf16IOFp32WLi128ELi24ELi384EEv26Group_norm_nhwc_bwd_params,@function
        .size           _Z35group_norm_nhwc_bwd_one_pass_kernelI11Bf16IOFp32WLi128ELi24ELi384EEv26Group_norm_nhwc_bwd_params,(.L_x_3408 - _Z35group_norm_nhwc_bwd_one_pass_kernelI11Bf16IOFp32WLi128ELi24ELi384EEv26Group_norm_nhwc_bwd_params)
        .other          _Z35group_norm_nhwc_bwd_one_pass_kernelI11Bf16IOFp32WLi128ELi24ELi384EEv26Group_norm_nhwc_bwd_params,@"STO_CUDA_ENTRY STV_DEFAULT"
_Z35group_norm_nhwc_bwd_one_pass_kernelI11Bf16IOFp32WLi128ELi24ELi384EEv26Group_norm_nhwc_bwd_params:
.text._Z35group_norm_nhwc_bwd_one_pass_kernelI11Bf16IOFp32WLi128ELi24ELi384EEv26Group_norm_nhwc_bwd_params:
        /* <DEDUP_REMOVED lines=11> */
[----:B------:R-:W0:Y:S01]  /*00b0*/  LDC R8, c[0x0][0x41c] ;  /* 0x00010700ff087b82 */ /* 0x000e220000000800 */
[----:B------:R-:W-:Y:S01]  /*00c0*/  HFMA2 R40, -RZ, RZ, 0, 0 ;  /* 0x00000000ff287431 */ /* 0x000fe200000001ff */
[----:B------:R-:W-:Y:S01]  /*00d0*/  MOV R39, R0 ;  /* 0x0000000000277202 */ /* 0x000fe20000000f00 */
[----:B------:R-:W1:Y:S01]  /*00e0*/  LDCU.U8 UR11, c[0x0][0x414] ;  /* 0x00008280ff0b77ac */ /* 0x000e620008000000 */
[----:B------:R-:W-:-:S04]  /*00f0*/  IMAD R2, R2, 0x1556, RZ ;  /* 0x0000155602027824 */ /* 0x000fc800078e02ff */
[----:B------:R-:W2:Y:S01]  /*0100*/  LDC R3, c[0x0][0x374] ;  /* 0x0000dd00ff037b82 */ /* 0x000ea20000000800 */
[----:B------:R-:W-:Y:S02]  /*0110*/  SHF.R.U32.HI R5, RZ, 0x10, R2 ;  /* 0x00000010ff057819 */ /* 0x000fe40000011602 */
[----:B------:R-:W3:Y:S02]  /*0120*/  S2R R2, SR_LANEID ;  /* 0x0000000000027919 */ /* 0x000ee40000000000 */
[----:B------:R-:W-:-:S03]  /*0130*/  PRMT R6, R5, 0x9910, RZ ;  /* 0x0000991005067816 */ /* 0x000fc600000000ff */
[----:B------:R-:W4:Y:S02]  /*0140*/  LDC R4, c[0x0][0x370] ;  /* 0x0000dc00ff047b82 */ /* 0x000f240000000800 */
[----:B------:R-:W-:-:S05]  /*0150*/  IMAD R6, R6, 0xc, RZ ;  /* 0x0000000c06067824 */ /* 0x000fca00078e02ff */
[----:B------:R-:W-:Y:S01]  /*0160*/  IADD3 R6, PT, PT, RZ, -R6, RZ ;  /* 0x80000006ff067210 */ /* 0x000fe20007ffe0ff */
[----:B0-----:R-:W-:-:S03]  /*0170*/  IMAD R5, R8, UR10, R5 ;  /* 0x0000000a08057c24 */ /* 0x001fc6000f8e0205 */
[----:B------:R-:W-:Y:S02]  /*0180*/  PRMT R7, R6, 0x7710, RZ ;  /* 0x0000771006077816 */ /* 0x000fe400000000ff */
[----:B------:R-:W-:Y:S02]  /*0190*/  IADD3 R42, PT, PT, R5, 0x40, RZ ;  /* 0x00000040052a7810 */ /* 0x000fe40007ffe0ff */
[----:B------:R-:W-:Y:S02]  /*01a0*/  IADD3 R6, PT, PT, R7, R30, RZ ;  /* 0x0000001e07067210 */ /* 0x000fe40007ffe0ff */
[----:B------:R-:W-:Y:S02]  /*01b0*/  IADD3 R41, PT, PT, R5, 0x60, RZ ;  /* 0x0000006005297810 */ /* 0x000fe40007ffe0ff */
[----:B------:R-:W-:-:S04]  /*01c0*/  SHF.L.U32 R6, R6, 0x1, RZ ;  /* 0x0000000106067819 */ /* 0x000fc800000006ff */
[----:B-123--:R-:W-:-:S07]  /*01d0*/  LOP3.LUT R5, R6, 0xffff, RZ, 0xc0, !PT ;  /* 0x0000ffff06057812 */ /* 0x00efce00078ec0ff */
.L_x_68:
[----:B0-----:R-:W0:Y:S01]  /*01e0*/  LDC R12, c[0x0][0x410] ;  /* 0x00010400ff0c7b82 */ /* 0x001e220000000800 */
[----:B-1----:R-:W1:Y:S01]  /*01f0*/  LDCU.128 UR12, c[0x0][0x400] ;  /* 0x00008000ff0c77ac */ /* 0x002e620008000c00 */
[----:B------:R-:W-:Y:S02]  /*0200*/  ISETP.GE.AND P2, PT, R39, RZ, PT ;  /* 0x000000ff2700720c */ /* 0x000fe40003f46270 */
[----:B------:R-:W-:Y:S02]  /*0210*/  SHF.R.S32.HI R23, RZ, 0x1f, R42 ;  /* 0x0000001fff177819 */ /* 0x000fe4000001142a */
[----:B------:R-:W-:Y:S02]  /*0220*/  MOV R38, RZ ;  /* 0x000000ff00267202 */ /* 0x000fe40000000f00 */
[----:B0-2---:R-:W-:-:S04]  /*0230*/  IABS R9, R12 ;  /* 0x0000000c00097213 */ /* 0x005fc80000000000 */
[----:B------:R-:W0:Y:S08]  /*0240*/  I2F.RP R8, R9 ;  /* 0x0000000900087306 */ /* 0x000e300000209400 */
[----:B0-----:R-:W0:Y:S02]  /*0250*/  MUFU.RCP R8, R8 ;  /* 0x0000000800087308 */ /* 0x001e240000001000 */
[----:B0-----:R-:W-:-:S06]  /*0260*/  IADD3 R6, PT, PT, R8, 0xffffffe, RZ ;  /* 0x0ffffffe08067810 */ /* 0x001fcc0007ffe0ff */
[----:B------:R0:W2:Y:S02]  /*0270*/  F2I.FTZ.U32.TRUNC.NTZ R7, R6 ;  /* 0x0000000600077305 */ /* 0x0000a4000021f000 */
[----:B0-----:R-:W-:Y:S02]  /*0280*/  MOV R6, RZ ;  /* 0x000000ff00067202 */ /* 0x001fe40000000f00 */
[----:B--2---:R-:W-:-:S05]  /*0290*/  IADD3 R10, PT, PT, RZ, -R7, RZ ;  /* 0x80000007ff0a7210 */ /* 0x004fca0007ffe0ff */
[----:B------:R-:W-:Y:S01]  /*02a0*/  IMAD R11, R10, R9, RZ ;  /* 0x000000090a0b7224 */ /* 0x000fe200078e02ff */
[----:B------:R-:W-:-:S03]  /*02b0*/  IABS R10, R39 ;  /* 0x00000027000a7213 */ /* 0x000fc60000000000 */
[----:B------:R-:W-:Y:S02]  /*02c0*/  IMAD.HI.U32 R7, R7, R11, R6 ;  /* 0x0000000b07077227 */ /* 0x000fe400078e0006 */
[----:B------:R-:W0:Y:S04]  /*02d0*/  LDC R11, c[0x0][0x41c] ;  /* 0x00010700ff0b7b82 */ /* 0x000e280000000800 */
[----:B------:R-:W-:-:S05]  /*02e0*/  IMAD.HI.U32 R7, R7, R10, RZ ;  /* 0x0000000a07077227 */ /* 0x000fca00078e00ff */
[----:B------:R-:W-:-:S05]  /*02f0*/  IADD3 R8, PT, PT, -R7, RZ, RZ ;  /* 0x000000ff07087210 */ /* 0x000fca0007ffe1ff */
[----:B------:R-:W-:Y:S01]  /*0300*/  IMAD R6, R9, R8, R10 ;  /* 0x0000000809067224 */ /* 0x000fe200078e020a */
[----:B------:R-:W-:-:S04]  /*0310*/  LOP3.LUT R8, R30, 0xffff, RZ, 0xc0, !PT ;  /* 0x0000ffff1e087812 */ /* 0x000fc800078ec0ff */
[----:B------:R-:W-:Y:S01]  /*0320*/  ISETP.GT.U32.AND P4, PT, R9, R6, PT ;  /* 0x000000060900720c */ /* 0x000fe20003f84070 */
[----:B------:R-:W-:-:S05]  /*0330*/  IMAD R8, R8, 0x1556, RZ ;  /* 0x0000155608087824 */ /* 0x000fca00078e02ff */
[----:B------:R-:W-:Y:S02]  /*0340*/  SHF.R.U32.HI R22, RZ, 0x10, R8 ;  /* 0x00000010ff167819 */ /* 0x000fe40000011608 */
[----:B------:R-:W-:-:S03]  /*0350*/  LOP3.LUT R8, R39, R12, RZ, 0x3c, !PT ;  /* 0x0000000c27087212 */ /* 0x000fc600078e3cff */
[----:B0-----:R-:W-:Y:S01]  /*0360*/  IMAD R17, R11, UR10, R22 ;  /* 0x0000000a0b117c24 */ /* 0x001fe2000f8e0216 */
[----:B------:R-:W-:Y:S02]  /*0370*/  ISETP.GE.AND P3, PT, R8, RZ, PT ;  /* 0x000000ff0800720c */ /* 0x000fe40003f66270 */
[-C--:B------:R-:W-:Y:S02]  /*0380*/  @!P4 IADD3 R6, PT, PT, R6, -R9.reuse, RZ ;  /* 0x800000090606c210 */ /* 0x080fe40007ffe0ff */
[----:B-1----:R-:W-:Y:S02]  /*0390*/  ISETP.GE.U32.AND P1, PT, R17, UR12, PT ;  /* 0x0000000c11007c0c */ /* 0x002fe4000bf26070 */
[----:B------:R-:W-:Y:S02]  /*03a0*/  ISETP.GE.U32.AND P0, PT, R6, R9, PT ;  /* 0x000000090600720c */ /* 0x000fe40003f06070 */
[----:B------:R-:W-:Y:S02]  /*03b0*/  SHF.R.S32.HI R13, RZ, 0x1f, R17 ;  /* 0x0000001fff0d7819 */ /* 0x000fe40000011411 */
[----:B------:R-:W-:-:S02]  /*03c0*/  ISETP.GT.U32.AND P5, PT, R9, R6, PT ;  /* 0x000000060900720c */ /* 0x000fc40003fa4070 */
[----:B------:R-:W-:Y:S02]  /*03d0*/  IADD3 R9, PT, PT, R6, -R9, RZ ;  /* 0x8000000906097210 */ /* 0x000fe40007ffe0ff */
[----:B------:R-:W-:Y:S02]  /*03e0*/  ISETP.GE.AND.EX P1, PT, R13, UR13, PT, P1 ;  /* 0x0000000d0d007c0c */ /* 0x000fe4000bf26310 */
[----:B------:R-:W-:Y:S02]  /*03f0*/  @!P4 IADD3 R7, PT, PT, R7, 0x1, RZ ;  /* 0x000000010707c810 */ /* 0x000fe40007ffe0ff */
[----:B------:R-:W-:Y:S02]  /*0400*/  SEL R6, R9, R6, !P5 ;  /* 0x0000000609067207 */ /* 0x000fe40006800000 */
[----:B------:R-:W-:Y:S02]  /*0410*/  @P0 IADD3 R7, PT, PT, R7, 0x1, RZ ;  /* 0x0000000107070810 */ /* 0x000fe40007ffe0ff */
[----:B------:R-:W-:-:S02]  /*0420*/  @!P2 IADD3 R6, PT, PT, -R6, RZ, RZ ;  /* 0x000000ff0606a210 */ /* 0x000fc40007ffe1ff */
[----:B------:R-:W-:Y:S02]  /*0430*/  ISETP.NE.AND P4, PT, R12, RZ, PT ;  /* 0x000000ff0c00720c */ /* 0x000fe40003f85270 */
[----:B------:R-:W-:Y:S02]  /*0440*/  LOP3.LUT R9, RZ, R12, RZ, 0x33, !PT ;  /* 0x0000000cff097212 */ /* 0x000fe400078e33ff */
[----:B------:R-:W-:Y:S02]  /*0450*/  MOV R8, R7 ;  /* 0x0000000700087202 */ /* 0x000fe40000000f00 */
[----:B------:R-:W-:Y:S02]  /*0460*/  SEL R47, R9, R6, !P4 ;  /* 0x00000006092f7207 */ /* 0x000fe40006000000 */
[----:B------:R-:W0:Y:S01]  /*0470*/  @!P1 LDC.64 R6, c[0x0][0x3f8] ;  /* 0x0000fe00ff069b82 */ /* 0x000e220000000a00 */
[----:B------:R-:W-:Y:S02]  /*0480*/  @!P3 IADD3 R8, PT, PT, -R8, RZ, RZ ;  /* 0x000000ff0808b210 */ /* 0x000fe40007ffe1ff */
[----:B------:R-:W-:Y:S01]  /*0490*/  IMAD R10, R47, 0x18, RZ ;  /* 0x000000182f0a7824 */ /* 0x000fe200078e02ff */
[----:B------:R-:W-:-:S02]  /*04a0*/  IADD3 R14, PT, PT, R17, 0x20, RZ ;  /* 0x00000020110e7810 */ /* 0x000fc40007ffe0ff */
[----:B------:R-:W-:Y:S02]  /*04b0*/  SEL R9, R9, R8, !P4 ;  /* 0x0000000809097207 */ /* 0x000fe40006000000 */
[----:B------:R-:W-:Y:S02]  /*04c0*/  ISETP.GE.U32.AND P2, PT, R14, UR12, PT ;  /* 0x0000000c0e007c0c */ /* 0x000fe4000bf46070 */
[----:B------:R-:W-:Y:S02]  /*04d0*/  SHF.R.S32.HI R15, RZ, 0x1f, R14 ;  /* 0x0000001fff0f7819 */ /* 0x000fe4000001140e */
[----:B------:R-:W-:Y:S02]  /*04e0*/  IADD3 R50, P0, PT, R10, R5, RZ ;  /* 0x000000050a327210 */ /* 0x000fe40007f1e0ff */
[----:B------:R-:W-:Y:S02]  /*04f0*/  SHF.R.S32.HI R5, RZ, 0x1f, R9 ;  /* 0x0000001fff057819 */ /* 0x000fe40000011409 */
[----:B------:R-:W-:-:S02]  /*0500*/  ISETP.GE.AND.EX P2, PT, R15, UR13, PT, P2 ;  /* 0x0000000d0f007c0c */ /* 0x000fc4000bf46320 */
[----:B------:R-:W-:Y:S01]  /*0510*/  LEA.HI.X.SX32 R51, R10, RZ, 0x1, P0 ;  /* 0x000000ff0a337211 */ /* 0x000fe200000f0eff */
[----:B------:R-:W-:Y:S01]  /*0520*/  IMAD R8, R5, UR14, RZ ;  /* 0x0000000e05087c24 */ /* 0x000fe2000f8e02ff */
[----:B------:R-:W-:-:S03]  /*0530*/  ISETP.GE.U32.AND P0, PT, R42, UR12, PT ;  /* 0x0000000c2a007c0c */ /* 0x000fc6000bf06070 */
[----:B------:R-:W-:Y:S01]  /*0540*/  IMAD R53, R9, UR15, R8 ;  /* 0x0000000f09357c24 */ /* 0x000fe2000f8e0208 */
[----:B------:R-:W-:Y:S01]  /*0550*/  ISETP.GE.AND.EX P0, PT, R23, UR13, PT, P0 ;  /* 0x0000000d17007c0c */ /* 0x000fe2000bf06300 */
[----:B------:R-:W-:Y:S02]  /*0560*/  IMAD.WIDE.U32 R50, R9, UR14, R50 ;  /* 0x0000000e09327c25 */ /* 0x000fe4000f8e0032 */
[----:B------:R-:W1:Y:S02]  /*0570*/  @!P1 LDC.64 R8, c[0x0][0x3a0] ;  /* 0x0000e800ff089b82 */ /* 0x000e640000000a00 */
[----:B0-----:R-:W-:Y:S01]  /*0580*/  @!P1 IMAD R12, R13, R6, RZ ;  /* 0x000000060d0c9224 */ /* 0x001fe200078e02ff */
[----:B------:R-:W-:Y:S02]  /*0590*/  IADD3 R53, PT, PT, R51, R53, RZ ;  /* 0x0000003533357210 */ /* 0x000fe40007ffe0ff */
[-C--:B------:R-:W-:Y:S01]  /*05a0*/  @!P1 MOV R52, R50.reuse ;  /* 0x0000003200349202 */ /* 0x080fe20000000f00 */
[C---:B------:R-:W-:Y:S01]  /*05b0*/  @!P1 IMAD R5, R17.reuse, R7, R12 ;  /* 0x0000000711059224 */ /* 0x040fe200078e020c */
[----:B------:R-:W-:Y:S01]  /*05c0*/  @!P2 MOV R24, R50 ;  /* 0x000000320018a202 */ /* 0x000fe20000000f00 */
[----:B------:R-:W0:Y:S01]  /*05d0*/  @!P2 LDC.64 R10, c[0x0][0x3f8] ;  /* 0x0000fe00ff0aab82 */ /* 0x000e220000000a00 */
[----:B------:R-:W-:Y:S01]  /*05e0*/  @!P2 MOV R25, R53 ;  /* 0x000000350019a202 */ /* 0x000fe20000000f00 */
[----:B------:R-:W-:-:S05]  /*05f0*/  @!P1 IMAD.WIDE.U32 R6, R17, R6, R52 ;  /* 0x0000000611069225 */ /* 0x000fca00078e0034 */
[----:B------:R-:W-:Y:S01]  /*0600*/  @!P1 IADD3 R5, PT, PT, R7, R5, RZ ;  /* 0x0000000507059210 */ /* 0x000fe20007ffe0ff */
[----:B------:R-:W2:Y:S01]  /*0610*/  @!P1 LDC.64 R16, c[0x0][0x398] ;  /* 0x0000e600ff109b82 */ /* 0x000ea20000000a00 */
[C---:B------:R-:W-:Y:S02]  /*0620*/  @!P1 SHF.L.U32 R27, R6.reuse, 0x1, RZ ;  /* 0x00000001061b9819 */ /* 0x040fe400000006ff */
[----:B------:R-:W-:Y:S02]  /*0630*/  @!P1 SHF.L.U64.HI R26, R6, 0x1, R5 ;  /* 0x00000001061a9819 */ /* 0x000fe40000010205 */
[----:B------:R-:W-:-:S03]  /*0640*/  SHF.R.S32.HI R5, RZ, 0x1f, R41 ;  /* 0x0000001fff057819 */ /* 0x000fc60000011429 */
[----:B------:R-:W3:Y:S01]  /*0650*/  LDC.64 R6, c[0x0][0x3b8] ;  /* 0x0000ee00ff067b82 */ /* 0x000ee20000000a00 */
[----:B-1----:R-:W-:-:S04]  /*0660*/  @!P1 IADD3 R8, P3, PT, R27, R8, RZ ;  /* 0x000000081b089210 */ /* 0x002fc80007f7e0ff */
[----:B------:R-:W-:Y:S02]  /*0670*/  @!P1 IADD3.X R9, PT, PT, R26, R9, RZ, P3, !PT ;  /* 0x000000091a099210 */ /* 0x000fe40001ffe4ff */
[----:B------:R-:W-:Y:S01]  /*0680*/  ISETP.GE.U32.AND P3, PT, R41, UR12, PT ;  /* 0x0000000c29007c0c */ /* 0x000fe2000bf66070 */
[----:B------:R-:W1:Y:S01]  /*0690*/  @!P0 LDC.64 R20, c[0x0][0x3f8] ;  /* 0x0000fe00ff148b82 */ /* 0x000e620000000a00 */
[-C--:B0-----:R-:W-:Y:S01]  /*06a0*/  @!P2 IMAD R15, R15, R10.reuse, RZ ;  /* 0x0000000a0f0fa224 */ /* 0x081fe200078e02ff */
[----:B------:R0:W4:Y:S01]  /*06b0*/  @!P1 LDG.E R38, desc[UR8][R8.64] ;  /* 0x0000000808269981 */ /* 0x000122000c1e1900 */
[----:B------:R-:W-:Y:S02]  /*06c0*/  ISETP.GE.AND.EX P3, PT, R5, UR13, PT, P3 ;  /* 0x0000000d05007c0c */ /* 0x000fe4000bf66330 */
[C---:B------:R-:W-:Y:S02]  /*06d0*/  @!P2 IMAD R15, R14.reuse, R11, R15 ;  /* 0x0000000b0e0fa224 */ /* 0x040fe400078e020f */
[----:B------:R-:W-:Y:S01]  /*06e0*/  @!P2 IMAD.WIDE.U32 R10, R14, R10, R24 ;  /* 0x0000000a0e0aa225 */ /* 0x000fe200078e0018 */
[----:B------:R-:W0:Y:S01]  /*06f0*/  @!P2 LDC.64 R12, c[0x0][0x3a0] ;  /* 0x0000e800ff0cab82 */ /* 0x000e220000000a00 */
[----:B--2---:R-:W-:-:S07]  /*0700*/  @!P1 IADD3 R16, P4, PT, R27, R16, RZ ;  /* 0x000000101b109210 */ /* 0x004fce0007f9e0ff */
[----:B------:R-:W2:Y:S01]  /*0710*/  @!P2 LDC.64 R18, c[0x0][0x398] ;  /* 0x0000e600ff12ab82 */ /* 0x000ea20000000a00 */
[----:B------:R-:W-:Y:S01]  /*0720*/  @!P2 IADD3 R25, PT, PT, R11, R15, RZ ;  /* 0x0000000f0b19a210 */ /* 0x000fe20007ffe0ff */
[----:B---3--:R-:W-:Y:S01]  /*0730*/  IMAD.WIDE R6, R39, 0x8, R6 ;  /* 0x0000000827067825 */ /* 0x008fe200078e0206 */
[----:B------:R-:W-:-:S05]  /*0740*/  @!P2 SHF.L.U32 R11, R10, 0x1, RZ ;  /* 0x000000010a0ba819 */ /* 0x000fca00000006ff */
[----:B------:R-:W3:Y:S01]  /*0750*/  @!P0 LDC.64 R14, c[0x0][0x3a0] ;  /* 0x0000e800ff0e8b82 */ /* 0x000ee20000000a00 */
[----:B------:R-:W-:Y:S01]  /*0760*/  @!P1 IADD3.X R17, PT, PT, R26, R17, RZ, P4, !PT ;  /* 0x000000111a119210 */ /* 0x000fe200027fe4ff */
[----:B------:R-:W4:Y:S01]  /*0770*/  LDG.E.64 R6, desc[UR8][R6.64] ;  /* 0x0000000806067981 */ /* 0x000f22000c1e1b00 */
[----:B------:R-:W-:Y:S01]  /*0780*/  @!P2 SHF.L.U64.HI R24, R10, 0x1, R25 ;  /* 0x000000010a18a819 */ /* 0x000fe20000010219 */
[----:B-1----:R-:W-:Y:S01]  /*0790*/  @!P0 IMAD R23, R23, R20, RZ ;  /* 0x0000001417178224 */ /* 0x002fe200078e02ff */
[----:B0-----:R-:W-:Y:S02]  /*07a0*/  @!P0 MOV R8, R50 ;  /* 0x0000003200088202 */ /* 0x001fe40000000f00 */
[----:B------:R-:W-:Y:S02]  /*07b0*/  @!P0 MOV R9, R53 ;  /* 0x0000003500098202 */ /* 0x000fe40000000f00 */
[C---:B------:R-:W-:Y:S01]  /*07c0*/  @!P2 IADD3 R12, P4, PT, R11.reuse, R12, RZ ;  /* 0x0000000c0b0ca210 */ /* 0x040fe20007f9e0ff */
[----:B------:R-:W-:Y:S01]  /*07d0*/  @!P0 IMAD R23, R42, R21, R23 ;  /* 0x000000152a178224 */ /* 0x000fe200078e0217 */
[----:B--2---:R-:W-:-:S02]  /*07e0*/  @!P2 IADD3 R18, P5, PT, R11, R18, RZ ;  /* 0x000000120b12a210 */ /* 0x004fc40007fbe0ff */
[----:B------:R-:W0:Y:S01]  /*07f0*/  @!P3 LDC.64 R10, c[0x0][0x3f8] ;  /* 0x0000fe00ff0abb82 */ /* 0x000e220000000a00 */
[----:B------:R-:W-:Y:S01]  /*0800*/  @!P0 IMAD.WIDE.U32 R20, R42, R20, R8 ;  /* 0x000000142a148225 */ /* 0x000fe200078e0008 */
[----:B------:R-:W-:Y:S02]  /*0810*/  CS2R R36, SRZ ;  /* 0x0000000000247805 */ /* 0x000fe4000001ff00 */
[----:B------:R-:W-:Y:S02]  /*0820*/  @!P2 IADD3.X R13, PT, PT, R24, R13, RZ, P4, !PT ;  /* 0x0000000d180da210 */ /* 0x000fe400027fe4ff */
[----:B------:R-:W-:Y:S02]  /*0830*/  @!P0 IADD3 R21, PT, PT, R21, R23, RZ ;  /* 0x0000001715158210 */ /* 0x000fe40007ffe0ff */
[----:B------:R-:W-:Y:S01]  /*0840*/  @!P0 SHF.L.U32 R23, R20, 0x1, RZ ;  /* 0x0000000114178819 */ /* 0x000fe200000006ff */
[----:B------:R1:W2:Y:S01]  /*0850*/  @!P1 LDG.E R37, desc[UR8][R16.64] ;  /* 0x0000000810259981 */ /* 0x0002a2000c1e1900 */
[----:B------:R-:W-:Y:S01]  /*0860*/  @!P2 IADD3.X R19, PT, PT, R24, R19, RZ, P5, !PT ;  /* 0x000000131813a210 */ /* 0x000fe20002ffe4ff */
[----:B------:R-:W0:Y:S01]  /*0870*/  @!P0 LDC.64 R8, c[0x0][0x398] ;  /* 0x0000e600ff088b82 */ /* 0x000e220000000a00 */
[----:B------:R-:W-:-:S02]  /*0880*/  @!P0 SHF.L.U64.HI R24, R20, 0x1, R21 ;  /* 0x0000000114188819 */ /* 0x000fc40000010215 */
[----:B------:R-:W-:Y:S02]  /*0890*/  CS2R R34, SRZ ;  /* 0x0000000000227805 */ /* 0x000fe4000001ff00 */
[----:B---3--:R-:W-:Y:S01]  /*08a0*/  @!P0 IADD3 R20, P1, PT, R23, R14, RZ ;  /* 0x0000000e17148210 */ /* 0x008fe20007f3e0ff */
[----:B------:R-:W3:Y:S01]  /*08b0*/  @!P2 LDG.E R36, desc[UR8][R12.64] ;  /* 0x000000080c24a981 */ /* 0x000ee2000c1e1900 */
[----:B------:R-:W-:Y:S02]  /*08c0*/  ISETP.NE.AND P4, PT, RZ, UR11, PT ;  /* 0x0000000bff007c0c */ /* 0x000fe4000bf85270 */
[----:B------:R-:W-:Y:S01]  /*08d0*/  @!P0 IADD3.X R21, PT, PT, R24, R15, RZ, P1, !PT ;  /* 0x0000000f18158210 */ /* 0x000fe20000ffe4ff */
[----:B-1----:R-:W1:Y:S01]  /*08e0*/  @!P3 LDC.64 R16, c[0x0][0x3a0] ;  /* 0x0000e800ff10bb82 */ /* 0x002e620000000a00 */
[----:B------:R-:W-:Y:S01]  /*08f0*/  PRMT R25, R22, 0x9910, RZ ;  /* 0x0000991016197816 */ /* 0x000fe200000000ff */
[----:B------:R0:W3:Y:S06]  /*0900*/  @!P2 LDG.E R35, desc[UR8][R18.64] ;  /* 0x000000081223a981 */ /* 0x0000ec000c1e1900 */
[----:B------:R-:W1:Y:S01]  /*0910*/  @!P3 LDC.64 R14, c[0x0][0x398] ;  /* 0x0000e600ff0ebb82 */ /* 0x000e620000000a00 */
[----:B------:R-:W-:Y:S01]  /*0920*/  IMAD R25, R25, 0xc, RZ ;  /* 0x0000000c19197824 */ /* 0x000fe200078e02ff */
[----:B------:R0:W3:Y:S02]  /*0930*/  @!P0 LDG.E R34, desc[UR8][R20.64] ;  /* 0x0000000814228981 */ /* 0x0000e4000c1e1900 */
[----:B0-----:R-:W-:Y:S01]  /*0940*/  @!P3 IMAD R22, R5, R10, RZ ;  /* 0x0000000a0516b224 */ /* 0x001fe200078e02ff */
[----:B------:R-:W-:-:S02]  /*0950*/  @!P3 MOV R18, R50 ;  /* 0x000000320012b202 */ /* 0x000fc40000000f00 */
[----:B------:R-:W-:Y:S01]  /*0960*/  @!P3 MOV R19, R53 ;  /* 0x000000350013b202 */ /* 0x000fe20000000f00 */
[C---:B------:R-:W-:Y:S01]  /*0970*/  @!P3 IMAD R5, R41.reuse, R11, R22 ;  /* 0x0000000b2905b224 */ /* 0x040fe200078e0216 */
[----:B------:R-:W-:Y:S01]  /*0980*/  IADD3 R25, PT, PT, RZ, -R25, RZ ;  /* 0x80000019ff197210 */ /* 0x000fe20007ffe0ff */
[----:B------:R-:W0:Y:S01]  /*0990*/  LDC.64 R12, c[0x0][0x3a8] ;  /* 0x0000ea00ff0c7b82 */ /* 0x000e220000000a00 */
[----:B------:R-:W-:Y:S02]  /*09a0*/  @!P3 IMAD.WIDE.U32 R18, R41, R10, R18 ;  /* 0x0000000a2912b225 */ /* 0x000fe400078e0012 */
[----:B------:R-:W-:-:S05]  /*09b0*/  PRMT R21, R25, 0x7710, RZ ;  /* 0x0000771019157816 */ /* 0x000fca00000000ff */
[----:B------:R-:W0:Y:S01]  /*09c0*/  @P4 LDC.64 R10, c[0x0][0x3b0] ;  /* 0x0000ec00ff0a4b82 */ /* 0x000e220000000a00 */
[----:B------:R-:W-:Y:S02]  /*09d0*/  IADD3 R21, PT, PT, R21, R30, RZ ;  /* 0x0000001e15157210 */ /* 0x000fe40007ffe0ff */
[----:B------:R-:W-:Y:S02]  /*09e0*/  @!P0 IADD3 R8, P1, PT, R23, R8, RZ ;  /* 0x0000000817088210 */ /* 0x000fe40007f3e0ff */
[----:B------:R-:W-:Y:S02]  /*09f0*/  @!P3 IADD3 R19, PT, PT, R19, R5, RZ ;  /* 0x000000051313b210 */ /* 0x000fe40007ffe0ff */
[----:B------:R-:W-:Y:S02]  /*0a00*/  @!P3 SHF.L.U32 R5, R18, 0x1, RZ ;  /* 0x000000011205b819 */ /* 0x000fe400000006ff */
[----:B------:R-:W-:Y:S02]  /*0a10*/  SHF.L.U32 R21, R21, 0x1, RZ ;  /* 0x0000000115157819 */ /* 0x000fe400000006ff */
[----:B------:R-:W-:-:S02]  /*0a20*/  @!P0 IADD3.X R9, PT, PT, R24, R9, RZ, P1, !PT ;  /* 0x0000000918098210 */ /* 0x000fc40000ffe4ff */
[C---:B-1----:R-:W-:Y:S02]  /*0a30*/  @!P3 IADD3 R16, P1, PT, R5.reuse, R16, RZ ;  /* 0x000000100510b210 */ /* 0x042fe40007f3e0ff */
[----:B------:R-:W-:Y:S02]  /*0a40*/  @!P3 IADD3 R14, P2, PT, R5, R14, RZ ;  /* 0x0000000e050eb210 */ /* 0x000fe40007f5e0ff */
[----:B------:R-:W-:Y:S02]  /*0a50*/  LOP3.LUT R5, R21, 0xffff, RZ, 0xc0, !PT ;  /* 0x0000ffff15057812 */ /* 0x000fe400078ec0ff */
[----:B------:R-:W-:Y:S02]  /*0a60*/  @!P3 SHF.L.U64.HI R18, R18, 0x1, R19 ;  /* 0x000000011212b819 */ /* 0x000fe40000010213 */
[----:B------:R-:W-:Y:S02]  /*0a70*/  CS2R R32, SRZ ;  /* 0x0000000000207805 */ /* 0x000fe4000001ff00 */
[----:B------:R-:W-:Y:S01]  /*0a80*/  MOV R31, RZ ;  /* 0x000000ff001f7202 */ /* 0x000fe20000000f00 */
[----:B------:R-:W-:Y:S01]  /*0a90*/  IMAD R21, R47, 0x18, R5 ;  /* 0x000000182f157824 */ /* 0x000fe200078e0205 */
[----:B------:R-:W-:-:S02]  /*0aa0*/  @!P3 IADD3.X R17, PT, PT, R18, R17, RZ, P1, !PT ;  /* 0x000000111211b210 */ /* 0x000fc40000ffe4ff */
[----:B------:R-:W-:Y:S01]  /*0ab0*/  @!P3 IADD3.X R15, PT, PT, R18, R15, RZ, P2, !PT ;  /* 0x0000000f120fb210 */ /* 0x000fe200017fe4ff */
[C---:B0-----:R-:W-:Y:S01]  /*0ac0*/  @P4 IMAD.WIDE R18, R21.reuse, 0x4, R10 ;  /* 0x0000000415124825 */ /* 0x041fe200078e020a */
[----:B------:R0:W3:Y:S03]  /*0ad0*/  @!P0 LDG.E R33, desc[UR8][R8.64] ;  /* 0x0000000808218981 */ /* 0x0000e6000c1e1900 */
[----:B------:R-:W-:Y:S01]  /*0ae0*/  IMAD.WIDE R10, R21, 0x4, R12 ;  /* 0x00000004150a7825 */ /* 0x000fe200078e020c */
[----:B------:R-:W3:Y:S04]  /*0af0*/  @!P3 LDG.E R32, desc[UR8][R16.64] ;  /* 0x000000081020b981 */ /* 0x000ee8000c1e1900 */
[----:B------:R1:W3:Y:S04]  /*0b00*/  @!P3 LDG.E R31, desc[UR8][R14.64] ;  /* 0x000000080e1fb981 */ /* 0x0002e8000c1e1900 */
[----:B------:R-:W5:Y:S01]  /*0b10*/  LDG.E.64 R10, desc[UR8][R10.64] ;  /* 0x000000080a0a7981 */ /* 0x000f62000c1e1b00 */
[----:B------:R-:W-:Y:S01]  /*0b20*/  MOV R46, 0x3f800000 ;  /* 0x3f800000002e7802 */ /* 0x000fe20000000f00 */
[----:B------:R-:W-:Y:S01]  /*0b30*/  UISETP.NE.AND UP0, UPT, UR11, URZ, UPT ;  /* 0x000000ff0b00728c */ /* 0x000fe2000bf05270 */
[----:B0-----:R-:W-:-:S06]  /*0b40*/  CS2R R8, SRZ ;  /* 0x0000000000087805 */ /* 0x001fcc000001ff00 */
[----:B------:R0:W5:Y:S01]  /*0b50*/  @P4 LDG.E.64 R8, desc[UR8][R18.64] ;  /* 0x0000000812084981 */ /* 0x000162000c1e1b00 */
[----:B----4-:R-:W-:-:S05]  /*0b60*/  FFMA.FTZ R7, -R6, R6, R7 ;  /* 0x0000000606077223 */ /* 0x010fca0000010107 */
[----:B------:R-:W-:-:S13]  /*0b70*/  FSETP.GTU.FTZ.AND P1, PT, R7, RZ, PT ;  /* 0x000000ff0700720b */ /* 0x000fda0003f3c000 */
[----:B------:R-:W4:Y:S01]  /*0b80*/  @P1 LDC R12, c[0x0][0x3c0] ;  /* 0x0000f000ff0c1b82 */ /* 0x000f220000000800 */
[----:B------:R-:W-:Y:S02]  /*0b90*/  PRMT R13, R38, 0x7632, R13 ;  /* 0x00007632260d7816 */ /* 0x000fe4000000000d */
[----:B--2---:R-:W-:Y:S01]  /*0ba0*/  PRMT R45, R37, 0x7632, R45 ;  /* 0x00007632252d7816 */ /* 0x004fe2000000002d */
[----:B----4-:R-:W-:-:S04]  /*0bb0*/  @P1 FADD.FTZ R12, R7, R12 ;  /* 0x0000000c070c1221 */ /* 0x010fc80000010000 */
[----:B------:R2:W4:Y:S01]  /*0bc0*/  @P1 MUFU.RSQ R46, R12 ;  /* 0x0000000c002e1308 */ /* 0x0005220000001400 */
[----:B---3--:R-:W-:Y:S02]  /*0bd0*/  PRMT R20, R36, 0x7632, R20 ;  /* 0x0000763224147816 */ /* 0x008fe40000000014 */
[----:B------:R-:W-:Y:S02]  /*0be0*/  PRMT R44, R35, 0x7632, R44 ;  /* 0x00007632232c7816 */ /* 0x000fe4000000002c */
[----:B-1----:R-:W-:Y:S02]  /*0bf0*/  PRMT R15, R34, 0x7632, R15 ;  /* 0x00007632220f7816 */ /* 0x002fe4000000000f */
[----:B------:R-:W-:Y:S02]  /*0c00*/  PRMT R43, R33, 0x7632, R43 ;  /* 0x00007632212b7816 */ /* 0x000fe4000000002b */
[----:B0-----:R-:W-:Y:S02]  /*0c10*/  PRMT R19, R32, 0x7632, R19 ;  /* 0x0000763220137816 */ /* 0x001fe40000000013 */
[----:B------:R-:W-:Y:S01]  /*0c20*/  PRMT R7, R31, 0x7632, R7 ;  /* 0x000076321f077816 */ /* 0x000fe20000000007 */
[----:B--2-4-:R-:W-:Y:S06]  /*0c30*/  BRA.U UP0, `(.L_x_38) ;  /* 0x0000000500247547 */ /* 0x014fec000b800000 */
[----:B------:R-:W-:Y:S02]  /*0c40*/  SHF.L.U32 R17, R38, 0x10, RZ ;  /* 0x0000001026117819 */ /* 0x000fe400000006ff */
[----:B------:R-:W-:Y:S02]  /*0c50*/  SHF.L.U32 R21, R13, 0x10, RZ ;  /* 0x000000100d157819 */ /* 0x000fe400000006ff */
[----:B------:R-:W-:Y:S01]  /*0c60*/  SHF.L.U32 R13, R37, 0x10, RZ ;  /* 0x00000010250d7819 */ /* 0x000fe200000006ff */
[C---:B------:R-:W-:Y:S01]  /*0c70*/  FADD.FTZ R17, -R6.reuse, R17 ;  /* 0x0000001106117221 */ /* 0x040fe20000010100 */
[----:B------:R-:W-:Y:S01]  /*0c80*/  SHF.L.U32 R12, R45, 0x10, RZ ;  /* 0x000000102d0c7819 */ /* 0x000fe200000006ff */
[----:B------:R-:W-:Y:S01]  /*0c90*/  FADD.FTZ R21, -R6, R21 ;  /* 0x0000001506157221 */ /* 0x000fe20000010100 */
[----:B------:R-:W-:Y:S01]  /*0ca0*/  SHF.L.U32 R49, R32, 0x10, RZ ;  /* 0x0000001020317819 */ /* 0x000fe200000006ff */
[----:B-----5:R-:W-:Y:S01]  /*0cb0*/  FMUL.FTZ R23, R10, R13 ;  /* 0x0000000d0a177220 */ /* 0x020fe20000410000 */
[-C--:B------:R-:W-:Y:S01]  /*0cc0*/  FMUL.FTZ R14, R17, R46.reuse ;  /* 0x0000002e110e7220 */ /* 0x080fe20000410000 */
[----:B------:R-:W-:Y:S01]  /*0cd0*/  FMUL.FTZ R17, R21, R46 ;  /* 0x0000002e15117220 */ /* 0x000fe20000410000 */
[----:B------:R-:W-:Y:S01]  /*0ce0*/  FMUL.FTZ R18, R11, R12 ;  /* 0x0000000c0b127220 */ /* 0x000fe20000410000 */
[----:B------:R-:W-:Y:S01]  /*0cf0*/  FADD.FTZ R21, RZ, R23 ;  /* 0x00000017ff157221 */ /* 0x000fe20000010000 */
[----:B------:R-:W-:Y:S01]  /*0d00*/  FFMA.FTZ R22, R14, R23, RZ ;  /* 0x000000170e167223 */ /* 0x000fe200000100ff */
[----:B------:R-:W-:Y:S01]  /*0d10*/  SHF.L.U32 R23, R36, 0x10, RZ ;  /* 0x0000001024177819 */ /* 0x000fe200000006ff */
[----:B------:R-:W-:Y:S01]  /*0d20*/  FFMA.FTZ R14, R13, R14, RZ ;  /* 0x0000000e0d0e7223 */ /* 0x000fe200000100ff */
[----:B------:R-:W-:Y:S01]  /*0d30*/  FADD.FTZ R16, R18, R21 ;  /* 0x0000001512107221 */ /* 0x000fe20000010000 */
[----:B------:R-:W-:Y:S01]  /*0d40*/  SHF.L.U32 R21, R20, 0x10, RZ ;  /* 0x0000001014157819 */ /* 0x000fe200000006ff */
[----:B------:R-:W-:Y:S01]  /*0d50*/  FFMA.FTZ R18, R17, R18, R22 ;  /* 0x0000001211127223 */ /* 0x000fe20000010016 */
[C---:B------:R-:W-:Y:S01]  /*0d60*/  FADD.FTZ R25, -R6.reuse, R23 ;  /* 0x0000001706197221 */ /* 0x040fe20000010100 */
[----:B------:R-:W-:Y:S01]  /*0d70*/  SHF.L.U32 R23, R35, 0x10, RZ ;  /* 0x0000001023177819 */ /* 0x000fe200000006ff */
[----:B------:R-:W-:Y:S01]  /*0d80*/  FADD.FTZ R22, RZ, R13 ;  /* 0x0000000dff167221 */ /* 0x000fe20000010000 */
[----:B------:R-:W-:Y:S01]  /*0d90*/  FADD.FTZ R21, -R6, R21 ;  /* 0x0000001506157221 */ /* 0x000fe20000010100 */
[-C--:B------:R-:W-:Y:S01]  /*0da0*/  FMUL.FTZ R25, R25, R46.reuse ;  /* 0x0000002e19197220 */ /* 0x080fe20000410000 */
[----:B------:R-:W-:Y:S01]  /*0db0*/  SHF.L.U32 R20, R44, 0x10, RZ ;  /* 0x000000102c147819 */ /* 0x000fe200000006ff */
[----:B------:R-:W-:Y:S01]  /*0dc0*/  FMUL.FTZ R27, R10, R23 ;  /* 0x000000170a1b7220 */ /* 0x000fe20000410000 */
[C---:B------:R-:W-:Y:S01]  /*0dd0*/  FADD.FTZ R13, R23.reuse, R22 ;  /* 0x00000016170d7221 */ /* 0x040fe20000010000 */
[----:B------:R-:W-:Y:S01]  /*0de0*/  FFMA.FTZ R14, R23, R25, R14 ;  /* 0x00000019170e7223 */ /* 0x000fe2000001000e */
[----:B------:R-:W-:Y:S01]  /*0df0*/  FFMA.FTZ R17, R12, R17, RZ ;  /* 0x000000110c117223 */ /* 0x000fe200000100ff */
[----:B------:R-:W-:Y:S01]  /*0e00*/  FADD.FTZ R23, RZ, R12 ;  /* 0x0000000cff177221 */ /* 0x000fe20000010000 */
[----:B------:R-:W-:Y:S01]  /*0e10*/  FMUL.FTZ R21, R21, R46 ;  /* 0x0000002e15157220 */ /* 0x000fe20000410000 */
[----:B------:R-:W-:Y:S01]  /*0e20*/  FFMA.FTZ R18, R25, R27, R18 ;  /* 0x0000001b19127223 */ /* 0x000fe20000010012 */
[----:B------:R-:W-:Y:S01]  /*0e30*/  SHF.L.U32 R25, R34, 0x10, RZ ;  /* 0x0000001022197819 */ /* 0x000fe200000006ff */
[----:B------:R-:W-:Y:S01]  /*0e40*/  FADD.FTZ R29, R16, R27 ;  /* 0x0000001b101d7221 */ /* 0x000fe20000010000 */
[C---:B------:R-:W-:Y:S01]  /*0e50*/  FADD.FTZ R12, R20.reuse, R23 ;  /* 0x00000017140c7221 */ /* 0x040fe20000010000 */
[----:B------:R-:W-:Y:S01]  /*0e60*/  FFMA.FTZ R16, R20, R21, R17 ;  /* 0x0000001514107223 */ /* 0x000fe20000010011 */
[----:B------:R-:W-:Y:S01]  /*0e70*/  FMUL.FTZ R20, R11, R20 ;  /* 0x000000140b147220 */ /* 0x000fe20000410000 */
[----:B------:R-:W-:Y:S01]  /*0e80*/  SHF.L.U32 R17, R33, 0x10, RZ ;  /* 0x0000001021117819 */ /* 0x000fe200000006ff */
[----:B------:R-:W-:Y:S01]  /*0e90*/  FADD.FTZ R25, -R6, R25 ;  /* 0x0000001906197221 */ /* 0x000fe20000010100 */
[----:B------:R-:W-:Y:S01]  /*0ea0*/  SHF.L.U32 R23, R15, 0x10, RZ ;  /* 0x000000100f177819 */ /* 0x000fe200000006ff */
[----:B------:R-:W-:Y:S01]  /*0eb0*/  FADD.FTZ R29, R20, R29 ;  /* 0x0000001d141d7221 */ /* 0x000fe20000010000 */
[----:B------:R-:W-:Y:S01]  /*0ec0*/  FFMA.FTZ R18, R21, R20, R18 ;  /* 0x0000001415127223 */ /* 0x000fe20000010012 */
[----:B------:R-:W-:Y:S01]  /*0ed0*/  FMUL.FTZ R20, R10, R17 ;  /* 0x000000110a147220 */ /* 0x000fe20000410000 */
[----:B------:R-:W-:Y:S01]  /*0ee0*/  SHF.L.U32 R15, R43, 0x10, RZ ;  /* 0x000000102b0f7819 */ /* 0x000fe200000006ff */
[----:B------:R-:W-:Y:S01]  /*0ef0*/  FMUL.FTZ R25, R25, R46 ;  /* 0x0000002e19197220 */ /* 0x000fe20000410000 */
[C---:B------:R-:W-:Y:S01]  /*0f00*/  FADD.FTZ R23, -R6.reuse, R23 ;  /* 0x0000001706177221 */ /* 0x040fe20000010100 */
[----:B------:R-:W-:Y:S01]  /*0f10*/  FADD.FTZ R22, R29, R20 ;  /* 0x000000141d167221 */ /* 0x000fe20000010000 */
[----:B------:R-:W-:Y:S01]  /*0f20*/  SHF.L.U32 R21, R31, 0x10, RZ ;  /* 0x000000101f157819 */ /* 0x000fe200000006ff */
[----:B------:R-:W-:Y:S01]  /*0f30*/  FFMA.FTZ R29, R25, R20, R18 ;  /* 0x00000014191d7223 */ /* 0x000fe20000010012 */
[----:B------:R-:W-:Y:S01]  /*0f40*/  FMUL.FTZ R27, R11, R15 ;  /* 0x0000000f0b1b7220 */ /* 0x000fe20000410000 */
[-C--:B------:R-:W-:Y:S01]  /*0f50*/  FMUL.FTZ R20, R23, R46.reuse ;  /* 0x0000002e17147220 */ /* 0x080fe20000410000 */
[----:B------:R-:W-:Y:S01]  /*0f60*/  FADD.FTZ R49, -R6, R49 ;  /* 0x0000003106317221 */ /* 0x000fe20000010100 */
[----:B------:R-:W-:Y:S01]  /*0f70*/  SHF.L.U32 R23, R19, 0x10, RZ ;  /* 0x0000001013177819 */ /* 0x000fe200000006ff */
[----:B------:R-:W-:Y:S01]  /*0f80*/  FFMA.FTZ R18, R17, R25, R14 ;  /* 0x0000001911127223 */ /* 0x000fe2000001000e */
[----:B------:R-:W-:Y:S01]  /*0f90*/  FADD.FTZ R14, R27, R22 ;  /* 0x000000161b0e7221 */ /* 0x000fe20000010000 */
[----:B------:R-:W-:Y:S01]  /*0fa0*/  SHF.L.U32 R22, R7, 0x10, RZ ;  /* 0x0000001007167819 */ /* 0x000fe200000006ff */
[----:B------:R-:W-:Y:S01]  /*0fb0*/  FMUL.FTZ R25, R10, R21 ;  /* 0x000000150a197220 */ /* 0x000fe20000410000 */
[----:B------:R-:W-:Y:S01]  /*0fc0*/  FFMA.FTZ R26, R20, R27, R29 ;  /* 0x0000001b141a7223 */ /* 0x000fe2000001001d */
[----:B------:R-:W-:Y:S01]  /*0fd0*/  FMUL.FTZ R19, R49, R46 ;  /* 0x0000002e31137220 */ /* 0x000fe20000410000 */
[----:B------:R-:W-:Y:S01]  /*0fe0*/  FADD.FTZ R23, -R6, R23 ;  /* 0x0000001706177221 */ /* 0x000fe20000010100 */
[----:B------:R-:W-:Y:S01]  /*0ff0*/  FADD.FTZ R24, R13, R17 ;  /* 0x000000110d187221 */ /* 0x000fe20000010000 */
[----:B------:R-:W-:Y:S01]  /*1000*/  FADD.FTZ R17, R14, R25 ;  /* 0x000000190e117221 */ /* 0x000fe20000010000 */
[----:B------:R-:W-:Y:S01]  /*1010*/  FFMA.FTZ R26, R19, R25, R26 ;  /* 0x00000019131a7223 */ /* 0x000fe2000001001a */
[----:B------:R-:W-:Y:S01]  /*1020*/  FMUL.FTZ R14, R11, R22 ;  /* 0x000000160b0e7220 */ /* 0x000fe20000410000 */
[----:B------:R-:W-:Y:S01]  /*1030*/  FMUL.FTZ R25, R23, R46 ;  /* 0x0000002e17197220 */ /* 0x000fe20000410000 */
[----:B------:R-:W-:Y:S01]  /*1040*/  FADD.FTZ R13, R12, R15 ;  /* 0x0000000f0c0d7221 */ /* 0x000fe20000010000 */
[----:B------:R-:W-:Y:S01]  /*1050*/  FFMA.FTZ R23, R15, R20, R16 ;  /* 0x000000140f177223 */ /* 0x000fe20000010010 */
[----:B------:R-:W-:Y:S01]  /*1060*/  FADD.FTZ R16, R14, R17 ;  /* 0x000000110e107221 */ /* 0x000fe20000010000 */
[----:B------:R-:W-:Y:S01]  /*1070*/  FFMA.FTZ R17, R25, R14, R26 ;  /* 0x0000000e19117223 */ /* 0x000fe2000001001a */
[----:B------:R-:W-:Y:S01]  /*1080*/  FADD.FTZ R15, R13, R22 ;  /* 0x000000160d0f7221 */ /* 0x000fe20000010000 */
[----:B------:R-:W-:Y:S01]  /*1090*/  FADD.FTZ R14, R24, R21 ;  /* 0x00000015180e7221 */ /* 0x000fe20000010000 */
[----:B------:R-:W-:Y:S01]  /*10a0*/  FFMA.FTZ R12, R21, R19, R18 ;  /* 0x00000013150c7223 */ /* 0x000fe20000010012 */
[----:B------:R-:W-:Y:S01]  /*10b0*/  FFMA.FTZ R13, R22, R25, R23 ;  /* 0x00000019160d7223 */ /* 0x000fe20000010017 */
[----:B------:R-:W-:Y:S06]  /*10c0*/  BRA `(.L_x_39) ;  /* 0x0000000800447947 */ /* 0x000fec0003800000 */
.L_x_38:
[----:B------:R-:W-:Y:S02]  /*10d0*/  SHF.L.U32 R15, R38, 0x10, RZ ;  /* 0x00000010260f7819 */ /* 0x000fe400000006ff */
[----:B------:R-:W-:Y:S02]  /*10e0*/  SHF.L.U32 R26, R37, 0x10, RZ ;  /* 0x00000010251a7819 */ /* 0x000fe400000006ff */
[----:B------:R-:W-:Y:S01]  /*10f0*/  SHF.L.U32 R25, R34, 0x10, RZ ;  /* 0x0000001022197819 */ /* 0x000fe200000006ff */
[----:B------:R-:W-:Y:S01]  /*1100*/  FADD.FTZ R17, -R6, R15 ;  /* 0x0000000f06117221 */ /* 0x000fe20000010100 */
[----:B------:R-:W-:Y:S02]  /*1110*/  SHF.L.U32 R15, R13, 0x10, RZ ;  /* 0x000000100d0f7819 */ /* 0x000fe400000006ff */
[----:B------:R-:W-:Y:S01]  /*1120*/  SHF.L.U32 R49, R35, 0x10, RZ ;  /* 0x0000001023317819 */ /* 0x000fe200000006ff */
[-C--:B------:R-:W-:Y:S01]  /*1130*/  FMUL.FTZ R13, R17, R46.reuse ;  /* 0x0000002e110d7220 */ /* 0x080fe20000410000 */
[----:B------:R-:W-:Y:S01]  /*1140*/  SHF.L.U32 R17, R20, 0x10, RZ ;  /* 0x0000001014117819 */ /* 0x000fe200000006ff */
[C---:B------:R-:W-:Y:S01]  /*1150*/  FADD.FTZ R15, -R6.reuse, R15 ;  /* 0x0000000f060f7221 */ /* 0x040fe20000010100 */
[----:B------:R-:W-:Y:S01]  /*1160*/  FADD.FTZ R29, -R6, R25 ;  /* 0x00000019061d7221 */ /* 0x000fe20000010100 */
[----:B-----5:R-:W-:Y:S01]  /*1170*/  FFMA.FTZ R14, R10, R13, R8 ;  /* 0x0000000d0a0e7223 */ /* 0x020fe20000010008 */
[----:B------:R-:W-:Y:S01]  /*1180*/  SHF.L.U32 R25, R45, 0x10, RZ ;  /* 0x000000102d197819 */ /* 0x000fe200000006ff */
[----:B------:R-:W-:Y:S01]  /*1190*/  FMUL.FTZ R12, R15, R46 ;  /* 0x0000002e0f0c7220 */ /* 0x000fe20000410000 */
[----:B------:R-:W-:Y:S01]  /*11a0*/  FADD.FTZ R17, -R6, R17 ;  /* 0x0000001106117221 */ /* 0x000fe20000010100 */
[----:B------:R-:W-:-:S02]  /*11b0*/  FMUL.FTZ R15, R14, -1.4426950216293334961 ;  /* 0xbfb8aa3b0e0f7820 */ /* 0x000fc40000410000 */
[----:B------:R-:W-:Y:S01]  /*11c0*/  FFMA.FTZ R16, R11, R12, R9 ;  /* 0x0000000c0b107223 */ /* 0x000fe20000010009 */
[----:B------:R-:W-:-:S03]  /*11d0*/  FMUL.FTZ R20, R17, R46 ;  /* 0x0000002e11147220 */ /* 0x000fc60000410000 */
[----:B------:R-:W0:Y:S01]  /*11e0*/  MUFU.EX2 R15, R15 ;  /* 0x0000000f000f7308 */ /* 0x000e220000000800 */
[----:B------:R-:W-:Y:S01]  /*11f0*/  FMUL.FTZ R23, R16, -1.4426950216293334961 ;  /* 0xbfb8aa3b10177820 */ /* 0x000fe20000410000 */
[----:B------:R-:W-:-:S04]  /*1200*/  FFMA.FTZ R18, R11, R20, R9 ;  /* 0x000000140b127223 */ /* 0x000fc80000010009 */
[----:B------:R-:W-:Y:S01]  /*1210*/  FMUL.FTZ R24, R18, -1.4426950216293334961 ;  /* 0xbfb8aa3b12187820 */ /* 0x000fe20000410000 */
[----:B------:R-:W1:Y:S05]  /*1220*/  MUFU.EX2 R23, R23 ;  /* 0x0000001700177308 */ /* 0x000e6a0000000800 */
[----:B------:R-:W2:Y:S01]  /*1230*/  MUFU.EX2 R24, R24 ;  /* 0x0000001800187308 */ /* 0x000ea20000000800 */
[----:B0-----:R-:W-:Y:S01]  /*1240*/  FADD.FTZ R17, R15, 1 ;  /* 0x3f8000000f117421 */ /* 0x001fe20000010000 */
[----:B------:R-:W-:-:S05]  /*1250*/  SHF.L.U32 R15, R36, 0x10, RZ ;  /* 0x00000010240f7819 */ /* 0x000fca00000006ff */
[----:B------:R-:W0:Y:S01]  /*1260*/  MUFU.RCP R17, R17 ;  /* 0x0000001100117308 */ /* 0x000e220000001000 */
[----:B-1----:R-:W-:Y:S01]  /*1270*/  FADD.FTZ R22, R23, 1 ;  /* 0x3f80000017167421 */ /* 0x002fe20000010000 */
[----:B------:R-:W-:-:S04]  /*1280*/  FADD.FTZ R15, -R6, R15 ;  /* 0x0000000f060f7221 */ /* 0x000fc80000010100 */
[----:B------:R-:W-:Y:S01]  /*1290*/  FMUL.FTZ R15, R15, R46 ;  /* 0x0000002e0f0f7220 */ /* 0x000fe20000410000 */
[----:B--2---:R-:W-:Y:S01]  /*12a0*/  FADD.FTZ R27, R24, 1 ;  /* 0x3f800000181b7421 */ /* 0x004fe20000010000 */
[----:B------:R-:W1:Y:S02]  /*12b0*/  MUFU.RCP R22, R22 ;  /* 0x0000001600167308 */ /* 0x000e640000001000 */
[----:B------:R-:W-:Y:S01]  /*12c0*/  FFMA.FTZ R24, R10, R15, R8 ;  /* 0x0000000f0a187223 */ /* 0x000fe20000010008 */
[----:B0-----:R-:W-:Y:S01]  /*12d0*/  FADD.FTZ R23, -R17, 1 ;  /* 0x3f80000011177421 */ /* 0x001fe20000010100 */
[----:B------:R-:W-:-:S03]  /*12e0*/  FMUL.FTZ R21, R26, R17 ;  /* 0x000000111a157220 */ /* 0x000fc60000410000 */
[----:B------:R-:W-:Y:S01]  /*12f0*/  FFMA.FTZ R26, R14, R23, 1 ;  /* 0x3f8000000e1a7423 */ /* 0x000fe20000010017 */
[----:B------:R-:W-:Y:S01]  /*1300*/  FMUL.FTZ R23, R24, -1.4426950216293334961 ;  /* 0xbfb8aa3b18177820 */ /* 0x000fe20000410000 */
[----:B------:R0:W2:Y:S01]  /*1310*/  MUFU.RCP R14, R27 ;  /* 0x0000001b000e7308 */ /* 0x0000a20000001000 */
[----:B-1----:R-:W-:Y:S01]  /*1320*/  FADD.FTZ R17, -R22, 1 ;  /* 0x3f80000016117421 */ /* 0x002fe20000010100 */
[----:B------:R-:W-:Y:S01]  /*1330*/  FMUL.FTZ R25, R25, R22 ;  /* 0x0000001619197220 */ /* 0x000fe20000410000 */
[----:B------:R-:W-:Y:S02]  /*1340*/  FMUL.FTZ R21, R21, R26 ;  /* 0x0000001a15157220 */ /* 0x000fe40000410000 */
[----:B------:R-:W-:Y:S01]  /*1350*/  FFMA.FTZ R16, R16, R17, 1 ;  /* 0x3f80000010107423 */ /* 0x000fe20000010011 */
[----:B------:R-:W-:Y:S02]  /*1360*/  FMUL.FTZ R17, R29, R46 ;  /* 0x0000002e1d117220 */ /* 0x000fe40000410000 */
[----:B------:R-:W1:Y:S01]  /*1370*/  MUFU.EX2 R23, R23 ;  /* 0x0000001700177308 */ /* 0x000e620000000800 */
[----:B------:R-:W-:Y:S01]  /*1380*/  PRMT R29, R34, 0x7632, R29 ;  /* 0x00007632221d7816 */ /* 0x000fe2000000001d */
[----:B------:R-:W-:Y:S01]  /*1390*/  FMUL.FTZ R16, R25, R16 ;  /* 0x0000001019107220 */ /* 0x000fe20000410000 */
[----:B------:R-:W-:-:S02]  /*13a0*/  FFMA.FTZ R22, R10, R17, R8 ;  /* 0x000000110a167223 */ /* 0x000fc40000010008 */
[----:B------:R-:W-:Y:S02]  /*13b0*/  SHF.L.U32 R29, R29, 0x10, RZ ;  /* 0x000000101d1d7819 */ /* 0x000fe400000006ff */
[----:B0-----:R-:W-:Y:S01]  /*13c0*/  FMUL.FTZ R27, R22, -1.4426950216293334961 ;  /* 0xbfb8aa3b161b7820 */ /* 0x001fe20000410000 */
[----:B--2---:R-:W-:Y:S02]  /*13d0*/  FADD.FTZ R25, -R14, 1 ;  /* 0x3f8000000e197421 */ /* 0x004fe40000010100 */
[----:B------:R-:W-:-:S03]  /*13e0*/  FADD.FTZ R29, -R6, R29 ;  /* 0x0000001d061d7221 */ /* 0x000fc60000010100 */
[----:B------:R-:W0:Y:S01]  /*13f0*/  MUFU.EX2 R27, R27 ;  /* 0x0000001b001b7308 */ /* 0x000e220000000800 */
[----:B------:R-:W-:Y:S01]  /*1400*/  FFMA.FTZ R26, R18, R25, 1 ;  /* 0x3f800000121a7423 */ /* 0x000fe20000010019 */
[----:B-1----:R-:W-:Y:S01]  /*1410*/  FADD.FTZ R25, R23, 1 ;  /* 0x3f80000017197421 */ /* 0x002fe20000010000 */
[----:B------:R-:W-:Y:S01]  /*1420*/  SHF.L.U32 R23, R44, 0x10, RZ ;  /* 0x000000102c177819 */ /* 0x000fe200000006ff */
[----:B------:R-:W-:-:S04]  /*1430*/  FMUL.FTZ R18, R29, R46 ;  /* 0x0000002e1d127220 */ /* 0x000fc80000410000 */
[----:B------:R-:W1:Y:S01]  /*1440*/  MUFU.RCP R25, R25 ;  /* 0x0000001900197308 */ /* 0x000e620000001000 */
[----:B------:R-:W-:-:S04]  /*1450*/  FMUL.FTZ R23, R23, R14 ;  /* 0x0000000e17177220 */ /* 0x000fc80000410000 */
[----:B------:R-:W-:Y:S01]  /*1460*/  FMUL.FTZ R14, R23, R26 ;  /* 0x0000001a170e7220 */ /* 0x000fe20000410000 */
[----:B0-----:R-:W-:Y:S01]  /*1470*/  FADD.FTZ R48, R27, 1 ;  /* 0x3f8000001b307421 */ /* 0x001fe20000010000 */
[----:B------:R-:W-:-:S03]  /*1480*/  FFMA.FTZ R23, R11, R18, R9 ;  /* 0x000000120b177223 */ /* 0x000fc60000010009 */
[----:B------:R-:W0:Y:S01]  /*1490*/  MUFU.RCP R27, R48 ;  /* 0x00000030001b7308 */ /* 0x000e220000001000 */
[----:B------:R-:W-:Y:S01]  /*14a0*/  FMUL.FTZ R28, R23, -1.4426950216293334961 ;  /* 0xbfb8aa3b171c7820 */ /* 0x000fe20000410000 */
[----:B-1----:R-:W-:-:S06]  /*14b0*/  FADD.FTZ R29, -R25, 1 ;  /* 0x3f800000191d7421 */ /* 0x002fcc0000010100 */
[----:B------:R-:W1:Y:S01]  /*14c0*/  MUFU.EX2 R28, R28 ;  /* 0x0000001c001c7308 */ /* 0x000e620000000800 */
[----:B------:R-:W-:Y:S01]  /*14d0*/  FMUL.FTZ R25, R49, R25 ;  /* 0x0000001931197220 */ /* 0x000fe20000410000 */
[----:B------:R-:W-:Y:S01]  /*14e0*/  FFMA.FTZ R26, R24, R29, 1 ;  /* 0x3f800000181a7423 */ /* 0x000fe2000001001d */
[----:B------:R-:W-:Y:S02]  /*14f0*/  SHF.L.U32 R24, R33, 0x10, RZ ;  /* 0x0000001021187819 */ /* 0x000fe400000006ff */
[----:B------:R-:W-:Y:S01]  /*1500*/  SHF.L.U32 R29, R19, 0x10, RZ ;  /* 0x00000010131d7819 */ /* 0x000fe200000006ff */
[----:B------:R-:W-:Y:S01]  /*1510*/  FMUL.FTZ R26, R25, R26 ;  /* 0x0000001a191a7220 */ /* 0x000fe20000410000 */
[----:B------:R-:W-:Y:S01]  /*1520*/  SHF.L.U32 R25, R43, 0x10, RZ ;  /* 0x000000102b197819 */ /* 0x000fe200000006ff */
[----:B0-----:R-:W-:Y:S01]  /*1530*/  FADD.FTZ R19, -R27, 1 ;  /* 0x3f8000001b137421 */ /* 0x001fe20000010100 */
[----:B------:R-:W-:Y:S01]  /*1540*/  FMUL.FTZ R48, R24, R27 ;  /* 0x0000001b18307220 */ /* 0x000fe20000410000 */
[----:B------:R-:W-:-:S02]  /*1550*/  FADD.FTZ R27, -R6, R29 ;  /* 0x0000001d061b7221 */ /* 0x000fc40000010100 */
[----:B------:R-:W-:Y:S01]  /*1560*/  FFMA.FTZ R19, R22, R19, 1 ;  /* 0x3f80000016137423 */ /* 0x000fe20000010013 */
[----:B-1----:R-:W-:Y:S01]  /*1570*/  FADD.FTZ R29, R28, 1 ;  /* 0x3f8000001c1d7421 */ /* 0x002fe20000010000 */
[----:B------:R-:W-:Y:S02]  /*1580*/  FMUL.FTZ R22, R27, R46 ;  /* 0x0000002e1b167220 */ /* 0x000fe40000410000 */
[----:B------:R-:W-:Y:S01]  /*1590*/  FMUL.FTZ R19, R48, R19 ;  /* 0x0000001330137220 */ /* 0x000fe20000410000 */
[----:B------:R0:W1:Y:S01]  /*15a0*/  MUFU.RCP R28, R29 ;  /* 0x0000001d001c7308 */ /* 0x0000620000001000 */
[----:B------:R-:W-:-:S04]  /*15b0*/  FFMA.FTZ R24, R11, R22, R9 ;  /* 0x000000160b187223 */ /* 0x000fc80000010009 */
[----:B------:R-:W-:Y:S01]  /*15c0*/  FMUL.FTZ R27, R24, -1.4426950216293334961 ;  /* 0xbfb8aa3b181b7820 */ /* 0x000fe20000410000 */
[----:B0-----:R-:W-:-:S05]  /*15d0*/  SHF.L.U32 R29, R7, 0x10, RZ ;  /* 0x00000010071d7819 */ /* 0x001fca00000006ff */
[----:B------:R-:W0:Y:S01]  /*15e0*/  MUFU.EX2 R27, R27 ;  /* 0x0000001b001b7308 */ /* 0x000e220000000800 */
[----:B-1----:R-:W-:-:S04]  /*15f0*/  FADD.FTZ R48, -R28, 1 ;  /* 0x3f8000001c307421 */ /* 0x002fc80000010100 */
[----:B------:R-:W-:Y:S01]  /*1600*/  FFMA.FTZ R48, R23, R48, 1 ;  /* 0x3f80000017307423 */ /* 0x000fe20000010030 */
[----:B------:R-:W-:Y:S01]  /*1610*/  FMUL.FTZ R23, R25, R28 ;  /* 0x0000001c19177220 */ /* 0x000fe20000410000 */
[----:B------:R-:W-:Y:S01]  /*1620*/  FMUL.FTZ R25, R11, R16 ;  /* 0x000000100b197220 */ /* 0x000fe20000410000 */
[----:B0-----:R-:W-:Y:S02]  /*1630*/  FADD.FTZ R28, R27, 1 ;  /* 0x3f8000001b1c7421 */ /* 0x001fe40000010000 */
[----:B------:R-:W-:Y:S01]  /*1640*/  FMUL.FTZ R23, R23, R48 ;  /* 0x0000003017177220 */ /* 0x000fe20000410000 */
[----:B------:R-:W-:-:S03]  /*1650*/  FMUL.FTZ R48, R10, R21 ;  /* 0x000000150a307220 */ /* 0x000fc60000410000 */
[----:B------:R-:W0:Y:S01]  /*1660*/  MUFU.RCP R28, R28 ;  /* 0x0000001c001c7308 */ /* 0x000e220000001000 */
[----:B------:R-:W-:Y:S01]  /*1670*/  FFMA.FTZ R27, R13, R48, RZ ;  /* 0x000000300d1b7223 */ /* 0x000fe200000100ff */
[----:B------:R-:W-:-:S03]  /*1680*/  FADD.FTZ R48, RZ, R48 ;  /* 0x00000030ff307221 */ /* 0x000fc60000010000 */
[----:B------:R-:W-:Y:S01]  /*1690*/  FFMA.FTZ R27, R12, R25, R27 ;  /* 0x000000190c1b7223 */ /* 0x000fe2000001001b */
[----:B------:R-:W-:Y:S01]  /*16a0*/  FADD.FTZ R25, R25, R48 ;  /* 0x0000003019197221 */ /* 0x000fe20000010000 */
[----:B------:R-:W-:Y:S01]  /*16b0*/  FFMA.FTZ R48, R13, R21, RZ ;  /* 0x000000150d307223 */ /* 0x000fe200000100ff */
[----:B------:R-:W-:Y:S01]  /*16c0*/  SHF.L.U32 R13, R32, 0x10, RZ ;  /* 0x00000010200d7819 */ /* 0x000fe200000006ff */
[----:B------:R-:W-:Y:S02]  /*16d0*/  FADD.FTZ R21, RZ, R21 ;  /* 0x00000015ff157221 */ /* 0x000fe40000010000 */
[----:B------:R-:W-:Y:S02]  /*16e0*/  FFMA.FTZ R48, R15, R26, R48 ;  /* 0x0000001a0f307223 */ /* 0x000fe40000010030 */
[----:B------:R-:W-:Y:S02]  /*16f0*/  FADD.FTZ R13, -R6, R13 ;  /* 0x0000000d060d7221 */ /* 0x000fe40000010100 */
[----:B------:R-:W-:Y:S01]  /*1700*/  FFMA.FTZ R48, R17, R19, R48 ;  /* 0x0000001311307223 */ /* 0x000fe20000010030 */
[----:B0-----:R-:W-:Y:S01]  /*1710*/  FMUL.FTZ R29, R29, R28 ;  /* 0x0000001c1d1d7220 */ /* 0x001fe20000410000 */
[----:B------:R-:W-:Y:S01]  /*1720*/  FADD.FTZ R49, -R28, 1 ;  /* 0x3f8000001c317421 */ /* 0x000fe20000010100 */
[----:B------:R-:W-:Y:S01]  /*1730*/  FADD.FTZ R28, R21, R26 ;  /* 0x0000001a151c7221 */ /* 0x000fe20000010000 */
[----:B------:R-:W-:Y:S01]  /*1740*/  FMUL.FTZ R21, R13, R46 ;  /* 0x0000002e0d157220 */ /* 0x000fe20000410000 */
[----:B------:R-:W-:Y:S01]  /*1750*/  FMUL.FTZ R26, R10, R26 ;  /* 0x0000001a0a1a7220 */ /* 0x000fe20000410000 */
[----:B------:R-:W-:Y:S01]  /*1760*/  FFMA.FTZ R24, R24, R49, 1 ;  /* 0x3f80000018187423 */ /* 0x000fe20000010031 */
[----:B------:R-:W-:Y:S01]  /*1770*/  FADD.FTZ R49, RZ, R16 ;  /* 0x00000010ff317221 */ /* 0x000fe20000010000 */
[----:B------:R-:W-:Y:S01]  /*1780*/  FFMA.FTZ R13, R10, R21, R8 ;  /* 0x000000150a0d7223 */ /* 0x000fe20000010008 */
[----:B------:R-:W-:Y:S01]  /*1790*/  FFMA.FTZ R27, R15, R26, R27 ;  /* 0x0000001a0f1b7223 */ /* 0x000fe2000001001b */
[----:B------:R-:W-:Y:S01]  /*17a0*/  FMUL.FTZ R24, R29, R24 ;  /* 0x000000181d187220 */ /* 0x000fe20000410000 */
[----:B------:R-:W-:Y:S01]  /*17b0*/  FADD.FTZ R25, R25, R26 ;  /* 0x0000001a19197221 */ /* 0x000fe20000010000 */
[----:B------:R-:W-:Y:S01]  /*17c0*/  FMUL.FTZ R15, R13, -1.4426950216293334961 ;  /* 0xbfb8aa3b0d0f7820 */ /* 0x000fe20000410000 */
[----:B------:R-:W-:-:S05]  /*17d0*/  SHF.L.U32 R26, R31, 0x10, RZ ;  /* 0x000000101f1a7819 */ /* 0x000fca00000006ff */
[----:B------:R-:W0:Y:S02]  /*17e0*/  MUFU.EX2 R15, R15 ;  /* 0x0000000f000f7308 */ /* 0x000e240000000800 */
[----:B0-----:R-:W-:-:S06]  /*17f0*/  FADD.FTZ R29, R15, 1 ;  /* 0x3f8000000f1d7421 */ /* 0x001fcc0000010000 */
[----:B------:R-:W0:Y:S02]  /*1800*/  MUFU.RCP R29, R29 ;  /* 0x0000001d001d7308 */ /* 0x000e240000001000 */
[----:B0-----:R-:W-:Y:S01]  /*1810*/  FMUL.FTZ R15, R26, R29 ;  /* 0x0000001d1a0f7220 */ /* 0x001fe20000410000 */
[----:B------:R-:W-:Y:S01]  /*1820*/  FADD.FTZ R26, -R29, 1 ;  /* 0x3f8000001d1a7421 */ /* 0x000fe20000010100 */
[----:B------:R-:W-:Y:S01]  /*1830*/  FFMA.FTZ R29, R12, R16, RZ ;  /* 0x000000100c1d7223 */ /* 0x000fe200000100ff */
[----:B------:R-:W-:Y:S01]  /*1840*/  FMUL.FTZ R16, R11, R14 ;  /* 0x0000000e0b107220 */ /* 0x000fe20000410000 */
[----:B------:R-:W-:Y:S01]  /*1850*/  FADD.FTZ R12, R49, R14 ;  /* 0x0000000e310c7221 */ /* 0x000fe20000010000 */
[----:B------:R-:W-:Y:S01]  /*1860*/  FFMA.FTZ R26, R13, R26, 1 ;  /* 0x3f8000000d1a7423 */ /* 0x000fe2000001001a */
[C---:B------:R-:W-:Y:S01]  /*1870*/  FFMA.FTZ R13, R20.reuse, R14, R29 ;  /* 0x0000000e140d7223 */ /* 0x040fe2000001001d */
[----:B------:R-:W-:Y:S01]  /*1880*/  FFMA.FTZ R20, R20, R16, R27 ;  /* 0x0000001014147223 */ /* 0x000fe2000001001b */
[----:B------:R-:W-:Y:S01]  /*1890*/  FADD.FTZ R25, R16, R25 ;  /* 0x0000001910197221 */ /* 0x000fe20000010000 */
[----:B------:R-:W-:Y:S01]  /*18a0*/  FMUL.FTZ R16, R10, R19 ;  /* 0x000000130a107220 */ /* 0x000fe20000410000 */
[----:B------:R-:W-:Y:S01]  /*18b0*/  FMUL.FTZ R14, R15, R26 ;  /* 0x0000001a0f0e7220 */ /* 0x000fe20000410000 */
[-C--:B------:R-:W-:Y:S01]  /*18c0*/  FMUL.FTZ R15, R11, R23.reuse ;  /* 0x000000170b0f7220 */ /* 0x080fe20000410000 */
[----:B------:R-:W-:Y:S01]  /*18d0*/  FADD.FTZ R19, R28, R19 ;  /* 0x000000131c137221 */ /* 0x000fe20000010000 */
[----:B------:R-:W-:Y:S01]  /*18e0*/  FFMA.FTZ R27, R17, R16, R20 ;  /* 0x00000010111b7223 */ /* 0x000fe20000010014 */
[----:B------:R-:W-:Y:S01]  /*18f0*/  FADD.FTZ R20, R25, R16 ;  /* 0x0000001019147221 */ /* 0x000fe20000010000 */
[----:B------:R-:W-:Y:S01]  /*1900*/  FMUL.FTZ R25, R11, R24 ;  /* 0x000000180b197220 */ /* 0x000fe20000410000 */
[C---:B------:R-:W-:Y:S01]  /*1910*/  FFMA.FTZ R13, R18.reuse, R23, R13 ;  /* 0x00000017120d7223 */ /* 0x040fe2000001000d */
[----:B------:R-:W-:Y:S01]  /*1920*/  FFMA.FTZ R16, R18, R15, R27 ;  /* 0x0000000f12107223 */ /* 0x000fe2000001001b */
[----:B------:R-:W-:Y:S01]  /*1930*/  FADD.FTZ R20, R15, R20 ;  /* 0x000000140f147221 */ /* 0x000fe20000010000 */
[----:B------:R-:W-:Y:S01]  /*1940*/  FMUL.FTZ R15, R10, R14 ;  /* 0x0000000e0a0f7220 */ /* 0x000fe20000410000 */
[----:B------:R-:W-:-:S03]  /*1950*/  FFMA.FTZ R13, R22, R24, R13 ;  /* 0x00000018160d7223 */ /* 0x000fc6000001000d */
[C---:B------:R-:W-:Y:S01]  /*1960*/  FFMA.FTZ R17, R21.reuse, R15, R16 ;  /* 0x0000000f15117223 */ /* 0x040fe20000010010 */
[----:B------:R-:W-:Y:S01]  /*1970*/  FADD.FTZ R20, R20, R15 ;  /* 0x0000000f14147221 */ /* 0x000fe20000010000 */
[----:B------:R-:W-:Y:S01]  /*1980*/  FADD.FTZ R15, R12, R23 ;  /* 0x000000170c0f7221 */ /* 0x000fe20000010000 */
[----:B------:R-:W-:Y:S01]  /*1990*/  FFMA.FTZ R12, R21, R14, R48 ;  /* 0x0000000e150c7223 */ /* 0x000fe20000010030 */
[----:B------:R-:W-:Y:S01]  /*19a0*/  FFMA.FTZ R17, R22, R25, R17 ;  /* 0x0000001916117223 */ /* 0x000fe20000010011 */
[----:B------:R-:W-:Y:S01]  /*19b0*/  FADD.FTZ R16, R25, R20 ;  /* 0x0000001419107221 */ /* 0x000fe20000010000 */
[----:B------:R-:W-:Y:S01]  /*19c0*/  FADD.FTZ R15, R15, R24 ;  /* 0x000000180f0f7221 */ /* 0x000fe20000010000 */
[----:B------:R-:W-:-:S07]  /*19d0*/  FADD.FTZ R14, R19, R14 ;  /* 0x0000000e130e7221 */ /* 0x000fce0000010000 */
.L_x_39:
[----:B------:R-:W-:Y:S01]  /*19e0*/  MOV R19, R17 ;  /* 0x0000001100137202 */ /* 0x000fe20000000f00 */
[----:B------:R-:W0:Y:S01]  /*19f0*/  S2UR UR7, SR_CgaCtaId ;  /* 0x00000000000779c3 */ /* 0x000e220000008800 */
[----:B------:R-:W-:Y:S01]  /*1a00*/  MOV R18, R16 ;  /* 0x0000001000127202 */ /* 0x000fe20000000f00 */
[----:B------:R-:W-:Y:S01]  /*1a10*/  UMOV UR6, 0x400 ;  /* 0x0000040000067882 */ /* 0x000fe20000000000 */
[C---:B------:R-:W-:Y:S01]  /*1a20*/  ISETP.GT.AND P1, PT, R2.reuse, 0x1e, PT ;  /* 0x0000001e0200780c */ /* 0x040fe20003f24270 */
[----:B------:R-:W1:Y:S01]  /*1a30*/  SHFL.DOWN PT, R16, R19, 0x1, 0x1f ;  /* 0x08201f0013107f89 */ /* 0x000e6200000e0000 */
[----:B------:R-:W-:Y:S01]  /*1a40*/  UIADD3 UR5, UPT, UPT, UR6, 0x80, URZ ;  /* 0x0000008006057890 */ /* 0x000fe2000fffe0ff */
[C---:B------:R-:W-:Y:S01]  /*1a50*/  ISETP.GT.AND P6, PT, R2.reuse, 0xf, PT ;  /* 0x0000000f0200780c */ /* 0x040fe20003fc4270 */
[----:B------:R-:W-:Y:S01]  /*1a60*/  BSSY.RECONVERGENT B0, `(.L_x_40) ;  /* 0x0000026000007945 */ /* 0x000fe20003800200 */
[----:B------:R-:W2:Y:S01]  /*1a70*/  SHFL.DOWN PT, R17, R18, 0x1, 0x1f ;  /* 0x08201f0012117f89 */ /* 0x000ea200000e0000 */
[----:B------:R-:W-:-:S02]  /*1a80*/  ISETP.GT.AND P5, PT, R2, 0x17, PT ;  /* 0x000000170200780c */ /* 0x000fc40003fa4270 */
[----:B------:R-:W-:Y:S02]  /*1a90*/  ISETP.NE.AND P2, PT, R30, RZ, PT ;  /* 0x000000ff1e00720c */ /* 0x000fe40003f45270 */
[----:B------:R-:W-:Y:S01]  /*1aa0*/  ISETP.GE.U32.AND P3, PT, R4, 0x2, PT ;  /* 0x000000020400780c */ /* 0x000fe20003f66070 */
[----:B0-----:R-:W-:Y:S02]  /*1ab0*/  ULEA UR5, UR7, UR5, 0x18 ;  /* 0x0000000507057291 */ /* 0x001fe4000f8ec0ff */
[----:B-1----:R-:W-:-:S04]  /*1ac0*/  @!P1 FADD.FTZ R19, R16, R19 ;  /* 0x0000001310139221 */ /* 0x002fc80000010000 */
[----:B------:R-:W-:Y:S01]  /*1ad0*/  LEA R48, R30, UR5, 0x4 ;  /* 0x000000051e307c11 */ /* 0x000fe2000f8e20ff */
[----:B--2---:R-:W-:Y:S01]  /*1ae0*/  @!P1 FADD.FTZ R18, R17, R18 ;  /* 0x0000001211129221 */ /* 0x004fe20000010000 */
[----:B------:R-:W0:Y:S01]  /*1af0*/  SHFL.DOWN PT, R16, R19, 0x2, 0x1f ;  /* 0x08401f0013107f89 */ /* 0x000e2200000e0000 */
[----:B------:R-:W-:-:S03]  /*1b00*/  ISETP.GT.AND P1, PT, R2, 0x1d, PT ;  /* 0x0000001d0200780c */ /* 0x000fc60003f24270 */
[----:B------:R-:W1:Y:S04]  /*1b10*/  SHFL.DOWN PT, R17, R18, 0x2, 0x1f ;  /* 0x08401f0012117f89 */ /* 0x000e6800000e0000 */
[----:B------:R-:W-:Y:S06]  /*1b20*/  STS.128 [R48], R12 ;  /* 0x0000000c30007388 */ /* 0x000fec0000000c00 */
        /* <DEDUP_REMOVED lines=18> */
[----:B01----:R-:W-:Y:S01]  /*1c50*/  FADD.FTZ R28, R20, R19 ;  /* 0x00000013141c7221 */ /* 0x003fe20000010000 */
[----:B--2---:R-:W-:-:S11]  /*1c60*/  FADD.FTZ R29, R17, R18 ;  /* 0x00000012111d7221 */ /* 0x004fd60000010000 */
[----:B------:R-:W-:Y:S01]  /*1c70*/  VOTEU.ALL UP0, P5 ;  /* 0x0000000000ff7886 */ /* 0x000fe20002800000 */
[----:B------:R-:W-:-:S04]  /*1c80*/  @!P5 SHF.R.U32.HI R16, RZ, 0x2, R30 ;  /* 0x00000002ff10d819 */ /* 0x000fc8000001161e */
[----:B------:R-:W-:Y:S01]  /*1c90*/  @!UP0 ULEA UR5, UR7, UR6, 0x18 ;  /* 0x0000000607058291 */ /* 0x000fe2000f8ec0ff */
[----:B------:R-:W-:-:S08]  /*1ca0*/  @!P5 LOP3.LUT R16, R16, 0xf8, RZ, 0xc0, !PT ;  /* 0x000000f81010d812 */ /* 0x000fd000078ec0ff */
[----:B------:R3:W-:Y:S03]  /*1cb0*/  @!P5 STS.64 [R16+UR5+0x10], R28 ;  /* 0x0000101c1000d988 */ /* 0x0007e60008000a05 */
.L_x_41:
[----:B------:R-:W-:Y:S05]  /*1cc0*/  BSYNC.RECONVERGENT B0 ;  /* 0x0000000000007941 */ /* 0x000fea0003800200 */
.L_x_40:
[----:B------:R-:W-:Y:S06]  /*1cd0*/  BAR.SYNC.DEFER_BLOCKING 0x0 ;  /* 0x0000000000007b1d */ /* 0x000fec0000010000 */
[----:B------:R-:W-:Y:S04]  /*1ce0*/  BSSY.RECONVERGENT B0, `(.L_x_42) ;  /* 0x000001f000007945 */ /* 0x000fe80003800200 */
[----:B------:R-:W-:Y:S05]  /*1cf0*/  @P2 BRA `(.L_x_43) ;  /* 0x0000000000742947 */ /* 0x000fea0003800000 */
[----:B------:R-:W-:-:S09]  /*1d00*/  ULEA UR5, UR7, UR6, 0x18 ;  /* 0x0000000607057291 */ /* 0x000fd2000f8ec0ff */
[----:B------:R-:W4:Y:S04]  /*1d10*/  LDS.64 R24, [UR5+0x18] ;  /* 0x00001805ff187984 */ /* 0x000f280008000a00 */
[----:B-123--:R-:W1:Y:S04]  /*1d20*/  LDS.128 R16, [UR5+0x20] ;  /* 0x00002005ff107984 */ /* 0x00ee680008000c00 */
[----:B------:R-:W2:Y:S01]  /*1d30*/  LDS.128 R20, [UR5+0x30] ;  /* 0x00003005ff147984 */ /* 0x000ea20008000c00 */
[----:B----4-:R-:W-:Y:S01]  /*1d40*/  FADD.FTZ R27, R28, R24 ;  /* 0x000000181c1b7221 */ /* 0x010fe20000010000 */
[----:B0-----:R-:W-:-:S03]  /*1d50*/  FADD.FTZ R28, R29, R25 ;  /* 0x000000191d1c7221 */ /* 0x001fc60000010000 */
[----:B-1----:R-:W-:Y:S01]  /*1d60*/  FADD.FTZ R29, R27, R16 ;  /* 0x000000101b1d7221 */ /* 0x002fe20000010000 */
[----:B------:R-:W-:Y:S01]  /*1d70*/  FADD.FTZ R28, R28, R17 ;  /* 0x000000111c1c7221 */ /* 0x000fe20000010000 */
[----:B------:R-:W0:Y:S02]  /*1d80*/  LDS.128 R24, [UR5+0x40] ;  /* 0x00004005ff187984 */ /* 0x000e240008000c00 */
[----:B------:R-:W-:Y:S01]  /*1d90*/  FADD.FTZ R29, R29, R18 ;  /* 0x000000121d1d7221 */ /* 0x000fe20000010000 */
[----:B------:R-:W-:Y:S02]  /*1da0*/  FADD.FTZ R28, R28, R19 ;  /* 0x000000131c1c7221 */ /* 0x000fe40000010000 */
[----:B------:R-:W1:Y:S01]  /*1db0*/  LDS.128 R16, [UR5+0x50] ;  /* 0x00005005ff107984 */ /* 0x000e620008000c00 */
[----:B--2---:R-:W-:Y:S01]  /*1dc0*/  FADD.FTZ R29, R29, R20 ;  /* 0x000000141d1d7221 */ /* 0x004fe20000010000 */
[----:B------:R-:W-:-:S03]  /*1dd0*/  FADD.FTZ R28, R28, R21 ;  /* 0x000000151c1c7221 */ /* 0x000fc60000010000 */
[----:B------:R-:W-:Y:S01]  /*1de0*/  FADD.FTZ R29, R29, R22 ;  /* 0x000000161d1d7221 */ /* 0x000fe20000010000 */
[----:B------:R-:W-:Y:S02]  /*1df0*/  FADD.FTZ R28, R28, R23 ;  /* 0x000000171c1c7221 */ /* 0x000fe40000010000 */
[----:B------:R-:W2:Y:S01]  /*1e00*/  LDS.128 R20, [UR5+0x60] ;  /* 0x00006005ff147984 */ /* 0x000ea20008000c00 */
[----:B0-----:R-:W-:Y:S01]  /*1e10*/  FADD.FTZ R29, R29, R24 ;  /* 0x000000181d1d7221 */ /* 0x001fe20000010000 */
        /* <DEDUP_REMOVED lines=10> */
[----:B------:R-:W-:-:S07]  /*1ec0*/  FADD.FTZ R29, R16, R23 ;  /* 0x00000017101d7221 */ /* 0x000fce0000010000 */
.L_x_43:
[----:B------:R-:W-:Y:S05]  /*1ed0*/  BSYNC.RECONVERGENT B0 ;  /* 0x0000000000007941 */ /* 0x000fea0003800200 */
.L_x_42:
[----:B------:R-:W-:Y:S06]  /*1ee0*/  BAR.SYNC.DEFER_BLOCKING 0x0 ;  /* 0x0000000000007b1d */ /* 0x000fec0000010000 */
[----:B------:R-:W-:Y:S04]  /*1ef0*/  BSSY.RECONVERGENT B0, `(.L_x_44) ;  /* 0x000009d000007945 */ /* 0x000fe80003800200 */
[----:B------:R-:W-:Y:S05]  /*1f00*/  @P1 BRA `(.L_x_45) ;  /* 0x00000008006c1947 */ /* 0x000fea0003800000 */
[----:B-123--:R-:W1:Y:S04]  /*1f10*/  LDS.128 R16, [R48+0xc0] ;  /* 0x0000c00030107984 */ /* 0x00ee680000000c00 */
[----:B------:R-:W2:Y:S04]  /*1f20*/  LDS.128 R20, [R48+0x180] ;  /* 0x0001800030147984 */ /* 0x000ea80000000c00 */
[----:B------:R-:W3:Y:S01]  /*1f30*/  LDS.128 R24, [R48+0x240] ;  /* 0x0002400030187984 */ /* 0x000ee20000000c00 */
        /* <DEDUP_REMOVED lines=9> */
[----:B---3--:R-:W-:Y:S01]  /*1fd0*/  FADD.FTZ R49, R49, R24 ;  /* 0x0000001831317221 */ /* 0x008fe20000010000 */
[----:B------:R-:W2:Y:S01]  /*1fe0*/  LDS.128 R16, [R48+0x3c0] ;  /* 0x0003c00030107984 */ /* 0x000ea20000000c00 */
[----:B------:R-:W-:Y:S01]  /*1ff0*/  FADD.FTZ R24, R20, R25 ;  /* 0x0000001914187221 */ /* 0x000fe20000010000 */
[----:B------:R-:W-:Y:S01]  /*2000*/  FADD.FTZ R25, R21, R26 ;  /* 0x0000001a15197221 */ /* 0x000fe20000010000 */
[----:B------:R-:W-:-:S02]  /*2010*/  FADD.FTZ R26, R22, R27 ;  /* 0x0000001b161a7221 */ /* 0x000fc40000010000 */
[----:B------:R-:W3:Y:S01]  /*2020*/  LDS.128 R20, [R48+0x480] ;  /* 0x0004800030147984 */ /* 0x000ee20000000c00 */
[----:B-1----:R-:W-:Y:S01]  /*2030*/  FADD.FTZ R49, R49, R12 ;  /* 0x0000000c31317221 */ /* 0x002fe20000010000 */
[----:B------:R-:W-:Y:S01]  /*2040*/  FADD.FTZ R24, R24, R13 ;  /* 0x0000000d18187221 */ /* 0x000fe20000010000 */
[----:B------:R-:W-:Y:S01]  /*2050*/  FADD.FTZ R25, R25, R14 ;  /* 0x0000000e19197221 */ /* 0x000fe20000010000 */
[----:B------:R-:W-:Y:S02]  /*2060*/  FADD.FTZ R26, R26, R15 ;  /* 0x0000000f1a1a7221 */ /* 0x000fe40000010000 */
[----:B------:R-:W1:Y:S01]  /*2070*/  LDS.128 R12, [R48+0x540] ;  /* 0x00054000300c7984 */ /* 0x000e620000000c00 */
[----:B--2---:R-:W-:Y:S01]  /*2080*/  FADD.FTZ R49, R49, R16 ;  /* 0x0000001031317221 */ /* 0x004fe20000010000 */
        /* <DEDUP_REMOVED lines=17> */
[----:B------:R-:W-:-:S02]  /*21a0*/  FADD.FTZ R26, R26, R19 ;  /* 0x000000131a1a7221 */ /* 0x000fc40000010000 */
[----:B------:R-:W2:Y:S01]  /*21b0*/  LDS.128 R16, [R48+0x840] ;  /* 0x0008400030107984 */ /* 0x000ea20000000c00 */
[----:B---3--:R-:W-:Y:S01]  /*21c0*/  FADD.FTZ R49, R49, R20 ;  /* 0x0000001431317221 */ /* 0x008fe20000010000 */
[----:B------:R-:W-:Y:S01]  /*21d0*/  FADD.FTZ R24, R24, R21 ;  /* 0x0000001518187221 */ /* 0x000fe20000010000 */
[----:B------:R-:W-:Y:S01]  /*21e0*/  FADD.FTZ R25, R25, R22 ;  /* 0x0000001619197221 */ /* 0x000fe20000010000 */
[----:B------:R-:W-:Y:S02]  /*21f0*/  FADD.FTZ R26, R26, R23 ;  /* 0x000000171a1a7221 */ /* 0x000fe40000010000 */
[----:B------:R-:W3:Y:S01]  /*2200*/  LDS.128 R20, [R48+0x900] ;  /* 0x0009000030147984 */ /* 0x000ee20000000c00 */
[----:B-1----:R-:W-:Y:S01]  /*2210*/  FADD.FTZ R49, R49, R12 ;  /* 0x0000000c31317221 */ /* 0x002fe20000010000 */
[----:B------:R-:W-:Y:S01]  /*2220*/  FADD.FTZ R24, R24, R13 ;  /* 0x0000000d18187221 */ /* 0x000fe20000010000 */
[----:B------:R-:W-:Y:S01]  /*2230*/  FADD.FTZ R25, R25, R14 ;  /* 0x0000000e19197221 */ /* 0x000fe20000010000 */
[----:B------:R-:W-:-:S02]  /*2240*/  FADD.FTZ R26, R26, R15 ;  /* 0x0000000f1a1a7221 */ /* 0x000fc40000010000 */
[----:B------:R-:W1:Y:S01]  /*2250*/  LDS.128 R12, [R48+0x9c0] ;  /* 0x0009c000300c7984 */ /* 0x000e620000000c00 */
[----:B--2---:R-:W-:Y:S01]  /*2260*/  FADD.FTZ R49, R49, R16 ;  /* 0x0000001031317221 */ /* 0x004fe20000010000 */
[----:B------:R-:W-:Y:S01]  /*2270*/  FADD.FTZ R24, R24, R17 ;  /* 0x0000001118187221 */ /* 0x000fe20000010000 */
[----:B------:R-:W-:Y:S01]  /*2280*/  FADD.FTZ R25, R25, R18 ;  /* 0x0000001219197221 */ /* 0x000fe20000010000 */
[----:B------:R-:W-:Y:S02]  /*2290*/  FADD.FTZ R26, R26, R19 ;  /* 0x000000131a1a7221 */ /* 0x000fe40000010000 */
[----:B------:R-:W2:Y:S01]  /*22a0*/  LDS.128 R16, [R48+0xa80] ;  /* 0x000a800030107984 */ /* 0x000ea20000000c00 */
[----:B---3--:R-:W-:Y:S01]  /*22b0*/  FADD.FTZ R49, R49, R20 ;  /* 0x0000001431317221 */ /* 0x008fe20000010000 */
        /* <DEDUP_REMOVED lines=78> */
[----:B------:R-:W-:Y:S01]  /*27a0*/  LDS.128 R20, [R48+0x1740] ;  /* 0x0017400030147984 */ /* 0x000fe20000000c00 */
        /* <DEDUP_REMOVED lines=8> */
[----:B------:R-:W-:Y:S01]  /*2830*/  FADD.FTZ R26, R26, R19 ;  /* 0x000000131a1a7221 */ /* 0x000fe20000010000 */
[----:B-1----:R-:W-:Y:S01]  /*2840*/  FADD.FTZ R25, R25, R12 ;  /* 0x0000000c19197221 */ /* 0x002fe20000010000 */
[----:B------:R-:W-:Y:S01]  /*2850*/  FADD.FTZ R24, R24, R13 ;  /* 0x0000000d18187221 */ /* 0x000fe20000010000 */
[----:B------:R-:W-:Y:S01]  /*2860*/  FADD.FTZ R27, R27, R14 ;  /* 0x0000000e1b1b7221 */ /* 0x000fe20000010000 */
[----:B------:R-:W-:Y:S01]  /*2870*/  FADD.FTZ R26, R26, R15 ;  /* 0x0000000f1a1a7221 */ /* 0x000fe20000010000 */
[----:B------:R-:W-:Y:S01]  /*2880*/  FADD.FTZ R12, R25, R20 ;  /* 0x00000014190c7221 */ /* 0x000fe20000010000 */
[----:B------:R-:W-:Y:S01]  /*2890*/  FADD.FTZ R13, R24, R21 ;  /* 0x00000015180d7221 */ /* 0x000fe20000010000 */
[----:B------:R-:W-:Y:S01]  /*28a0*/  FADD.FTZ R14, R27, R22 ;  /* 0x000000161b0e7221 */ /* 0x000fe20000010000 */
[----:B------:R-:W-:-:S07]  /*28b0*/  FADD.FTZ R15, R26, R23 ;  /* 0x000000171a0f7221 */ /* 0x000fce0000010000 */
.L_x_45:
[----:B------:R-:W-:Y:S05]  /*28c0*/  BSYNC.RECONVERGENT B0 ;  /* 0x0000000000007941 */ /* 0x000fea0003800200 */
.L_x_44:
[----:B------:R-:W-:Y:S04]  /*28d0*/  BSSY.RECONVERGENT B0, `(.L_x_46) ;  /* 0x000001d000007945 */ /* 0x000fe80003800200 */
[----:B------:R-:W-:Y:S05]  /*28e0*/  @P1 BRA `(.L_x_47) ;  /* 0x00000000006c1947 */ /* 0x000fea0003800000 */
[----:B---3--:R-:W3:Y:S01]  /*28f0*/  LDC.64 R16, c[0x0][0x3f8] ;  /* 0x0000fe00ff107b82 */ /* 0x008ee20000000a00 */
[----:B------:R-:W-:-:S07]  /*2900*/  IMAD R47, R47, 0xc, R30 ;  /* 0x0000000c2f2f7824 */ /* 0x000fce00078e021e */
[----:B-12---:R-:W1:Y:S01]  /*2910*/  LDC.64 R18, c[0x0][0x3d8] ;  /* 0x0000f600ff127b82 */ /* 0x006e620000000a00 */
[----:B---3--:R-:W-:Y:S01]  /*2920*/  IMAD.WIDE.U32 R20, R16, 0x3, RZ ;  /* 0x0000000310147825 */ /* 0x008fe200078e00ff */
[C---:B------:R-:W-:Y:S02]  /*2930*/  LEA R25, R17.reuse, R17, 0x1 ;  /* 0x0000001111197211 */ /* 0x040fe400078e08ff */
[----:B------:R-:W-:Y:S02]  /*2940*/  LEA.HI R23, P1, R17, R16, RZ, 0x1 ;  /* 0x0000001011177211 */ /* 0x000fe400078308ff */
[----:B------:R-:W-:Y:S02]  /*2950*/  IADD3 R21, PT, PT, R21, R25, RZ ;  /* 0x0000001915157210 */ /* 0x000fe40007ffe0ff */
[----:B------:R-:W-:Y:S01]  /*2960*/  IADD3.X R22, PT, PT, RZ, R17, RZ, P1, !PT ;  /* 0x00000011ff167210 */ /* 0x000fe20000ffe4ff */
[----:B-1----:R-:W-:Y:S01]  /*2970*/  IMAD.WIDE R18, R47, 0x4, R18 ;  /* 0x000000042f127825 */ /* 0x002fe200078e0212 */
        /* <DEDUP_REMOVED lines=18> */
.L_x_47:
[----:B------:R-:W-:Y:S05]  /*2aa0*/  BSYNC.RECONVERGENT B0 ;  /* 0x0000000000007941 */ /* 0x000fea0003800200 */
.L_x_46:
[----:B------:R-:W-:Y:S05]  /*2ab0*/  @!P3 BRA `(.L_x_48) ;  /* 0x000000080090b947 */ /* 0x000fea0003800000 */
[----:B------:R-:W5:Y:S01]  /*2ac0*/  LDC.64 R48, c[0x0][0x3d0] ;  /* 0x0000f400ff307b82 */ /* 0x000f620000000a00 */
[----:B----4-:R-:W-:Y:S02]  /*2ad0*/  LOP3.LUT R12, R40, 0x1, RZ, 0xc0, !PT ;  /* 0x00000001280c7812 */ /* 0x010fe400078ec0ff */
[----:B------:R-:W-:-:S03]  /*2ae0*/  ISETP.GE.U32.AND P3, PT, R4, 0x8, PT ;  /* 0x000000080400780c */ /* 0x000fc60003f66070 */
[----:B------:R-:W-:-:S04]  /*2af0*/  IMAD R15, R12, R3, RZ ;  /* 0x000000030c0f7224 */ /* 0x000fc800078e02ff */
[----:B------:R-:W-:-:S05]  /*2b00*/  IMAD R12, R15, R4, RZ ;  /* 0x000000040f0c7224 */ /* 0x000fca00078e02ff */
[----:B------:R-:W-:-:S05]  /*2b10*/  SHF.L.U32 R13, R12, 0x1, RZ ;  /* 0x000000010c0d7819 */ /* 0x000fca00000006ff */
[----:B-----5:R-:W-:Y:S01]  /*2b20*/  IMAD.WIDE R48, R13, 0x4, R48 ;  /* 0x000000040d307825 */ /* 0x020fe200078e0230 */
[----:B------:R-:W-:Y:S06]  /*2b30*/  @P2 BRA `(.L_x_49) ;  /* 0x0000000000502947 */ /* 0x000fec0003800000 */
[----:B------:R-:W4:Y:S01]  /*2b40*/  LDC.64 R12, c[0x0][0x3c8] ;  /* 0x0000f200ff0c7b82 */ /* 0x000f220000000a00 */
[----:B---3--:R-:W-:Y:S01]  /*2b50*/  LOP3.LUT P1, R16, R40, 0x2, RZ, 0xc0, !PT ;  /* 0x0000000228107812 */ /* 0x008fe2000782c0ff */
[----:B------:R-:W-:Y:S01]  /*2b60*/  IMAD R17, R3, UR10, R0 ;  /* 0x0000000a03117c24 */ /* 0x000fe2000f8e0200 */
[----:B------:R-:W-:Y:S02]  /*2b70*/  IADD3 R15, PT, PT, R15, R0, RZ ;  /* 0x000000000f0f7210 */ /* 0x000fe40007ffe0ff */
[----:B-1----:R-:W-:-:S04]  /*2b80*/  SEL R19, R4, RZ, !P1 ;  /* 0x000000ff04137207 */ /* 0x002fc80004800000 */
[----:B------:R-:W-:Y:S01]  /*2b90*/  ISETP.NE.AND P1, PT, R19, -0x1, PT ;  /* 0xffffffff1300780c */ /* 0x000fe20003f25270 */
[----:B----4-:R-:W-:-:S04]  /*2ba0*/  IMAD.WIDE.U32 R12, R15, 0x4, R12 ;  /* 0x000000040f0c7825 */ /* 0x010fc800078e000c */
[----:B------:R-:W-:Y:S01]  /*2bb0*/  IMAD.WIDE.U32 R14, R17, 0x8, R48 ;  /* 0x00000008110e7825 */ /* 0x000fe200078e0030 */
[----:B------:R-:W-:-:S04]  /*2bc0*/  IADD3 R17, PT, PT, -R16, 0x1, RZ ;  /* 0x0000000110117810 */ /* 0x000fc80007ffe1ff */
[----:B------:R4:W-:Y:S01]  /*2bd0*/  STG.E.64 desc[UR8][R14.64], R28 ;  /* 0x0000001c0e007986 */ /* 0x0009e2000c101b08 */
[----:B------:R-:W-:Y:S06]  /*2be0*/  MEMBAR.ALL.GPU ;  /* 0x0000000000007992 */ /* 0x000fec000000a000 */
[----:B------:R-:W-:-:S00]  /*2bf0*/  ERRBAR ;  /* 0x00000000000079ab */ /* 0x000fc00000000000 */
[----:B------:R-:W-:Y:S06]  /*2c00*/  CGAERRBAR ;  /* 0x00000000000075ab */ /* 0x000fec0000000000 */
[----:B------:R4:W-:Y:S01]  /*2c10*/  REDG.E.ADD.S32.STRONG.GPU desc[UR8][R12.64], R17 ;  /* 0x000000110c00798e */ /* 0x0009e2000c12e308 */
[----:B------:R-:W-:Y:S05]  /*2c20*/  @!P1 BRA `(.L_x_49) ;  /* 0x0000000000149947 */ /* 0x000fea0003800000 */
.L_x_50:
[----:B----4-:R-:W3:Y:S04]  /*2c30*/  LDG.E.STRONG.GPU R14, desc[UR8][R12.64] ;  /* 0x000000080c0e7981 */ /* 0x010ee8000c1ef900 */
[----:B---3--:R-:W-:Y:S01]  /*2c40*/  CCTL.IVALL ;  /* 0x00000000ff00798f */ /* 0x008fe20002000000 */
[----:B------:R-:W-:Y:S05]  /*2c50*/  YIELD ;  /* 0x0000000000007946 */ /* 0x000fea0003800000 */
[----:B------:R-:W-:-:S13]  /*2c60*/  ISETP.NE.AND P1, PT, R14, R19, PT ;  /* 0x000000130e00720c */ /* 0x000fda0003f25270 */
[----:B------:R-:W-:Y:S05]  /*2c70*/  @P1 BRA `(.L_x_50) ;  /* 0xfffffffc00ec1947 */ /* 0x000fea000383ffff */
.L_x_49:
[----:B------:R-:W-:Y:S05]  /*2c80*/  WARPSYNC.ALL ;  /* 0x0000000000007948 */ /* 0x000fea0003800000 */
[----:B------:R-:W-:Y:S01]  /*2c90*/  BAR.SYNC.DEFER_BLOCKING 0x0 ;  /* 0x0000000000007b1d */ /* 0x000fe20000010000 */
[----:B------:R-:W-:-:S05]  /*2ca0*/  HFMA2 R20, -RZ, RZ, 0, 0 ;  /* 0x00000000ff147431 */ /* 0x000fca00000001ff */
[----:B------:R-:W-:Y:S05]  /*2cb0*/  @!P3 BRA `(.L_x_51) ;  /* 0x000000040018b947 */ /* 0x000fea0003800000 */
[CC--:B------:R-:W-:Y:S01]  /*2cc0*/  LEA R27, R3.reuse, R0.reuse, 0x1 ;  /* 0x00000000031b7211 */ /* 0x0c0fe200078e08ff */
[C-C-:B------:R-:W-:Y:S01]  /*2cd0*/  IMAD R26, R3.reuse, 0x6, R0.reuse ;  /* 0x00000006031a7824 */ /* 0x140fe200078e0200 */
[CC--:B------:R-:W-:Y:S01]  /*2ce0*/  LEA R22, R3.reuse, R0.reuse, 0x2 ;  /* 0x0000000003167211 */ /* 0x0c0fe200078e10ff */
[C-C-:B------:R-:W-:Y:S01]  /*2cf0*/  IMAD R25, R3.reuse, 0x5, R0.reuse ;  /* 0x0000000503197824 */ /* 0x140fe200078e0200 */
[----:B------:R-:W-:Y:S01]  /*2d00*/  IADD3 R21, PT, PT, R0, R3, RZ ;  /* 0x0000000300157210 */ /* 0x000fe20007ffe0ff */
[C-C-:B------:R-:W-:Y:S01]  /*2d10*/  IMAD R24, R3.reuse, 0x3, R0.reuse ;  /* 0x0000000303187824 */ /* 0x140fe200078e0200 */
[----:B--2---:R-:W-:Y:S01]  /*2d20*/  MOV R18, RZ ;  /* 0x000000ff00127202 */ /* 0x004fe20000000f00 */
[----:B------:R-:W-:Y:S01]  /*2d30*/  IMAD R23, R3, 0x7, R0 ;  /* 0x0000000703177824 */ /* 0x000fe200078e0200 */
[----:B-1----:R-:W-:Y:S01]  /*2d40*/  MOV R19, R0 ;  /* 0x0000000000137202 */ /* 0x002fe20000000f00 */
[----:B------:R-:W-:Y:S01]  /*2d50*/  UIADD3 UR5, UPT, UPT, -UR10, URZ, URZ ;  /* 0x000000ff0a057290 */ /* 0x000fe2000fffe1ff */
[----:B------:R-:W-:-:S11]  /*2d60*/  LOP3.LUT R20, R4, 0x7ffffff8, RZ, 0xc0, !PT ;  /* 0x7ffffff804147812 */ /* 0x000fd600078ec0ff */
.L_x_52:
[----:B------:R-:W-:Y:S02]  /*2d70*/  ISETP.EQ.OR P5, PT, RZ, UR5, P2 ;  /* 0x00000005ff007c0c */ /* 0x000fe400097a2670 */
[----:B----4-:R-:W-:-:S04]  /*2d80*/  IADD3 R12, PT, PT, R18, 0x1, RZ ;  /* 0x00000001120c7810 */ /* 0x010fc80007ffe0ff */
[----:B------:R-:W-:-:S07]  /*2d90*/  ISETP.EQ.OR P6, PT, R12, UR10, P2 ;  /* 0x0000000a0c007c0c */ /* 0x000fce00097c2670 */
[----:B------:R-:W-:-:S06]  /*2da0*/  @!P5 IMAD.WIDE.U32 R12, R19, 0x8, R48 ;  /* 0x00000008130cd825 */ /* 0x000fcc00078e0030 */
[----:B------:R-:W0:Y:S01]  /*2db0*/  @!P5 LDG.E.64 R12, desc[UR8][R12.64] ;  /* 0x000000080c0cd981 */ /* 0x000e22000c1e1b00 */
[----:B------:R-:W-:Y:S01]  /*2dc0*/  @!P6 IMAD.WIDE.U32 R14, R21, 0x8, R48 ;  /* 0x00000008150ee825 */ /* 0x000fe200078e0030 */
[----:B---3--:R-:W-:-:S04]  /*2dd0*/  IADD3 R16, PT, PT, R18, 0x2, RZ ;  /* 0x0000000212107810 */ /* 0x008fc80007ffe0ff */
[----:B------:R-:W-:Y:S01]  /*2de0*/  ISETP.EQ.OR P1, PT, R16, UR10, P2 ;  /* 0x0000000a10007c0c */ /* 0x000fe20009722670 */
[----:B------:R-:W2:Y:S01]  /*2df0*/  @!P6 LDG.E.64 R14, desc[UR8][R14.64] ;  /* 0x000000080e0ee981 */ /* 0x000ea2000c1e1b00 */
[----:B------:R-:W-:-:S04]  /*2e00*/  IADD3 R16, PT, PT, R18, 0x3, RZ ;  /* 0x0000000312107810 */ /* 0x000fc80007ffe0ff */
[----:B------:R-:W-:-:S07]  /*2e10*/  ISETP.EQ.OR P3, PT, R16, UR10, P2 ;  /* 0x0000000a10007c0c */ /* 0x000fce0009762670 */
[----:B------:R-:W-:-:S06]  /*2e20*/  @!P1 IMAD.WIDE.U32 R16, R27, 0x8, R48 ;  /* 0x000000081b109825 */ /* 0x000fcc00078e0030 */
[----:B------:R-:W3:Y:S01]  /*2e30*/  @!P1 LDG.E.64 R16, desc[UR8][R16.64] ;  /* 0x0000000810109981 */ /* 0x000ee2000c1e1b00 */
[----:B0-----:R-:W-:Y:S01]  /*2e40*/  @!P5 FADD.FTZ R28, R28, R12 ;  /* 0x0000000c1c1cd221 */ /* 0x001fe20000010000 */
[----:B------:R-:W-:Y:S01]  /*2e50*/  @!P5 FADD.FTZ R29, R29, R13 ;  /* 0x0000000d1d1dd221 */ /* 0x000fe20000010000 */
[----:B------:R-:W-:-:S04]  /*2e60*/  @!P3 IMAD.WIDE.U32 R12, R24, 0x8, R48 ;  /* 0x00000008180cb825 */ /* 0x000fc800078e0030 */
[----:B--2---:R-:W-:Y:S02]  /*2e70*/  @!P6 FADD.FTZ R28, R28, R14 ;  /* 0x0000000e1c1ce221 */ /* 0x004fe40000010000 */
[----:B------:R-:W2:Y:S01]  /*2e80*/  @!P3 LDG.E.64 R12, desc[UR8][R12.64] ;  /* 0x000000080c0cb981 */ /* 0x000ea2000c1e1b00 */
[----:B------:R-:W-:-:S04]  /*2e90*/  IADD3 R14, PT, PT, R18, 0x4, RZ ;  /* 0x00000004120e7810 */ /* 0x000fc80007ffe0ff */
[----:B------:R-:W-:Y:S01]  /*2ea0*/  ISETP.EQ.OR P5, PT, R14, UR10, P2 ;  /* 0x0000000a0e007c0c */ /* 0x000fe200097a2670 */
[----:B------:R-:W-:Y:S01]  /*2eb0*/  @!P6 FADD.FTZ R29, R29, R15 ;  /* 0x0000000f1d1de221 */ /* 0x000fe20000010000 */
[----:B---3--:R-:W-:-:S03]  /*2ec0*/  @!P1 FADD.FTZ R28, R28, R16 ;  /* 0x000000101c1c9221 */ /* 0x008fc60000010000 */
[----:B------:R-:W-:-:S08]  /*2ed0*/  @!P1 FADD.FTZ R29, R29, R17 ;  /* 0x000000111d1d9221 */ /* 0x000fd00000010000 */
[----:B------:R-:W-:-:S06]  /*2ee0*/  @!P5 IMAD.WIDE.U32 R16, R22, 0x8, R48 ;  /* 0x000000081610d825 */ /* 0x000fcc00078e0030 */
[----:B------:R-:W3:Y:S01]  /*2ef0*/  @!P5 LDG.E.64 R16, desc[UR8][R16.64] ;  /* 0x000000081010d981 */ /* 0x000ee2000c1e1b00 */
[----:B------:R-:W-:-:S04]  /*2f00*/  IADD3 R14, PT, PT, R18, 0x5, RZ ;  /* 0x00000005120e7810 */ /* 0x000fc80007ffe0ff */
[----:B------:R-:W-:-:S13]  /*2f10*/  ISETP.EQ.OR P6, PT, R14, UR10, P2 ;  /* 0x0000000a0e007c0c */ /* 0x000fda00097c2670 */
[----:B------:R-:W-:-:S06]  /*2f20*/  @!P6 IMAD.WIDE.U32 R14, R25, 0x8, R48 ;  /* 0x00000008190ee825 */ /* 0x000fcc00078e0030 */
[----:B------:R-:W4:Y:S01]  /*2f30*/  @!P6 LDG.E.64 R14, desc[UR8][R14.64] ;  /* 0x000000080e0ee981 */ /* 0x000f22000c1e1b00 */
[----:B--2---:R-:W-:Y:S01]  /*2f40*/  @!P3 FADD.FTZ R28, R28, R12 ;  /* 0x0000000c1c1cb221 */ /* 0x004fe20000010000 */
[----:B------:R-:W-:-:S04]  /*2f50*/  IADD3 R12, PT, PT, R18, 0x6, RZ ;  /* 0x00000006120c7810 */ /* 0x000fc80007ffe0ff */
[----:B------:R-:W-:Y:S02]  /*2f60*/  ISETP.EQ.OR P1, PT, R12, UR10, P2 ;  /* 0x0000000a0c007c0c */ /* 0x000fe40009722670 */
[----:B------:R-:W-:Y:S01]  /*2f70*/  IADD3 R12, PT, PT, R18, 0x7, RZ ;  /* 0x00000007120c7810 */ /* 0x000fe20007ffe0ff */
[----:B------:R-:W-:-:S03]  /*2f80*/  @!P3 FADD.FTZ R29, R29, R13 ;  /* 0x0000000d1d1db221 */ /* 0x000fc60000010000 */
[----:B------:R-:W-:-:S07]  /*2f90*/  ISETP.EQ.OR P3, PT, R12, UR10, P2 ;  /* 0x0000000a0c007c0c */ /* 0x000fce0009762670 */
[----:B------:R-:W-:-:S06]  /*2fa0*/  @!P1 IMAD.WIDE.U32 R12, R26, 0x8, R48 ;  /* 0x000000081a0c9825 */ /* 0x000fcc00078e0030 */
[----:B------:R-:W2:Y:S01]  /*2fb0*/  @!P1 LDG.E.64 R12, desc[UR8][R12.64] ;  /* 0x000000080c0c9981 */ /* 0x000ea2000c1e1b00 */
[----:B---3--:R-:W-:Y:S01]  /*2fc0*/  @!P5 FADD.FTZ R28, R28, R16 ;  /* 0x000000101c1cd221 */ /* 0x008fe20000010000 */
[----:B------:R-:W-:Y:S01]  /*2fd0*/  @!P5 FADD.FTZ R29, R29, R17 ;  /* 0x000000111d1dd221 */ /* 0x000fe20000010000 */
[----:B------:R-:W-:-:S06]  /*2fe0*/  @!P3 IMAD.WIDE.U32 R16, R23, 0x8, R48 ;  /* 0x000000081710b825 */ /* 0x000fcc00078e0030 */
[----:B------:R-:W3:Y:S01]  /*2ff0*/  @!P3 LDG.E.64 R16, desc[UR8][R16.64] ;  /* 0x000000081010b981 */ /* 0x000ee2000c1e1b00 */
[----:B------:R-:W-:Y:S01]  /*3000*/  IADD3 R18, PT, PT, R18, 0x8, RZ ;  /* 0x0000000812127810 */ /* 0x000fe20007ffe0ff */
[----:B----4-:R-:W-:Y:S01]  /*3010*/  @!P6 FADD.FTZ R28, R28, R14 ;  /* 0x0000000e1c1ce221 */ /* 0x010fe20000010000 */
[----:B------:R-:W-:Y:S01]  /*3020*/  @!P6 FADD.FTZ R29, R29, R15 ;  /* 0x0000000f1d1de221 */ /* 0x000fe20000010000 */
[----:B------:R-:W-:Y:S01]  /*3030*/  UIADD3 UR5, UPT, UPT, UR5, 0x8, URZ ;  /* 0x0000000805057890 */ /* 0x000fe2000fffe0ff */
[C---:B------:R-:W-:Y:S02]  /*3040*/  LEA R19, R3.reuse, R19, 0x3 ;  /* 0x0000001303137211 */ /* 0x040fe400078e18ff */
[C---:B------:R-:W-:Y:S02]  /*3050*/  LEA R21, R3.reuse, R21, 0x3 ;  /* 0x0000001503157211 */ /* 0x040fe400078e18ff */
[C---:B------:R-:W-:Y:S02]  /*3060*/  LEA R27, R3.reuse, R27, 0x3 ;  /* 0x0000001b031b7211 */ /* 0x040fe400078e18ff */
[----:B------:R-:W-:-:S02]  /*3070*/  LEA R24, R3, R24, 0x3 ;  /* 0x0000001803187211 */ /* 0x000fc400078e18ff */
[C---:B------:R-:W-:Y:S02]  /*3080*/  LEA R22, R3.reuse, R22, 0x3 ;  /* 0x0000001603167211 */ /* 0x040fe400078e18ff */
[C---:B------:R-:W-:Y:S02]  /*3090*/  LEA R25, R3.reuse, R25, 0x3 ;  /* 0x0000001903197211 */ /* 0x040fe400078e18ff */
[C---:B------:R-:W-:Y:S02]  /*30a0*/  LEA R26, R3.reuse, R26, 0x3 ;  /* 0x0000001a031a7211 */ /* 0x040fe400078e18ff */
[----:B------:R-:W-:Y:S01]  /*30b0*/  LEA R23, R3, R23, 0x3 ;  /* 0x0000001703177211 */ /* 0x000fe200078e18ff */
[----:B--2---:R-:W-:Y:S01]  /*30c0*/  @!P1 FADD.FTZ R28, R28, R12 ;  /* 0x0000000c1c1c9221 */ /* 0x004fe20000010000 */
[----:B------:R-:W-:Y:S01]  /*30d0*/  @!P1 FADD.FTZ R29, R29, R13 ;  /* 0x0000000d1d1d9221 */ /* 0x000fe20000010000 */
[----:B------:R-:W-:Y:S02]  /*30e0*/  ISETP.NE.AND P1, PT, R18, R20, PT ;  /* 0x000000141200720c */ /* 0x000fe40003f25270 */
[----:B---3--:R-:W-:Y:S01]  /*30f0*/  @!P3 FADD.FTZ R28, R28, R16 ;  /* 0x000000101c1cb221 */ /* 0x008fe20000010000 */
[----:B------:R-:W-:-:S10]  /*3100*/  @!P3 FADD.FTZ R29, R29, R17 ;  /* 0x000000111d1db221 */ /* 0x000fd40000010000 */
[----:B------:R-:W-:Y:S05]  /*3110*/  @P1 BRA `(.L_x_52) ;  /* 0xfffffffc00141947 */ /* 0x000fea000383ffff */
.L_x_51:
[----:B----4-:R-:W-:-:S13]  /*3120*/  LOP3.LUT P1, R12, R4, 0x7, RZ, 0xc0, !PT ;  /* 0x00000007040c7812 */ /* 0x010fda000782c0ff */
[----:B------:R-:W-:Y:S05]  /*3130*/  @!P1 BRA `(.L_x_48) ;  /* 0x0000000000f09947 */ /* 0x000fea0003800000 */
[----:B------:R-:W-:Y:S02]  /*3140*/  IADD3 R12, PT, PT, R12, -0x1, RZ ;  /* 0xffffffff0c0c7810 */ /* 0x000fe40007ffe0ff */
[----:B--2---:R-:W-:Y:S02]  /*3150*/  LOP3.LUT P1, R18, R4, 0x3, RZ, 0xc0, !PT ;  /* 0x0000000304127812 */ /* 0x004fe4000782c0ff */
[----:B------:R-:W-:-:S13]  /*3160*/  ISETP.GE.U32.AND P3, PT, R12, 0x3, PT ;  /* 0x000000030c00780c */ /* 0x000fda0003f66070 */
[----:B------:R-:W-:Y:S05]  /*3170*/  @!P3 BRA `(.L_x_53) ;  /* 0x000000000070b947 */ /* 0x000fea0003800000 */
[----:B------:R-:W-:-:S13]  /*3180*/  ISETP.EQ.OR P6, PT, R20, UR10, P2 ;  /* 0x0000000a14007c0c */ /* 0x000fda00097c2670 */
[----:B------:R-:W-:-:S04]  /*3190*/  @!P6 IMAD R13, R20, R3, R0 ;  /* 0x00000003140de224 */ /* 0x000fc800078e0200 */
[----:B------:R-:W-:-:S06]  /*31a0*/  @!P6 IMAD.WIDE.U32 R12, R13, 0x8, R48 ;  /* 0x000000080d0ce825 */ /* 0x000fcc00078e0030 */
[----:B------:R-:W0:Y:S01]  /*31b0*/  @!P6 LDG.E.64 R12, desc[UR8][R12.64] ;  /* 0x000000080c0ce981 */ /* 0x000e22000c1e1b00 */
[C---:B------:R-:W-:Y:S02]  /*31c0*/  IADD3 R15, PT, PT, R20.reuse, 0x1, RZ ;  /* 0x00000001140f7810 */ /* 0x040fe40007ffe0ff */
[C---:B------:R-:W-:Y:S02]  /*31d0*/  IADD3 R17, PT, PT, R20.reuse, 0x2, RZ ;  /* 0x0000000214117810 */ /* 0x040fe40007ffe0ff */
[----:B------:R-:W-:Y:S02]  /*31e0*/  ISETP.EQ.OR P5, PT, R15, UR10, P2 ;  /* 0x0000000a0f007c0c */ /* 0x000fe400097a2670 */
[----:B-1----:R-:W-:Y:S02]  /*31f0*/  IADD3 R19, PT, PT, R20, 0x3, RZ ;  /* 0x0000000314137810 */ /* 0x002fe40007ffe0ff */
[----:B------:R-:W-:-:S09]  /*3200*/  ISETP.EQ.OR P3, PT, R17, UR10, P2 ;  /* 0x0000000a11007c0c */ /* 0x000fd20009762670 */
[----:B------:R-:W-:-:S04]  /*3210*/  @!P5 IMAD R15, R15, R3, R0 ;  /* 0x000000030f0fd224 */ /* 0x000fc800078e0200 */
[----:B------:R-:W-:Y:S02]  /*3220*/  @!P3 IMAD R17, R17, R3, R0 ;  /* 0x000000031111b224 */ /* 0x000fe400078e0200 */
[----:B0--3--:R-:W-:Y:S01]  /*3230*/  @!P6 FADD.FTZ R28, R28, R12 ;  /* 0x0000000c1c1ce221 */ /* 0x009fe20000010000 */
        /* <DEDUP_REMOVED lines=16> */
.L_x_53:
[----:B------:R-:W-:Y:S05]  /*3340*/  @!P1 BRA `(.L_x_48) ;  /* 0x00000000006c9947 */ /* 0x000fea0003800000 */
[----:B------:R-:W-:Y:S02]  /*3350*/  ISETP.NE.AND P1, PT, R18, 0x1, PT ;  /* 0x000000011200780c */ /* 0x000fe40003f25270 */
[----:B---3--:R-:W-:-:S11]  /*3360*/  LOP3.LUT R16, R4, 0x1, RZ, 0xc0, !PT ;  /* 0x0000000104107812 */ /* 0x008fd600078ec0ff */
        /* <DEDUP_REMOVED lines=15> */
.L_x_54:
        /* <DEDUP_REMOVED lines=9> */
.L_x_55:
[----:B------:R-:W-:Y:S05]  /*34f0*/  BSYNC.RECONVERGENT B0 ;  /* 0x0000000000007941 */ /* 0x000fea0003800200 */
.L_x_48:
[----:B------:R-:W5:Y:S01]  /*3500*/  S2UR UR6, SR_CgaCtaId ;  /* 0x00000000000679c3 */ /* 0x000f620000008800 */
[----:B------:R-:W-:Y:S01]  /*3510*/  UMOV UR5, 0x400 ;  /* 0x0000040000057882 */ /* 0x000fe20000000000 */
[----:B----4-:R-:W-:Y:S01]  /*3520*/  LOP3.LUT R14, R30, 0xffff, RZ, 0xc0, !PT ;  /* 0x0000ffff1e0e7812 */ /* 0x010fe200078ec0ff */
[----:B------:R-:W4:Y:S01]  /*3530*/  LDCU.64 UR12, c[0x0][0x400] ;  /* 0x00008000ff0c77ac */ /* 0x000f220008000a00 */
[----:B-1----:R-:W-:Y:S02]  /*3540*/  PRMT R19, R38, 0x7632, R19 ;  /* 0x0000763226137816 */ /* 0x002fe40000000013 */
[----:B------:R-:W-:Y:S01]  /*3550*/  PRMT R25, R36, 0x7632, R25 ;  /* 0x0000763224197816 */ /* 0x000fe20000000019 */
[----:B------:R-:W-:Y:S01]  /*3560*/  IMAD R14, R14, 0x1556, RZ ;  /* 0x000015560e0e7824 */ /* 0x000fe200078e02ff */
[----:B------:R-:W1:Y:S01]  /*3570*/  LDC R15, c[0x0][0x41c] ;  /* 0x00010700ff0f7b82 */ /* 0x000e620000000800 */
[----:B------:R-:W-:Y:S02]  /*3580*/  PRMT R20, R32, 0x7632, R20 ;  /* 0x0000763220147816 */ /* 0x000fe40000000014 */
[----:B------:R-:W-:-:S02]  /*3590*/  SHF.L.U32 R19, R19, 0x10, RZ ;  /* 0x0000001013137819 */ /* 0x000fc400000006ff */
[----:B------:R-:W-:Y:S02]  /*35a0*/  SHF.R.U32.HI R14, RZ, 0x10, R14 ;  /* 0x00000010ff0e7819 */ /* 0x000fe4000001160e */
[----:B------:R-:W-:Y:S01]  /*35b0*/  SHF.L.U32 R25, R25, 0x10, RZ ;  /* 0x0000001019197819 */ /* 0x000fe200000006ff */
[----:B------:R-:W-:Y:S01]  /*35c0*/  FADD.FTZ R47, -R6, R19 ;  /* 0x00000013062f7221 */ /* 0x000fe20000010100 */
[----:B------:R-:W-:Y:S02]  /*35d0*/  SHF.L.U32 R23, R34, 0x10, RZ ;  /* 0x0000001022177819 */ /* 0x000fe400000006ff */
[----:B------:R-:W-:Y:S02]  /*35e0*/  SHF.L.U32 R21, R32, 0x10, RZ ;  /* 0x0000001020157819 */ /* 0x000fe400000006ff */
[----:B------:R-:W-:Y:S01]  /*35f0*/  SHF.L.U32 R20, R20, 0x10, RZ ;  /* 0x0000001014147819 */ /* 0x000fe200000006ff */
[C---:B------:R-:W-:Y:S01]  /*3600*/  FADD.FTZ R23, -R6.reuse, R23 ;  /* 0x0000001706177221 */ /* 0x040fe20000010100 */
[----:B------:R-:W-:Y:S01]  /*3610*/  SHF.L.U32 R22, R37, 0x10, RZ ;  /* 0x0000001025167819 */ /* 0x000fe200000006ff */
[----:B-----5:R-:W-:Y:S01]  /*3620*/  ULEA UR5, UR6, UR5, 0x18 ;  /* 0x0000000506057291 */ /* 0x020fe2000f8ec0ff */
[----:B------:R-:W-:Y:S01]  /*3630*/  FADD.FTZ R21, -R6, R21 ;  /* 0x0000001506157221 */ /* 0x000fe20000010100 */
[----:B----4-:R-:W-:Y:S01]  /*3640*/  ISETP.GE.U32.AND P1, PT, R41, UR12, PT ;  /* 0x0000000c29007c0c */ /* 0x010fe2000bf26070 */
[----:B-1----:R-:W-:-:S06]  /*3650*/  IMAD R15, R15, UR10, R14 ;  /* 0x0000000a0f0f7c24 */ /* 0x002fcc000f8e020e */
[----:B------:R0:W-:Y:S01]  /*3660*/  @!P2 STS.64 [UR5+0x78], R28 ;  /* 0x0000781cff00a988 */ /* 0x0001e20008000a05 */
[----:B------:R-:W-:Y:S01]  /*3670*/  PRMT R14, R34, 0x7632, R14 ;  /* 0x00007632220e7816 */ /* 0x000fe2000000000e */
[----:B------:R-:W-:Y:S01]  /*3680*/  BAR.SYNC.DEFER_BLOCKING 0x0 ;  /* 0x0000000000007b1d */ /* 0x000fe20000010000 */
[C---:B------:R-:W-:Y:S02]  /*3690*/  IADD3 R27, PT, PT, R15.reuse, 0x20, RZ ;  /* 0x000000200f1b7810 */ /* 0x040fe40007ffe0ff */
[----:B------:R-:W-:Y:S02]  /*36a0*/  SHF.L.U32 R14, R14, 0x10, RZ ;  /* 0x000000100e0e7819 */ /* 0x000fe400000006ff */
[----:B------:R-:W-:Y:S02]  /*36b0*/  ISETP.GE.U32.AND P2, PT, R15, UR12, PT ;  /* 0x0000000c0f007c0c */ /* 0x000fe4000bf46070 */
[----:B0--3--:R-:W-:Y:S01]  /*36c0*/  SHF.L.U32 R29, R36, 0x10, RZ ;  /* 0x00000010241d7819 */ /* 0x009fe200000006ff */
[C---:B------:R-:W-:Y:S01]  /*36d0*/  FADD.FTZ R19, -R6.reuse, R14 ;  /* 0x0000000e06137221 */ /* 0x040fe20000010100 */
[----:B------:R-:W-:Y:S01]  /*36e0*/  ISETP.GE.U32.AND P3, PT, R27, UR12, PT ;  /* 0x0000000c1b007c0c */ /* 0x000fe2000bf66070 */
[----:B------:R-:W-:Y:S01]  /*36f0*/  FMUL.FTZ R14, R47, R46 ;  /* 0x0000002e2f0e7220 */ /* 0x000fe20000410000 */
[----:B--2---:R-:W-:Y:S01]  /*3700*/  SHF.R.S32.HI R18, RZ, 0x1f, R27 ;  /* 0x0000001fff127819 */ /* 0x004fe2000001141b */
[----:B------:R-:W-:-:S03]  /*3710*/  FADD.FTZ R29, -R6, R29 ;  /* 0x0000001d061d7221 */ /* 0x000fc60000010100 */
[----:B------:R-:W-:Y:S01]  /*3720*/  ISETP.GE.AND.EX P3, PT, R18, UR13, PT, P3 ;  /* 0x0000000d12007c0c */ /* 0x000fe2000bf66330 */
[----:B------:R-:W0:Y:S01]  /*3730*/  LDS.64 R12, [UR5+0x78] ;  /* 0x00007805ff0c7984 */ /* 0x000e220008000a00 */
[----:B------:R-:W0:Y:S02]  /*3740*/  LDCU UR5, c[0x0][0x42c] ;  /* 0x00008580ff0577ac */ /* 0x000e240008000800 */
[----:B0-----:R-:W-:Y:S01]  /*3750*/  FMUL.FTZ R17, R13, UR5 ;  /* 0x000000050d117c20 */ /* 0x001fe20008410000 */
[----:B------:R-:W-:Y:S01]  /*3760*/  SHF.L.U32 R13, R38, 0x10, RZ ;  /* 0x00000010260d7819 */ /* 0x000fe200000006ff */
[----:B------:R-:W-:Y:S01]  /*3770*/  FMUL.FTZ R16, R12, UR5 ;  /* 0x000000050c107c20 */ /* 0x000fe20008410000 */
[----:B------:R-:W-:-:S03]  /*3780*/  SHF.R.S32.HI R12, RZ, 0x1f, R15 ;  /* 0x0000001fff0c7819 */ /* 0x000fc6000001140f */
[----:B------:R-:W-:Y:S01]  /*3790*/  FADD.FTZ R13, -R6, R13 ;  /* 0x0000000d060d7221 */ /* 0x000fe20000010100 */
[----:B------:R-:W-:-:S03]  /*37a0*/  ISETP.GE.AND.EX P2, PT, R12, UR13, PT, P2 ;  /* 0x0000000d0c007c0c */ /* 0x000fc6000bf46320 */
[----:B------:R-:W-:Y:S01]  /*37b0*/  FMUL.FTZ R49, R13, R46 ;  /* 0x0000002e0d317220 */ /* 0x000fe20000410000 */
[C---:B------:R-:W-:Y:S01]  /*37c0*/  FADD.FTZ R13, -R6.reuse, R25 ;  /* 0x00000019060d7221 */ /* 0x040fe20000010100 */
[----:B------:R-:W-:Y:S01]  /*37d0*/  FADD.FTZ R25, -R6, R20 ;  /* 0x0000001406197221 */ /* 0x000fe20000010100 */
[----:B------:R-:W-:Y:S01]  /*37e0*/  SHF.L.U32 R6, R45, 0x10, RZ ;  /* 0x000000102d067819 */ /* 0x000fe200000006ff */
[----:B------:R-:W-:Y:S01]  /*37f0*/  FFMA.FTZ R37, R16, R49, R17 ;  /* 0x0000003110257223 */ /* 0x000fe20000010011 */
[----:B------:R-:W-:Y:S06]  /*3800*/  @!P4 BRA `(.L_x_56) ;  /* 0x000000000048c947 */ /* 0x000fec0003800000 */
        /* <DEDUP_REMOVED lines=18> */
.L_x_56:
[----:B------:R-:W-:Y:S01]  /*3930*/  FFMA.FTZ R14, R16, R14, R17 ;  /* 0x0000000e100e7223 */ /* 0x000fe20000010011 */
[----:B------:R-:W-:Y:S01]  /*3940*/  BSSY.RECONVERGENT B0, `(.L_x_57) ;  /* 0x0000014000007945 */ /* 0x000fe20003800200 */
[----:B------:R-:W-:Y:S01]  /*3950*/  FFMA.FTZ R37, R10, R22, -R37 ;  /* 0x000000160a257223 */ /* 0x000fe20000010825 */
[-C--:B------:R-:W-:Y:S01]  /*3960*/  FMUL.FTZ R29, R29, R46.reuse ;  /* 0x0000002e1d1d7220 */ /* 0x080fe20000410000 */
[----:B------:R-:W-:Y:S01]  /*3970*/  FMUL.FTZ R20, R13, R46 ;  /* 0x0000002e0d147220 */ /* 0x000fe20000410000 */
[----:B------:R-:W-:Y:S01]  /*3980*/  FFMA.FTZ R45, R11, R6, -R14 ;  /* 0x000000060b2d7223 */ /* 0x000fe2000001080e */
[----:B------:R-:W-:Y:S06]  /*3990*/  @P2 BRA `(.L_x_58) ;  /* 0x0000000000382947 */ /* 0x000fec0003800000 */
[----:B------:R-:W0:Y:S01]  /*39a0*/  LDCU.64 UR14, c[0x0][0x3f8] ;  /* 0x00007f00ff0e77ac */ /* 0x000e220008000a00 */
[----:B------:R-:W-:Y:S01]  /*39b0*/  MOV R13, R53 ;  /* 0x00000035000d7202 */ /* 0x000fe20000000f00 */
[----:B------:R-:W-:Y:S01]  /*39c0*/  FMUL.FTZ R37, R37, R46 ;  /* 0x0000002e25257220 */ /* 0x000fe20000410000 */
[----:B------:R-:W1:Y:S01]  /*39d0*/  LDCU.64 UR6, c[0x0][0x380] ;  /* 0x00007000ff0677ac */ /* 0x000e620008000a00 */
[----:B0-----:R-:W-:Y:S01]  /*39e0*/  IMAD R6, R12, UR14, RZ ;  /* 0x0000000e0c067c24 */ /* 0x001fe2000f8e02ff */
[----:B------:R-:W-:-:S05]  /*39f0*/  MOV R12, R50 ;  /* 0x00000032000c7202 */ /* 0x000fca0000000f00 */
[----:B------:R-:W-:-:S04]  /*3a00*/  IMAD.WIDE.U32 R12, R15, UR14, R12 ;  /* 0x0000000e0f0c7c25 */ /* 0x000fc8000f8e000c */
[----:B------:R-:W-:Y:S02]  /*3a10*/  IMAD R15, R15, UR15, R6 ;  /* 0x0000000f0f0f7c24 */ /* 0x000fe4000f8e0206 */
[----:B------:R-:W-:Y:S01]  /*3a20*/  FMUL.FTZ R6, R45, R46 ;  /* 0x0000002e2d067220 */ /* 0x000fe20000410000 */
[----:B-1----:R-:W-:Y:S02]  /*3a30*/  LEA R14, P2, R12, UR6, 0x1 ;  /* 0x000000060c0e7c11 */ /* 0x002fe4000f8408ff */
[----:B------:R-:W-:Y:S02]  /*3a40*/  IADD3 R15, PT, PT, R13, R15, RZ ;  /* 0x0000000f0d0f7210 */ /* 0x000fe40007ffe0ff */
[----:B------:R-:W-:Y:S02]  /*3a50*/  F2FP.BF16.F32.PACK_AB R13, R6, R37 ;  /* 0x00000025060d723e */ /* 0x000fe400000010ff */
[----:B------:R-:W-:-:S05]  /*3a60*/  LEA.HI.X R15, R12, UR7, R15, 0x1, P2 ;  /* 0x000000070c0f7c11 */ /* 0x000fca00090f0c0f */
[----:B------:R0:W-:Y:S02]  /*3a70*/  STG.E desc[UR8][R14.64], R13 ;  /* 0x0000000d0e007986 */ /* 0x0001e4000c101908 */
.L_x_58:
[----:B------:R-:W-:Y:S05]  /*3a80*/  BSYNC.RECONVERGENT B0 ;  /* 0x0000000000007941 */ /* 0x000fea0003800200 */
.L_x_57:
[----:B------:R-:W-:Y:S01]  /*3a90*/  SHF.L.U32 R35, R35, 0x10, RZ ;  /* 0x0000001023237819 */ /* 0x000fe200000006ff */
[C-C-:B0-----:R-:W-:Y:S01]  /*3aa0*/  FFMA.FTZ R13, R16.reuse, R29, R17.reuse ;  /* 0x0000001d100d7223 */ /* 0x141fe20000010011 */
[----:B------:R-:W-:Y:S01]  /*3ab0*/  FFMA.FTZ R6, R16, R20, R17 ;  /* 0x0000001410067223 */ /* 0x000fe20000010011 */
[----:B------:R-:W-:Y:S01]  /*3ac0*/  SHF.L.U32 R44, R44, 0x10, RZ ;  /* 0x000000102c2c7819 */ /* 0x000fe200000006ff */
        /* <DEDUP_REMOVED lines=8> */
[----:B-1----:R-:W-:-:S05]  /*3b50*/  FADD.FTZ R22, R15, 1 ;  /* 0x3f8000000f167421 */ /* 0x002fca0000010000 */
        /* <DEDUP_REMOVED lines=10> */
.L_x_59:
[----:B------:R-:W-:Y:S01]  /*3c00*/  BSSY.RECONVERGENT B0, `(.L_x_60) ;  /* 0x0000012000007945 */ /* 0x000fe20003800200 */
[----:B------:R-:W-:Y:S01]  /*3c10*/  FFMA.FTZ R35, R10, R35, -R13 ;  /* 0x000000230a237223 */ /* 0x000fe2000001080d */
[----:B------:R-:W-:Y:S02]  /*3c20*/  FFMA.FTZ R15, R11, R44, -R6 ;  /* 0x0000002c0b0f7223 */ /* 0x000fe40000010806 */
[----:B------:R-:W-:Y:S05]  /*3c30*/  @P3 BRA `(.L_x_61) ;  /* 0x0000000000383947 */ /* 0x000fea0003800000 */
[----:B------:R-:W0:Y:S01]  /*3c40*/  LDCU.64 UR6, c[0x0][0x3f8] ;  /* 0x00007f00ff0677ac */ /* 0x000e220008000a00 */
[----:B------:R-:W-:Y:S01]  /*3c50*/  MOV R12, R50 ;  /* 0x00000032000c7202 */ /* 0x000fe20000000f00 */
[-C--:B------:R-:W-:Y:S01]  /*3c60*/  FMUL.FTZ R35, R35, R46.reuse ;  /* 0x0000002e23237220 */ /* 0x080fe20000410000 */
[----:B------:R-:W-:Y:S01]  /*3c70*/  MOV R13, R53 ;  /* 0x00000035000d7202 */ /* 0x000fe20000000f00 */
[----:B------:R-:W1:Y:S01]  /*3c80*/  LDCU.64 UR14, c[0x0][0x380] ;  /* 0x00007000ff0e77ac */ /* 0x000e620008000a00 */
[----:B------:R-:W-:Y:S01]  /*3c90*/  FMUL.FTZ R6, R15, R46 ;  /* 0x0000002e0f067220 */ /* 0x000fe20000410000 */
[----:B0-----:R-:W-:Y:S02]  /*3ca0*/  IMAD R18, R18, UR6, RZ ;  /* 0x0000000612127c24 */ /* 0x001fe4000f8e02ff */
[----:B------:R-:W-:-:S04]  /*3cb0*/  IMAD.WIDE.U32 R12, R27, UR6, R12 ;  /* 0x000000061b0c7c25 */ /* 0x000fc8000f8e000c */
[----:B------:R-:W-:Y:S01]  /*3cc0*/  IMAD R27, R27, UR7, R18 ;  /* 0x000000071b1b7c24 */ /* 0x000fe2000f8e0212 */
[----:B-1----:R-:W-:-:S04]  /*3cd0*/  LEA R14, P2, R12, UR14, 0x1 ;  /* 0x0000000e0c0e7c11 */ /* 0x002fc8000f8408ff */
[----:B------:R-:W-:Y:S02]  /*3ce0*/  IADD3 R27, PT, PT, R13, R27, RZ ;  /* 0x0000001b0d1b7210 */ /* 0x000fe40007ffe0ff */
[----:B------:R-:W-:Y:S02]  /*3cf0*/  F2FP.BF16.F32.PACK_AB R13, R6, R35 ;  /* 0x00000023060d723e */ /* 0x000fe400000010ff */
[----:B------:R-:W-:-:S05]  /*3d00*/  LEA.HI.X R15, R12, UR15, R27, 0x1, P2 ;  /* 0x0000000f0c0f7c11 */ /* 0x000fca00090f0c1b */
[----:B------:R0:W-:Y:S02]  /*3d10*/  STG.E desc[UR8][R14.64], R13 ;  /* 0x0000000d0e007986 */ /* 0x0001e4000c101908 */
.L_x_61:
[----:B------:R-:W-:Y:S05]  /*3d20*/  BSYNC.RECONVERGENT B0 ;  /* 0x0000000000007941 */ /* 0x000fea0003800200 */
.L_x_60:
[----:B------:R-:W-:Y:S01]  /*3d30*/  SHF.L.U32 R33, R33, 0x10, RZ ;  /* 0x0000001021217819 */ /* 0x000fe200000006ff */
[-C--:B------:R-:W-:Y:S01]  /*3d40*/  FMUL.FTZ R27, R23, R46.reuse ;  /* 0x0000002e171b7220 */ /* 0x080fe20000410000 */
[----:B------:R-:W-:Y:S01]  /*3d50*/  SHF.L.U32 R12, R43, 0x10, RZ ;  /* 0x000000102b0c7819 */ /* 0x000fe200000006ff */
[-C--:B------:R-:W-:Y:S01]  /*3d60*/  FMUL.FTZ R21, R21, R46.reuse ;  /* 0x0000002e15157220 */ /* 0x080fe20000410000 */
[-C--:B------:R-:W-:Y:S01]  /*3d70*/  FMUL.FTZ R6, R25, R46.reuse ;  /* 0x0000002e19067220 */ /* 0x080fe20000410000 */
[----:B------:R-:W-:Y:S01]  /*3d80*/  FMUL.FTZ R24, R19, R46 ;  /* 0x0000002e13187220 */ /* 0x000fe20000410000 */
[----:B------:R-:W-:Y:S06]  /*3d90*/  @!P4 BRA `(.L_x_62) ;  /* 0x000000000048c947 */ /* 0x000fec0003800000 */
[----:B0-----:R-:W-:Y:S01]  /*3da0*/  FFMA.FTZ R13, R10, R27, R8 ;  /* 0x0000001b0a0d7223 */ /* 0x001fe20000010008 */
        /* <DEDUP_REMOVED lines=17> */
.L_x_62:
[----:B------:R-:W-:Y:S04]  /*3ec0*/  BSSY.RECONVERGENT B0, `(.L_x_63) ;  /* 0x0000015000007945 */ /* 0x000fe80003800200 */
[----:B------:R-:W-:Y:S05]  /*3ed0*/  @P0 BRA `(.L_x_64) ;  /* 0x00000000004c0947 */ /* 0x000fea0003800000 */
[----:B------:R-:W1:Y:S01]  /*3ee0*/  LDCU.64 UR6, c[0x0][0x3f8] ;  /* 0x00007f00ff0677ac */ /* 0x000e620008000a00 */
[C-C-:B0-----:R-:W-:Y:S01]  /*3ef0*/  FFMA.FTZ R13, R16.reuse, R27, R17.reuse ;  /* 0x0000001b100d7223 */ /* 0x141fe20000010011 */
[----:B------:R-:W-:Y:S01]  /*3f00*/  FFMA.FTZ R14, R16, R24, R17 ;  /* 0x00000018100e7223 */ /* 0x000fe20000010011 */
[----:B------:R-:W-:Y:S01]  /*3f10*/  SHF.R.S32.HI R19, RZ, 0x1f, R42 ;  /* 0x0000001fff137819 */ /* 0x000fe2000001142a */
[----:B------:R-:W0:Y:S01]  /*3f20*/  LDCU.64 UR14, c[0x0][0x380] ;  /* 0x00007000ff0e77ac */ /* 0x000e220008000a00 */
[----:B------:R-:W-:Y:S01]  /*3f30*/  FFMA.FTZ R33, R10, R33, -R13 ;  /* 0x000000210a217223 */ /* 0x000fe2000001080d */
[----:B------:R-:W-:Y:S01]  /*3f40*/  FFMA.FTZ R15, R11, R12, -R14 ;  /* 0x0000000c0b0f7223 */ /* 0x000fe2000001080e */
[----:B------:R-:W-:Y:S02]  /*3f50*/  MOV R12, R50 ;  /* 0x00000032000c7202 */ /* 0x000fe40000000f00 */
[----:B------:R-:W-:Y:S01]  /*3f60*/  MOV R13, R53 ;  /* 0x00000035000d7202 */ /* 0x000fe20000000f00 */
[-C--:B------:R-:W-:Y:S01]  /*3f70*/  FMUL.FTZ R33, R33, R46.reuse ;  /* 0x0000002e21217220 */ /* 0x080fe20000410000 */
[----:B------:R-:W-:Y:S01]  /*3f80*/  FMUL.FTZ R18, R15, R46 ;  /* 0x0000002e0f127220 */ /* 0x000fe20000410000 */
[----:B-1----:R-:W-:-:S02]  /*3f90*/  IMAD R19, R19, UR6, RZ ;  /* 0x0000000613137c24 */ /* 0x002fc4000f8e02ff */
[----:B------:R-:W-:-:S04]  /*3fa0*/  IMAD.WIDE.U32 R12, R42, UR6, R12 ;  /* 0x000000062a0c7c25 */ /* 0x000fc8000f8e000c */
[----:B------:R-:W-:Y:S01]  /*3fb0*/  IMAD R19, R42, UR7, R19 ;  /* 0x000000072a137c24 */ /* 0x000fe2000f8e0213 */
[----:B0-----:R-:W-:-:S04]  /*3fc0*/  LEA R14, P0, R12, UR14, 0x1 ;  /* 0x0000000e0c0e7c11 */ /* 0x001fc8000f8008ff */
[----:B------:R-:W-:Y:S02]  /*3fd0*/  IADD3 R19, PT, PT, R13, R19, RZ ;  /* 0x000000130d137210 */ /* 0x000fe40007ffe0ff */
[----:B------:R-:W-:Y:S02]  /*3fe0*/  F2FP.BF16.F32.PACK_AB R13, R18, R33 ;  /* 0x00000021120d723e */ /* 0x000fe400000010ff */
[----:B------:R-:W-:-:S05]  /*3ff0*/  LEA.HI.X R15, R12, UR15, R19, 0x1, P0 ;  /* 0x0000000f0c0f7c11 */ /* 0x000fca00080f0c13 */
[----:B------:R1:W-:Y:S02]  /*4000*/  STG.E desc[UR8][R14.64], R13 ;  /* 0x0000000d0e007986 */ /* 0x0003e4000c101908 */
.L_x_64:
[----:B------:R-:W-:Y:S05]  /*4010*/  BSYNC.RECONVERGENT B0 ;  /* 0x0000000000007941 */ /* 0x000fea0003800200 */
.L_x_63:
[----:B------:R-:W-:Y:S01]  /*4020*/  UISETP.NE.AND UP0, UPT, UR11, URZ, UPT ;  /* 0x000000ff0b00728c */ /* 0x000fe2000bf05270 */
[C-C-:B------:R-:W-:Y:S01]  /*4030*/  FFMA.FTZ R23, R16.reuse, R21, R17.reuse ;  /* 0x0000001510177223 */ /* 0x140fe20000010011 */
[----:B------:R-:W-:Y:S01]  /*4040*/  FFMA.FTZ R16, R16, R6, R17 ;  /* 0x0000000610107223 */ /* 0x000fe20000010011 */
[----:B------:R-:W-:Y:S02]  /*4050*/  SHF.L.U32 R31, R31, 0x10, RZ ;  /* 0x000000101f1f7819 */ /* 0x000fe400000006ff */
[----:B------:R-:W-:Y:S02]  /*4060*/  SHF.R.S32.HI R18, RZ, 0x1f, R41 ;  /* 0x0000001fff127819 */ /* 0x000fe40000011429 */
[----:B------:R-:W-:Y:S02]  /*4070*/  SHF.L.U32 R12, R7, 0x10, RZ ;  /* 0x00000010070c7819 */ /* 0x000fe400000006ff */
[----:B------:R-:W-:Y:S05]  /*4080*/  BRA.U !UP0, `(.L_x_65) ;  /* 0x0000000108487547 */ /* 0x000fea000b800000 */
[----:B------:R-:W-:Y:S01]  /*4090*/  FFMA.FTZ R6, R11, R6, R9 ;  /* 0x000000060b067223 */ /* 0x000fe20000010009 */
[----:B------:R-:W-:-:S03]  /*40a0*/  FFMA.FTZ R8, R10, R21, R8 ;  /* 0x000000150a087223 */ /* 0x000fc60000010008 */
[----:B01----:R-:W-:Y:S01]  /*40b0*/  FMUL.FTZ R13, R6, -1.4426950216293334961 ;  /* 0xbfb8aa3b060d7820 */ /* 0x003fe20000410000 */
        /* <DEDUP_REMOVED lines=15> */
.L_x_65:
[----:B------:R-:W-:Y:S01]  /*41b0*/  ISETP.GE.AND.EX P1, PT, R18, UR13, PT, P1 ;  /* 0x0000000d12007c0c */ /* 0x000fe2000bf26310 */
[----:B------:R-:W-:Y:S01]  /*41c0*/  FFMA.FTZ R23, R10, R31, -R23 ;  /* 0x0000001f0a177223 */ /* 0x000fe20000010817 */
[----:B------:R-:W-:Y:S01]  /*41d0*/  FFMA.FTZ R11, R11, R12, -R16 ;  /* 0x0000000c0b0b7223 */ /* 0x000fe20000010810 */
[----:B------:R-:W-:Y:S02]  /*41e0*/  BSSY.RECONVERGENT B0, `(.L_x_66) ;  /* 0x000000f000007945 */ /* 0x000fe40003800200 */
[-C--:B------:R-:W-:Y:S01]  /*41f0*/  FMUL.FTZ R9, R23, R46.reuse ;  /* 0x0000002e17097220 */ /* 0x080fe20000410000 */
[----:B------:R-:W-:-:S07]  /*4200*/  FMUL.FTZ R46, R11, R46 ;  /* 0x0000002e0b2e7220 */ /* 0x000fce0000410000 */
[----:B------:R-:W-:Y:S05]  /*4210*/  @P1 BRA `(.L_x_67) ;  /* 0x00000000002c1947 */ /* 0x000fea0003800000 */
[----:B------:R-:W2:Y:S01]  /*4220*/  LDCU.64 UR6, c[0x0][0x3f8] ;  /* 0x00007f00ff0677ac */ /* 0x000ea20008000a00 */
[----:B------:R-:W-:Y:S02]  /*4230*/  MOV R51, R53 ;  /* 0x0000003500337202 */ /* 0x000fe40000000f00 */
[----:B------:R-:W-:Y:S01]  /*4240*/  F2FP.BF16.F32.PACK_AB R9, R46, R9 ;  /* 0x000000092e09723e */ /* 0x000fe200000010ff */
[----:B------:R-:W3:Y:S01]  /*4250*/  LDCU.64 UR12, c[0x0][0x380] ;  /* 0x00007000ff0c77ac */ /* 0x000ee20008000a00 */
[----:B--2---:R-:W-:Y:S02]  /*4260*/  IMAD R6, R18, UR6, RZ ;  /* 0x0000000612067c24 */ /* 0x004fe4000f8e02ff */
[----:B------:R-:W-:-:S04]  /*4270*/  IMAD.WIDE.U32 R50, R41, UR6, R50 ;  /* 0x0000000629327c25 */ /* 0x000fc8000f8e0032 */
[----:B------:R-:W-:Y:S01]  /*4280*/  IMAD R7, R41, UR7, R6 ;  /* 0x0000000729077c24 */ /* 0x000fe2000f8e0206 */
[----:B---3--:R-:W-:-:S04]  /*4290*/  LEA R6, P0, R50, UR12, 0x1 ;  /* 0x0000000c32067c11 */ /* 0x008fc8000f8008ff */
[----:B------:R-:W-:-:S04]  /*42a0*/  IADD3 R7, PT, PT, R51, R7, RZ ;  /* 0x0000000733077210 */ /* 0x000fc80007ffe0ff */
[----:B------:R-:W-:-:S05]  /*42b0*/  LEA.HI.X R7, R50, UR13, R7, 0x1, P0 ;  /* 0x0000000d32077c11 */ /* 0x000fca00080f0c07 */
[----:B------:R2:W-:Y:S02]  /*42c0*/  STG.E desc[UR8][R6.64], R9 ;  /* 0x0000000906007986 */ /* 0x0005e4000c101908 */
.L_x_67:
[----:B------:R-:W-:Y:S05]  /*42d0*/  BSYNC.RECONVERGENT B0 ;  /* 0x0000000000007941 */ /* 0x000fea0003800200 */
.L_x_66:
[----:B------:R-:W-:Y:S02]  /*42e0*/  IADD3 R39, PT, PT, R3, R39, RZ ;  /* 0x0000002703277210 */ /* 0x000fe40007ffe0ff */
[----:B------:R-:W-:Y:S02]  /*42f0*/  IADD3 R40, PT, PT, R40, 0x1, RZ ;  /* 0x0000000128287810 */ /* 0x000fe40007ffe0ff */
[----:B------:R-:W-:-:S13]  /*4300*/  ISETP.GE.AND P0, PT, R39, UR4, PT ;  /* 0x0000000427007c0c */ /* 0x000fda000bf06270 */
[----:B------:R-:W-:Y:S05]  /*4310*/  @!P0 BRA `(.L_x_68) ;  /* 0xffffffbc00b08947 */ /* 0x000fea000383ffff */
.L_x_37:
[----:B------:R-:W3:Y:S01]  /*4320*/  LDC R4, c[0x0][0x370] ;  /* 0x0000dc00ff047b82 */ /* 0x000ee20000000800 */
[----:B------:R-:W-:Y:S01]  /*4330*/  ISETP.NE.AND P2, PT, R30, RZ, PT ;  /* 0x000000ff1e00720c */ /* 0x000fe20003f45270 */
[----:B------:R-:W-:Y:S06]  /*4340*/  BSSY.RECONVERGENT B0, `(.L_x_69) ;  /* 0x0000011000007945 */ /* 0x000fec0003800200 */
[----:B--2---:R-:W2:Y:S08]  /*4350*/  LDC R7, c[0x0][0x374] ;  /* 0x0000dd00ff077b82 */ /* 0x004eb00000000800 */
[----:B------:R-:W4:Y:S01]  /*4360*/  LDC.64 R2, c[0x0][0x3c8] ;  /* 0x0000f200ff027b82 */ /* 0x000f220000000a00 */
[----:B---3--:R-:W-:-:S02]  /*4370*/  ISETP.NE.AND P1, PT, R4, 0x1, PT ;  /* 0x000000010400780c */ /* 0x008fc40003f25270 */
[----:B------:R-:W-:Y:S02]  /*4380*/  IADD3 R6, PT, PT, R4, -0x1, RZ ;  /* 0xffffffff04067810 */ /* 0x000fe40007ffe0ff */
[----:B--2---:R-:W-:-:S04]  /*4390*/  IADD3 R5, PT, PT, R7, -0x1, RZ ;  /* 0xffffffff07057810 */ /* 0x004fc80007ffe0ff */
[----:B------:R-:W-:Y:S02]  /*43a0*/  ISETP.NE.AND P0, PT, R0, R5, PT ;  /* 0x000000050000720c */ /* 0x000fe40003f05270 */
[----:B------:R-:W-:Y:S02]  /*43b0*/  SHF.L.U32 R0, R7, 0x1, RZ ;  /* 0x0000000107007819 */ /* 0x000fe400000006ff */
[----:B------:R-:W-:Y:S02]  /*43c0*/  ISETP.NE.OR P0, PT, R6, UR10, P0 ;  /* 0x0000000a06007c0c */ /* 0x000fe40008705670 */
[----:B------:R-:W-:-:S05]  /*43d0*/  SEL R5, R0, RZ, P1 ;  /* 0x000000ff00057207 */ /* 0x000fca0000800000 */
[----:B----4-:R-:W-:Y:S01]  /*43e0*/  IMAD.WIDE.U32 R2, R5, 0x4, R2 ;  /* 0x0000000405027825 */ /* 0x010fe200078e0002 */
[----:B------:R-:W-:Y:S06]  /*43f0*/  @P2 BRA `(.L_x_70) ;  /* 0x0000000000142947 */ /* 0x000fec0003800000 */
[----:B------:R-:W-:Y:S01]  /*4400*/  HFMA2 R5, -RZ, RZ, 0, 5.9604644775390625e-08 ;  /* 0x00000001ff057431 */ /* 0x000fe200000001ff */
[----:B------:R-:W-:Y:S06]  /*4410*/  MEMBAR.ALL.GPU ;  /* 0x0000000000007992 */ /* 0x000fec000000a000 */
[----:B------:R-:W-:-:S00]  /*4420*/  ERRBAR ;  /* 0x00000000000079ab */ /* 0x000fc00000000000 */
[----:B------:R-:W-:Y:S06]  /*4430*/  CGAERRBAR ;  /* 0x00000000000075ab */ /* 0x000fec0000000000 */
[----:B------:R2:W-:Y:S02]  /*4440*/  REDG.E.ADD.S32.STRONG.GPU desc[UR8][R2.64], R5 ;  /* 0x000000050200798e */ /* 0x0005e4000c12e308 */
.L_x_70:
[----:B------:R-:W-:Y:S05]  /*4450*/  BSYNC.RECONVERGENT B0 ;  /* 0x0000000000007941 */ /* 0x000fea0003800200 */
.L_x_69:
[----:B------:R-:W-:Y:S05]  /*4460*/  @P0 EXIT ;  /* 0x000000000000094d */ /* 0x000fea0003800000 */
[----:B------:R-:W-:Y:S05]  /*4470*/  @P2 BRA `(.L_x_71) ;  /* 0x0000000000202947 */ /* 0x000fea0003800000 */
[----:B------:R-:W-:-:S05]  /*4480*/  IMAD R0, R4, R7, RZ ;  /* 0x0000000704007224 */ /* 0x000fca00078e02ff */
[----:B------:R-:W-:-:S13]  /*4490*/  ISETP.NE.AND P0, PT, R0, -0x1, PT ;  /* 0xffffffff0000780c */ /* 0x000fda0003f05270 */
[----:B------:R-:W-:Y:S05]  /*44a0*/  @!P0 BRA `(.L_x_71) ;  /* 0x0000000000148947 */ /* 0x000fea0003800000 */
.L_x_72:
[----:B--2---:R-:W2:Y:S04]  /*44b0*/  LDG.E.STRONG.GPU R5, desc[UR8][R2.64] ;  /* 0x0000000802057981 */ /* 0x004ea8000c1ef900 */
[----:B--2---:R-:W-:Y:S01]  /*44c0*/  CCTL.IVALL ;  /* 0x00000000ff00798f */ /* 0x004fe20002000000 */
[----:B------:R-:W-:Y:S05]  /*44d0*/  YIELD ;  /* 0x0000000000007946 */ /* 0x000fea0003800000 */
[----:B------:R-:W-:-:S13]  /*44e0*/  ISETP.NE.AND P0, PT, R5, R0, PT ;  /* 0x000000000500720c */ /* 0x000fda0003f05270 */
[----:B------:R-:W-:Y:S05]  /*44f0*/  @P0 BRA `(.L_x_72) ;  /* 0xfffffffc00ec0947 */ /* 0x000fea000383ffff */
.L_x_71:
[----:B------:R-:W-:Y:S05]  /*4500*/  WARPSYNC.ALL ;  /* 0x0000000000007948 */ /* 0x000fea0003800000 */
[----:B------:R-:W2:Y:S08]  /*4510*/  LDC.64 R6, c[0x0][0x3f8] ;  /* 0x0000fe00ff067b82 */ /* 0x000eb00000000a00 */
[----:B------:R-:W-:Y:S01]  /*4520*/  BAR.SYNC.DEFER_BLOCKING 0x0 ;  /* 0x0000000000007b1d */ /* 0x000fe20000010000 */
[----:B--2---:R-:W-:-:S04]  /*4530*/  LEA.HI R3, P0, R7, R6, RZ, 0x1 ;  /* 0x0000000607037211 */ /* 0x004fc800078108ff */
[----:B------:R-:W-:-:S04]  /*4540*/  IADD3.X R0, PT, PT, RZ, R7, RZ, P0, !PT ;  /* 0x00000007ff007210 */ /* 0x000fc800007fe4ff */
[--C-:B------:R-:W-:Y:S02]  /*4550*/  SHF.R.S64 R3, R3, 0x1, R0.reuse ;  /* 0x0000000103037819 */ /* 0x100fe40000001000 */
[----:B------:R-:W-:Y:S02]  /*4560*/  SHF.R.S32.HI R0, RZ, 0x1, R0 ;  /* 0x00000001ff007819 */ /* 0x000fe40000011400 */
[----:B------:R-:W-:-:S04]  /*4570*/  ISETP.GT.U32.AND P0, PT, R3, R30, PT ;  /* 0x0000001e0300720c */ /* 0x000fc80003f04070 */
[----:B------:R-:W-:-:S13]  /*4580*/  ISETP.GT.AND.EX P0, PT, R0, RZ, PT, P0 ;  /* 0x000000ff0000720c */ /* 0x000fda0003f04300 */
[----:B------:R-:W-:Y:S05]  /*4590*/  @!P0 EXIT ;  /* 0x000000000000894d */ /* 0x000fea0003800000 */
[----:B------:R-:W-:Y:S01]  /*45a0*/  IADD3 R2, P1, PT, R30, 0x180, RZ ;  /* 0x000001801e027810 */ /* 0x000fe20007f3e0ff */
[----:B------:R-:W-:Y:S01]  /*45b0*/  BSSY.RECONVERGENT B0, `(.L_x_73) ;  /* 0x000005a000007945 */ /* 0x000fe20003800200 */
[----:B------:R-:W-:Y:S02]  /*45c0*/  MOV R31, RZ ;  /* 0x000000ff001f7202 */ /* 0x000fe40000000f00 */
[----:B------:R-:W-:Y:S02]  /*45d0*/  ISETP.GT.U32.AND P0, PT, R3, R2, PT ;  /* 0x000000020300720c */ /* 0x000fe40003f04070 */
[----:B------:R-:W-:-:S04]  /*45e0*/  IADD3.X R5, PT, PT, RZ, R31, RZ, P1, !PT ;  /* 0x0000001fff057210 */ /* 0x000fc80000ffe4ff */
[----:B------:R-:W-:-:S04]  /*45f0*/  ISETP.GT.AND.EX P0, PT, R0, R5, PT, P0 ;  /* 0x000000050000720c */ /* 0x000fc80003f04300 */
[----:B------:R-:W-:Y:S02]  /*4600*/  SEL R11, R3, R2, P0 ;  /* 0x00000002030b7207 */ /* 0x000fe40000000000 */
[----:B------:R-:W-:Y:S02]  /*4610*/  SEL R2, R0, R5, P0 ;  /* 0x0000000500027207 */ /* 0x000fe40000000000 */
[----:B------:R-:W-:-:S04]  /*4620*/  IADD3 R11, P0, PT, R11, -0x180, RZ ;  /* 0xfffffe800b0b7810 */ /* 0x000fc80007f1e0ff */
[----:B------:R-:W-:Y:S02]  /*4630*/  IADD3.X R2, PT, PT, R2, -0x1, RZ, P0, !PT ;  /* 0xffffffff02027810 */ /* 0x000fe400007fe4ff */
[----:B------:R-:W-:-:S04]  /*4640*/  ISETP.NE.U32.AND P0, PT, R11, R30, PT ;  /* 0x0000001e0b00720c */ /* 0x000fc80003f05070 */
[----:B------:R-:W-:-:S04]  /*4650*/  ISETP.NE.AND.EX P0, PT, R2, R31, PT, P0 ;  /* 0x0000001f0200720c */ /* 0x000fc80003f05300 */
[----:B01----:R-:W-:-:S04]  /*4660*/  SEL R15, RZ, 0x1, !P0 ;  /* 0x00000001ff0f7807 */ /* 0x003fc80004000000 */
[----:B------:R-:W-:-:S04]  /*4670*/  IADD3 R11, P0, P1, R11, -R15, -R30 ;  /* 0x8000000f0b0b7210 */ /* 0x000fc8000791e81e */
[----:B------:R-:W-:-:S05]  /*4680*/  IADD3.X R13, PT, PT, R2, -0x1, ~R31, P0, P1 ;  /* 0xffffffff020d7810 */ /* 0x000fca00007e2c1f */
[----:B------:R-:W-:-:S04]  /*4690*/  IMAD.WIDE.U32 R4, R13, -0x55555555, RZ ;  /* 0xaaaaaaab0d047825 */ /* 0x000fc800078e00ff */
[----:B------:R-:W-:-:S04]  /*46a0*/  IMAD.WIDE.U32 R8, P0, R11, -0x55555556, R4 ;  /* 0xaaaaaaaa0b087825 */ /* 0x000fc80007800004 */
[----:B------:R-:W-:Y:S01]  /*46b0*/  IMAD.WIDE.U32 R4, R11, -0x55555555, RZ ;  /* 0xaaaaaaab0b047825 */ /* 0x000fe200078e00ff */
[----:B------:R-:W-:Y:S02]  /*46c0*/  IADD3.X R11, PT, PT, RZ, RZ, RZ, P0, !PT ;  /* 0x000000ffff0b7210 */ /* 0x000fe400007fe4ff */
[----:B------:R-:W-:Y:S02]  /*46d0*/  MOV R10, R9 ;  /* 0x00000009000a7202 */ /* 0x000fe40000000f00 */
[----:B------:R-:W-:Y:S01]  /*46e0*/  IADD3 RZ, P0, PT, R5, R8, RZ ;  /* 0x0000000805ff7210 */ /* 0x000fe20007f1e0ff */
[----:B------:R-:W-:-:S04]  /*46f0*/  IMAD.WIDE.U32 R8, R6, 0x3, RZ ;  /* 0x0000000306087825 */ /* 0x000fc800078e00ff */
[----:B------:R-:W-:Y:S01]  /*4700*/  IMAD.WIDE.U32.X R4, R13, -0x55555556, R10, P0 ;  /* 0xaaaaaaaa0d047825 */ /* 0x000fe200000e040a */
[----:B------:R-:W-:-:S04]  /*4710*/  LEA R11, R7, R7, 0x1 ;  /* 0x00000007070b7211 */ /* 0x000fc800078e08ff */
[----:B------:R-:W-:Y:S02]  /*4720*/  SHF.R.U64 R2, R4, 0x8, R5 ;  /* 0x0000000804027819 */ /* 0x000fe40000001205 */
[----:B------:R-:W-:Y:S02]  /*4730*/  IADD3 R11, PT, PT, R9, R11, RZ ;  /* 0x0000000b090b7210 */ /* 0x000fe40007ffe0ff */
[----:B------:R-:W-:Y:S02]  /*4740*/  IADD3 R2, P0, PT, R2, R15, RZ ;  /* 0x0000000f02027210 */ /* 0x000fe40007f1e0ff */
[----:B------:R-:W-:Y:S02]  /*4750*/  LEA.HI R28, P2, R11, R8, RZ, 0x1 ;  /* 0x000000080b1c7211 */ /* 0x000fe400078508ff */
[----:B------:R-:W-:Y:S02]  /*4760*/  LOP3.LUT R10, R2, 0x3, RZ, 0xc0, !PT ;  /* 0x00000003020a7812 */ /* 0x000fe400078ec0ff */
[----:B------:R-:W-:-:S02]  /*4770*/  LEA.HI.X R4, R5, RZ, RZ, 0x18, P0 ;  /* 0x000000ff05047211 */ /* 0x000fc400000fc4ff */
[----:B------:R-:W-:Y:S02]  /*4780*/  ISETP.NE.U32.AND P1, PT, R10, 0x3, PT ;  /* 0x000000030a00780c */ /* 0x000fe40003f25070 */
[----:B------:R-:W-:Y:S02]  /*4790*/  ISETP.GE.U32.AND P0, PT, R2, 0x3, PT ;  /* 0x000000030200780c */ /* 0x000fe40003f06070 */
[----:B------:R-:W-:Y:S02]  /*47a0*/  ISETP.NE.AND.EX P1, PT, RZ, RZ, PT, P1 ;  /* 0x000000ffff00720c */ /* 0x000fe40003f25310 */
[----:B------:R-:W-:Y:S02]  /*47b0*/  IADD3.X R11, PT, PT, RZ, R11, RZ, P2, !PT ;  /* 0x0000000bff0b7210 */ /* 0x000fe400017fe4ff */
[----:B------:R-:W-:Y:S02]  /*47c0*/  ISETP.GE.U32.AND.EX P0, PT, R4, RZ, PT, P0 ;  /* 0x000000ff0400720c */ /* 0x000fe40003f06100 */
[----:B------:R-:W-:-:S02]  /*47d0*/  SHF.R.S64 R28, R28, 0x1, R11 ;  /* 0x000000011c1c7819 */ /* 0x000fc4000000100b */
[----:B------:R-:W-:-:S05]  /*47e0*/  SHF.R.S32.HI R35, RZ, 0x1, R11 ;  /* 0x00000001ff237819 */ /* 0x000fca000001140b */
[----:B------:R-:W-:Y:S05]  /*47f0*/  @!P1 BRA `(.L_x_74) ;  /* 0x0000000000d49947 */ /* 0x000fea0003800000 */
[----:B------:R-:W0:Y:S01]  /*4800*/  LDCU.64 UR4, c[0x0][0x3d8] ;  /* 0x00007b00ff0477ac */ /* 0x000e220008000a00 */
[----:B------:R-:W-:Y:S02]  /*4810*/  IADD3 R9, PT, PT, R2, 0x1, RZ ;  /* 0x0000000102097810 */ /* 0x000fe40007ffe0ff */
[C---:B------:R-:W-:Y:S01]  /*4820*/  SHF.L.U32 R21, R30.reuse, 0x3, RZ ;  /* 0x000000031e157819 */ /* 0x040fe200000006ff */
[----:B------:R-:W1:Y:S01]  /*4830*/  LDCU.64 UR6, c[0x0][0x390] ;  /* 0x00007200ff0677ac */ /* 0x000e620008000a00 */
[----:B------:R-:W-:Y:S02]  /*4840*/  LOP3.LUT R9, R9, 0x3, RZ, 0xc0, !PT ;  /* 0x0000000309097812 */ /* 0x000fe400078ec0ff */
[--C-:B------:R-:W-:Y:S01]  /*4850*/  SHF.L.U64.HI R22, R30, 0x3, R31.reuse ;  /* 0x000000031e167819 */ /* 0x100fe2000001021f */
[----:B------:R-:W2:Y:S01]  /*4860*/  LDCU.64 UR10, c[0x0][0x388] ;  /* 0x00007100ff0a77ac */ /* 0x000ea20008000a00 */
[----:B------:R-:W-:Y:S01]  /*4870*/  SHF.L.U32 R29, R7, 0x2, RZ ;  /* 0x00000002071d7819 */ /* 0x000fe200000006ff */
[----:B------:R-:W-:Y:S01]  /*4880*/  IMAD.WIDE.U32 R4, R9, 0x180, R30 ;  /* 0x0000018009047825 */ /* 0x000fe200078e001e */
[----:B------:R-:W-:-:S02]  /*4890*/  SHF.L.U64.HI R33, R3, 0x2, R0 ;  /* 0x0000000203217819 */ /* 0x000fc40000010200 */
[----:B------:R-:W-:Y:S02]  /*48a0*/  SHF.L.U64.HI R27, R28, 0x2, R35 ;  /* 0x000000021c1b7819 */ /* 0x000fe40000010223 */
[C---:B0-----:R-:W-:Y:S01]  /*48b0*/  LEA R25, P1, R30.reuse, UR4, 0x2 ;  /* 0x000000041e197c11 */ /* 0x041fe2000f8210ff */
[----:B------:R-:W-:Y:S01]  /*48c0*/  UMOV UR4, URZ ;  /* 0x000000ff00047c82 */ /* 0x000fe20008000000 */
[----:B-1----:R-:W-:Y:S02]  /*48d0*/  IADD3 R23, P2, PT, R21, UR6, RZ ;  /* 0x0000000615177c10 */ /* 0x002fe4000ff5e0ff */
[----:B------:R-:W-:Y:S02]  /*48e0*/  LEA.HI.X R26, R30, UR5, R31, 0x2, P1 ;  /* 0x000000051e1a7c11 */ /* 0x000fe400088f141f */
[----:B------:R-:W-:Y:S02]  /*48f0*/  IADD3 R31, PT, PT, R5, UR4, RZ ;  /* 0x00000004051f7c10 */ /* 0x000fe4000fffe0ff */
[----:B------:R-:W-:Y:S01]  /*4900*/  MOV R30, R4 ;  /* 0x00000004001e7202 */ /* 0x000fe20000000f00 */
[----:B------:R-:W-:Y:S01]  /*4910*/  IMAD.WIDE.U32 R4, R6, 0x4, RZ ;  /* 0x0000000406047825 */ /* 0x000fe200078e00ff */
[----:B------:R-:W-:-:S02]  /*4920*/  IADD3.X R24, PT, PT, R22, UR7, RZ, P2, !PT ;  /* 0x0000000716187c10 */ /* 0x000fc400097fe4ff */
[----:B--2---:R-:W-:Y:S02]  /*4930*/  IADD3 R21, P1, PT, R21, UR10, RZ ;  /* 0x0000000a15157c10 */ /* 0x004fe4000ff3e0ff */
[----:B------:R-:W-:Y:S02]  /*4940*/  IADD3 R2, P2, PT, RZ, -R9, RZ ;  /* 0x80000009ff027210 */ /* 0x000fe40007f5e0ff */
[----:B------:R-:W-:Y:S02]  /*4950*/  IADD3.X R22, PT, PT, R22, UR11, RZ, P1, !PT ;  /* 0x0000000b16167c10 */ /* 0x000fe40008ffe4ff */
[----:B------:R-:W-:Y:S02]  /*4960*/  IADD3 R29, PT, PT, R5, R29, RZ ;  /* 0x0000001d051d7210 */ /* 0x000fe40007ffe0ff */
[----:B------:R-:W-:-:S07]  /*4970*/  IADD3.X R20, PT, PT, RZ, -0x1, RZ, P2, !PT ;  /* 0xffffffffff147810 */ /* 0x000fce00017fe4ff */
.L_x_75:
[-C--:B0-----:R-:W-:Y:S02]  /*4980*/  LEA R10, P1, R3, R25.reuse, 0x2 ;  /* 0x00000019030a7211 */ /* 0x081fe400078210ff */
[----:B------:R-:W-:Y:S02]  /*4990*/  IADD3 R12, P2, PT, R25, R4, RZ ;  /* 0x00000004190c7210 */ /* 0x000fe40007f5e0ff */
[----:B------:R-:W-:Y:S02]  /*49a0*/  LEA R14, P3, R28, R25, 0x2 ;  /* 0x000000191c0e7211 */ /* 0x000fe400078610ff */
[C---:B------:R-:W-:Y:S02]  /*49b0*/  IADD3.X R11, PT, PT, R26.reuse, R33, RZ, P1, !PT ;  /* 0x000000211a0b7210 */ /* 0x040fe40000ffe4ff */
[----:B------:R-:W-:Y:S02]  /*49c0*/  MOV R8, R25 ;  /* 0x0000001900087202 */ /* 0x000fe40000000f00 */
[----:B------:R-:W-:Y:S01]  /*49d0*/  MOV R9, R26 ;  /* 0x0000001a00097202 */ /* 0x000fe20000000f00 */
[----:B------:R0:W2:Y:S01]  /*49e0*/  LDG.E R17, desc[UR8][R10.64] ;  /* 0x000000080a117981 */ /* 0x0000a2000c1e1900 */
[----:B------:R-:W-:-:S02]  /*49f0*/  IADD3.X R13, PT, PT, R26, R29, RZ, P2, !PT ;  /* 0x0000001d1a0d7210 */ /* 0x000fc400017fe4ff */
[----:B------:R-:W-:Y:S01]  /*4a00*/  IADD3.X R15, PT, PT, R26, R27, RZ, P3, !PT ;  /* 0x0000001b1a0f7210 */ /* 0x000fe20001ffe4ff */
[----:B------:R1:W2:Y:S04]  /*4a10*/  LDG.E R16, desc[UR8][R8.64] ;  /* 0x0000000808107981 */ /* 0x0002a8000c1e1900 */
[----:B------:R-:W3:Y:S04]  /*4a20*/  LDG.E R18, desc[UR8][R12.64] ;  /* 0x000000080c127981 */ /* 0x000ee8000c1e1900 */
[----:B------:R-:W3:Y:S01]  /*4a30*/  LDG.E R19, desc[UR8][R14.64] ;  /* 0x000000080e137981 */ /* 0x000ee2000c1e1900 */
[----:B0-----:R-:W-:-:S02]  /*4a40*/  MOV R10, R23 ;  /* 0x00000017000a7202 */ /* 0x001fc40000000f00 */
[----:B-1----:R-:W-:Y:S02]  /*4a50*/  MOV R8, R21 ;  /* 0x0000001500087202 */ /* 0x002fe40000000f00 */
[----:B------:R-:W-:Y:S02]  /*4a60*/  MOV R9, R22 ;  /* 0x0000001600097202 */ /* 0x000fe40000000f00 */
        /* <DEDUP_REMOVED lines=14> */
.L_x_74:
[----:B------:R-:W-:Y:S05]  /*4b50*/  BSYNC.RECONVERGENT B0 ;  /* 0x0000000000007941 */ /* 0x000fea0003800200 */
.L_x_73:
[----:B------:R-:W-:Y:S05]  /*4b60*/  @!P0 EXIT ;  /* 0x000000000000894d */ /* 0x000fea0003800000 */
[C---:B------:R-:W-:Y:S01]  /*4b70*/  SHF.L.U64.HI R2, R6.reuse, 0x2, R7 ;  /* 0x0000000206027819 */ /* 0x040fe20000010207 */
[----:B------:R-:W1:Y:S01]  /*4b80*/  LDCU.64 UR4, c[0x0][0x3d8] ;  /* 0x00007b00ff0477ac */ /* 0x000e620008000a00 */
[----:B------:R-:W-:Y:S02]  /*4b90*/  SHF.L.U32 R6, R6, 0x2, RZ ;  /* 0x0000000206067819 */ /* 0x000fe400000006ff */
[C---:B------:R-:W-:Y:S01]  /*4ba0*/  SHF.L.U64.HI R7, R28.reuse, 0x2, R35 ;  /* 0x000000021c077819 */ /* 0x040fe20000010223 */
[----:B------:R-:W2:Y:S01]  /*4bb0*/  LDCU.64 UR6, c[0x0][0x388] ;  /* 0x00007100ff0677ac */ /* 0x000ea20008000a00 */
[----:B0-----:R-:W-:Y:S02]  /*4bc0*/  SHF.L.U32 R8, R28, 0x2, RZ ;  /* 0x000000021c087819 */ /* 0x001fe400000006ff */
[C---:B------:R-:W-:Y:S01]  /*4bd0*/  SHF.L.U64.HI R4, R3.reuse, 0x2, R0 ;  /* 0x0000000203047819 */ /* 0x040fe20000010200 */
[----:B------:R-:W0:Y:S01]  /*4be0*/  LDCU.64 UR10, c[0x0][0x390] ;  /* 0x00007200ff0a77ac */ /* 0x000e220008000a00 */
[----:B------:R-:W-:-:S07]  /*4bf0*/  SHF.L.U32 R5, R3, 0x2, RZ ;  /* 0x0000000203057819 */ /* 0x000fce00000006ff */
.L_x_76:
[C---:B---3--:R-:W-:Y:S02]  /*4c00*/  SHF.L.U32 R23, R30.reuse, 0x2, RZ ;  /* 0x000000021e177819 */ /* 0x048fe400000006ff */
[----:B------:R-:W-:Y:S02]  /*4c10*/  SHF.L.U64.HI R26, R30, 0x2, R31 ;  /* 0x000000021e1a7819 */ /* 0x000fe4000001021f */
[----:B-1----:R-:W-:-:S04]  /*4c20*/  IADD3 R10, P0, PT, R23, UR4, RZ ;  /* 0x00000004170a7c10 */ /* 0x002fc8000ff1e0ff */
[----:B------:R-:W-:Y:S02]  /*4c30*/  IADD3.X R11, PT, PT, R26, UR5, RZ, P0, !PT ;  /* 0x000000051a0b7c10 */ /* 0x000fe400087fe4ff */
[C---:B------:R-:W-:Y:S02]  /*4c40*/  IADD3 R12, P0, PT, R10.reuse, R5, RZ ;  /* 0x000000050a0c7210 */ /* 0x040fe40007f1e0ff */
[C---:B------:R-:W-:Y:S01]  /*4c50*/  IADD3 R16, P1, PT, R10.reuse, R8, RZ ;  /* 0x000000080a107210 */ /* 0x040fe20007f3e0ff */
[----:B------:R1:W3:Y:S01]  /*4c60*/  LDG.E R18, desc[UR8][R10.64] ;  /* 0x000000080a127981 */ /* 0x0002e2000c1e1900 */
[C---:B------:R-:W-:Y:S02]  /*4c70*/  IADD3.X R13, PT, PT, R11.reuse, R4, RZ, P0, !PT ;  /* 0x000000040b0d7210 */ /* 0x040fe400007fe4ff */
[----:B------:R-:W-:Y:S02]  /*4c80*/  IADD3 R14, P0, PT, R10, R6, RZ ;  /* 0x000000060a0e7210 */ /* 0x000fe40007f1e0ff */
[C---:B------:R-:W-:Y:S01]  /*4c90*/  IADD3.X R17, PT, PT, R11.reuse, R7, RZ, P1, !PT ;  /* 0x000000070b117210 */ /* 0x040fe20000ffe4ff */
[----:B------:R-:W3:Y:S01]  /*4ca0*/  LDG.E R19, desc[UR8][R12.64] ;  /* 0x000000080c137981 */ /* 0x000ee2000c1e1900 */
[----:B------:R-:W-:-:S03]  /*4cb0*/  IADD3.X R15, PT, PT, R11, R2, RZ, P0, !PT ;  /* 0x000000020b0f7210 */ /* 0x000fc600007fe4ff */
[----:B------:R-:W4:Y:S04]  /*4cc0*/  LDG.E R21, desc[UR8][R16.64] ;  /* 0x0000000810157981 */ /* 0x000f28000c1e1900 */
[----:B------:R5:W4:Y:S01]  /*4cd0*/  LDG.E R20, desc[UR8][R14.64] ;  /* 0x000000080e147981 */ /* 0x000b22000c1e1900 */
[C---:B------:R-:W-:Y:S02]  /*4ce0*/  SHF.L.U32 R9, R30.reuse, 0x3, RZ ;  /* 0x000000031e097819 */ /* 0x040fe400000006ff */
[----:B------:R-:W-:Y:S02]  /*4cf0*/  SHF.L.U64.HI R31, R30, 0x3, R31 ;  /* 0x000000031e1f7819 */ /* 0x000fe4000001021f */
[----:B------:R-:W-:Y:S02]  /*4d00*/  LOP3.LUT R24, R9, 0xfffffff8, RZ, 0xc0, !PT ;  /* 0xfffffff809187812 */ /* 0x000fe400078ec0ff */
[----:B------:R-:W-:-:S02]  /*4d10*/  LOP3.LUT R23, R23, 0xfffffffc, RZ, 0xc0, !PT ;  /* 0xfffffffc17177812 */ /* 0x000fc400078ec0ff */
[----:B------:R-:W-:Y:S02]  /*4d20*/  LOP3.LUT R25, R31, 0x3, RZ, 0xc0, !PT ;  /* 0x000000031f197812 */ /* 0x000fe400078ec0ff */
[----:B--2---:R-:W-:Y:S02]  /*4d30*/  IADD3 R22, P0, PT, R24, UR6, RZ ;  /* 0x0000000618167c10 */ /* 0x004fe4000ff1e0ff */
[----:B-1----:R-:W-:Y:S02]  /*4d40*/  LOP3.LUT R11, R26, 0x3, RZ, 0xc0, !PT ;  /* 0x000000031a0b7812 */ /* 0x002fe400078ec0ff */
[----:B0-----:R-:W-:Y:S02]  /*4d50*/  IADD3 R24, P1, PT, R24, UR10, RZ ;  /* 0x0000000a18187c10 */ /* 0x001fe4000ff3e0ff */
[----:B------:R-:W-:Y:S02]  /*4d60*/  IADD3 R10, P2, PT, R23, UR4, RZ ;  /* 0x00000004170a7c10 */ /* 0x000fe4000ff5e0ff */
[----:B------:R-:W-:-:S02]  /*4d70*/  IADD3.X R23, PT, PT, R25, UR7, RZ, P0, !PT ;  /* 0x0000000719177c10 */ /* 0x000fc400087fe4ff */
[----:B------:R-:W-:Y:S02]  /*4d80*/  IADD3.X R25, PT, PT, R25, UR11, RZ, P1, !PT ;  /* 0x0000000b19197c10 */ /* 0x000fe40008ffe4ff */
[----:B------:R-:W-:Y:S02]  /*4d90*/  IADD3.X R11, PT, PT, R11, UR5, RZ, P2, !PT ;  /* 0x000000050b0b7c10 */ /* 0x000fe400097fe4ff */
[C---:B-----5:R-:W-:Y:S02]  /*4da0*/  IADD3 R14, P0, PT, R10.reuse, R5, RZ ;  /* 0x000000050a0e7210 */ /* 0x060fe40007f1e0ff */
[C---:B------:R-:W-:Y:S02]  /*4db0*/  IADD3 R16, P1, PT, R10.reuse, R6, RZ ;  /* 0x000000060a107210 */ /* 0x040fe40007f3e0ff */
[----:B------:R-:W-:Y:S02]  /*4dc0*/  IADD3 R12, P2, PT, R10, R8, RZ ;  /* 0x000000080a0c7210 */ /* 0x000fe40007f5e0ff */
[----:B------:R-:W-:-:S02]  /*4dd0*/  IADD3.X R15, PT, PT, R11, R4, RZ, P0, !PT ;  /* 0x000000040b0f7210 */ /* 0x000fc400007fe4ff */
[C---:B------:R-:W-:Y:S02]  /*4de0*/  IADD3.X R17, PT, PT, R11.reuse, R2, RZ, P1, !PT ;  /* 0x000000020b117210 */ /* 0x040fe40000ffe4ff */
[----:B------:R-:W-:Y:S01]  /*4df0*/  IADD3.X R13, PT, PT, R11, R7, RZ, P2, !PT ;  /* 0x000000070b0d7210 */ /* 0x000fe200017fe4ff */
[----:B---3--:R0:W-:Y:S04]  /*4e00*/  STG.E.64 desc[UR8][R22.64], R18 ;  /* 0x0000001216007986 */ /* 0x0081e8000c101b08 */
[----:B----4-:R1:W-:Y:S04]  /*4e10*/  STG.E.64 desc[UR8][R24.64], R20 ;  /* 0x0000001418007986 */ /* 0x0103e8000c101b08 */
        /* <DEDUP_REMOVED lines=28> */
[----:B------:R-:W4:Y:S04]  /*4fe0*/  LDG.E R26, desc[UR8][R10.64+0x1200] ;  /* 0x001200080a1a7981 */ /* 0x000f28000c1e1900 */
[----:B------:R-:W4:Y:S04]  /*4ff0*/  LDG.E R27, desc[UR8][R14.64+0x1200] ;  /* 0x001200080e1b7981 */ /* 0x000f28000c1e1900 */
[----:B--2---:R-:W2:Y:S04]  /*5000*/  LDG.E R28, desc[UR8][R16.64+0x1200] ;  /* 0x00120008101c7981 */ /* 0x004ea8000c1e1900 */
[----:B------:R-:W2:Y:S01]  /*5010*/  LDG.E R29, desc[UR8][R12.64+0x1200] ;  /* 0x001200080c1d7981 */ /* 0x000ea2000c1e1900 */
        /* <DEDUP_REMOVED lines=8> */
[----:B------:R-:W-:-:S04]  /*50a0*/  IADD3 R30, PT, PT, R30, 0x600, RZ ;  /* 0x000006001e1e7810 */ /* 0x000fc80007ffe0ff */
[----:B------:R-:W-:-:S04]  /*50b0*/  ISETP.GT.U32.AND P0, PT, R3, R30, PT ;  /* 0x0000001e0300720c */ /* 0x000fc80003f04070 */
[----:B------:R-:W-:Y:S01]  /*50c0*/  ISETP.GT.AND.EX P0, PT, R0, RZ, PT, P0 ;  /* 0x000000ff0000720c */ /* 0x000fe20003f04300 */
[----:B------:R-:W-:Y:S01]  /*50d0*/  HFMA2 R31, -RZ, RZ, 0, 0 ;  /* 0x00000000ff1f7431 */ /* 0x000fe200000001ff */
[----:B----4-:R3:W-:Y:S04]  /*50e0*/  STG.E.64 desc[UR8][R22.64], R26 ;  /* 0x0000001a16007986 */ /* 0x0107e8000c101b08 */
[----:B--2---:R3:W-:Y:S07]  /*50f0*/  STG.E.64 desc[UR8][R20.64], R28 ;  /* 0x0000001c14007986 */ /* 0x0047ee000c101b08 */
[----:B------:R-:W-:Y:S05]  /*5100*/  @P0 BRA `(.L_x_76) ;  /* 0xfffffff800bc0947 */ /* 0x000fea000383ffff */
[----:B------:R-:W-:Y:S05]  /*5110*/  EXIT ;  /* 0x000000000000794d */ /* 0x000fea0003800000 */
.L_x_77:
        /* <DEDUP_REMOVED lines=14> */
.L_x_3408:


//--------------------- .text._Z35group_norm_nhwc_bwd_one_pass_kernelI11Bf16IOFp32WLi256ELi24ELi384EEv26Group_norm_nhwc_bwd_params --------------------------
	.section	.text._Z35group_norm_nhwc_bwd_one_pass_kernelI11Bf16IOFp32WLi256ELi24ELi384EEv26Group_norm_nhwc_bwd_params,"ax",@progbits
	.align	128
        .global         _Z35group_norm_nhwc_bwd_one_pass_kernelI11Bf16IOFp32WLi256ELi24ELi384EEv26Group_norm_nhwc_bwd_params
        .type           _Z35group_norm_nhwc_bwd_one_pass_kernelI11Bf16IOFp32WLi256ELi24ELi384EEv26Group_norm_nhwc_bwd_params,@function
        .size           _Z35group_norm_nhwc_bwd_one_pass_kernelI11Bf16IOFp32WLi256ELi24ELi384EEv26Group_norm_nhwc_bwd_params,(.L_x_3409 - _Z35group_norm_nhwc_bwd_one_pass_kernelI11Bf16IOFp32WLi256ELi24ELi384EEv26Group_norm_nhwc_bwd_params)
        .other          _Z35group_norm_nhwc_bwd_one_pass_kernelI11Bf16IOFp32WLi256ELi24ELi384EEv26Group_norm_nhwc_bwd_params,@"STO_CUDA_ENTRY STV_DEFAULT"
_Z35group_norm_nhwc_bwd_one_pass_kernelI11Bf16IOFp32WLi256ELi24ELi384EEv26Group_norm_nhwc_bwd_params:
.text._Z35group_norm_nhwc_bwd_one_pass_kernelI11Bf16IOFp32WLi256ELi24ELi384EEv26Group_norm_nhwc_bwd_params:
[----:B------:R-:W-:Y:S08]  /*0000*/  LDC R1, c[0x0][0x37c] ;  /* 0x0000df00ff017b82 */ /* 0x000ff00000000800 */
[----:B------:R-:W0:Y:S01]  /*0010*/  S2UR UR6, SR_CTAID.Y ;  /* 0x00000000000679c3 */ /* 0x000e220000002600 */
[----:B------:R-:W1:Y:S01]  /*0020*/  LDCU UR4, c[0x0][0x410] ;  /* 0x00008200ff0477ac */ /* 0x000e620008000800 */
[----:B------:R-:W1:Y:S01]  /*0030*/  LDCU UR5, c[0x0][0x3e0] ;  /* 0x00007c00ff0577ac */ /* 0x000e620008000800 */
[----:B------:R-:W2:Y:S01]  /*0040*/  LDCU.64 UR10, c[0x0][0x358] ;  /* 0x00006b00ff0a77ac */ /* 0x000ea20008000a00 */
[----:B-1----:R-:W-:-:S04]  /*0050*/  UIMAD UR4, UR4, UR5, URZ ;  /* 0x00000005040472a4 */ /* 0x002fc8000f8e02ff */
[----:B0-----:R-:W-:-:S09]  /*0060*/  UISETP.GE.AND UP0, UPT, UR6, UR4, UPT ;  /* 0x000000040600728c */ /* 0x001fd2000bf06270 */
[----:B--2---:R-:W-:Y:S05]  /*0070*/  BRA.U UP0, `(.L_x_78) ;  /* 0x0000006500a07547 */ /* 0x004fea000b800000 */
[----:B------:R-:W0:Y:S01]  /*0080*/  S2R R3, SR_TID.X ;  /* 0x0000000000037919 */ /* 0x000e220000002100 */
[----:B------:R-:W-:Y:S01]  /*0090*/  UMOV UR4, URZ ;  /* 0x000000ff00047c82 */ /* 0x000fe20008000000 */
[----:B0-----:R-:W-:-:S05]  /*00a0*/  LOP3.LUT R0, R3, 0xffff, RZ, 0xc0, !PT ;  /* 0x0000ffff03007812 */ /* 0x001fca00078ec0ff */
[----:B------:R-:W-:-:S05]  /*00b0*/  IMAD R0, R0, 0x1556, RZ ;  /* 0x0000155600007824 */ /* 0x000fca00078e02ff */
[----:B------:R-:W-:Y:S02]  /*00c0*/  SHF.R.U32.HI R46, RZ, 0x10, R0 ;  /* 0x00000010ff2e7819 */ /* 0x000fe40000011600 */
[----:B------:R-:W0:Y:S02]  /*00d0*/  S2R R0, SR_LANEID ;  /* 0x0000000000007919 */ /* 0x000e240000000000 */
[----:B------:R-:W-:-:S05]  /*00e0*/  PRMT R2, R46, 0x9910, RZ ;  /* 0x000099102e027816 */ /* 0x000fca00000000ff */
[----:B------:R-:W-:-:S05]  /*00f0*/  IMAD R2, R2, 0xc, RZ ;  /* 0x0000000c02027824 */ /* 0x000fca00078e02ff */
[----:B------:R-:W-:-:S04]  /*0100*/  IADD3 R2, PT, PT, RZ, -R2, RZ ;  /* 0x80000002ff027210 */ /* 0x000fc80007ffe0ff */
[----:B------:R-:W-:-:S04]  /*0110*/  PRMT R2, R2, 0x7710, RZ ;  /* 0x0000771002027816 */ /* 0x000fc800000000ff */
[----:B------:R-:W-:-:S04]  /*0120*/  IADD3 R2, PT, PT, R2, R3, RZ ;  /* 0x0000000302027210 */ /* 0x000fc80007ffe0ff */
[----:B------:R-:W-:-:S04]  /*0130*/  SHF.L.U32 R2, R2, 0x1, RZ ;  /* 0x0000000102027819 */ /* 0x000fc800000006ff */
[----:B------:R-:W-:-:S07]  /*0140*/  LOP3.LUT R2, R2, 0xffff, RZ, 0xc0, !PT ;  /* 0x0000ffff02027812 */ /* 0x000fce00078ec0ff */
.L_x_121:
[----:B-1----:R-:W1:Y:S01]  /*0150*/  LDC R8, c[0x0][0x410] ;  /* 0x00010400ff087b82 */ /* 0x002e620000000800 */
[----:B--2---:R-:W2:Y:S01]  /*0160*/  LDCU UR5, c[0x0][0x41c] ;  /* 0x00008380ff0577ac */ /* 0x004ea20008000800 */
[----:B------:R-:W-:Y:S01]  /*0170*/  ISETP.LE.AND P3, PT, RZ, UR6, PT ;  /* 0x00000006ff007c0c */ /* 0x000fe2000bf63270 */
[----:B------:R-:W3:Y:S01]  /*0180*/  S2R R26, SR_TID.X ;  /* 0x00000000001a7919 */ /* 0x000ee20000002100 */
[----:B0-----:R-:W-:Y:S01]  /*0190*/  PRMT R14, R46, 0x9910, RZ ;  /* 0x000099102e0e7816 */ /* 0x001fe200000000ff */
[----:B------:R-:W4:Y:S01]  /*01a0*/  LDCU.128 UR12, c[0x0][0x400] ;  /* 0x00008000ff0c77ac */ /* 0x000f220008000c00 */
[----:B------:R-:W-:-:S03]  /*01b0*/  CS2R R44, SRZ ;  /* 0x00000000002c7805 */ /* 0x000fc6000001ff00 */
[----:B------:R-:W-:Y:S01]  /*01c0*/  IMAD R14, R14, 0xc, RZ ;  /* 0x0000000c0e0e7824 */ /* 0x000fe200078e02ff */
[----:B------:R-:W0:Y:S04]  /*01d0*/  LDCU.64 UR8, c[0x0][0x3b8] ;  /* 0x00007700ff0877ac */ /* 0x000e280008000a00 */
[----:B------:R-:W-:Y:S01]  /*01e0*/  IADD3 R29, PT, PT, RZ, -R14, RZ ;  /* 0x8000000eff1d7210 */ /* 0x000fe20007ffe0ff */
[----:B------:R-:W0:Y:S03]  /*01f0*/  LDCU.U8 UR7, c[0x0][0x414] ;  /* 0x00008280ff0777ac */ /* 0x000e260008000000 */
[----:B------:R-:W-:Y:S02]  /*0200*/  PRMT R29, R29, 0x7710, RZ ;  /* 0x000077101d1d7816 */ /* 0x000fe400000000ff */
[----:B-1----:R-:W-:-:S04]  /*0210*/  IABS R9, R8 ;  /* 0x0000000800097213 */ /* 0x002fc80000000000 */
[----:B------:R-:W1:Y:S08]  /*0220*/  I2F.RP R3, R9 ;  /* 0x0000000900037306 */ /* 0x000e700000209400 */
[----:B-1----:R-:W1:Y:S02]  /*0230*/  MUFU.RCP R3, R3 ;  /* 0x0000000300037308 */ /* 0x002e640000001000 */
[----:B-1----:R-:W-:-:S02]  /*0240*/  IADD3 R4, PT, PT, R3, 0xffffffe, RZ ;  /* 0x0ffffffe03047810 */ /* 0x002fc40007ffe0ff */
[----:B------:R-:W2:Y:S04]  /*0250*/  S2R R3, SR_CTAID.X ;  /* 0x0000000000037919 */ /* 0x000ea80000002500 */
[----:B------:R1:W4:Y:S02]  /*0260*/  F2I.FTZ.U32.TRUNC.NTZ R5, R4 ;  /* 0x0000000400057305 */ /* 0x000324000021f000 */
[----:B-1----:R-:W-:Y:S01]  /*0270*/  HFMA2 R4, -RZ, RZ, 0, 0 ;  /* 0x00000000ff047431 */ /* 0x002fe200000001ff */
[----:B----4-:R-:W-:-:S05]  /*0280*/  IADD3 R6, PT, PT, RZ, -R5, RZ ;  /* 0x80000005ff067210 */ /* 0x010fca0007ffe0ff */
[----:B------:R-:W-:Y:S01]  /*0290*/  IMAD R7, R6, R9, RZ ;  /* 0x0000000906077224 */ /* 0x000fe200078e02ff */
[----:B------:R-:W-:-:S03]  /*02a0*/  IABS R6, UR6 ;  /* 0x0000000600067c13 */ /* 0x000fc60008000000 */
[----:B------:R-:W-:-:S06]  /*02b0*/  IMAD.HI.U32 R5, R5, R7, R4 ;  /* 0x0000000705057227 */ /* 0x000fcc00078e0004 */
[----:B------:R-:W-:-:S05]  /*02c0*/  IMAD.HI.U32 R5, R5, R6, RZ ;  /* 0x0000000605057227 */ /* 0x000fca00078e00ff */
[----:B------:R-:W-:-:S05]  /*02d0*/  IADD3 R7, PT, PT, -R5, RZ, RZ ;  /* 0x000000ff05077210 */ /* 0x000fca0007ffe1ff */
[----:B------:R-:W-:Y:S01]  /*02e0*/  IMAD R4, R9, R7, R6 ;  /* 0x0000000709047224 */ /* 0x000fe200078e0206 */
[----:B------:R-:W-:Y:S01]  /*02f0*/  LOP3.LUT R6, R8, UR6, RZ, 0x3c, !PT ;  /* 0x0000000608067c12 */ /* 0x000fe2000f8e3cff */
[----:B--2---:R-:W-:-:S03]  /*0300*/  IMAD R7, R3, UR5, R46 ;  /* 0x0000000503077c24 */ /* 0x004fc6000f8e022e */
[----:B------:R-:W-:Y:S02]  /*0310*/  ISETP.GT.U32.AND P4, PT, R9, R4, PT ;  /* 0x000000040900720c */ /* 0x000fe40003f84070 */
[----:B------:R-:W-:Y:S02]  /*0320*/  ISETP.GE.AND P1, PT, R6, RZ, PT ;  /* 0x000000ff0600720c */ /* 0x000fe40003f26270 */
[C---:B------:R-:W-:Y:S02]  /*0330*/  ISETP.GE.U32.AND P2, PT, R7.reuse, UR12, PT ;  /* 0x0000000c07007c0c */ /* 0x040fe4000bf46070 */
[----:B------:R-:W-:Y:S02]  /*0340*/  SHF.R.S32.HI R15, RZ, 0x1f, R7 ;  /* 0x0000001fff0f7819 */ /* 0x000fe40000011407 */
[----:B------:R-:W-:Y:S02]  /*0350*/  IADD3 R6, PT, PT, R7, 0x20, RZ ;  /* 0x0000002007067810 */ /* 0x000fe40007ffe0ff */
[----:B------:R-:W-:-:S02]  /*0360*/  ISETP.GE.AND.EX P2, PT, R15, UR13, PT, P2 ;  /* 0x0000000d0f007c0c */ /* 0x000fc4000bf46320 */
[----:B------:R-:W-:Y:S02]  /*0370*/  SHF.R.S32.HI R19, RZ, 0x1f, R6 ;  /* 0x0000001fff137819 */ /* 0x000fe40000011406 */
[-C--:B------:R-:W-:Y:S02]  /*0380*/  @!P4 IADD3 R4, PT, PT, R4, -R9.reuse, RZ ;  /* 0x800000090404c210 */ /* 0x080fe40007ffe0ff */
[----:B------:R-:W-:Y:S02]  /*0390*/  @!P4 IADD3 R5, PT, PT, R5, 0x1, RZ ;  /* 0x000000010505c810 */ /* 0x000fe40007ffe0ff */
[CC--:B------:R-:W-:Y:S02]  /*03a0*/  ISETP.GE.U32.AND P0, PT, R4.reuse, R9.reuse, PT ;  /* 0x000000090400720c */ /* 0x0c0fe40003f06070 */
[----:B------:R-:W-:Y:S02]  /*03b0*/  ISETP.GT.U32.AND P5, PT, R9, R4, PT ;  /* 0x000000040900720c */ /* 0x000fe40003fa4070 */
[----:B------:R-:W-:Y:S01]  /*03c0*/  IADD3 R9, PT, PT, R4, -R9, RZ ;  /* 0x8000000904097210 */ /* 0x000fe20007ffe0ff */
[----:B------:R-:W1:Y:S01]  /*03d0*/  @!P2 LDC.64 R12, c[0x0][0x3a0] ;  /* 0x0000e800ff0cab82 */ /* 0x000e620000000a00 */
[----:B------:R-:W-:-:S02]  /*03e0*/  ISETP.NE.AND P4, PT, R8, RZ, PT ;  /* 0x000000ff0800720c */ /* 0x000fc40003f85270 */
[----:B------:R-:W-:Y:S02]  /*03f0*/  SEL R4, R9, R4, !P5 ;  /* 0x0000000409047207 */ /* 0x000fe40006800000 */
[----:B------:R-:W-:Y:S02]  /*0400*/  LOP3.LUT R9, RZ, R8, RZ, 0x33, !PT ;  /* 0x00000008ff097212 */ /* 0x000fe400078e33ff */
[----:B------:R-:W-:Y:S01]  /*0410*/  @!P3 IADD3 R4, PT, PT, -R4, RZ, RZ ;  /* 0x000000ff0404b210 */ /* 0x000fe20007ffe1ff */
[----:B------:R-:W2:Y:S01]  /*0420*/  @!P2 LDC.64 R20, c[0x0][0x398] ;  /* 0x0000e600ff14ab82 */ /* 0x000ea20000000a00 */
[----:B------:R-:W-:Y:S02]  /*0430*/  @P0 IADD3 R5, PT, PT, R5, 0x1, RZ ;  /* 0x0000000105050810 */ /* 0x000fe40007ffe0ff */
[----:B------:R-:W-:Y:S02]  /*0440*/  SEL R47, R9, R4, !P4 ;  /* 0x00000004092f7207 */ /* 0x000fe40006000000 */
[----:B------:R-:W-:-:S02]  /*0450*/  @!P1 IADD3 R5, PT, PT, -R5, RZ, RZ ;  /* 0x000000ff05059210 */ /* 0x000fc40007ffe1ff */
[----:B------:R-:W-:Y:S01]  /*0460*/  ISETP.GE.U32.AND P0, PT, R6, UR12, PT ;  /* 0x0000000c06007c0c */ /* 0x000fe2000bf06070 */
[----:B------:R-:W-:Y:S01]  /*0470*/  IMAD R11, R47, 0x18, RZ ;  /* 0x000000182f0b7824 */ /* 0x000fe200078e02ff */
[----:B------:R-:W-:Y:S02]  /*0480*/  SEL R9, R9, R5, !P4 ;  /* 0x0000000509097207 */ /* 0x000fe40006000000 */
[----:B------:R-:W4:Y:S01]  /*0490*/  @!P2 LDC.64 R4, c[0x0][0x3f8] ;  /* 0x0000fe00ff04ab82 */ /* 0x000f220000000a00 */
[----:B------:R-:W-:Y:S02]  /*04a0*/  ISETP.GE.AND.EX P0, PT, R19, UR13, PT, P0 ;  /* 0x0000000d13007c0c */ /* 0x000fe4000bf06300 */
[C---:B------:R-:W-:Y:S02]  /*04b0*/  IADD3 R50, P1, PT, R11.reuse, R2, RZ ;  /* 0x000000020b327210 */ /* 0x040fe40007f3e0ff */
[----:B------:R-:W-:Y:S02]  /*04c0*/  SHF.R.S32.HI R2, RZ, 0x1f, R9 ;  /* 0x0000001fff027819 */ /* 0x000fe40000011409 */
[----:B------:R-:W-:-:S02]  /*04d0*/  LEA.HI.X.SX32 R51, R11, RZ, 0x1, P1 ;  /* 0x000000ff0b337211 */ /* 0x000fc400008f0eff */
[C---:B------:R-:W-:Y:S01]  /*04e0*/  IADD3 R8, PT, PT, R7.reuse, 0x40, RZ ;  /* 0x0000004007087810 */ /* 0x040fe20007ffe0ff */
[----:B------:R-:W-:Y:S01]  /*04f0*/  IMAD R2, R2, UR14, RZ ;  /* 0x0000000e02027c24 */ /* 0x000fe2000f8e02ff */
[----:B------:R-:W-:Y:S01]  /*0500*/  IADD3 R22, PT, PT, R7, 0x60, RZ ;  /* 0x0000006007167810 */ /* 0x000fe20007ffe0ff */
[C---:B------:R-:W-:Y:S01]  /*0510*/  IMAD.WIDE.U32 R50, R9.reuse, UR14, R50 ;  /* 0x0000000e09327c25 */ /* 0x040fe2000f8e0032 */
[----:B------:R-:W-:Y:S01]  /*0520*/  ISETP.GE.U32.AND P3, PT, R8, UR12, PT ;  /* 0x0000000c08007c0c */ /* 0x000fe2000bf66070 */
[----:B------:R-:W0:Y:S01]  /*0530*/  @!P0 LDC.64 R10, c[0x0][0x3f8] ;  /* 0x0000fe00ff0a8b82 */ /* 0x000e220000000a00 */
[----:B------:R-:W-:Y:S01]  /*0540*/  ISETP.GE.U32.AND P1, PT, R22, UR12, PT ;  /* 0x0000000c16007c0c */ /* 0x000fe2000bf26070 */
[----:B------:R-:W-:Y:S01]  /*0550*/  IMAD R53, R9, UR15, R2 ;  /* 0x0000000f09357c24 */ /* 0x000fe2000f8e0202 */
[----:B------:R-:W-:Y:S02]  /*0560*/  SHF.R.S32.HI R9, RZ, 0x1f, R8 ;  /* 0x0000001fff097819 */ /* 0x000fe40000011408 */
[----:B------:R-:W-:-:S02]  /*0570*/  @!P2 MOV R52, R50 ;  /* 0x000000320034a202 */ /* 0x000fc40000000f00 */
[----:B------:R-:W-:Y:S01]  /*0580*/  ISETP.GE.AND.EX P3, PT, R9, UR13, PT, P3 ;  /* 0x0000000d09007c0c */ /* 0x000fe2000bf66330 */
[----:B------:R-:W2:Y:S01]  /*0590*/  @!P0 LDC.64 R16, c[0x0][0x3a0] ;  /* 0x0000e800ff108b82 */ /* 0x000ea20000000a00 */
[----:B------:R-:W-:Y:S01]  /*05a0*/  IADD3 R53, PT, PT, R51, R53, RZ ;  /* 0x0000003533357210 */ /* 0x000fe20007ffe0ff */
[----:B----4-:R-:W-:Y:S01]  /*05b0*/  @!P2 IMAD R2, R15, R4, RZ ;  /* 0x000000040f02a224 */ /* 0x010fe200078e02ff */
[----:B------:R-:W-:-:S03]  /*05c0*/  SHF.R.S32.HI R23, RZ, 0x1f, R22 ;  /* 0x0000001fff177819 */ /* 0x000fc60000011416 */
[----:B------:R-:W-:Y:S01]  /*05d0*/  @!P2 IMAD R27, R7, R5, R2 ;  /* 0x00000005071ba224 */ /* 0x000fe200078e0202 */
[----:B------:R-:W-:Y:S01]  /*05e0*/  ISETP.GE.AND.EX P1, PT, R23, UR13, PT, P1 ;  /* 0x0000000d17007c0c */ /* 0x000fe2000bf26310 */
[----:B------:R-:W-:Y:S01]  /*05f0*/  @!P2 IMAD.WIDE.U32 R24, R7, R4, R52 ;  /* 0x000000040718a225 */ /* 0x000fe200078e0034 */
[----:B------:R-:W4:Y:S01]  /*0600*/  @!P0 LDC.64 R14, c[0x0][0x398] ;  /* 0x0000e600ff0e8b82 */ /* 0x000f220000000a00 */
[----:B---3--:R-:W-:Y:S02]  /*0610*/  IADD3 R2, PT, PT, R29, R26, RZ ;  /* 0x0000001a1d027210 */ /* 0x008fe40007ffe0ff */
[----:B------:R-:W-:Y:S02]  /*0620*/  @!P0 MOV R26, R50 ;  /* 0x00000032001a8202 */ /* 0x000fe40000000f00 */
[----:B------:R-:W-:Y:S01]  /*0630*/  @!P2 IADD3 R27, PT, PT, R25, R27, RZ ;  /* 0x0000001b191ba210 */ /* 0x000fe20007ffe0ff */
[----:B0-----:R-:W-:Y:S02]  /*0640*/  @!P0 IMAD R19, R19, R10, RZ ;  /* 0x0000000a13138224 */ /* 0x001fe400078e02ff */
[----:B------:R-:W0:Y:S01]  /*0650*/  @!P3 LDC.64 R4, c[0x0][0x3f8] ;  /* 0x0000fe00ff04bb82 */ /* 0x000e220000000a00 */
[----:B------:R-:W-:-:S02]  /*0660*/  @!P2 SHF.L.U64.HI R18, R24, 0x1, R27 ;  /* 0x000000011812a819 */ /* 0x000fc4000001021b */
[----:B------:R-:W-:Y:S01]  /*0670*/  @!P0 MOV R27, R53 ;  /* 0x00000035001b8202 */ /* 0x000fe20000000f00 */
[----:B------:R-:W-:Y:S01]  /*0680*/  @!P0 IMAD R19, R6, R11, R19 ;  /* 0x0000000b06138224 */ /* 0x000fe200078e0213 */
[----:B------:R-:W-:Y:S01]  /*0690*/  @!P2 SHF.L.U32 R25, R24, 0x1, RZ ;  /* 0x000000011819a819 */ /* 0x000fe200000006ff */
[----:B------:R-:W-:-:S03]  /*06a0*/  @!P0 IMAD.WIDE.U32 R26, R6, R10, R26 ;  /* 0x0000000a061a8225 */ /* 0x000fc600078e001a */
[C---:B-1----:R-:W-:Y:S01]  /*06b0*/  @!P2 IADD3 R24, P4, PT, R25.reuse, R12, RZ ;  /* 0x0000000c1918a210 */ /* 0x042fe20007f9e0ff */
[----:B------:R-:W1:Y:S01]  /*06c0*/  @!P3 LDC.64 R10, c[0x0][0x3a0] ;  /* 0x0000e800ff0abb82 */ /* 0x000e620000000a00 */
[----:B--2---:R-:W-:Y:S02]  /*06d0*/  @!P2 IADD3 R20, P5, PT, R25, R20, RZ ;  /* 0x000000141914a210 */ /* 0x004fe40007fbe0ff */
[----:B------:R-:W-:Y:S02]  /*06e0*/  @!P0 IADD3 R29, PT, PT, R27, R19, RZ ;  /* 0x000000131b1d8210 */ /* 0x000fe40007ffe0ff */
[----:B------:R-:W-:Y:S02]  /*06f0*/  @!P2 IADD3.X R25, PT, PT, R18, R13, RZ, P4, !PT ;  /* 0x0000000d1219a210 */ /* 0x000fe400027fe4ff */
[----:B------:R-:W-:Y:S01]  /*0700*/  @!P0 SHF.L.U32 R27, R26, 0x1, RZ ;  /* 0x000000011a1b8819 */ /* 0x000fe200000006ff */
[----:B------:R-:W2:Y:S01]  /*0710*/  @!P1 LDC.64 R12, c[0x0][0x3f8] ;  /* 0x0000fe00ff0c9b82 */ /* 0x000ea20000000a00 */
[----:B------:R-:W-:Y:S01]  /*0720*/  @!P2 IADD3.X R21, PT, PT, R18, R21, RZ, P5, !PT ;  /* 0x000000151215a210 */ /* 0x000fe20002ffe4ff */
[----:B------:R3:W2:Y:S01]  /*0730*/  @!P2 LDG.E R45, desc[UR10][R24.64] ;  /* 0x0000000a182da981 */ /* 0x0006a2000c1e1900 */
[----:B------:R-:W-:-:S02]  /*0740*/  @!P0 SHF.L.U64.HI R28, R26, 0x1, R29 ;  /* 0x000000011a1c8819 */ /* 0x000fc4000001021d */
[----:B------:R-:W-:Y:S01]  /*0750*/  @!P0 IADD3 R16, P5, PT, R27, R16, RZ ;  /* 0x000000101b108210 */ /* 0x000fe20007fbe0ff */
[----:B0-----:R-:W-:Y:S01]  /*0760*/  @!P3 IMAD R9, R9, R4, RZ ;  /* 0x000000040909b224 */ /* 0x001fe200078e02ff */
[----:B----4-:R-:W-:Y:S01]  /*0770*/  @!P0 IADD3 R14, P6, PT, R27, R14, RZ ;  /* 0x0000000e1b0e8210 */ /* 0x010fe20007fde0ff */
[----:B------:R-:W0:Y:S01]  /*0780*/  @!P3 LDC.64 R18, c[0x0][0x398] ;  /* 0x0000e600ff12bb82 */ /* 0x000e220000000a00 */
[----:B------:R-:W-:Y:S01]  /*0790*/  @!P3 MOV R26, R50 ;  /* 0x00000032001ab202 */ /* 0x000fe20000000f00 */
[C---:B------:R-:W-:Y:S01]  /*07a0*/  @!P3 IMAD R5, R8.reuse, R5, R9 ;  /* 0x000000050805b224 */ /* 0x040fe200078e0209 */
[----:B------:R-:W-:Y:S01]  /*07b0*/  @!P3 MOV R27, R53 ;  /* 0x00000035001bb202 */ /* 0x000fe20000000f00 */
[----:B------:R4:W4:Y:S01]  /*07c0*/  @!P2 LDG.E R44, desc[UR10][R20.64] ;  /* 0x0000000a142ca981 */ /* 0x000922000c1e1900 */
[----:B------:R-:W-:Y:S01]  /*07d0*/  IADD3 R6, PT, PT, R7, 0x80, RZ ;  /* 0x0000008007067810 */ /* 0x000fe20007ffe0ff */
[----:B------:R-:W-:-:S03]  /*07e0*/  @!P3 IMAD.WIDE.U32 R26, R8, R4, R26 ;  /* 0x00000004081ab225 */ /* 0x000fc600078e001a */
[----:B------:R-:W-:Y:S01]  /*07f0*/  ISETP.GE.U32.AND P4, PT, R6, UR12, PT ;  /* 0x0000000c06007c0c */ /* 0x000fe2000bf86070 */
[----:B------:R-:W0:Y:S01]  /*0800*/  @!P1 LDC.64 R8, c[0x0][0x3a0] ;  /* 0x0000e800ff089b82 */ /* 0x000e220000000a00 */
[----:B---3--:R-:W-:Y:S02]  /*0810*/  SHF.R.S32.HI R25, RZ, 0x1f, R6 ;  /* 0x0000001fff197819 */ /* 0x008fe40000011406 */
[----:B------:R-:W-:-:S05]  /*0820*/  @!P3 IADD3 R29, PT, PT, R27, R5, RZ ;  /* 0x000000051b1db210 */ /* 0x000fca0007ffe0ff */
[----:B------:R-:W3:Y:S01]  /*0830*/  @!P1 LDC.64 R4, c[0x0][0x398] ;  /* 0x0000e600ff049b82 */ /* 0x000ee20000000a00 */
[----:B------:R-:W-:Y:S01]  /*0840*/  ISETP.GE.AND.EX P2, PT, R25, UR13, PT, P4 ;  /* 0x0000000d19007c0c */ /* 0x000fe2000bf46340 */
[----:B--2---:R-:W-:Y:S01]  /*0850*/  @!P1 IMAD R23, R23, R12, RZ ;  /* 0x0000000c17179224 */ /* 0x004fe200078e02ff */
[----:B----4-:R-:W-:Y:S02]  /*0860*/  @!P1 MOV R20, R50 ;  /* 0x0000003200149202 */ /* 0x010fe40000000f00 */
[----:B------:R-:W-:Y:S02]  /*0870*/  @!P1 MOV R21, R53 ;  /* 0x0000003500159202 */ /* 0x000fe40000000f00 */
[----:B------:R-:W-:Y:S01]  /*0880*/  @!P3 SHF.L.U32 R27, R26, 0x1, RZ ;  /* 0x000000011a1bb819 */ /* 0x000fe200000006ff */
[----:B------:R-:W-:Y:S01]  /*0890*/  @!P1 IMAD R23, R22, R13, R23 ;  /* 0x0000000d16179224 */ /* 0x000fe200078e0217 */
[----:B------:R-:W-:Y:S01]  /*08a0*/  @!P0 IADD3.X R17, PT, PT, R28, R17, RZ, P5, !PT ;  /* 0x000000111c118210 */ /* 0x000fe20002ffe4ff */
[----:B------:R-:W-:Y:S01]  /*08b0*/  @!P1 IMAD.WIDE.U32 R12, R22, R12, R20 ;  /* 0x0000000c160c9225 */ /* 0x000fe200078e0014 */
[----:B------:R-:W-:-:S02]  /*08c0*/  @!P3 SHF.L.U64.HI R26, R26, 0x1, R29 ;  /* 0x000000011a1ab819 */ /* 0x000fc4000001021d */
[C---:B-1----:R-:W-:Y:S02]  /*08d0*/  @!P3 IADD3 R10, P4, PT, R27.reuse, R10, RZ ;  /* 0x0000000a1b0ab210 */ /* 0x042fe40007f9e0ff */
[----:B------:R-:W-:Y:S02]  /*08e0*/  CS2R R40, SRZ ;  /* 0x0000000000287805 */ /* 0x000fe4000001ff00 */
[----:B0-----:R-:W-:Y:S01]  /*08f0*/  @!P3 IADD3 R18, P5, PT, R27, R18, RZ ;  /* 0x000000121b12b210 */ /* 0x001fe20007fbe0ff */
[----:B------:R-:W0:Y:S01]  /*0900*/  @!P2 LDC.64 R36, c[0x0][0x3f8] ;  /* 0x0000fe00ff24ab82 */ /* 0x000e220000000a00 */
[C---:B------:R-:W-:Y:S02]  /*0910*/  @!P3 IADD3.X R11, PT, PT, R26.reuse, R11, RZ, P4, !PT ;  /* 0x0000000b1a0bb210 */ /* 0x040fe400027fe4ff */
[----:B------:R-:W-:Y:S02]  /*0920*/  @!P3 IADD3.X R19, PT, PT, R26, R19, RZ, P5, !PT ;  /* 0x000000131a13b210 */ /* 0x000fe40002ffe4ff */
[----:B------:R-:W-:Y:S01]  /*0930*/  @!P1 IADD3 R21, PT, PT, R13, R23, RZ ;  /* 0x000000170d159210 */ /* 0x000fe20007ffe0ff */
[----:B------:R1:W2:Y:S01]  /*0940*/  @!P3 LDG.E R41, desc[UR10][R10.64] ;  /* 0x0000000a0a29b981 */ /* 0x0002a2000c1e1900 */
[C---:B------:R-:W-:Y:S01]  /*0950*/  @!P1 SHF.L.U32 R13, R12.reuse, 0x1, RZ ;  /* 0x000000010c0d9819 */ /* 0x040fe200000006ff */
[----:B------:R-:W-:Y:S01]  /*0960*/  UIMAD.WIDE UR8, UR6, 0x8, UR8 ;  /* 0x00000008060878a5 */ /* 0x000fe2000f8e0208 */
[----:B------:R-:W-:Y:S01]  /*0970*/  @!P1 SHF.L.U64.HI R12, R12, 0x1, R21 ;  /* 0x000000010c0c9819 */ /* 0x000fe20000010215 */
[----:B------:R-:W4:Y:S01]  /*0980*/  @!P3 LDG.E R40, desc[UR10][R18.64] ;  /* 0x0000000a1228b981 */ /* 0x000f22000c1e1900 */
[----:B---3--:R-:W-:-:S02]  /*0990*/  @!P1 IADD3 R4, P3, PT, R13, R4, RZ ;  /* 0x000000040d049210 */ /* 0x008fc40007f7e0ff */
[----:B------:R-:W-:Y:S02]  /*09a0*/  CS2R R38, SRZ ;  /* 0x0000000000267805 */ /* 0x000fe4000001ff00 */
[----:B------:R-:W-:Y:S01]  /*09b0*/  IADD3 R35, PT, PT, R7, 0xa0, RZ ;  /* 0x000000a007237810 */ /* 0x000fe20007ffe0ff */
[----:B------:R-:W3:Y:S01]  /*09c0*/  @!P2 LDC.64 R30, c[0x0][0x3a0] ;  /* 0x0000e800ff1eab82 */ /* 0x000ee20000000a00 */
[C---:B------:R-:W-:Y:S02]  /*09d0*/  @!P1 IADD3.X R5, PT, PT, R12.reuse, R5, RZ, P3, !PT ;  /* 0x000000050c059210 */ /* 0x040fe40001ffe4ff */
[----:B------:R-:W-:Y:S02]  /*09e0*/  @!P1 IADD3 R8, P4, PT, R13, R8, RZ ;  /* 0x000000080d089210 */ /* 0x000fe40007f9e0ff */
[----:B------:R-:W-:Y:S01]  /*09f0*/  ISETP.GE.U32.AND P3, PT, R35, UR12, PT ;  /* 0x0000000c23007c0c */ /* 0x000fe2000bf66070 */
[----:B------:R-:W4:Y:S01]  /*0a00*/  @!P1 LDG.E R38, desc[UR10][R4.64] ;  /* 0x0000000a04269981 */ /* 0x000f22000c1e1900 */
[----:B------:R-:W-:Y:S01]  /*0a10*/  SHF.R.S32.HI R23, RZ, 0x1f, R35 ;  /* 0x0000001fff177819 */ /* 0x000fe20000011423 */
[----:B-1----:R-:W1:Y:S01]  /*0a20*/  LDC.64 R10, c[0x0][0x3a8] ;  /* 0x0000ea00ff0a7b82 */ /* 0x002e620000000a00 */
[----:B------:R-:W-:-:S02]  /*0a30*/  @!P1 IADD3.X R9, PT, PT, R12, R9, RZ, P4, !PT ;  /* 0x000000090c099210 */ /* 0x000fc400027fe4ff */
[----:B------:R-:W-:Y:S02]  /*0a40*/  ISETP.GE.AND.EX P3, PT, R23, UR13, PT, P3 ;  /* 0x0000000d17007c0c */ /* 0x000fe4000bf66330 */
[----:B------:R-:W-:Y:S01]  /*0a50*/  MOV R12, UR8 ;  /* 0x00000008000c7c02 */ /* 0x000fe20008000f00 */
[----:B------:R0:W4:Y:S01]  /*0a60*/  @!P1 LDG.E R39, desc[UR10][R8.64] ;  /* 0x0000000a08279981 */ /* 0x000122000c1e1900 */
[----:B------:R-:W-:Y:S02]  /*0a70*/  MOV R13, UR9 ;  /* 0x00000009000d7c02 */ /* 0x000fe40008000f00 */
[----:B------:R-:W-:-:S04]  /*0a80*/  ISETP.NE.AND P5, PT, RZ, UR7, PT ;  /* 0x00000007ff007c0c */ /* 0x000fc8000bfa5270 */
[----:B------:R-:W2:Y:S01]  /*0a90*/  LDG.E.64 R12, desc[UR10][R12.64] ;  /* 0x0000000a0c0c7981 */ /* 0x000ea2000c1e1b00 */
[----:B0-----:R-:W-:Y:S01]  /*0aa0*/  @!P2 IMAD R25, R25, R36, RZ ;  /* 0x000000241919a224 */ /* 0x001fe200078e02ff */
[----:B------:R-:W-:Y:S01]  /*0ab0*/  IADD3 R32, PT, PT, R7, 0xc0, RZ ;  /* 0x000000c007207810 */ /* 0x000fe20007ffe0ff */
[----:B------:R-:W0:Y:S01]  /*0ac0*/  @!P3 LDC.64 R20, c[0x0][0x3f8] ;  /* 0x0000fe00ff14bb82 */ /* 0x000e220000000a00 */
[----:B------:R-:W-:Y:S02]  /*0ad0*/  @!P2 MOV R8, R50 ;  /* 0x000000320008a202 */ /* 0x000fe40000000f00 */
[----:B------:R-:W-:Y:S01]  /*0ae0*/  @!P2 MOV R9, R53 ;  /* 0x000000350009a202 */ /* 0x000fe20000000f00 */
[----:B------:R-:W-:Y:S01]  /*0af0*/  @!P2 IMAD R25, R6, R37, R25 ;  /* 0x000000250619a224 */ /* 0x000fe200078e0219 */
[----:B------:R-:W-:Y:S02]  /*0b00*/  ISETP.GE.U32.AND P4, PT, R32, UR12, PT ;  /* 0x0000000c20007c0c */ /* 0x000fe4000bf86070 */
[----:B------:R-:W-:Y:S01]  /*0b10*/  SHF.R.S32.HI R33, RZ, 0x1f, R32 ;  /* 0x0000001fff217819 */ /* 0x000fe20000011420 */
[----:B------:R-:W-:Y:S01]  /*0b20*/  @!P2 IMAD.WIDE.U32 R36, R6, R36, R8 ;  /* 0x000000240624a225 */ /* 0x000fe200078e0008 */
[----:B------:R-:W1:Y:S02]  /*0b30*/  @P5 LDC.64 R18, c[0x0][0x3b0] ;  /* 0x0000ec00ff125b82 */ /* 0x000e640000000a00 */
[----:B------:R-:W-:-:S06]  /*0b40*/  ISETP.GE.AND.EX P4, PT, R33, UR13, PT, P4 ;  /* 0x0000000d21007c0c */ /* 0x000fcc000bf86340 */
[----:B------:R-:W1:Y:S01]  /*0b50*/  @!P2 LDC.64 R8, c[0x0][0x398] ;  /* 0x0000e600ff08ab82 */ /* 0x000e620000000a00 */
[----:B------:R-:W-:Y:S02]  /*0b60*/  SHF.L.U32 R2, R2, 0x1, RZ ;  /* 0x0000000102027819 */ /* 0x000fe400000006ff */
[----:B------:R-:W-:Y:S02]  /*0b70*/  IADD3 R26, PT, PT, R7, 0xe0, RZ ;  /* 0x000000e0071a7810 */ /* 0x000fe40007ffe0ff */
[----:B------:R-:W-:Y:S02]  /*0b80*/  LOP3.LUT R2, R2, 0xffff, RZ, 0xc0, !PT ;  /* 0x0000ffff02027812 */ /* 0x000fe400078ec0ff */
[----:B------:R-:W-:Y:S01]  /*0b90*/  @!P2 IADD3 R25, PT, PT, R37, R25, RZ ;  /* 0x000000192519a210 */ /* 0x000fe20007ffe0ff */
[----:B------:R-:W1:Y:S01]  /*0ba0*/  @!P4 LDC.64 R6, c[0x0][0x3f8] ;  /* 0x0000fe00ff06cb82 */ /* 0x000e620000000a00 */
[----:B------:R-:W-:Y:S02]  /*0bb0*/  @!P2 SHF.L.U32 R29, R36, 0x1, RZ ;  /* 0x00000001241da819 */ /* 0x000fe400000006ff */
[----:B------:R-:W-:-:S02]  /*0bc0*/  ISETP.GE.U32.AND P1, PT, R26, UR12, PT ;  /* 0x0000000c1a007c0c */ /* 0x000fc4000bf26070 */
[----:B------:R-:W-:Y:S01]  /*0bd0*/  SHF.R.S32.HI R27, RZ, 0x1f, R26 ;  /* 0x0000001fff1b7819 */ /* 0x000fe2000001141a */
[----:B------:R-:W-:Y:S01]  /*0be0*/  IMAD R43, R47, 0x18, R2 ;  /* 0x000000182f2b7824 */ /* 0x000fe200078e0202 */
[----:B------:R-:W-:Y:S01]  /*0bf0*/  @!P0 IADD3.X R15, PT, PT, R28, R15, RZ, P6, !PT ;  /* 0x0000000f1c0f8210 */ /* 0x000fe200037fe4ff */
[----:B0-----:R-:W-:Y:S01]  /*0c00*/  @!P3 IMAD R28, R23, R20, RZ ;  /* 0x00000014171cb224 */ /* 0x001fe200078e02ff */
[----:B------:R-:W-:Y:S01]  /*0c10*/  @!P2 SHF.L.U64.HI R36, R36, 0x1, R25 ;  /* 0x000000012424a819 */ /* 0x000fe20000010219 */
[----:B------:R-:W0:Y:S01]  /*0c20*/  @!P3 LDC.64 R4, c[0x0][0x3a0] ;  /* 0x0000e800ff04bb82 */ /* 0x000e220000000a00 */
[----:B---3--:R-:W-:Y:S02]  /*0c30*/  @!P2 IADD3 R30, P6, PT, R29, R30, RZ ;  /* 0x0000001e1d1ea210 */ /* 0x008fe40007fde0ff */
[----:B------:R-:W-:Y:S01]  /*0c40*/  ISETP.GE.AND.EX P1, PT, R27, UR13, PT, P1 ;  /* 0x0000000d1b007c0c */ /* 0x000fe2000bf26310 */
[----:B-1----:R-:W-:Y:S01]  /*0c50*/  IMAD.WIDE R10, R43, 0x4, R10 ;  /* 0x000000042b0a7825 */ /* 0x002fe200078e020a */
[----:B------:R-:W-:-:S02]  /*0c60*/  @!P2 IADD3.X R31, PT, PT, R36, R31, RZ, P6, !PT ;  /* 0x0000001f241fa210 */ /* 0x000fc400037fe4ff */
[----:B------:R-:W-:Y:S01]  /*0c70*/  @!P2 IADD3 R34, P6, PT, R29, R8, RZ ;  /* 0x000000081d22a210 */ /* 0x000fe20007fde0ff */
[----:B------:R-:W-:Y:S01]  /*0c80*/  @P5 IMAD.WIDE R18, R43, 0x4, R18 ;  /* 0x000000042b125825 */ /* 0x000fe200078e0212 */
[----:B------:R-:W1:Y:S01]  /*0c90*/  @!P3 LDC.64 R24, c[0x0][0x398] ;  /* 0x0000e600ff18bb82 */ /* 0x000e620000000a00 */
[----:B------:R-:W-:Y:S02]  /*0ca0*/  @!P3 MOV R29, R53 ;  /* 0x00000035001db202 */ /* 0x000fe40000000f00 */
[----:B------:R-:W-:Y:S02]  /*0cb0*/  HFMA2 R37, -RZ, RZ, 0, 0 ;  /* 0x00000000ff257431 */ /* 0x000fe400000001ff */
[----:B------:R-:W-:Y:S01]  /*0cc0*/  @!P3 IMAD R43, R35, R21, R28 ;  /* 0x00000015232bb224 */ /* 0x000fe200078e021c */
[----:B------:R-:W-:Y:S01]  /*0cd0*/  @!P3 MOV R28, R50 ;  /* 0x00000032001cb202 */ /* 0x000fe20000000f00 */
[----:B------:R-:W-:Y:S01]  /*0ce0*/  @!P4 IMAD R33, R33, R6, RZ ;  /* 0x000000062121c224 */ /* 0x000fe200078e02ff */
[----:B------:R-:W3:Y:S03]  /*0cf0*/  @!P1 LDC.64 R22, c[0x0][0x3f8] ;  /* 0x0000fe00ff169b82 */ /* 0x000ee60000000a00 */
[----:B------:R-:W-:Y:S01]  /*0d00*/  @!P3 IMAD.WIDE.U32 R28, R35, R20, R28 ;  /* 0x00000014231cb225 */ /* 0x000fe200078e001c */
[----:B------:R-:W-:-:S03]  /*0d10*/  @!P2 IADD3.X R35, PT, PT, R36, R9, RZ, P6, !PT ;  /* 0x000000092423a210 */ /* 0x000fc600037fe4ff */
[----:B------:R-:W-:Y:S01]  /*0d20*/  HFMA2 R36, -RZ, RZ, 0, 0 ;  /* 0x00000000ff247431 */ /* 0x000fe200000001ff */
[----:B------:R0:W4:Y:S01]  /*0d30*/  @!P2 LDG.E R37, desc[UR10][R30.64] ;  /* 0x0000000a1e25a981 */ /* 0x000122000c1e1900 */
[----:B------:R-:W-:Y:S01]  /*0d40*/  @!P3 IADD3 R9, PT, PT, R29, R43, RZ ;  /* 0x0000002b1d09b210 */ /* 0x000fe20007ffe0ff */
[----:B------:R-:W3:Y:S01]  /*0d50*/  @!P4 LDC.64 R20, c[0x0][0x3a0] ;  /* 0x0000e800ff14cb82 */ /* 0x000ee20000000a00 */
[----:B------:R-:W-:Y:S02]  /*0d60*/  @!P4 MOV R8, R50 ;  /* 0x000000320008c202 */ /* 0x000fe40000000f00 */
[----:B------:R3:W4:Y:S01]  /*0d70*/  @!P2 LDG.E R36, desc[UR10][R34.64] ;  /* 0x0000000a2224a981 */ /* 0x000722000c1e1900 */
[C---:B------:R-:W-:Y:S02]  /*0d80*/  @!P3 SHF.L.U64.HI R42, R28.reuse, 0x1, R9 ;  /* 0x000000011c2ab819 */ /* 0x040fe40000010209 */
[----:B------:R-:W-:Y:S01]  /*0d90*/  @!P4 MOV R9, R53 ;  /* 0x000000350009c202 */ /* 0x000fe20000000f00 */
[----:B------:R-:W5:Y:S01]  /*0da0*/  LDG.E.64 R10, desc[UR10][R10.64] ;  /* 0x0000000a0a0a7981 */ /* 0x000f62000c1e1b00 */
[----:B0-----:R-:W-:Y:S01]  /*0db0*/  @!P3 SHF.L.U32 R31, R28, 0x1, RZ ;  /* 0x000000011c1fb819 */ /* 0x001fe200000006ff */
[----:B------:R-:W-:-:S02]  /*0dc0*/  @!P4 IMAD R29, R32, R7, R33 ;  /* 0x00000007201dc224 */ /* 0x000fc400078e0221 */
[----:B------:R-:W-:Y:S01]  /*0dd0*/  @!P4 IMAD.WIDE.U32 R32, R32, R6, R8 ;  /* 0x000000062020c225 */ /* 0x000fe200078e0008 */
[C---:B------:R-:W-:Y:S01]  /*0de0*/  @!P3 IADD3 R30, P2, PT, R31.reuse, R4, RZ ;  /* 0x000000041f1eb210 */ /* 0x040fe20007f5e0ff */
[----:B------:R-:W0:Y:S01]  /*0df0*/  @!P4 LDC.64 R8, c[0x0][0x398] ;  /* 0x0000e600ff08cb82 */ /* 0x000e220000000a00 */
[----:B-1----:R-:W-:Y:S02]  /*0e00*/  @!P3 IADD3 R28, P6, PT, R31, R24, RZ ;  /* 0x000000181f1cb210 */ /* 0x002fe40007fde0ff */
[----:B------:R-:W-:-:S05]  /*0e10*/  @!P3 IADD3.X R31, PT, PT, R42, R5, RZ, P2, !PT ;  /* 0x000000052a1fb210 */ /* 0x000fca00017fe4ff */
[----:B------:R-:W1:Y:S01]  /*0e20*/  @!P1 LDC.64 R6, c[0x0][0x3a0] ;  /* 0x0000e800ff069b82 */ /* 0x000e620000000a00 */
[----:B------:R-:W-:-:S07]  /*0e30*/  @!P4 IADD3 R33, PT, PT, R33, R29, RZ ;  /* 0x0000001d2121c210 */ /* 0x000fce0007ffe0ff */
[----:B------:R-:W1:Y:S01]  /*0e40*/  @!P1 LDC.64 R4, c[0x0][0x398] ;  /* 0x0000e600ff049b82 */ /* 0x000e620000000a00 */
[----:B------:R-:W-:Y:S01]  /*0e50*/  @!P3 IADD3.X R29, PT, PT, R42, R25, RZ, P6, !PT ;  /* 0x000000192a1db210 */ /* 0x000fe200037fe4ff */
[----:B---3--:R-:W-:Y:S01]  /*0e60*/  @!P1 IMAD R27, R27, R22, RZ ;  /* 0x000000161b1b9224 */ /* 0x008fe200078e02ff */
[----:B------:R-:W-:Y:S02]  /*0e70*/  @!P1 MOV R42, R50 ;  /* 0x00000032002a9202 */ /* 0x000fe40000000f00 */
[----:B------:R-:W-:Y:S02]  /*0e80*/  @!P1 MOV R43, R53 ;  /* 0x00000035002b9202 */ /* 0x000fe40000000f00 */
[C---:B------:R-:W-:Y:S02]  /*0e90*/  @!P4 SHF.L.U32 R25, R32.reuse, 0x1, RZ ;  /* 0x000000012019c819 */ /* 0x040fe400000006ff */
[----:B------:R-:W-:Y:S01]  /*0ea0*/  @!P4 SHF.L.U64.HI R32, R32, 0x1, R33 ;  /* 0x000000012020c819 */ /* 0x000fe20000010221 */
[----:B------:R-:W-:-:S02]  /*0eb0*/  @!P1 IMAD R33, R26, R23, R27 ;  /* 0x000000171a219224 */ /* 0x000fc400078e021b */
[----:B------:R-:W-:Y:S01]  /*0ec0*/  @!P1 IMAD.WIDE.U32 R22, R26, R22, R42 ;  /* 0x000000161a169225 */ /* 0x000fe200078e002a */
[----:B------:R-:W-:Y:S02]  /*0ed0*/  @!P4 IADD3 R26, P2, PT, R25, R20, RZ ;  /* 0x00000014191ac210 */ /* 0x000fe40007f5e0ff */
[----:B------:R-:W-:Y:S02]  /*0ee0*/  CS2R R34, SRZ ;  /* 0x0000000000227805 */ /* 0x000fe4000001ff00 */
[----:B------:R-:W-:Y:S02]  /*0ef0*/  @!P4 IADD3.X R27, PT, PT, R32, R21, RZ, P2, !PT ;  /* 0x00000015201bc210 */ /* 0x000fe400017fe4ff */
[----:B------:R-:W-:Y:S02]  /*0f00*/  @!P1 IADD3 R23, PT, PT, R23, R33, RZ ;  /* 0x0000002117179210 */ /* 0x000fe40007ffe0ff */
[----:B------:R-:W3:Y:S01]  /*0f10*/  @!P3 LDG.E R35, desc[UR10][R30.64] ;  /* 0x0000000a1e23b981 */ /* 0x000ee2000c1e1900 */
[----:B------:R-:W-:-:S02]  /*0f20*/  @!P1 SHF.L.U32 R21, R22, 0x1, RZ ;  /* 0x0000000116159819 */ /* 0x000fc400000006ff */
[----:B0-----:R-:W-:Y:S01]  /*0f30*/  @!P4 IADD3 R24, P2, PT, R25, R8, RZ ;  /* 0x000000081918c210 */ /* 0x001fe20007f5e0ff */
[----:B------:R-:W3:Y:S01]  /*0f40*/  @!P3 LDG.E R34, desc[UR10][R28.64] ;  /* 0x0000000a1c22b981 */ /* 0x000ee2000c1e1900 */
[----:B------:R-:W-:Y:S02]  /*0f50*/  @!P1 SHF.L.U64.HI R8, R22, 0x1, R23 ;  /* 0x0000000116089819 */ /* 0x000fe40000010217 */
[C---:B-1----:R-:W-:Y:S02]  /*0f60*/  @!P1 IADD3 R22, P3, PT, R21.reuse, R6, RZ ;  /* 0x0000000615169210 */ /* 0x042fe40007f7e0ff */
[----:B------:R-:W-:Y:S01]  /*0f70*/  @!P1 IADD3 R20, P6, PT, R21, R4, RZ ;  /* 0x0000000415149210 */ /* 0x000fe20007fde0ff */
[----:B------:R-:W-:Y:S01]  /*0f80*/  HFMA2 R33, -RZ, RZ, 0, 0 ;  /* 0x00000000ff217431 */ /* 0x000fe200000001ff */
[----:B------:R-:W-:Y:S02]  /*0f90*/  @!P4 IADD3.X R25, PT, PT, R32, R9, RZ, P2, !PT ;  /* 0x000000092019c210 */ /* 0x000fe400017fe4ff */
[----:B------:R-:W-:Y:S01]  /*0fa0*/  @!P1 IADD3.X R23, PT, PT, R8, R7, RZ, P3, !PT ;  /* 0x0000000708179210 */ /* 0x000fe20001ffe4ff */
[----:B------:R-:W-:Y:S01]  /*0fb0*/  HFMA2 R7, -RZ, RZ, 0, 0 ;  /* 0x00000000ff077431 */ /* 0x000fe200000001ff */
[----:B------:R-:W-:Y:S01]  /*0fc0*/  MOV R32, RZ ;  /* 0x000000ff00207202 */ /* 0x000fe20000000f00 */
[----:B------:R-:W3:Y:S01]  /*0fd0*/  @!P4 LDG.E R33, desc[UR10][R26.64] ;  /* 0x0000000a1a21c981 */ /* 0x000ee2000c1e1900 */
[----:B------:R-:W-:-:S02]  /*0fe0*/  MOV R4, RZ ;  /* 0x000000ff00047202 */ /* 0x000fc40000000f00 */
[----:B------:R-:W-:Y:S01]  /*0ff0*/  @!P1 IADD3.X R21, PT, PT, R8, R5, RZ, P6, !PT ;  /* 0x0000000508159210 */ /* 0x000fe200037fe4ff */
[----:B------:R0:W3:Y:S04]  /*1000*/  @!P1 LDG.E R7, desc[UR10][R22.64] ;  /* 0x0000000a16079981 */ /* 0x0000e8000c1e1900 */
[----:B------:R-:W3:Y:S04]  /*1010*/  @!P4 LDG.E R32, desc[UR10][R24.64] ;  /* 0x0000000a1820c981 */ /* 0x000ee8000c1e1900 */
[----:B------:R-:W3:Y:S01]  /*1020*/  @!P1 LDG.E R4, desc[UR10][R20.64] ;  /* 0x0000000a14049981 */ /* 0x000ee2000c1e1900 */
[----:B------:R-:W-:-:S06]  /*1030*/  CS2R R42, SRZ ;  /* 0x00000000002a7805 */ /* 0x000fcc000001ff00 */
[----:B------:R-:W5:Y:S04]  /*1040*/  @!P0 LDG.E R43, desc[UR10][R16.64] ;  /* 0x0000000a102b8981 */ /* 0x000f68000c1e1900 */
[----:B------:R-:W5:Y:S01]  /*1050*/  @!P0 LDG.E R42, desc[UR10][R14.64] ;  /* 0x0000000a0e2a8981 */ /* 0x000f62000c1e1900 */
[----:B------:R-:W-:Y:S01]  /*1060*/  UISETP.NE.AND UP1, UPT, UR7, URZ, UPT ;  /* 0x000000ff0700728c */ /* 0x000fe2000bf25270 */
[----:B------:R-:W-:Y:S01]  /*1070*/  CS2R R8, SRZ ;  /* 0x0000000000087805 */ /* 0x000fe2000001ff00 */
[----:B------:R-:W-:-:S05]  /*1080*/  UMOV UR9, 0x3f800000 ;  /* 0x3f80000000097882 */ /* 0x000fca0000000000 */
[----:B------:R4:W5:Y:S01]  /*1090*/  @P5 LDG.E.64 R8, desc[UR10][R18.64] ;  /* 0x0000000a12085981 */ /* 0x000962000c1e1b00 */
[----:B--2---:R-:W-:-:S13]  /*10a0*/  R2UR UR14, R12 ;  /* 0x000000000c0e72ca */ /* 0x004fda00000e0000 */
[----:B------:R-:W-:-:S05]  /*10b0*/  MOV R6, UR14 ;  /* 0x0000000e00067c02 */ /* 0x000fca0008000f00 */
[----:B------:R-:W-:-:S05]  /*10c0*/  FFMA.FTZ R13, -R6, UR14, R13 ;  /* 0x0000000e060d7c23 */ /* 0x000fca000801010d */
[----:B------:R-:W-:-:S13]  /*10d0*/  FSETP.GTU.FTZ.AND P0, PT, R13, RZ, PT ;  /* 0x000000ff0d00720b */ /* 0x000fda0003f1c000 */
[----:B------:R-:W-:-:S05]  /*10e0*/  VOTEU.ANY UP0, P0 ;  /* 0x0000000000ff7886 */ /* 0x000fca0000000100 */
[----:B------:R-:W1:Y:S01]  /*10f0*/  @UP0 LDCU UR5, c[0x0][0x3c0] ;  /* 0x00007800ff0507ac */ /* 0x000e620008000800 */
[----:B------:R-:W-:-:S13]  /*1100*/  PLOP3.LUT P0, PT, PT, PT, UP0, 0x80, 0x8 ;  /* 0x000000000008781c */ /* 0x000fda0003f0f008 */
[----:B-1----:R-:W-:-:S06]  /*1110*/  @P0 FADD.FTZ R5, R13, UR5 ;  /* 0x000000050d050e21 */ /* 0x002fcc0008010000 */
[----:B------:R-:W1:Y:S01]  /*1120*/  @P0 MUFU.RSQ R5, R5 ;  /* 0x0000000500050308 */ /* 0x000e620000001400 */
[----:B------:R-:W-:Y:S02]  /*1130*/  PRMT R13, R45, 0x7632, R13 ;  /* 0x000076322d0d7816 */ /* 0x000fe4000000000d */
[----:B------:R-:W-:Y:S02]  /*1140*/  PRMT R12, R44, 0x7632, R12 ;  /* 0x000076322c0c7816 */ /* 0x000fe4000000000c */
[----:B0-----:R-:W-:Y:S02]  /*1150*/  PRMT R22, R41, 0x7632, R22 ;  /* 0x0000763229167816 */ /* 0x001fe40000000016 */
[----:B----4-:R-:W-:Y:S02]  /*1160*/  PRMT R19, R40, 0x7632, R19 ;  /* 0x0000763228137816 */ /* 0x010fe40000000013 */
[----:B-1----:R-:W-:Y:S02]  /*1170*/  @P0 R2UR UR5, R5 ;  /* 0x00000000050502ca */ /* 0x002fe400000e0000 */
[----:B------:R-:W-:-:S02]  /*1180*/  PRMT R18, R39, 0x7632, R18 ;  /* 0x0000763227127816 */ /* 0x000fc40000000012 */
[----:B------:R-:W-:Y:S02]  /*1190*/  PRMT R16, R38, 0x7632, R16 ;  /* 0x0000763226107816 */ /* 0x000fe40000000010 */
[----:B------:R-:W-:Y:S02]  /*11a0*/  PRMT R21, R37, 0x7632, R21 ;  /* 0x0000763225157816 */ /* 0x000fe40000000015 */
[----:B------:R-:W-:-:S05]  /*11b0*/  PRMT R20, R36, 0x7632, R20 ;  /* 0x0000763224147816 */ /* 0x000fca0000000014 */
[----:B------:R-:W-:Y:S01]  /*11c0*/  @UP0 UMOV UR9, UR5 ;  /* 0x0000000500090c82 */ /* 0x000fe20008000000 */
[----:B---3--:R-:W-:Y:S02]  /*11d0*/  PRMT R15, R35, 0x7632, R15 ;  /* 0x00007632230f7816 */ /* 0x008fe4000000000f */
[----:B------:R-:W-:Y:S02]  /*11e0*/  PRMT R17, R34, 0x7632, R17 ;  /* 0x0000763222117816 */ /* 0x000fe40000000011 */
[----:B------:R-:W-:Y:S02]  /*11f0*/  PRMT R30, R33, 0x7632, R30 ;  /* 0x00007632211e7816 */ /* 0x000fe4000000001e */
[----:B------:R-:W-:Y:S02]  /*1200*/  PRMT R5, R7, 0x7632, R5 ;  /* 0x0000763207057816 */ /* 0x000fe40000000005 */
[----:B------:R-:W-:Y:S02]  /*1210*/  PRMT R31, R32, 0x7632, R31 ;  /* 0x00007632201f7816 */ /* 0x000fe4000000001f */
[----:B------:R-:W-:Y:S01]  /*1220*/  PRMT R6, R4, 0x7632, R6 ;  /* 0x0000763204067816 */ /* 0x000fe20000000006 */
[----:B------:R-:W-:Y:S06]  /*1230*/  BRA.U UP1, `(.L_x_79) ;  /* 0x00000009014c7547 */ /* 0x000fec000b800000 */
[----:B------:R-:W-:Y:S02]  /*1240*/  SHF.L.U32 R14, R45, 0x10, RZ ;  /* 0x000000102d0e7819 */ /* 0x000fe400000006ff */
[----:B------:R-:W-:Y:S02]  /*1250*/  SHF.L.U32 R23, R13, 0x10, RZ ;  /* 0x000000100d177819 */ /* 0x000fe400000006ff */
[----:B------:R-:W-:Y:S01]  /*1260*/  SHF.L.U32 R13, R44, 0x10, RZ ;  /* 0x000000102c0d7819 */ /* 0x000fe200000006ff */
[----:B------:R-:W-:Y:S01]  /*1270*/  FADD.FTZ R14, R14, -UR14 ;  /* 0x8000000e0e0e7e21 */ /* 0x000fe20008010000 */
[----:B------:R-:W-:Y:S01]  /*1280*/  SHF.L.U32 R12, R12, 0x10, RZ ;  /* 0x000000100c0c7819 */ /* 0x000fe200000006ff */
[----:B------:R-:W-:Y:S01]  /*1290*/  FADD.FTZ R23, R23, -UR14 ;  /* 0x8000000e17177e21 */ /* 0x000fe20008010000 */
[----:B-----5:R-:W-:Y:S01]  /*12a0*/  SHF.L.U32 R28, R43, 0x10, RZ ;  /* 0x000000102b1c7819 */ /* 0x020fe200000006ff */
[----:B------:R-:W-:Y:S01]  /*12b0*/  FMUL.FTZ R27, R10, R13 ;  /* 0x0000000d0a1b7220 */ /* 0x000fe20000410000 */
[----:B------:R-:W-:Y:S01]  /*12c0*/  FMUL.FTZ R14, R14, UR9 ;  /* 0x000000090e0e7c20 */ /* 0x000fe20008410000 */
[----:B------:R-:W-:Y:S01]  /*12d0*/  FMUL.FTZ R25, R23, UR9 ;  /* 0x0000000917197c20 */ /* 0x000fe20008410000 */
[----:B------:R-:W-:Y:S01]  /*12e0*/  FMUL.FTZ R24, R11, R12 ;  /* 0x0000000c0b187220 */ /* 0x000fe20000410000 */
[----:B------:R-:W-:Y:S01]  /*12f0*/  FADD.FTZ R28, R28, -UR14 ;  /* 0x8000000e1c1c7e21 */ /* 0x000fe20008010000 */
[----:B------:R-:W-:Y:S01]  /*1300*/  FFMA.FTZ R26, R14, R27, RZ ;  /* 0x0000001b0e1a7223 */ /* 0x000fe200000100ff */
[----:B------:R-:W-:Y:S01]  /*1310*/  SHF.L.U32 R29, R42, 0x10, RZ ;  /* 0x000000102a1d7819 */ /* 0x000fe200000006ff */
[----:B------:R-:W-:Y:S01]  /*1320*/  FADD.FTZ R23, RZ, R27 ;  /* 0x0000001bff177221 */ /* 0x000fe20000010000 */
[----:B------:R-:W-:Y:S01]  /*1330*/  FMUL.FTZ R28, R28, UR9 ;  /* 0x000000091c1c7c20 */ /* 0x000fe20008410000 */
[----:B------:R-:W-:Y:S01]  /*1340*/  FFMA.FTZ R27, R25, R24, R26 ;  /* 0x00000018191b7223 */ /* 0x000fe2000001001a */
[----:B------:R-:W-:Y:S01]  /*1350*/  FFMA.FTZ R26, R13, R14, RZ ;  /* 0x0000000e0d1a7223 */ /* 0x000fe200000100ff */
[----:B------:R-:W-:Y:S01]  /*1360*/  FMUL.FTZ R14, R10, R29 ;  /* 0x0000001d0a0e7220 */ /* 0x000fe20000410000 */
[----:B------:R-:W-:Y:S01]  /*1370*/  FADD.FTZ R23, R24, R23 ;  /* 0x0000001718177221 */ /* 0x000fe20000010000 */
[----:B------:R-:W-:Y:S01]  /*1380*/  FADD.FTZ R24, RZ, R13 ;  /* 0x0000000dff187221 */ /* 0x000fe20000010000 */
[----:B------:R-:W-:Y:S01]  /*1390*/  FFMA.FTZ R13, R29, R28, R26 ;  /* 0x0000001c1d0d7223 */ /* 0x000fe2000001001a */
[--C-:B------:R-:W-:Y:S01]  /*13a0*/  FFMA.FTZ R26, R28, R14, R27.reuse ;  /* 0x0000000e1c1a7223 */ /* 0x100fe2000001001b */
[----:B------:R-:W-:Y:S01]  /*13b0*/  PRMT R27, R43, 0x7632, R27 ;  /* 0x000076322b1b7816 */ /* 0x000fe2000000001b */
[----:B------:R-:W-:Y:S01]  /*13c0*/  FADD.FTZ R24, R29, R24 ;  /* 0x000000181d187221 */ /* 0x000fe20000010000 */
[----:B------:R-:W-:Y:S01]  /*13d0*/  PRMT R28, R42, 0x7632, R28 ;  /* 0x000076322a1c7816 */ /* 0x000fe2000000001c */
[----:B------:R-:W-:Y:S01]  /*13e0*/  FFMA.FTZ R25, R12, R25, RZ ;  /* 0x000000190c197223 */ /* 0x000fe200000100ff */
[----:B------:R-:W-:Y:S01]  /*13f0*/  SHF.L.U32 R27, R27, 0x10, RZ ;  /* 0x000000101b1b7819 */ /* 0x000fe200000006ff */
[----:B------:R-:W-:Y:S01]  /*1400*/  FADD.FTZ R29, RZ, R12 ;  /* 0x0000000cff1d7221 */ /* 0x000fe20000010000 */
[----:B------:R-:W-:Y:S01]  /*1410*/  SHF.L.U32 R28, R28, 0x10, RZ ;  /* 0x000000101c1c7819 */ /* 0x000fe200000006ff */
[----:B------:R-:W-:Y:S01]  /*1420*/  FADD.FTZ R23, R23, R14 ;  /* 0x0000000e17177221 */ /* 0x000fe20000010000 */
[----:B------:R-:W-:Y:S01]  /*1430*/  SHF.L.U32 R22, R22, 0x10, RZ ;  /* 0x0000001016167819 */ /* 0x000fe200000006ff */
[----:B------:R-:W-:Y:S01]  /*1440*/  FADD.FTZ R27, R27, -UR14 ;  /* 0x8000000e1b1b7e21 */ /* 0x000fe20008010000 */
[----:B------:R-:W-:Y:S01]  /*1450*/  SHF.L.U32 R18, R18, 0x10, RZ ;  /* 0x0000001012127819 */ /* 0x000fe200000006ff */
[----:B------:R-:W-:Y:S01]  /*1460*/  FADD.FTZ R12, R28, R29 ;  /* 0x0000001d1c0c7221 */ /* 0x000fe20000010000 */
[----:B------:R-:W-:Y:S01]  /*1470*/  SHF.L.U32 R16, R16, 0x10, RZ ;  /* 0x0000001010107819 */ /* 0x000fe200000006ff */
[----:B------:R-:W-:Y:S01]  /*1480*/  FMUL.FTZ R27, R27, UR9 ;  /* 0x000000091b1b7c20 */ /* 0x000fe20008410000 */
[----:B------:R-:W-:Y:S01]  /*1490*/  SHF.L.U32 R21, R21, 0x10, RZ ;  /* 0x0000001015157819 */ /* 0x000fe200000006ff */
[----:B------:R-:W-:Y:S01]  /*14a0*/  FADD.FTZ R18, R18, -UR14 ;  /* 0x8000000e12127e21 */ /* 0x000fe20008010000 */
[----:B------:R-:W-:Y:S01]  /*14b0*/  SHF.L.U32 R20, R20, 0x10, RZ ;  /* 0x0000001014147819 */ /* 0x000fe200000006ff */
[----:B------:R-:W-:Y:S01]  /*14c0*/  FFMA.FTZ R25, R28, R27, R25 ;  /* 0x0000001b1c197223 */ /* 0x000fe20000010019 */
[----:B------:R-:W-:Y:S01]  /*14d0*/  FMUL.FTZ R28, R11, R28 ;  /* 0x0000001c0b1c7220 */ /* 0x000fe20000410000 */
[----:B------:R-:W-:-:S03]  /*14e0*/  FADD.FTZ R21, R21, -UR14 ;  /* 0x8000000e15157e21 */ /* 0x000fc60008010000 */
[----:B------:R-:W-:Y:S01]  /*14f0*/  FFMA.FTZ R26, R27, R28, R26 ;  /* 0x0000001c1b1a7223 */ /* 0x000fe2000001001a */
[----:B------:R-:W-:Y:S01]  /*1500*/  SHF.L.U32 R27, R41, 0x10, RZ ;  /* 0x00000010291b7819 */ /* 0x000fe200000006ff */
[----:B------:R-:W-:Y:S01]  /*1510*/  FADD.FTZ R14, R28, R23 ;  /* 0x000000171c0e7221 */ /* 0x000fe20000010000 */
[----:B------:R-:W-:-:S03]  /*1520*/  SHF.L.U32 R28, R40, 0x10, RZ ;  /* 0x00000010281c7819 */ /* 0x000fc600000006ff */
[----:B------:R-:W-:Y:S02]  /*1530*/  FADD.FTZ R27, R27, -UR14 ;  /* 0x8000000e1b1b7e21 */ /* 0x000fe40008010000 */
[----:B------:R-:W-:Y:S01]  /*1540*/  FMUL.FTZ R23, R10, R28 ;  /* 0x0000001c0a177220 */ /* 0x000fe20000410000 */
[----:B------:R-:W-:Y:S01]  /*1550*/  FADD.FTZ R24, R24, R28 ;  /* 0x0000001c18187221 */ /* 0x000fe20000010000 */
[----:B------:R-:W-:-:S04]  /*1560*/  FMUL.FTZ R27, R27, UR9 ;  /* 0x000000091b1b7c20 */ /* 0x000fc80008410000 */
[----:B------:R-:W-:Y:S01]  /*1570*/  FFMA.FTZ R13, R28, R27, R13 ;  /* 0x0000001b1c0d7223 */ /* 0x000fe2000001000d */
[----:B------:R-:W-:Y:S01]  /*1580*/  FFMA.FTZ R26, R27, R23, R26 ;  /* 0x000000171b1a7223 */ /* 0x000fe2000001001a */
[----:B------:R-:W-:Y:S01]  /*1590*/  FADD.FTZ R27, R22, -UR14 ;  /* 0x8000000e161b7e21 */ /* 0x000fe20008010000 */
[----:B------:R-:W-:Y:S01]  /*15a0*/  SHF.L.U32 R22, R19, 0x10, RZ ;  /* 0x0000001013167819 */ /* 0x000fe200000006ff */
[----:B------:R-:W-:Y:S01]  /*15b0*/  FADD.FTZ R23, R14, R23 ;  /* 0x000000170e177221 */ /* 0x000fe20000010000 */
[----:B------:R-:W-:Y:S01]  /*15c0*/  SHF.L.U32 R19, R39, 0x10, RZ ;  /* 0x0000001027137819 */ /* 0x000fe200000006ff */
[----:B------:R-:W-:Y:S02]  /*15d0*/  FMUL.FTZ R27, R27, UR9 ;  /* 0x000000091b1b7c20 */ /* 0x000fe40008410000 */
[----:B------:R-:W-:Y:S01]  /*15e0*/  FADD.FTZ R12, R12, R22 ;  /* 0x000000160c0c7221 */ /* 0x000fe20000010000 */
[----:B------:R-:W-:Y:S01]  /*15f0*/  FMUL.FTZ R14, R11, R22 ;  /* 0x000000160b0e7220 */ /* 0x000fe20000410000 */
[----:B------:R-:W-:Y:S01]  /*1600*/  FFMA.FTZ R25, R22, R27, R25 ;  /* 0x0000001b16197223 */ /* 0x000fe20000010019 */
[----:B------:R-:W-:Y:S01]  /*1610*/  FADD.FTZ R19, R19, -UR14 ;  /* 0x8000000e13137e21 */ /* 0x000fe20008010000 */
[----:B------:R-:W-:Y:S01]  /*1620*/  SHF.L.U32 R22, R38, 0x10, RZ ;  /* 0x0000001026167819 */ /* 0x000fe200000006ff */
[----:B------:R-:W-:Y:S01]  /*1630*/  FFMA.FTZ R26, R27, R14, R26 ;  /* 0x0000000e1b1a7223 */ /* 0x000fe2000001001a */
[----:B------:R-:W-:Y:S01]  /*1640*/  FADD.FTZ R14, R14, R23 ;  /* 0x000000170e0e7221 */ /* 0x000fe20000010000 */
[----:B------:R-:W-:Y:S01]  /*1650*/  FMUL.FTZ R19, R19, UR9 ;  /* 0x0000000913137c20 */ /* 0x000fe20008410000 */
[----:B------:R-:W-:Y:S01]  /*1660*/  FADD.FTZ R12, R12, R16 ;  /* 0x000000100c0c7221 */ /* 0x000fe20000010000 */
[----:B------:R-:W-:Y:S01]  /*1670*/  FMUL.FTZ R23, R10, R22 ;  /* 0x000000160a177220 */ /* 0x000fe20000410000 */
[----:B------:R-:W-:Y:S01]  /*1680*/  FADD.FTZ R24, R24, R22 ;  /* 0x0000001618187221 */ /* 0x000fe20000010000 */
[----:B------:R-:W-:Y:S01]  /*1690*/  FFMA.FTZ R13, R22, R19, R13 ;  /* 0x00000013160d7223 */ /* 0x000fe2000001000d */
[----:B------:R-:W-:Y:S01]  /*16a0*/  SHF.L.U32 R22, R37, 0x10, RZ ;  /* 0x0000001025167819 */ /* 0x000fe200000006ff */
[----:B------:R-:W-:Y:S01]  /*16b0*/  FFMA.FTZ R26, R19, R23, R26 ;  /* 0x00000017131a7223 */ /* 0x000fe2000001001a */
[----:B------:R-:W-:Y:S01]  /*16c0*/  FMUL.FTZ R19, R18, UR9 ;  /* 0x0000000912137c20 */ /* 0x000fe20008410000 */
[----:B------:R-:W-:Y:S01]  /*16d0*/  FADD.FTZ R23, R14, R23 ;  /* 0x000000170e177221 */ /* 0x000fe20000010000 */
[----:B------:R-:W-:Y:S01]  /*16e0*/  FMUL.FTZ R18, R11, R16 ;  /* 0x000000100b127220 */ /* 0x000fe20000410000 */
[----:B------:R-:W-:Y:S01]  /*16f0*/  FADD.FTZ R27, R22, -UR14 ;  /* 0x8000000e161b7e21 */ /* 0x000fe20008010000 */
[----:B------:R-:W-:Y:S01]  /*1700*/  FFMA.FTZ R25, R16, R19, R25 ;  /* 0x0000001310197223 */ /* 0x000fe20000010019 */
[----:B------:R-:W-:Y:S01]  /*1710*/  SHF.L.U32 R22, R36, 0x10, RZ ;  /* 0x0000001024167819 */ /* 0x000fe200000006ff */
[----:B------:R-:W-:Y:S01]  /*1720*/  FADD.FTZ R14, R18, R23 ;  /* 0x00000017120e7221 */ /* 0x000fe20000010000 */
[----:B------:R-:W-:Y:S01]  /*1730*/  FFMA.FTZ R16, R19, R18, R26 ;  /* 0x0000001213107223 */ /* 0x000fe2000001001a */
[----:B------:R-:W-:Y:S01]  /*1740*/  SHF.L.U32 R18, R35, 0x10, RZ ;  /* 0x0000001023127819 */ /* 0x000fe200000006ff */
[----:B------:R-:W-:Y:S01]  /*1750*/  FMUL.FTZ R27, R27, UR9 ;  /* 0x000000091b1b7c20 */ /* 0x000fe20008410000 */
[----:B------:R-:W-:Y:S01]  /*1760*/  FMUL.FTZ R19, R10, R22 ;  /* 0x000000160a137220 */ /* 0x000fe20000410000 */
[----:B------:R-:W-:Y:S01]  /*1770*/  FADD.FTZ R24, R24, R22 ;  /* 0x0000001618187221 */ /* 0x000fe20000010000 */
[----:B------:R-:W-:Y:S01]  /*1780*/  FADD.FTZ R12, R12, R20 ;  /* 0x000000140c0c7221 */ /* 0x000fe20000010000 */
[----:B------:R-:W-:Y:S01]  /*1790*/  FFMA.FTZ R13, R22, R27, R13 ;  /* 0x0000001b160d7223 */ /* 0x000fe2000001000d */
[----:B------:R-:W-:Y:S01]  /*17a0*/  FADD.FTZ R18, R18, -UR14 ;  /* 0x8000000e12127e21 */ /* 0x000fe20008010000 */
[----:B------:R-:W-:Y:S01]  /*17b0*/  SHF.L.U32 R22, R15, 0x10, RZ ;  /* 0x000000100f167819 */ /* 0x000fe200000006ff */
[----:B------:R-:W-:Y:S01]  /*17c0*/  FMUL.FTZ R15, R21, UR9 ;  /* 0x00000009150f7c20 */ /* 0x000fe20008410000 */
[----:B------:R-:W-:Y:S01]  /*17d0*/  SHF.L.U32 R21, R34, 0x10, RZ ;  /* 0x0000001022157819 */ /* 0x000fe200000006ff */
[----:B------:R-:W-:Y:S01]  /*17e0*/  FADD.FTZ R14, R14, R19 ;  /* 0x000000130e0e7221 */ /* 0x000fe20000010000 */
[----:B------:R-:W-:Y:S01]  /*17f0*/  FFMA.FTZ R16, R27, R19, R16 ;  /* 0x000000131b107223 */ /* 0x000fe20000010010 */
[----:B------:R-:W-:Y:S01]  /*1800*/  FMUL.FTZ R18, R18, UR9 ;  /* 0x0000000912127c20 */ /* 0x000fe20008410000 */
[----:B------:R-:W-:Y:S01]  /*1810*/  FMUL.FTZ R19, R11, R20 ;  /* 0x000000140b137220 */ /* 0x000fe20000410000 */
[----:B------:R-:W-:Y:S01]  /*1820*/  FFMA.FTZ R25, R20, R15, R25 ;  /* 0x0000000f14197223 */ /* 0x000fe20000010019 */
[----:B------:R-:W-:Y:S01]  /*1830*/  FADD.FTZ R24, R24, R21 ;  /* 0x0000001518187221 */ /* 0x000fe20000010000 */
[----:B------:R-:W-:Y:S01]  /*1840*/  FFMA.FTZ R13, R21, R18, R13 ;  /* 0x00000012150d7223 */ /* 0x000fe2000001000d */
[----:B------:R-:W-:Y:S01]  /*1850*/  FMUL.FTZ R21, R10, R21 ;  /* 0x000000150a157220 */ /* 0x000fe20000410000 */
[----:B------:R-:W-:Y:S01]  /*1860*/  FADD.FTZ R14, R19, R14 ;  /* 0x0000000e130e7221 */ /* 0x000fe20000010000 */
[----:B------:R-:W-:Y:S01]  /*1870*/  FFMA.FTZ R15, R15, R19, R16 ;  /* 0x000000130f0f7223 */ /* 0x000fe20000010010 */
[----:B------:R-:W-:Y:S01]  /*1880*/  SHF.L.U32 R16, R17, 0x10, RZ ;  /* 0x0000001011107819 */ /* 0x000fe200000006ff */
[----:B------:R-:W-:Y:S01]  /*1890*/  FADD.FTZ R22, R22, -UR14 ;  /* 0x8000000e16167e21 */ /* 0x000fe20008010000 */
[----:B------:R-:W-:Y:S01]  /*18a0*/  SHF.L.U32 R17, R33, 0x10, RZ ;  /* 0x0000001021117819 */ /* 0x000fe200000006ff */
[----:B------:R-:W-:Y:S01]  /*18b0*/  FADD.FTZ R20, R14, R21 ;  /* 0x000000150e147221 */ /* 0x000fe20000010000 */
[----:B------:R-:W-:Y:S01]  /*18c0*/  FFMA.FTZ R21, R18, R21, R15 ;  /* 0x0000001512157223 */ /* 0x000fe2000001000f */
[----:B------:R-:W-:Y:S01]  /*18d0*/  FMUL.FTZ R22, R22, UR9 ;  /* 0x0000000916167c20 */ /* 0x000fe20008410000 */
[----:B------:R-:W-:Y:S01]  /*18e0*/  FMUL.FTZ R15, R11, R16 ;  /* 0x000000100b0f7220 */ /* 0x000fe20000410000 */
[----:B------:R-:W-:Y:S01]  /*18f0*/  SHF.L.U32 R14, R32, 0x10, RZ ;  /* 0x00000010200e7819 */ /* 0x000fe200000006ff */
[----:B------:R-:W-:Y:S01]  /*1900*/  FADD.FTZ R17, R17, -UR14 ;  /* 0x8000000e11117e21 */ /* 0x000fe20008010000 */
[----:B------:R-:W-:Y:S01]  /*1910*/  SHF.L.U32 R18, R30, 0x10, RZ ;  /* 0x000000101e127819 */ /* 0x000fe200000006ff */
[----:B------:R-:W-:Y:S01]  /*1920*/  FADD.FTZ R12, R12, R16 ;  /* 0x000000100c0c7221 */ /* 0x000fe20000010000 */
[----:B------:R-:W-:Y:S01]  /*1930*/  FFMA.FTZ R25, R16, R22, R25 ;  /* 0x0000001610197223 */ /* 0x000fe20000010019 */
[----:B------:R-:W-:Y:S01]  /*1940*/  FFMA.FTZ R21, R22, R15, R21 ;  /* 0x0000000f16157223 */ /* 0x000fe20000010015 */
[----:B------:R-:W-:Y:S01]  /*1950*/  FADD.FTZ R20, R15, R20 ;  /* 0x000000140f147221 */ /* 0x000fe20000010000 */
[----:B------:R-:W-:Y:S01]  /*1960*/  FMUL.FTZ R19, R10, R14 ;  /* 0x0000000e0a137220 */ /* 0x000fe20000410000 */
[----:B------:R-:W-:Y:S01]  /*1970*/  FMUL.FTZ R22, R17, UR9 ;  /* 0x0000000911167c20 */ /* 0x000fe20008410000 */
[----:B------:R-:W-:Y:S01]  /*1980*/  SHF.L.U32 R16, R31, 0x10, RZ ;  /* 0x000000101f107819 */ /* 0x000fe200000006ff */
[----:B------:R-:W-:Y:S01]  /*1990*/  FADD.FTZ R15, R18, -UR14 ;  /* 0x8000000e120f7e21 */ /* 0x000fe20008010000 */
[----:B------:R-:W-:Y:S01]  /*19a0*/  FADD.FTZ R17, R20, R19 ;  /* 0x0000001314117221 */ /* 0x000fe20000010000 */
[----:B------:R-:W-:Y:S01]  /*19b0*/  FFMA.FTZ R26, R22, R19, R21 ;  /* 0x00000013161a7223 */ /* 0x000fe20000010015 */
[----:B------:R-:W-:Y:S01]  /*19c0*/  SHF.L.U32 R21, R7, 0x10, RZ ;  /* 0x0000001007157819 */ /* 0x000fe200000006ff */
[----:B------:R-:W-:Y:S01]  /*19d0*/  FMUL.FTZ R20, R11, R16 ;  /* 0x000000100b147220 */ /* 0x000fe20000410000 */
[----:B------:R-:W-:Y:S01]  /*19e0*/  FMUL.FTZ R15, R15, UR9 ;  /* 0x000000090f0f7c20 */ /* 0x000fe20008410000 */
[----:B------:R-:W-:Y:S01]  /*19f0*/  FFMA.FTZ R13, R14, R22, R13 ;  /* 0x000000160e0d7223 */ /* 0x000fe2000001000d */
[----:B------:R-:W-:Y:S01]  /*1a00*/  SHF.L.U32 R18, R4, 0x10, RZ ;  /* 0x0000001004127819 */ /* 0x000fe200000006ff */
[----:B------:R-:W-:Y:S01]  /*1a10*/  FADD.FTZ R19, R20, R17 ;  /* 0x0000001114137221 */ /* 0x000fe20000010000 */
[----:B------:R-:W-:Y:S01]  /*1a20*/  SHF.L.U32 R22, R5, 0x10, RZ ;  /* 0x0000001005167819 */ /* 0x000fe200000006ff */
[----:B------:R-:W-:Y:S01]  /*1a30*/  FADD.FTZ R17, R21, -UR14 ;  /* 0x8000000e15117e21 */ /* 0x000fe20008010000 */
[----:B------:R-:W-:Y:S01]  /*1a40*/  FFMA.FTZ R26, R15, R20, R26 ;  /* 0x000000140f1a7223 */ /* 0x000fe2000001001a */
[----:B------:R-:W-:Y:S01]  /*1a50*/  SHF.L.U32 R20, R6, 0x10, RZ ;  /* 0x0000001006147819 */ /* 0x000fe200000006ff */
[----:B------:R-:W-:Y:S01]  /*1a60*/  FMUL.FTZ R28, R10, R18 ;  /* 0x000000120a1c7220 */ /* 0x000fe20000410000 */
[----:B------:R-:W-:Y:S01]  /*1a70*/  FMUL.FTZ R17, R17, UR9 ;  /* 0x0000000911117c20 */ /* 0x000fe20008410000 */
[----:B------:R-:W-:Y:S01]  /*1a80*/  FADD.FTZ R22, R22, -UR14 ;  /* 0x8000000e16167e21 */ /* 0x000fe20008010000 */
[----:B------:R-:W-:Y:S01]  /*1a90*/  FADD.FTZ R21, R24, R14 ;  /* 0x0000000e18157221 */ /* 0x000fe20000010000 */
[----:B------:R-:W-:Y:S01]  /*1aa0*/  FADD.FTZ R14, R19, R28 ;  /* 0x0000001c130e7221 */ /* 0x000fe20000010000 */
[----:B------:R-:W-:Y:S01]  /*1ab0*/  FMUL.FTZ R23, R11, R20 ;  /* 0x000000140b177220 */ /* 0x000fe20000410000 */
[----:B------:R-:W-:Y:S01]  /*1ac0*/  FFMA.FTZ R29, R17, R28, R26 ;  /* 0x0000001c111d7223 */ /* 0x000fe2000001001a */
[----:B------:R-:W-:Y:S01]  /*1ad0*/  FMUL.FTZ R22, R22, UR9 ;  /* 0x0000000916167c20 */ /* 0x000fe20008410000 */
[----:B------:R-:W-:Y:S01]  /*1ae0*/  FADD.FTZ R27, R12, R16 ;  /* 0x000000100c1b7221 */ /* 0x000fe20000010000 */
[----:B------:R-:W-:Y:S01]  /*1af0*/  FFMA.FTZ R25, R16, R15, R25 ;  /* 0x0000000f10197223 */ /* 0x000fe20000010019 */
[----:B------:R-:W-:Y:S01]  /*1b00*/  FADD.FTZ R19, R23, R14 ;  /* 0x0000000e17137221 */ /* 0x000fe20000010000 */
[----:B------:R-:W-:Y:S01]  /*1b10*/  FFMA.FTZ R12, R18, R17, R13 ;  /* 0x00000011120c7223 */ /* 0x000fe2000001000d */
[----:B------:R-:W-:Y:S01]  /*1b20*/  FFMA.FTZ R23, R22, R23, R29 ;  /* 0x0000001716177223 */ /* 0x000fe2000001001d */
[----:B------:R-:W-:Y:S01]  /*1b30*/  FADD.FTZ R14, R21, R18 ;  /* 0x00000012150e7221 */ /* 0x000fe20000010000 */
[----:B------:R-:W-:Y:S01]  /*1b40*/  FADD.FTZ R15, R27, R20 ;  /* 0x000000141b0f7221 */ /* 0x000fe20000010000 */
[----:B------:R-:W-:Y:S01]  /*1b50*/  FFMA.FTZ R13, R20, R22, R25 ;  /* 0x00000016140d7223 */ /* 0x000fe20000010019 */
[----:B------:R-:W-:Y:S06]  /*1b60*/  BRA `(.L_x_80) ;  /* 0x0000001000b87947 */ /* 0x000fec0003800000 */
.L_x_79:
[----:B------:R-:W-:Y:S02]  /*1b70*/  SHF.L.U32 R12, R45, 0x10, RZ ;  /* 0x000000102d0c7819 */ /* 0x000fe400000006ff */
[C---:B-----5:R-:W-:Y:S02]  /*1b80*/  SHF.L.U32 R18, R43.reuse, 0x10, RZ ;  /* 0x000000102b127819 */ /* 0x060fe400000006ff */
[----:B------:R-:W-:Y:S01]  /*1b90*/  PRMT R19, R43, 0x7632, R19 ;  /* 0x000076322b137816 */ /* 0x000fe20000000013 */
[----:B------:R-:W-:Y:S01]  /*1ba0*/  FADD.FTZ R12, R12, -UR14 ;  /* 0x8000000e0c0c7e21 */ /* 0x000fe20008010000 */
[----:B------:R-:W-:Y:S01]  /*1bb0*/  SHF.L.U32 R22, R44, 0x10, RZ ;  /* 0x000000102c167819 */ /* 0x000fe200000006ff */
[----:B------:R-:W-:Y:S01]  /*1bc0*/  FADD.FTZ R29, R18, -UR14 ;  /* 0x8000000e121d7e21 */ /* 0x000fe20008010000 */
[----:B------:R-:W-:Y:S01]  /*1bd0*/  SHF.L.U32 R19, R19, 0x10, RZ ;  /* 0x0000001013137819 */ /* 0x000fe200000006ff */
[----:B------:R-:W-:Y:S01]  /*1be0*/  FMUL.FTZ R13, R12, UR9 ;  /* 0x000000090c0d7c20 */ /* 0x000fe20008410000 */
[----:B------:R-:W-:Y:S01]  /*1bf0*/  PRMT R12, R45, 0x7632, R12 ;  /* 0x000076322d0c7816 */ /* 0x000fe2000000000c */
[----:B------:R-:W-:Y:S01]  /*1c00*/  FMUL.FTZ R29, R29, UR9 ;  /* 0x000000091d1d7c20 */ /* 0x000fe20008410000 */
[----:B------:R-:W-:Y:S01]  /*1c10*/  SHF.L.U32 R49, R42, 0x10, RZ ;  /* 0x000000102a317819 */ /* 0x000fe200000006ff */
[--C-:B------:R-:W-:Y:S01]  /*1c20*/  FFMA.FTZ R14, R10, R13, R8.reuse ;  /* 0x0000000d0a0e7223 */ /* 0x100fe20000010008 */
[----:B------:R-:W-:Y:S01]  /*1c30*/  SHF.L.U32 R12, R12, 0x10, RZ ;  /* 0x000000100c0c7819 */ /* 0x000fe200000006ff */
[----:B------:R-:W-:Y:S01]  /*1c40*/  FFMA.FTZ R23, R10, R29, R8 ;  /* 0x0000001d0a177223 */ /* 0x000fe20000010008 */
[----:B------:R-:W-:Y:S01]  /*1c50*/  FADD.FTZ R20, R19, -UR14 ;  /* 0x8000000e13147e21 */ /* 0x000fe20008010000 */
[----:B------:R-:W-:-:S02]  /*1c60*/  FMUL.FTZ R16, R14, -1.4426950216293334961 ;  /* 0xbfb8aa3b0e107820 */ /* 0x000fc40000410000 */
[----:B------:R-:W-:Y:S01]  /*1c70*/  FADD.FTZ R12, R12, -UR14 ;  /* 0x8000000e0c0c7e21 */ /* 0x000fe20008010000 */
[----:B------:R-:W-:-:S03]  /*1c80*/  FMUL.FTZ R20, R20, UR9 ;  /* 0x0000000914147c20 */ /* 0x000fc60008410000 */
[----:B------:R-:W0:Y:S01]  /*1c90*/  MUFU.EX2 R16, R16 ;  /* 0x0000001000107308 */ /* 0x000e220000000800 */
[----:B------:R-:W-:-:S04]  /*1ca0*/  FMUL.FTZ R12, R12, UR9 ;  /* 0x000000090c0c7c20 */ /* 0x000fc80008410000 */
[----:B------:R-:W-:-:S04]  /*1cb0*/  FFMA.FTZ R13, R11, R12, R9 ;  /* 0x0000000c0b0d7223 */ /* 0x000fc80000010009 */
[----:B------:R-:W-:Y:S01]  /*1cc0*/  FMUL.FTZ R18, R13, -1.4426950216293334961 ;  /* 0xbfb8aa3b0d127820 */ /* 0x000fe20000410000 */
[----:B0-----:R-:W-:-:S05]  /*1cd0*/  FADD.FTZ R17, R16, 1 ;  /* 0x3f80000010117421 */ /* 0x001fca0000010000 */
[----:B------:R-:W0:Y:S01]  /*1ce0*/  MUFU.EX2 R18, R18 ;  /* 0x0000001200127308 */ /* 0x000e220000000800 */
[----:B------:R-:W-:-:S03]  /*1cf0*/  FMUL.FTZ R16, R23, -1.4426950216293334961 ;  /* 0xbfb8aa3b17107820 */ /* 0x000fc60000410000 */
[----:B------:R-:W1:Y:S08]  /*1d00*/  MUFU.RCP R17, R17 ;  /* 0x0000001100117308 */ /* 0x000e700000001000 */
[----:B------:R-:W2:Y:S01]  /*1d10*/  MUFU.EX2 R16, R16 ;  /* 0x0000001000107308 */ /* 0x000ea20000000800 */
[----:B0-----:R-:W-:Y:S01]  /*1d20*/  FADD.FTZ R19, R18, 1 ;  /* 0x3f80000012137421 */ /* 0x001fe20000010000 */
[----:B------:R-:W-:-:S04]  /*1d30*/  FFMA.FTZ R18, R11, R20, R9 ;  /* 0x000000140b127223 */ /* 0x000fc80000010009 */
[----:B------:R-:W-:Y:S01]  /*1d40*/  FMUL.FTZ R25, R18, -1.4426950216293334961 ;  /* 0xbfb8aa3b12197820 */ /* 0x000fe20000410000 */
[----:B-1----:R-:W-:Y:S01]  /*1d50*/  FADD.FTZ R21, -R17, 1 ;  /* 0x3f80000011157421 */ /* 0x002fe20000010100 */
[----:B------:R-:W-:-:S04]  /*1d60*/  FMUL.FTZ R27, R22, R17 ;  /* 0x00000011161b7220 */ /* 0x000fc80000410000 */
[----:B------:R-:W0:Y:S01]  /*1d70*/  MUFU.EX2 R25, R25 ;  /* 0x0000001900197308 */ /* 0x000e220000000800 */
[----:B------:R-:W-:Y:S01]  /*1d80*/  PRMT R22, R44, 0x7632, R22 ;  /* 0x000076322c167816 */ /* 0x000fe20000000016 */
[----:B------:R-:W-:Y:S01]  /*1d90*/  FFMA.FTZ R14, R14, R21, 1 ;  /* 0x3f8000000e0e7423 */ /* 0x000fe20000010015 */
[----:B------:R-:W-:Y:S01]  /*1da0*/  SHF.L.U32 R21, R41, 0x10, RZ ;  /* 0x0000001029157819 */ /* 0x000fe200000006ff */
[----:B------:R1:W3:Y:S01]  /*1db0*/  MUFU.RCP R17, R19 ;  /* 0x0000001300117308 */ /* 0x0002e20000001000 */
[----:B--2---:R-:W-:Y:S01]  /*1dc0*/  FADD.FTZ R24, R16, 1 ;  /* 0x3f80000010187421 */ /* 0x004fe20000010000 */
[----:B------:R-:W-:Y:S01]  /*1dd0*/  FMUL.FTZ R27, R27, R14 ;  /* 0x0000000e1b1b7220 */ /* 0x000fe20000410000 */
[----:B------:R-:W-:Y:S01]  /*1de0*/  PRMT R14, R41, 0x7632, R14 ;  /* 0x00007632290e7816 */ /* 0x000fe2000000000e */
[----:B------:R-:W-:Y:S01]  /*1df0*/  FADD.FTZ R21, R21, -UR14 ;  /* 0x8000000e15157e21 */ /* 0x000fe20008010000 */
[----:B------:R-:W-:Y:S02]  /*1e00*/  SHF.L.U32 R22, R22, 0x10, RZ ;  /* 0x0000001016167819 */ /* 0x000fe400000006ff */
[----:B------:R-:W-:Y:S01]  /*1e10*/  SHF.L.U32 R14, R14, 0x10, RZ ;  /* 0x000000100e0e7819 */ /* 0x000fe200000006ff */
[----:B------:R-:W2:Y:S01]  /*1e20*/  MUFU.RCP R24, R24 ;  /* 0x0000001800187308 */ /* 0x000ea20000001000 */
[----:B-1----:R-:W-:-:S03]  /*1e30*/  FMUL.FTZ R19, R21, UR9 ;  /* 0x0000000915137c20 */ /* 0x002fc60008410000 */
[----:B------:R-:W-:Y:S01]  /*1e40*/  FADD.FTZ R16, R14, -UR14 ;  /* 0x8000000e0e107e21 */ /* 0x000fe20008010000 */
[----:B------:R-:W-:-:S03]  /*1e50*/  FFMA.FTZ R14, R10, R19, R8 ;  /* 0x000000130a0e7223 */ /* 0x000fc60000010008 */
[----:B------:R-:W-:Y:S01]  /*1e60*/  FMUL.FTZ R16, R16, UR9 ;  /* 0x0000000910107c20 */ /* 0x000fe20008410000 */
[----:B------:R-:W-:Y:S01]  /*1e70*/  FMUL.FTZ R28, R14, -1.4426950216293334961 ;  /* 0xbfb8aa3b0e1c7820 */ /* 0x000fe20000410000 */
[----:B---3--:R-:W-:Y:S01]  /*1e80*/  FADD.FTZ R26, -R17, 1 ;  /* 0x3f800000111a7421 */ /* 0x008fe20000010100 */
[----:B------:R-:W-:Y:S01]  /*1e90*/  FMUL.FTZ R22, R22, R17 ;  /* 0x0000001116167220 */ /* 0x000fe20000410000 */
[----:B------:R-:W-:Y:S02]  /*1ea0*/  FFMA.FTZ R17, R11, R16, R9 ;  /* 0x000000100b117223 */ /* 0x000fe40000010009 */
[----:B------:R-:W-:Y:S01]  /*1eb0*/  FFMA.FTZ R13, R13, R26, 1 ;  /* 0x3f8000000d0d7423 */ /* 0x000fe2000001001a */
[----:B------:R-:W1:Y:S01]  /*1ec0*/  MUFU.EX2 R28, R28 ;  /* 0x0000001c001c7308 */ /* 0x000e620000000800 */
[----:B0-----:R-:W-:Y:S01]  /*1ed0*/  FADD.FTZ R26, R25, 1 ;  /* 0x3f800000191a7421 */ /* 0x001fe20000010000 */
[----:B------:R-:W-:Y:S01]  /*1ee0*/  FMUL.FTZ R21, R17, -1.4426950216293334961 ;  /* 0xbfb8aa3b11157820 */ /* 0x000fe20000410000 */
[----:B--2---:R-:W-:Y:S01]  /*1ef0*/  FADD.FTZ R48, -R24, 1 ;  /* 0x3f80000018307421 */ /* 0x004fe20000010100 */
[----:B------:R-:W-:Y:S01]  /*1f00*/  FMUL.FTZ R24, R49, R24 ;  /* 0x0000001831187220 */ /* 0x000fe20000410000 */
[----:B------:R-:W-:Y:S01]  /*1f10*/  PRMT R49, R42, 0x7632, R49 ;  /* 0x000076322a317816 */ /* 0x000fe20000000031 */
[----:B------:R-:W-:Y:S01]  /*1f20*/  FMUL.FTZ R22, R22, R13 ;  /* 0x0000000d16167220 */ /* 0x000fe20000410000 */
[----:B------:R-:W0:Y:S01]  /*1f30*/  MUFU.RCP R26, R26 ;  /* 0x0000001a001a7308 */ /* 0x000e220000001000 */
[----:B------:R-:W-:Y:S01]  /*1f40*/  FFMA.FTZ R23, R23, R48, 1 ;  /* 0x3f80000017177423 */ /* 0x000fe20000010030 */
[----:B------:R-:W-:Y:S01]  /*1f50*/  SHF.L.U32 R49, R49, 0x10, RZ ;  /* 0x0000001031317819 */ /* 0x000fe200000006ff */
[----:B------:R-:W-:Y:S01]  /*1f60*/  FADD.FTZ R48, RZ, R27 ;  /* 0x0000001bff307221 */ /* 0x000fe20000010000 */
[----:B------:R-:W-:Y:S01]  /*1f70*/  SHF.L.U32 R13, R45, 0x10, RZ ;  /* 0x000000102d0d7819 */ /* 0x000fe200000006ff */
[----:B------:R-:W-:Y:S01]  /*1f80*/  FMUL.FTZ R23, R24, R23 ;  /* 0x0000001718177220 */ /* 0x000fe20000410000 */
[----:B-1----:R-:W-:-:S02]  /*1f90*/  FADD.FTZ R25, R28, 1 ;  /* 0x3f8000001c197421 */ /* 0x002fc40000010000 */
[----:B------:R-:W1:Y:S01]  /*1fa0*/  MUFU.EX2 R21, R21 ;  /* 0x0000001500157308 */ /* 0x000e620000000800 */
[----:B------:R-:W-:-:S03]  /*1fb0*/  FADD.FTZ R13, R13, -UR14 ;  /* 0x8000000e0d0d7e21 */ /* 0x000fc60008010000 */
[----:B------:R-:W2:Y:S01]  /*1fc0*/  MUFU.RCP R25, R25 ;  /* 0x0000001900197308 */ /* 0x000ea20000001000 */
[----:B------:R-:W-:Y:S01]  /*1fd0*/  FMUL.FTZ R13, R13, UR9 ;  /* 0x000000090d0d7c20 */ /* 0x000fe20008410000 */
[----:B0-----:R-:W-:Y:S01]  /*1fe0*/  FMUL.FTZ R24, R49, R26 ;  /* 0x0000001a31187220 */ /* 0x001fe20000410000 */
[----:B------:R-:W-:Y:S01]  /*1ff0*/  FADD.FTZ R49, -R26, 1 ;  /* 0x3f8000001a317421 */ /* 0x000fe20000010100 */
[----:B-1----:R-:W-:-:S03]  /*2000*/  FADD.FTZ R28, R21, 1 ;  /* 0x3f800000151c7421 */ /* 0x002fc60000010000 */
[----:B------:R-:W-:Y:S02]  /*2010*/  FFMA.FTZ R21, R18, R49, 1 ;  /* 0x3f80000012157423 */ /* 0x000fe40000010031 */
[----:B------:R-:W0:Y:S02]  /*2020*/  MUFU.RCP R18, R28 ;  /* 0x0000001c00127308 */ /* 0x000e240000001000 */
[----:B------:R-:W-:Y:S01]  /*2030*/  FMUL.FTZ R21, R24, R21 ;  /* 0x0000001518157220 */ /* 0x000fe20000410000 */
[----:B--2---:R-:W-:-:S04]  /*2040*/  FADD.FTZ R49, -R25, 1 ;  /* 0x3f80000019317421 */ /* 0x004fc80000010100 */
[----:B------:R-:W-:Y:S01]  /*2050*/  FFMA.FTZ R26, R14, R49, 1 ;  /* 0x3f8000000e1a7423 */ /* 0x000fe20000010031 */
[C---:B------:R-:W-:Y:S02]  /*2060*/  PRMT R49, R40.reuse, 0x7632, R49 ;  /* 0x0000763228317816 */ /* 0x040fe40000000031 */
[----:B------:R-:W-:Y:S02]  /*2070*/  SHF.L.U32 R14, R40, 0x10, RZ ;  /* 0x00000010280e7819 */ /* 0x000fe400000006ff */
[----:B------:R-:W-:-:S03]  /*2080*/  SHF.L.U32 R49, R49, 0x10, RZ ;  /* 0x0000001031317819 */ /* 0x000fc600000006ff */
[----:B------:R-:W-:Y:S02]  /*2090*/  FMUL.FTZ R25, R14, R25 ;  /* 0x000000190e197220 */ /* 0x000fe40000410000 */
[----:B0-----:R-:W-:Y:S01]  /*20a0*/  FMUL.FTZ R14, R49, R18 ;  /* 0x00000012310e7220 */ /* 0x001fe20000410000 */
[----:B------:R-:W-:Y:S01]  /*20b0*/  FADD.FTZ R18, -R18, 1 ;  /* 0x3f80000012127421 */ /* 0x000fe20000010100 */
[----:B------:R-:W-:Y:S01]  /*20c0*/  FMUL.FTZ R26, R25, R26 ;  /* 0x0000001a191a7220 */ /* 0x000fe20000410000 */
[----:B------:R-:W-:Y:S02]  /*20d0*/  FMUL.FTZ R25, R11, R22 ;  /* 0x000000160b197220 */ /* 0x000fe40000410000 */
[----:B------:R-:W-:Y:S01]  /*20e0*/  FFMA.FTZ R17, R17, R18, 1 ;  /* 0x3f80000011117423 */ /* 0x000fe20000010012 */
[----:B------:R-:W-:-:S03]  /*20f0*/  FMUL.FTZ R18, R10, R27 ;  /* 0x0000001b0a127220 */ /* 0x000fc60000410000 */
[----:B------:R-:W-:Y:S01]  /*2100*/  FMUL.FTZ R14, R14, R17 ;  /* 0x000000110e0e7220 */ /* 0x000fe20000410000 */
[----:B------:R-:W-:Y:S01]  /*2110*/  SHF.L.U32 R17, R39, 0x10, RZ ;  /* 0x0000001027117819 */ /* 0x000fe200000006ff */
[C---:B------:R-:W-:Y:S01]  /*2120*/  FFMA.FTZ R49, R13.reuse, R18, RZ ;  /* 0x000000120d317223 */ /* 0x040fe200000100ff */
[----:B------:R-:W-:Y:S01]  /*2130*/  FADD.FTZ R24, RZ, R18 ;  /* 0x00000012ff187221 */ /* 0x000fe20000010000 */
[----:B------:R-:W-:Y:S02]  /*2140*/  FFMA.FTZ R13, R13, R27, RZ ;  /* 0x0000001b0d0d7223 */ /* 0x000fe400000100ff */
[----:B------:R-:W-:Y:S01]  /*2150*/  FADD.FTZ R17, R17, -UR14 ;  /* 0x8000000e11117e21 */ /* 0x000fe20008010000 */
[----:B------:R-:W-:Y:S01]  /*2160*/  FFMA.FTZ R28, R12, R25, R49 ;  /* 0x000000190c1c7223 */ /* 0x000fe20000010031 */
[----:B------:R-:W-:Y:S01]  /*2170*/  FADD.FTZ R24, R25, R24 ;  /* 0x0000001819187221 */ /* 0x000fe20000010000 */
[----:B------:R-:W-:Y:S01]  /*2180*/  FADD.FTZ R49, R48, R23 ;  /* 0x0000001730317221 */ /* 0x000fe20000010000 */
[----:B------:R-:W-:Y:S01]  /*2190*/  FMUL.FTZ R17, R17, UR9 ;  /* 0x0000000911117c20 */ /* 0x000fe20008410000 */
[-C--:B------:R-:W-:Y:S01]  /*21a0*/  FFMA.FTZ R48, R29, R23.reuse, R13 ;  /* 0x000000171d307223 */ /* 0x080fe2000001000d */
[----:B------:R-:W-:-:S02]  /*21b0*/  FMUL.FTZ R23, R10, R23 ;  /* 0x000000170a177220 */ /* 0x000fc40000410000 */
[----:B------:R-:W-:Y:S02]  /*21c0*/  FFMA.FTZ R18, R10, R17, R8 ;  /* 0x000000110a127223 */ /* 0x000fe40000010008 */
[----:B------:R-:W-:Y:S01]  /*21d0*/  FFMA.FTZ R29, R29, R23, R28 ;  /* 0x000000171d1d7223 */ /* 0x000fe2000001001c */
[----:B------:R-:W-:Y:S01]  /*21e0*/  SHF.L.U32 R28, R38, 0x10, RZ ;  /* 0x00000010261c7819 */ /* 0x000fe200000006ff */
[----:B------:R-:W-:Y:S01]  /*21f0*/  FMUL.FTZ R25, R18, -1.4426950216293334961 ;  /* 0xbfb8aa3b12197820 */ /* 0x000fe20000410000 */
[----:B------:R-:W-:Y:S01]  /*2200*/  FADD.FTZ R24, R24, R23 ;  /* 0x0000001718187221 */ /* 0x000fe20000010000 */
[----:B------:R-:W-:Y:S01]  /*2210*/  FFMA.FTZ R23, R12, R22, RZ ;  /* 0x000000160c177223 */ /* 0x000fe200000100ff */
[----:B------:R-:W-:-:S03]  /*2220*/  FADD.FTZ R12, RZ, R22 ;  /* 0x00000016ff0c7221 */ /* 0x000fc60000010000 */
[----:B------:R-:W0:Y:S01]  /*2230*/  MUFU.EX2 R25, R25 ;  /* 0x0000001900197308 */ /* 0x000e220000000800 */
[----:B------:R-:W-:-:S04]  /*2240*/  FFMA.FTZ R23, R20, R21, R23 ;  /* 0x0000001514177223 */ /* 0x000fc80000010017 */
[----:B------:R-:W-:Y:S01]  /*2250*/  FFMA.FTZ R23, R16, R14, R23 ;  /* 0x0000000e10177223 */ /* 0x000fe20000010017 */
[----:B0-----:R-:W-:-:S06]  /*2260*/  FADD.FTZ R25, R25, 1 ;  /* 0x3f80000019197421 */ /* 0x001fcc0000010000 */
[----:B------:R-:W0:Y:S02]  /*2270*/  MUFU.RCP R25, R25 ;  /* 0x0000001900197308 */ /* 0x000e240000001000 */
[----:B0-----:R-:W-:Y:S01]  /*2280*/  FMUL.FTZ R13, R28, R25 ;  /* 0x000000191c0d7220 */ /* 0x001fe20000410000 */
[----:B------:R-:W-:Y:S01]  /*2290*/  FADD.FTZ R27, -R25, 1 ;  /* 0x3f800000191b7421 */ /* 0x000fe20000010100 */
[----:B------:R-:W-:-:S03]  /*22a0*/  PRMT R25, R39, 0x7632, R25 ;  /* 0x0000763227197816 */ /* 0x000fc60000000019 */
[----:B------:R-:W-:Y:S01]  /*22b0*/  FFMA.FTZ R18, R18, R27, 1 ;  /* 0x3f80000012127423 */ /* 0x000fe2000001001b */
[----:B------:R-:W-:-:S03]  /*22c0*/  SHF.L.U32 R25, R25, 0x10, RZ ;  /* 0x0000001019197819 */ /* 0x000fc600000006ff */
[----:B------:R-:W-:Y:S02]  /*22d0*/  FMUL.FTZ R13, R13, R18 ;  /* 0x000000120d0d7220 */ /* 0x000fe40000410000 */
[----:B------:R-:W-:-:S04]  /*22e0*/  FADD.FTZ R25, R25, -UR14 ;  /* 0x8000000e19197e21 */ /* 0x000fc80008010000 */
[----:B------:R-:W-:Y:S01]  /*22f0*/  FMUL.FTZ R18, R25, UR9 ;  /* 0x0000000919127c20 */ /* 0x000fe20008410000 */
[--C-:B------:R-:W-:Y:S01]  /*2300*/  FADD.FTZ R25, R12, R21.reuse ;  /* 0x000000150c197221 */ /* 0x100fe20000010000 */
[C---:B------:R-:W-:Y:S01]  /*2310*/  FMUL.FTZ R12, R11.reuse, R21 ;  /* 0x000000150b0c7220 */ /* 0x040fe20000410000 */
[----:B------:R-:W-:Y:S01]  /*2320*/  PRMT R21, R38, 0x7632, R21 ;  /* 0x0000763226157816 */ /* 0x000fe20000000015 */
[----:B------:R-:W-:Y:S01]  /*2330*/  FFMA.FTZ R27, R11, R18, R9 ;  /* 0x000000120b1b7223 */ /* 0x000fe20000010009 */
[----:B------:R-:W-:Y:S01]  /*2340*/  FADD.FTZ R25, R25, R14 ;  /* 0x0000000e19197221 */ /* 0x000fe20000010000 */
[----:B------:R-:W-:Y:S01]  /*2350*/  FFMA.FTZ R29, R20, R12, R29 ;  /* 0x0000000c141d7223 */ /* 0x000fe2000001001d */
[----:B------:R-:W-:Y:S01]  /*2360*/  SHF.L.U32 R21, R21, 0x10, RZ ;  /* 0x0000001015157819 */ /* 0x000fe200000006ff */
[----:B------:R-:W-:Y:S01]  /*2370*/  FMUL.FTZ R28, R27, -1.4426950216293334961 ;  /* 0xbfb8aa3b1b1c7820 */ /* 0x000fe20000410000 */
[----:B------:R-:W-:Y:S01]  /*2380*/  FADD.FTZ R24, R12, R24 ;  /* 0x000000180c187221 */ /* 0x000fe20000010000 */
[----:B------:R-:W-:-:S04]  /*2390*/  FMUL.FTZ R14, R11, R14 ;  /* 0x0000000e0b0e7220 */ /* 0x000fc80000410000 */
[----:B------:R-:W0:Y:S02]  /*23a0*/  MUFU.EX2 R28, R28 ;  /* 0x0000001c001c7308 */ /* 0x000e240000000800 */
[----:B0-----:R-:W-:-:S04]  /*23b0*/  FADD.FTZ R28, R28, 1 ;  /* 0x3f8000001c1c7421 */ /* 0x001fc80000010000 */
[----:B------:R-:W0:Y:S02]  /*23c0*/  MUFU.RCP R22, R28 ;  /* 0x0000001c00167308 */ /* 0x000e240000001000 */
[----:B0-----:R-:W-:Y:S01]  /*23d0*/  FMUL.FTZ R20, R21, R22 ;  /* 0x0000001615147220 */ /* 0x001fe20000410000 */
[----:B------:R-:W-:Y:S01]  /*23e0*/  SHF.L.U32 R21, R37, 0x10, RZ ;  /* 0x0000001025157819 */ /* 0x000fe200000006ff */
[----:B------:R-:W-:-:S04]  /*23f0*/  FADD.FTZ R22, -R22, 1 ;  /* 0x3f80000016167421 */ /* 0x000fc80000010100 */
[----:B------:R-:W-:Y:S01]  /*2400*/  FADD.FTZ R21, R21, -UR14 ;  /* 0x8000000e15157e21 */ /* 0x000fe20008010000 */
[----:B------:R-:W-:-:S03]  /*2410*/  FFMA.FTZ R27, R27, R22, 1 ;  /* 0x3f8000001b1b7423 */ /* 0x000fc60000010016 */
[----:B------:R-:W-:Y:S01]  /*2420*/  FMUL.FTZ R21, R21, UR9 ;  /* 0x0000000915157c20 */ /* 0x000fe20008410000 */
[----:B------:R-:W-:Y:S01]  /*2430*/  FMUL.FTZ R22, R20, R27 ;  /* 0x0000001b14167220 */ /* 0x000fe20000410000 */
[----:B------:R-:W-:Y:S01]  /*2440*/  FADD.FTZ R20, R49, R26 ;  /* 0x0000001a31147221 */ /* 0x000fe20000010000 */
[----:B------:R-:W-:Y:S01]  /*2450*/  SHF.L.U32 R49, R15, 0x10, RZ ;  /* 0x000000100f317819 */ /* 0x000fe200000006ff */
[----:B------:R-:W-:Y:S01]  /*2460*/  FFMA.FTZ R27, R10, R21, R8 ;  /* 0x000000150a1b7223 */ /* 0x000fe20000010008 */
[----:B------:R-:W-:Y:S01]  /*2470*/  FFMA.FTZ R23, R18, R22, R23 ;  /* 0x0000001612177223 */ /* 0x000fe20000010017 */
[----:B------:R-:W-:Y:S02]  /*2480*/  FADD.FTZ R20, R20, R13 ;  /* 0x0000000d14147221 */ /* 0x000fe40000010000 */
[----:B------:R-:W-:Y:S01]  /*2490*/  FMUL.FTZ R12, R27, -1.4426950216293334961 ;  /* 0xbfb8aa3b1b0c7820 */ /* 0x000fe20000410000 */
[----:B------:R-:W-:-:S05]  /*24a0*/  FADD.FTZ R49, R49, -UR14 ;  /* 0x8000000e31317e21 */ /* 0x000fca0008010000 */
[----:B------:R-:W0:Y:S02]  /*24b0*/  MUFU.EX2 R12, R12 ;  /* 0x0000000c000c7308 */ /* 0x000e240000000800 */
[----:B0-----:R-:W-:Y:S01]  /*24c0*/  FADD.FTZ R28, R12, 1 ;  /* 0x3f8000000c1c7421 */ /* 0x001fe20000010000 */
[-C--:B------:R-:W-:Y:S01]  /*24d0*/  FFMA.FTZ R12, R19, R26.reuse, R48 ;  /* 0x0000001a130c7223 */ /* 0x080fe20000010030 */
[----:B------:R-:W-:-:S03]  /*24e0*/  FMUL.FTZ R26, R10, R26 ;  /* 0x0000001a0a1a7220 */ /* 0x000fc60000410000 */
[----:B------:R-:W-:Y:S01]  /*24f0*/  FFMA.FTZ R12, R17, R13, R12 ;  /* 0x0000000d110c7223 */ /* 0x000fe2000001000c */
[----:B------:R-:W0:Y:S01]  /*2500*/  MUFU.RCP R28, R28 ;  /* 0x0000001c001c7308 */ /* 0x000e220000001000 */
[----:B------:R-:W-:Y:S01]  /*2510*/  FFMA.FTZ R19, R19, R26, R29 ;  /* 0x0000001a13137223 */ /* 0x000fe2000001001d */
[----:B------:R-:W-:Y:S01]  /*2520*/  SHF.L.U32 R29, R36, 0x10, RZ ;  /* 0x00000010241d7819 */ /* 0x000fe200000006ff */
[----:B------:R-:W-:Y:S02]  /*2530*/  FADD.FTZ R26, R24, R26 ;  /* 0x0000001a181a7221 */ /* 0x000fe40000010000 */
[--C-:B------:R-:W-:Y:S01]  /*2540*/  FFMA.FTZ R16, R16, R14, R19.reuse ;  /* 0x0000000e10107223 */ /* 0x100fe20000010013 */
[----:B------:R-:W-:Y:S01]  /*2550*/  PRMT R19, R36, 0x7632, R19 ;  /* 0x0000763224137816 */ /* 0x000fe20000000013 */
[----:B------:R-:W-:Y:S01]  /*2560*/  FADD.FTZ R26, R14, R26 ;  /* 0x0000001a0e1a7221 */ /* 0x000fe20000010000 */
[----:B------:R-:W-:Y:S02]  /*2570*/  PRMT R14, R34, 0x7632, R14 ;  /* 0x00007632220e7816 */ /* 0x000fe4000000000e */
[----:B------:R-:W-:-:S02]  /*2580*/  SHF.L.U32 R19, R19, 0x10, RZ ;  /* 0x0000001013137819 */ /* 0x000fc400000006ff */
[----:B------:R-:W-:Y:S01]  /*2590*/  SHF.L.U32 R14, R14, 0x10, RZ ;  /* 0x000000100e0e7819 */ /* 0x000fe200000006ff */
[----:B0-----:R-:W-:Y:S01]  /*25a0*/  FADD.FTZ R48, -R28, 1 ;  /* 0x3f8000001c307421 */ /* 0x001fe20000010100 */
[----:B------:R-:W-:-:S03]  /*25b0*/  FMUL.FTZ R29, R29, R28 ;  /* 0x0000001c1d1d7220 */ /* 0x000fc60000410000 */
[----:B------:R-:W-:Y:S01]  /*25c0*/  FFMA.FTZ R48, R27, R48, 1 ;  /* 0x3f8000001b307423 */ /* 0x000fe20000010030 */
[----:B------:R-:W-:-:S04]  /*25d0*/  PRMT R27, R37, 0x7632, R27 ;  /* 0x00007632251b7816 */ /* 0x000fc8000000001b */
[----:B------:R-:W-:-:S05]  /*25e0*/  SHF.L.U32 R27, R27, 0x10, RZ ;  /* 0x000000101b1b7819 */ /* 0x000fca00000006ff */
[----:B------:R-:W-:Y:S01]  /*25f0*/  FADD.FTZ R28, R27, -UR14 ;  /* 0x8000000e1b1c7e21 */ /* 0x000fe20008010000 */
[----:B------:R-:W-:-:S03]  /*2600*/  FMUL.FTZ R27, R29, R48 ;  /* 0x000000301d1b7220 */ /* 0x000fc60000410000 */
[----:B------:R-:W-:-:S04]  /*2610*/  FMUL.FTZ R28, R28, UR9 ;  /* 0x000000091c1c7c20 */ /* 0x000fc80008410000 */
[----:B------:R-:W-:-:S04]  /*2620*/  FFMA.FTZ R24, R11, R28, R9 ;  /* 0x0000001c0b187223 */ /* 0x000fc80000010009 */
[----:B------:R-:W-:-:S06]  /*2630*/  FMUL.FTZ R48, R24, -1.4426950216293334961 ;  /* 0xbfb8aa3b18307820 */ /* 0x000fcc0000410000 */
[----:B------:R-:W0:Y:S02]  /*2640*/  MUFU.EX2 R48, R48 ;  /* 0x0000003000307308 */ /* 0x000e240000000800 */
[----:B0-----:R-:W-:-:S06]  /*2650*/  FADD.FTZ R29, R48, 1 ;  /* 0x3f800000301d7421 */ /* 0x001fcc0000010000 */
[----:B------:R-:W0:Y:S02]  /*2660*/  MUFU.RCP R29, R29 ;  /* 0x0000001d001d7308 */ /* 0x000e240000001000 */
[----:B0-----:R-:W-:Y:S01]  /*2670*/  FMUL.FTZ R15, R19, R29 ;  /* 0x0000001d130f7220 */ /* 0x001fe20000410000 */
[----:B------:R-:W-:-:S04]  /*2680*/  FADD.FTZ R19, -R29, 1 ;  /* 0x3f8000001d137421 */ /* 0x000fc80000010100 */
[----:B------:R-:W-:Y:S01]  /*2690*/  FFMA.FTZ R48, R24, R19, 1 ;  /* 0x3f80000018307423 */ /* 0x000fe20000010013 */
[----:B------:R-:W-:-:S03]  /*26a0*/  FMUL.FTZ R24, R49, UR9 ;  /* 0x0000000931187c20 */ /* 0x000fc60008410000 */
[----:B------:R-:W-:Y:S01]  /*26b0*/  FMUL.FTZ R15, R15, R48 ;  /* 0x000000300f0f7220 */ /* 0x000fe20000410000 */
[----:B------:R-:W-:-:S03]  /*26c0*/  FFMA.FTZ R19, R11, R24, R9 ;  /* 0x000000180b137223 */ /* 0x000fc60000010009 */
[----:B------:R-:W-:Y:S01]  /*26d0*/  FFMA.FTZ R23, R28, R15, R23 ;  /* 0x0000000f1c177223 */ /* 0x000fe20000010017 */
[----:B------:R-:W-:-:S06]  /*26e0*/  FMUL.FTZ R48, R19, -1.4426950216293334961 ;  /* 0xbfb8aa3b13307820 */ /* 0x000fcc0000410000 */
[----:B------:R-:W0:Y:S02]  /*26f0*/  MUFU.EX2 R48, R48 ;  /* 0x0000003000307308 */ /* 0x000e240000000800 */
[----:B0-----:R-:W-:-:S06]  /*2700*/  FADD.FTZ R29, R48, 1 ;  /* 0x3f800000301d7421 */ /* 0x001fcc0000010000 */
[----:B------:R-:W0:Y:S02]  /*2710*/  MUFU.RCP R29, R29 ;  /* 0x0000001d001d7308 */ /* 0x000e240000001000 */
[----:B0-----:R-:W-:Y:S01]  /*2720*/  FADD.FTZ R49, -R29, 1 ;  /* 0x3f8000001d317421 */ /* 0x001fe20000010100 */
[----:B------:R-:W-:Y:S01]  /*2730*/  FMUL.FTZ R14, R14, R29 ;  /* 0x0000001d0e0e7220 */ /* 0x000fe20000410000 */
[----:B------:R-:W-:Y:S02]  /*2740*/  FMUL.FTZ R29, R10, R13 ;  /* 0x0000000d0a1d7220 */ /* 0x000fe40000410000 */
[----:B------:R-:W-:Y:S01]  /*2750*/  FFMA.FTZ R49, R19, R49, 1 ;  /* 0x3f80000013317423 */ /* 0x000fe20000010031 */
[----:B------:R-:W-:-:S03]  /*2760*/  SHF.L.U32 R19, R35, 0x10, RZ ;  /* 0x0000001023137819 */ /* 0x000fc600000006ff */
[----:B------:R-:W-:Y:S02]  /*2770*/  FMUL.FTZ R14, R14, R49 ;  /* 0x000000310e0e7220 */ /* 0x000fe40000410000 */
[----:B------:R-:W-:Y:S02]  /*2780*/  FADD.FTZ R19, R19, -UR14 ;  /* 0x8000000e13137e21 */ /* 0x000fe40008010000 */
[----:B------:R-:W-:Y:S02]  /*2790*/  FFMA.FTZ R23, R24, R14, R23 ;  /* 0x0000000e18177223 */ /* 0x000fe40000010017 */
[----:B------:R-:W-:Y:S01]  /*27a0*/  FMUL.FTZ R13, R19, UR9 ;  /* 0x00000009130d7c20 */ /* 0x000fe20008410000 */
[----:B------:R-:W-:Y:S01]  /*27b0*/  FFMA.FTZ R19, R17, R29, R16 ;  /* 0x0000001d11137223 */ /* 0x000fe20000010010 */
[----:B------:R-:W-:Y:S01]  /*27c0*/  FADD.FTZ R29, R26, R29 ;  /* 0x0000001d1a1d7221 */ /* 0x000fe20000010000 */
[----:B------:R-:W-:Y:S01]  /*27d0*/  SHF.L.U32 R26, R34, 0x10, RZ ;  /* 0x00000010221a7819 */ /* 0x000fe200000006ff */
[----:B------:R-:W-:-:S04]  /*27e0*/  FFMA.FTZ R16, R10, R13, R8 ;  /* 0x0000000d0a107223 */ /* 0x000fc80000010008 */
[----:B------:R-:W-:-:S06]  /*27f0*/  FMUL.FTZ R48, R16, -1.4426950216293334961 ;  /* 0xbfb8aa3b10307820 */ /* 0x000fcc0000410000 */
[----:B------:R-:W0:Y:S02]  /*2800*/  MUFU.EX2 R48, R48 ;  /* 0x0000003000307308 */ /* 0x000e240000000800 */
[----:B0-----:R-:W-:Y:S01]  /*2810*/  FADD.FTZ R17, R48, 1 ;  /* 0x3f80000030117421 */ /* 0x001fe20000010000 */
[----:B------:R-:W-:-:S04]  /*2820*/  FMUL.FTZ R48, R11, R22 ;  /* 0x000000160b307220 */ /* 0x000fc80000410000 */
[----:B------:R-:W-:Y:S01]  /*2830*/  FADD.FTZ R29, R48, R29 ;  /* 0x0000001d301d7221 */ /* 0x000fe20000010000 */
[----:B------:R-:W0:Y:S02]  /*2840*/  MUFU.RCP R17, R17 ;  /* 0x0000001100117308 */ /* 0x000e240000001000 */
[----:B0-----:R-:W-:Y:S01]  /*2850*/  FADD.FTZ R49, -R17, 1 ;  /* 0x3f80000011317421 */ /* 0x001fe20000010100 */
[----:B------:R-:W-:-:S03]  /*2860*/  FMUL.FTZ R26, R26, R17 ;  /* 0x000000111a1a7220 */ /* 0x000fc60000410000 */
[----:B------:R-:W-:-:S04]  /*2870*/  FFMA.FTZ R49, R16, R49, 1 ;  /* 0x3f80000010317423 */ /* 0x000fc80000010031 */
[----:B------:R-:W-:Y:S01]  /*2880*/  FMUL.FTZ R16, R26, R49 ;  /* 0x000000311a107220 */ /* 0x000fe20000410000 */
[----:B------:R-:W-:-:S05]  /*2890*/  SHF.L.U32 R26, R33, 0x10, RZ ;  /* 0x00000010211a7819 */ /* 0x000fca00000006ff */
[----:B------:R-:W-:Y:S01]  /*28a0*/  FADD.FTZ R49, R26, -UR14 ;  /* 0x8000000e1a317e21 */ /* 0x000fe20008010000 */
[----:B------:R-:W-:Y:S01]  /*28b0*/  FADD.FTZ R26, R25, R22 ;  /* 0x00000016191a7221 */ /* 0x000fe20000010000 */
[----:B------:R-:W-:Y:S01]  /*28c0*/  FFMA.FTZ R22, R18, R48, R19 ;  /* 0x0000003012167223 */ /* 0x000fe20000010013 */
[----:B------:R-:W-:Y:S01]  /*28d0*/  SHF.L.U32 R48, R32, 0x10, RZ ;  /* 0x0000001020307819 */ /* 0x000fe200000006ff */
[----:B------:R-:W-:-:S04]  /*28e0*/  FMUL.FTZ R17, R49, UR9 ;  /* 0x0000000931117c20 */ /* 0x000fc80008410000 */
[----:B------:R-:W-:-:S04]  /*28f0*/  FFMA.FTZ R18, R10, R17, R8 ;  /* 0x000000110a127223 */ /* 0x000fc80000010008 */
[----:B------:R-:W-:-:S06]  /*2900*/  FMUL.FTZ R25, R18, -1.4426950216293334961 ;  /* 0xbfb8aa3b12197820 */ /* 0x000fcc0000410000 */
[----:B------:R-:W0:Y:S02]  /*2910*/  MUFU.EX2 R25, R25 ;  /* 0x0000001900197308 */ /* 0x000e240000000800 */
[----:B0-----:R-:W-:Y:S01]  /*2920*/  FADD.FTZ R49, R25, 1 ;  /* 0x3f80000019317421 */ /* 0x001fe20000010000 */
[----:B------:R-:W-:-:S03]  /*2930*/  FMUL.FTZ R25, R10, R27 ;  /* 0x0000001b0a197220 */ /* 0x000fc60000410000 */
[----:B------:R-:W0:Y:S01]  /*2940*/  MUFU.RCP R19, R49 ;  /* 0x0000003100137308 */ /* 0x000e220000001000 */
[----:B------:R-:W-:Y:S01]  /*2950*/  FADD.FTZ R29, R29, R25 ;  /* 0x000000191d1d7221 */ /* 0x000fe20000010000 */
[----:B0-----:R-:W-:Y:S01]  /*2960*/  FMUL.FTZ R48, R48, R19 ;  /* 0x0000001330307220 */ /* 0x001fe20000410000 */
[----:B------:R-:W-:-:S04]  /*2970*/  FADD.FTZ R19, -R19, 1 ;  /* 0x3f80000013137421 */ /* 0x000fc80000010100 */
[----:B------:R-:W-:-:S04]  /*2980*/  FFMA.FTZ R19, R18, R19, 1 ;  /* 0x3f80000012137423 */ /* 0x000fc80000010013 */
[----:B------:R-:W-:Y:S01]  /*2990*/  FMUL.FTZ R18, R48, R19 ;  /* 0x0000001330127220 */ /* 0x000fe20000410000 */
[----:B------:R-:W-:-:S05]  /*29a0*/  SHF.L.U32 R19, R30, 0x10, RZ ;  /* 0x000000101e137819 */ /* 0x000fca00000006ff */
[----:B------:R-:W-:Y:S01]  /*29b0*/  FADD.FTZ R48, R19, -UR14 ;  /* 0x8000000e13307e21 */ /* 0x000fe20008010000 */
[----:B------:R-:W-:Y:S01]  /*29c0*/  FADD.FTZ R19, R20, R27 ;  /* 0x0000001b14137221 */ /* 0x000fe20000010000 */
[C---:B------:R-:W-:Y:S01]  /*29d0*/  FFMA.FTZ R20, R21.reuse, R27, R12 ;  /* 0x0000001b15147223 */ /* 0x040fe2000001000c */
[----:B------:R-:W-:Y:S01]  /*29e0*/  FFMA.FTZ R27, R21, R25, R22 ;  /* 0x00000019151b7223 */ /* 0x000fe20000010016 */
[----:B------:R-:W-:Y:S01]  /*29f0*/  FMUL.FTZ R12, R48, UR9 ;  /* 0x00000009300c7c20 */ /* 0x000fe20008410000 */
[----:B------:R-:W-:Y:S01]  /*2a00*/  SHF.L.U32 R25, R31, 0x10, RZ ;  /* 0x000000101f197819 */ /* 0x000fe200000006ff */
[----:B------:R-:W-:Y:S02]  /*2a10*/  FADD.FTZ R19, R19, R16 ;  /* 0x0000001013137221 */ /* 0x000fe40000010000 */
[----:B------:R-:W-:-:S04]  /*2a20*/  FFMA.FTZ R21, R11, R12, R9 ;  /* 0x0000000c0b157223 */ /* 0x000fc80000010009 */
[----:B------:R-:W-:-:S06]  /*2a30*/  FMUL.FTZ R48, R21, -1.4426950216293334961 ;  /* 0xbfb8aa3b15307820 */ /* 0x000fcc0000410000 */
[----:B------:R-:W0:Y:S02]  /*2a40*/  MUFU.EX2 R48, R48 ;  /* 0x0000003000307308 */ /* 0x000e240000000800 */
[----:B0-----:R-:W-:-:S06]  /*2a50*/  FADD.FTZ R22, R48, 1 ;  /* 0x3f80000030167421 */ /* 0x001fcc0000010000 */
[----:B------:R-:W0:Y:S02]  /*2a60*/  MUFU.RCP R22, R22 ;  /* 0x0000001600167308 */ /* 0x000e240000001000 */
[----:B0-----:R-:W-:Y:S01]  /*2a70*/  FADD.FTZ R49, -R22, 1 ;  /* 0x3f80000016317421 */ /* 0x001fe20000010100 */
[----:B------:R-:W-:Y:S01]  /*2a80*/  FMUL.FTZ R25, R25, R22 ;  /* 0x0000001619197220 */ /* 0x000fe20000410000 */
[----:B------:R-:W-:Y:S02]  /*2a90*/  FMUL.FTZ R22, R11, R15 ;  /* 0x0000000f0b167220 */ /* 0x000fe40000410000 */
[----:B------:R-:W-:Y:S02]  /*2aa0*/  FFMA.FTZ R21, R21, R49, 1 ;  /* 0x3f80000015157423 */ /* 0x000fe40000010031 */
[----:B------:R-:W-:Y:S01]  /*2ab0*/  FFMA.FTZ R28, R28, R22, R27 ;  /* 0x000000161c1c7223 */ /* 0x000fe2000001001b */
[----:B------:R-:W-:Y:S01]  /*2ac0*/  FADD.FTZ R29, R22, R29 ;  /* 0x0000001d161d7221 */ /* 0x000fe20000010000 */
[----:B------:R-:W-:Y:S01]  /*2ad0*/  FMUL.FTZ R21, R25, R21 ;  /* 0x0000001519157220 */ /* 0x000fe20000410000 */
[----:B------:R-:W-:-:S02]  /*2ae0*/  SHF.L.U32 R25, R7, 0x10, RZ ;  /* 0x0000001007197819 */ /* 0x000fc400000006ff */
[----:B------:R-:W-:-:S03]  /*2af0*/  SHF.L.U32 R22, R4, 0x10, RZ ;  /* 0x0000001004167819 */ /* 0x000fc600000006ff */
[----:B------:R-:W-:Y:S01]  /*2b00*/  FADD.FTZ R49, R25, -UR14 ;  /* 0x8000000e19317e21 */ /* 0x000fe20008010000 */
[----:B------:R-:W-:-:S03]  /*2b10*/  FADD.FTZ R25, R26, R15 ;  /* 0x0000000f1a197221 */ /* 0x000fc60000010000 */
[----:B------:R-:W-:-:S04]  /*2b20*/  FMUL.FTZ R15, R49, UR9 ;  /* 0x00000009310f7c20 */ /* 0x000fc80008410000 */
[----:B------:R-:W-:-:S04]  /*2b30*/  FFMA.FTZ R26, R10, R15, R8 ;  /* 0x0000000f0a1a7223 */ /* 0x000fc80000010008 */
[----:B------:R-:W-:-:S06]  /*2b40*/  FMUL.FTZ R48, R26, -1.4426950216293334961 ;  /* 0xbfb8aa3b1a307820 */ /* 0x000fcc0000410000 */
[----:B------:R-:W0:Y:S02]  /*2b50*/  MUFU.EX2 R48, R48 ;  /* 0x0000003000307308 */ /* 0x000e240000000800 */
[----:B0-----:R-:W-:-:S04]  /*2b60*/  FADD.FTZ R49, R48, 1 ;  /* 0x3f80000030317421 */ /* 0x001fc80000010000 */
[----:B------:R0:W1:Y:S02]  /*2b70*/  MUFU.RCP R27, R49 ;  /* 0x00000031001b7308 */ /* 0x0000640000001000 */
[----:B0-----:R-:W-:-:S04]  /*2b80*/  FMUL.FTZ R49, R10, R16 ;  /* 0x000000100a317220 */ /* 0x001fc80000410000 */
[----:B------:R-:W-:Y:S01]  /*2b90*/  FADD.FTZ R29, R29, R49 ;  /* 0x000000311d1d7221 */ /* 0x000fe20000010000 */
[----:B-1----:R-:W-:Y:S01]  /*2ba0*/  FMUL.FTZ R22, R22, R27 ;  /* 0x0000001b16167220 */ /* 0x002fe20000410000 */
[----:B------:R-:W-:-:S04]  /*2bb0*/  FADD.FTZ R27, -R27, 1 ;  /* 0x3f8000001b1b7421 */ /* 0x000fc80000010100 */
[----:B------:R-:W-:Y:S01]  /*2bc0*/  FFMA.FTZ R27, R26, R27, 1 ;  /* 0x3f8000001a1b7423 */ /* 0x000fe2000001001b */
[----:B------:R-:W-:-:S03]  /*2bd0*/  SHF.L.U32 R26, R5, 0x10, RZ ;  /* 0x00000010051a7819 */ /* 0x000fc600000006ff */
[----:B------:R-:W-:Y:S01]  /*2be0*/  FMUL.FTZ R22, R22, R27 ;  /* 0x0000001b16167220 */ /* 0x000fe20000410000 */
[C---:B------:R-:W-:Y:S01]  /*2bf0*/  FFMA.FTZ R27, R13.reuse, R16, R20 ;  /* 0x000000100d1b7223 */ /* 0x040fe20000010014 */
[----:B------:R-:W-:Y:S01]  /*2c00*/  FADD.FTZ R26, R26, -UR14 ;  /* 0x8000000e1a1a7e21 */ /* 0x000fe20008010000 */
[----:B------:R-:W-:Y:S01]  /*2c10*/  FFMA.FTZ R13, R13, R49, R28 ;  /* 0x000000310d0d7223 */ /* 0x000fe2000001001c */
[----:B------:R-:W-:Y:S02]  /*2c20*/  SHF.L.U32 R49, R6, 0x10, RZ ;  /* 0x0000001006317819 */ /* 0x000fe400000006ff */
        /* <DEDUP_REMOVED lines=9> */
[----:B------:R-:W-:Y:S01]  /*2cc0*/  FADD.FTZ R26, R25, R14 ;  /* 0x0000000e191a7221 */ /* 0x000fe20000010000 */
[C---:B------:R-:W-:Y:S02]  /*2cd0*/  FMUL.FTZ R14, R11.reuse, R14 ;  /* 0x0000000e0b0e7220 */ /* 0x040fe40000410000 */
[----:B------:R-:W-:Y:S02]  /*2ce0*/  FMUL.FTZ R20, R20, R49 ;  /* 0x0000003114147220 */ /* 0x000fe40000410000 */
[----:B------:R-:W-:Y:S01]  /*2cf0*/  FFMA.FTZ R24, R24, R14, R13 ;  /* 0x0000000e18187223 */ /* 0x000fe2000001000d */
[----:B------:R-:W-:Y:S01]  /*2d00*/  FADD.FTZ R29, R14, R29 ;  /* 0x0000001d0e1d7221 */ /* 0x000fe20000010000 */
[----:B------:R-:W-:Y:S01]  /*2d10*/  FMUL.FTZ R14, R10, R18 ;  /* 0x000000120a0e7220 */ /* 0x000fe20000410000 */
[----:B------:R-:W-:-:S03]  /*2d20*/  FMUL.FTZ R13, R11, R21 ;  /* 0x000000150b0d7220 */ /* 0x000fc60000410000 */
[----:B------:R-:W-:Y:S01]  /*2d30*/  FFMA.FTZ R25, R17, R14, R24 ;  /* 0x0000000e11197223 */ /* 0x000fe20000010018 */
[----:B------:R-:W-:Y:S01]  /*2d40*/  FADD.FTZ R28, R29, R14 ;  /* 0x0000000e1d1c7221 */ /* 0x000fe20000010000 */
[----:B------:R-:W-:Y:S01]  /*2d50*/  FFMA.FTZ R14, R17, R18, R27 ;  /* 0x00000012110e7223 */ /* 0x000fe2000001001b */
[----:B------:R-:W-:Y:S01]  /*2d60*/  FMUL.FTZ R17, R10, R22 ;  /* 0x000000160a117220 */ /* 0x000fe20000410000 */
[----:B------:R-:W-:Y:S01]  /*2d70*/  FFMA.FTZ R24, R12, R13, R25 ;  /* 0x0000000d0c187223 */ /* 0x000fe20000010019 */
[----:B------:R-:W-:Y:S01]  /*2d80*/  FADD.FTZ R28, R13, R28 ;  /* 0x0000001c0d1c7221 */ /* 0x000fe20000010000 */
[----:B------:R-:W-:Y:S01]  /*2d90*/  FADD.FTZ R13, R19, R18 ;  /* 0x00000012130d7221 */ /* 0x000fe20000010000 */
[----:B------:R-:W-:Y:S01]  /*2da0*/  FMUL.FTZ R19, R11, R20 ;  /* 0x000000140b137220 */ /* 0x000fe20000410000 */
[C---:B------:R-:W-:Y:S01]  /*2db0*/  FFMA.FTZ R25, R15.reuse, R17, R24 ;  /* 0x000000110f197223 */ /* 0x040fe20000010018 */
[----:B------:R-:W-:Y:S01]  /*2dc0*/  FADD.FTZ R28, R28, R17 ;  /* 0x000000111c1c7221 */ /* 0x000fe20000010000 */
[----:B------:R-:W-:Y:S01]  /*2dd0*/  FFMA.FTZ R17, R12, R21, R23 ;  /* 0x000000150c117223 */ /* 0x000fe20000010017 */
[----:B------:R-:W-:Y:S01]  /*2de0*/  FADD.FTZ R21, R26, R21 ;  /* 0x000000151a157221 */ /* 0x000fe20000010000 */
[----:B------:R-:W-:Y:S01]  /*2df0*/  FFMA.FTZ R12, R15, R22, R14 ;  /* 0x000000160f0c7223 */ /* 0x000fe2000001000e */
[C---:B------:R-:W-:Y:S01]  /*2e00*/  FFMA.FTZ R23, R16.reuse, R19, R25 ;  /* 0x0000001310177223 */ /* 0x040fe20000010019 */
[----:B------:R-:W-:Y:S01]  /*2e10*/  FADD.FTZ R14, R13, R22 ;  /* 0x000000160d0e7221 */ /* 0x000fe20000010000 */
[----:B------:R-:W-:Y:S01]  /*2e20*/  FADD.FTZ R19, R19, R28 ;  /* 0x0000001c13137221 */ /* 0x000fe20000010000 */
[----:B------:R-:W-:Y:S01]  /*2e30*/  FFMA.FTZ R13, R16, R20, R17 ;  /* 0x00000014100d7223 */ /* 0x000fe20000010011 */
[----:B------:R-:W-:-:S07]  /*2e40*/  FADD.FTZ R15, R21, R20 ;  /* 0x00000014150f7221 */ /* 0x000fce0000010000 */
.L_x_80:
[----:B------:R-:W0:Y:S01]  /*2e50*/  SHFL.DOWN PT, R16, R23, 0x1, 0x1f ;  /* 0x08201f0017107f89 */ /* 0x000e2200000e0000 */
[C---:B------:R-:W-:Y:S01]  /*2e60*/  ISETP.GT.AND P0, PT, R0.reuse, 0x1e, PT ;  /* 0x0000001e0000780c */ /* 0x040fe20003f04270 */
[----:B------:R-:W1:Y:S01]  /*2e70*/  S2UR UR12, SR_CgaCtaId ;  /* 0x00000000000c79c3 */ /* 0x000e620000008800 */
[----:B------:R-:W-:Y:S01]  /*2e80*/  UMOV UR7, 0x400 ;  /* 0x0000040000077882 */ /* 0x000fe20000000000 */
[----:B------:R-:W2:Y:S01]  /*2e90*/  SHFL.DOWN PT, R17, R19, 0x1, 0x1f ;  /* 0x08201f0013117f89 */ /* 0x000ea200000e0000 */
[----:B------:R-:W-:Y:S01]  /*2ea0*/  UIADD3 UR5, UPT, UPT, UR7, 0x80, URZ ;  /* 0x0000008007057890 */ /* 0x000fe2000fffe0ff */
[----:B------:R-:W-:Y:S01]  /*2eb0*/  ISETP.GT.AND P2, PT, R0, 0xf, PT ;  /* 0x0000000f0000780c */ /* 0x000fe20003f44270 */
[----:B------:R-:W3:Y:S01]  /*2ec0*/  LDCU UR8, c[0x0][0x374] ;  /* 0x00006e80ff0877ac */ /* 0x000ee20008000800 */
[----:B------:R-:W4:Y:S01]  /*2ed0*/  S2R R22, SR_TID.X ;  /* 0x0000000000167919 */ /* 0x000f220000002100 */
[----:B------:R-:W-:Y:S05]  /*2ee0*/  BSSY.RECONVERGENT B0, `(.L_x_81) ;  /* 0x0000025000007945 */ /* 0x000fea0003800200 */
[----:B0-----:R-:W-:Y:S01]  /*2ef0*/  @!P0 FADD.FTZ R23, R16, R23 ;  /* 0x0000001710178221 */ /* 0x001fe20000010000 */
[----:B-1----:R-:W-:Y:S01]  /*2f00*/  ULEA UR5, UR12, UR5, 0x18 ;  /* 0x000000050c057291 */ /* 0x002fe2000f8ec0ff */
[----:B--2---:R-:W-:-:S03]  /*2f10*/  @!P0 FADD.FTZ R19, R17, R19 ;  /* 0x0000001311138221 */ /* 0x004fc60000010000 */
[----:B------:R-:W0:Y:S01]  /*2f20*/  SHFL.DOWN PT, R16, R23, 0x2, 0x1f ;  /* 0x08401f0017107f89 */ /* 0x000e2200000e0000 */
[----:B------:R-:W-:-:S03]  /*2f30*/  ISETP.GT.AND P0, PT, R0, 0x1d, PT ;  /* 0x0000001d0000780c */ /* 0x000fc60003f04270 */
[----:B------:R-:W1:Y:S01]  /*2f40*/  SHFL.DOWN PT, R17, R19, 0x2, 0x1f ;  /* 0x08401f0013117f89 */ /* 0x000e6200000e0000 */
[C---:B----4-:R-:W-:Y:S01]  /*2f50*/  LEA R48, R22.reuse, UR5, 0x4 ;  /* 0x0000000516307c11 */ /* 0x050fe2000f8e20ff */
[----:B------:R-:W-:Y:S01]  /*2f60*/  IMAD R47, R47, 0xc, R22 ;  /* 0x0000000c2f2f7824 */ /* 0x000fe200078e0216 */
[C---:B------:R-:W-:Y:S02]  /*2f70*/  ISETP.NE.AND P1, PT, R22.reuse, RZ, PT ;  /* 0x000000ff1600720c */ /* 0x040fe40003f25270 */
[----:B------:R-:W-:Y:S01]  /*2f80*/  ISETP.GT.U32.AND P3, PT, R22, 0xb, PT ;  /* 0x0000000b1600780c */ /* 0x000fe20003f64070 */
[----:B------:R-:W-:Y:S04]  /*2f90*/  STS.128 [R48], R12 ;  /* 0x0000000c30007388 */ /* 0x000fe80000000c00 */
        /* <DEDUP_REMOVED lines=9> */
[----:B------:R-:W1:Y:S01]  /*3030*/  SHFL.DOWN PT, R17, R19, 0x8, 0x1f ;  /* 0x09001f0013117f89 */ /* 0x000e6200000e0000 */
[----:B0-----:R-:W-:Y:S01]  /*3040*/  FADD.FTZ R18, R23, R16 ;  /* 0x0000001017127221 */ /* 0x001fe20000010000 */
[----:B-1----:R-:W-:-:S04]  /*3050*/  FADD.FTZ R20, R19, R17 ;  /* 0x0000001113147221 */ /* 0x002fc80000010000 */
[----:B------:R-:W-:Y:S02]  /*3060*/  FSEL R28, R23, R18, P0 ;  /* 0x00000012171c7208 */ /* 0x000fe40000000000 */
[----:B------:R-:W-:-:S03]  /*3070*/  FSEL R29, R19, R20, P0 ;  /* 0x00000014131d7208 */ /* 0x000fc60000000000 */
[----:B------:R0:W1:Y:S04]  /*3080*/  SHFL.DOWN PT, R17, R28, 0x10, 0x1f ;  /* 0x0a001f001c117f89 */ /* 0x00006800000e0000 */
[----:B------:R0:W2:Y:S01]  /*3090*/  SHFL.DOWN PT, R19, R29, 0x10, 0x1f ;  /* 0x0a001f001d137f89 */ /* 0x0000a200000e0000 */
[----:B---3--:R-:W-:Y:S05]  /*30a0*/  @P2 BRA `(.L_x_82) ;  /* 0x0000000000202947 */ /* 0x008fea0003800000 */
        /* <DEDUP_REMOVED lines=8> */
.L_x_82:
[----:B------:R-:W-:Y:S05]  /*3130*/  BSYNC.RECONVERGENT B0 ;  /* 0x0000000000007941 */ /* 0x000fea0003800200 */
.L_x_81:
        /* <DEDUP_REMOVED lines=32> */
.L_x_84:
[----:B------:R-:W-:Y:S05]  /*3340*/  BSYNC.RECONVERGENT B0 ;  /* 0x0000000000007941 */ /* 0x000fea0003800200 */
.L_x_83:
        /* <DEDUP_REMOVED lines=158> */
.L_x_86:
[----:B------:R-:W-:Y:S05]  /*3d30*/  BSYNC.RECONVERGENT B0 ;  /* 0x0000000000007941 */ /* 0x000fea0003800200 */
.L_x_85:
[----:B------:R-:W-:Y:S04]  /*3d40*/  BSSY.RECONVERGENT B0, `(.L_x_87) ;  /* 0x000001c000007945 */ /* 0x000fe80003800200 */
[----:B------:R-:W-:Y:S05]  /*3d50*/  @P3 BRA `(.L_x_88) ;  /* 0x0000000000683947 */ /* 0x000fea0003800000 */
[----:B-1-3--:R-:W1:Y:S08]  /*3d60*/  LDC.64 R16, c[0x0][0x3f8] ;  /* 0x0000fe00ff107b82 */ /* 0x00ae700000000a00 */
[----:B--2---:R-:W2:Y:S01]  /*3d70*/  LDC.64 R18, c[0x0][0x3d8] ;  /* 0x0000f600ff127b82 */ /* 0x004ea20000000a00 */
[----:B-1----:R-:W-:Y:S01]  /*3d80*/  IMAD.WIDE.U32 R20, R16, 0x3, RZ ;  /* 0x0000000310147825 */ /* 0x002fe200078e00ff */
[----:B------:R-:W-:-:S02]  /*3d90*/  LEA R25, R17, R17, 0x1 ;  /* 0x0000001111197211 */ /* 0x000fc400078e08ff */
[----:B------:R-:W-:Y:S02]  /*3da0*/  LEA.HI R23, P0, R17, R16, RZ, 0x1 ;  /* 0x0000001011177211 */ /* 0x000fe400078108ff */
[----:B------:R-:W-:Y:S02]  /*3db0*/  IADD3 R21, PT, PT, R21, R25, RZ ;  /* 0x0000001915157210 */ /* 0x000fe40007ffe0ff */
[----:B------:R-:W-:Y:S01]  /*3dc0*/  IADD3.X R22, PT, PT, RZ, R17, RZ, P0, !PT ;  /* 0x00000011ff167210 */ /* 0x000fe200007fe4ff */
[----:B--2---:R-:W-:Y:S01]  /*3dd0*/  IMAD.WIDE R18, R47, 0x4, R18 ;  /* 0x000000042f127825 */ /* 0x004fe200078e0212 */
[----:B------:R-:W-:Y:S02]  /*3de0*/  LEA.HI R24, P0, R21, R20, RZ, 0x1 ;  /* 0x0000001415187211 */ /* 0x000fe400078108ff */
[----:B------:R-:W-:Y:S02]  /*3df0*/  SHF.L.U32 R47, R23, 0x1, RZ ;  /* 0x00000001172f7819 */ /* 0x000fe400000006ff */
[----:B------:R-:W-:Y:S01]  /*3e00*/  SHF.L.U32 R25, R24, 0x1, RZ ;  /* 0x0000000118197819 */ /* 0x000fe200000006ff */
[----:B------:R4:W-:Y:S01]  /*3e10*/  REDG.E.ADD.F32.FTZ.RN.STRONG.GPU desc[UR10][R18.64], R12 ;  /* 0x0000000c120079a6 */ /* 0x0009e2000c12f30a */
[----:B------:R-:W-:-:S02]  /*3e20*/  LOP3.LUT R47, R47, 0xfffffffc, RZ, 0xc0, !PT ;  /* 0xfffffffc2f2f7812 */ /* 0x000fc400078ec0ff */
[----:B------:R-:W-:Y:S02]  /*3e30*/  LEA R20, P2, R16, R18, 0x2 ;  /* 0x0000001210147211 */ /* 0x000fe400078410ff */
[----:B------:R-:W-:Y:S02]  /*3e40*/  IADD3.X R27, PT, PT, RZ, R21, RZ, P0, !PT ;  /* 0x00000015ff1b7210 */ /* 0x000fe400007fe4ff */
[----:B------:R-:W-:Y:S02]  /*3e50*/  LOP3.LUT R25, R25, 0xfffffffc, RZ, 0xc0, !PT ;  /* 0xfffffffc19197812 */ /* 0x000fe400078ec0ff */
[----:B------:R-:W-:Y:S02]  /*3e60*/  SHF.L.U64.HI R23, R23, 0x1, R22 ;  /* 0x0000000117177819 */ /* 0x000fe40000010216 */
[----:B------:R-:W-:Y:S02]  /*3e70*/  IADD3 R22, P0, PT, R18, R47, RZ ;  /* 0x0000002f12167210 */ /* 0x000fe40007f1e0ff */
[----:B------:R-:W-:-:S02]  /*3e80*/  LEA.HI.X R21, R16, R19, R17, 0x2, P2 ;  /* 0x0000001310157211 */ /* 0x000fc400010f1411 */
[----:B------:R-:W-:Y:S02]  /*3e90*/  SHF.L.U64.HI R17, R24, 0x1, R27 ;  /* 0x0000000118117819 */ /* 0x000fe4000001021b */
[----:B------:R-:W-:Y:S02]  /*3ea0*/  IADD3 R16, P2, PT, R18, R25, RZ ;  /* 0x0000001912107210 */ /* 0x000fe40007f5e0ff */
[C---:B------:R-:W-:Y:S02]  /*3eb0*/  IADD3.X R23, PT, PT, R19.reuse, R23, RZ, P0, !PT ;  /* 0x0000001713177210 */ /* 0x040fe400007fe4ff */
[----:B------:R-:W-:-:S03]  /*3ec0*/  IADD3.X R17, PT, PT, R19, R17, RZ, P2, !PT ;  /* 0x0000001113117210 */ /* 0x000fc600017fe4ff */
[----:B------:R4:W-:Y:S04]  /*3ed0*/  REDG.E.ADD.F32.FTZ.RN.STRONG.GPU desc[UR10][R22.64], R13 ;  /* 0x0000000d160079a6 */ /* 0x0009e8000c12f30a */
[----:B------:R4:W-:Y:S04]  /*3ee0*/  REDG.E.ADD.F32.FTZ.RN.STRONG.GPU desc[UR10][R20.64], R14 ;  /* 0x0000000e140079a6 */ /* 0x0009e8000c12f30a */
[----:B------:R4:W-:Y:S02]  /*3ef0*/  REDG.E.ADD.F32.FTZ.RN.STRONG.GPU desc[UR10][R16.64], R15 ;  /* 0x0000000f100079a6 */ /* 0x0009e4000c12f30a */
.L_x_88:
[----:B------:R-:W-:Y:S05]  /*3f00*/  BSYNC.RECONVERGENT B0 ;  /* 0x0000000000007941 */ /* 0x000fea0003800200 */
.L_x_87:
[----:B------:R-:W5:Y:S02]  /*3f10*/  LDCU UR5, c[0x0][0x370] ;  /* 0x00006e00ff0577ac */ /* 0x000f640008000800 */
[----:B-----5:R-:W-:-:S09]  /*3f20*/  UISETP.GE.U32.AND UP0, UPT, UR5, 0x2, UPT ;  /* 0x000000020500788c */ /* 0x020fd2000bf06070 */
[----:B------:R-:W-:Y:S05]  /*3f30*/  BRA.U !UP0, `(.L_x_89) ;  /* 0x0000000908f47547 */ /* 0x000fea000b800000 */
[----:B----4-:R-:W4:Y:S01]  /*3f40*/  LDC R12, c[0x0][0x370] ;  /* 0x0000dc00ff0c7b82 */ /* 0x010f220000000800 */
[----:B------:R-:W-:Y:S01]  /*3f50*/  ULOP3.LUT UR5, UR4, 0x1, URZ, 0xc0, !UPT ;  /* 0x0000000104057892 */ /* 0x000fe2000f8ec0ff */
[----:B------:R-:W0:Y:S05]  /*3f60*/  S2R R20, SR_CTAID.Y ;  /* 0x0000000000147919 */ /* 0x000e2a0000002600 */
[----:B------:R-:W-:Y:S01]  /*3f70*/  MOV R15, UR5 ;  /* 0x00000005000f7c02 */ /* 0x000fe20008000f00 */
[----:B------:R-:W5:Y:S04]  /*3f80*/  LDC.64 R48, c[0x0][0x3d0] ;  /* 0x0000f400ff307b82 */ /* 0x000f680000000a00 */
[----:B------:R-:W-:-:S04]  /*3f90*/  IMAD R15, R15, UR8, RZ ;  /* 0x000000080f0f7c24 */ /* 0x000fc8000f8e02ff */
[----:B----4-:R-:W-:-:S05]  /*3fa0*/  IMAD R12, R15, R12, RZ ;  /* 0x0000000c0f0c7224 */ /* 0x010fca00078e02ff */
[----:B------:R-:W-:-:S05]  /*3fb0*/  SHF.L.U32 R13, R12, 0x1, RZ ;  /* 0x000000010c0d7819 */ /* 0x000fca00000006ff */
[----:B-----5:R-:W-:Y:S01]  /*3fc0*/  IMAD.WIDE R48, R13, 0x4, R48 ;  /* 0x000000040d307825 */ /* 0x020fe200078e0230 */
[----:B0-----:R-:W-:Y:S06]  /*3fd0*/  @P1 BRA `(.L_x_90) ;  /* 0x00000000005c1947 */ /* 0x001fec0003800000 */
[----:B------:R-:W0:Y:S01]  /*3fe0*/  LDC.64 R12, c[0x0][0x3c8] ;  /* 0x0000f200ff0c7b82 */ /* 0x000e220000000a00 */
[----:B------:R-:W-:Y:S01]  /*3ff0*/  ULOP3.LUT UP0, UR5, UR4, 0x2, URZ, 0xc0, !UPT ;  /* 0x0000000204057892 */ /* 0x000fe2000f80c0ff */
[----:B------:R-:W-:Y:S01]  /*4000*/  IADD3 R15, PT, PT, R15, R20, RZ ;  /* 0x000000140f0f7210 */ /* 0x000fe20007ffe0ff */
[----:B-1----:R-:W-:Y:S02]  /*4010*/  IMAD R17, R3, UR8, R20 ;  /* 0x0000000803117c24 */ /* 0x002fe4000f8e0214 */
[----:B------:R-:W-:-:S03]  /*4020*/  UIADD3 UR5, UPT, UPT, -UR5, 0x1, URZ ;  /* 0x0000000105057890 */ /* 0x000fc6000fffe1ff */
[----:B---3--:R-:W1:Y:S01]  /*4030*/  LDC R16, c[0x0][0x370] ;  /* 0x0000dc00ff107b82 */ /* 0x008e620000000800 */
[----:B------:R-:W-:Y:S02]  /*4040*/  PLOP3.LUT P0, PT, PT, PT, UP0, 0x80, 0x8 ;  /* 0x000000000008781c */ /* 0x000fe40003f0f008 */
[----:B--2---:R-:W-:Y:S01]  /*4050*/  MOV R19, UR5 ;  /* 0x0000000500137c02 */ /* 0x004fe20008000f00 */
[----:B0-----:R-:W-:-:S04]  /*4060*/  IMAD.WIDE.U32 R12, R15, 0x4, R12 ;  /* 0x000000040f0c7825 */ /* 0x001fc800078e000c */
[----:B------:R-:W-:Y:S01]  /*4070*/  IMAD.WIDE.U32 R14, R17, 0x8, R48 ;  /* 0x00000008110e7825 */ /* 0x000fe200078e0030 */
[----:B-1----:R-:W-:-:S04]  /*4080*/  SEL R17, R16, RZ, !P0 ;  /* 0x000000ff10117207 */ /* 0x002fc80004000000 */
[----:B------:R0:W-:Y:S01]  /*4090*/  STG.E.64 desc[UR10][R14.64], R28 ;  /* 0x0000001c0e007986 */ /* 0x0001e2000c101b0a */
[----:B------:R-:W-:Y:S01]  /*40a0*/  ISETP.NE.AND P0, PT, R17, -0x1, PT ;  /* 0xffffffff1100780c */ /* 0x000fe20003f05270 */
[----:B------:R-:W-:Y:S06]  /*40b0*/  MEMBAR.ALL.GPU ;  /* 0x0000000000007992 */ /* 0x000fec000000a000 */
[----:B------:R-:W-:-:S00]  /*40c0*/  ERRBAR ;  /* 0x00000000000079ab */ /* 0x000fc00000000000 */
[----:B------:R-:W-:Y:S06]  /*40d0*/  CGAERRBAR ;  /* 0x00000000000075ab */ /* 0x000fec0000000000 */
[----:B------:R0:W-:Y:S01]  /*40e0*/  REDG.E.ADD.S32.STRONG.GPU desc[UR10][R12.64], R19 ;  /* 0x000000130c00798e */ /* 0x0001e2000c12e30a */
[----:B------:R-:W-:Y:S05]  /*40f0*/  @!P0 BRA `(.L_x_90) ;  /* 0x0000000000148947 */ /* 0x000fea0003800000 */
.L_x_91:
[----:B0-----:R-:W2:Y:S04]  /*4100*/  LDG.E.STRONG.GPU R14, desc[UR10][R12.64] ;  /* 0x0000000a0c0e7981 */ /* 0x001ea8000c1ef900 */
[----:B--2---:R-:W-:Y:S01]  /*4110*/  CCTL.IVALL ;  /* 0x00000000ff00798f */ /* 0x004fe20002000000 */
[----:B------:R-:W-:Y:S05]  /*4120*/  YIELD ;  /* 0x0000000000007946 */ /* 0x000fea0003800000 */
[----:B------:R-:W-:-:S13]  /*4130*/  ISETP.NE.AND P0, PT, R14, R17, PT ;  /* 0x000000110e00720c */ /* 0x000fda0003f05270 */
[----:B------:R-:W-:Y:S05]  /*4140*/  @P0 BRA `(.L_x_91) ;  /* 0xfffffffc00ec0947 */ /* 0x000fea000383ffff */
.L_x_90:
[----:B0-----:R-:W0:Y:S01]  /*4150*/  LDC R12, c[0x0][0x370] ;  /* 0x0000dc00ff0c7b82 */ /* 0x001e220000000800 */
[----:B------:R-:W-:Y:S05]  /*4160*/  WARPSYNC.ALL ;  /* 0x0000000000007948 */ /* 0x000fea0003800000 */
[----:B0-----:R-:W-:Y:S02]  /*4170*/  ISETP.GE.U32.AND P0, PT, R12, 0x8, PT ;  /* 0x000000080c00780c */ /* 0x001fe40003f06070 */
[----:B------:R-:W-:Y:S01]  /*4180*/  BAR.SYNC.DEFER_BLOCKING 0x0 ;  /* 0x0000000000007b1d */ /* 0x000fe20000010000 */
[----:B------:R-:W-:-:S10]  /*4190*/  HFMA2 R21, -RZ, RZ, 0, 0 ;  /* 0x00000000ff157431 */ /* 0x000fd400000001ff */
[----:B------:R-:W-:Y:S05]  /*41a0*/  @!P0 BRA `(.L_x_92) ;  /* 0x00000004004c8947 */ /* 0x000fea0003800000 */
[----:B------:R-:W-:Y:S01]  /*41b0*/  MOV R13, UR8 ;  /* 0x00000008000d7c02 */ /* 0x000fe20008000f00 */
[----:B------:R-:W-:Y:S01]  /*41c0*/  UMOV UR5, URZ ;  /* 0x000000ff00057c82 */ /* 0x000fe20008000000 */
[----:B------:R-:W-:Y:S02]  /*41d0*/  MOV R25, UR8 ;  /* 0x0000000800197c02 */ /* 0x000fe40008000f00 */
[----:B------:R-:W-:Y:S01]  /*41e0*/  MOV R15, UR8 ;  /* 0x00000008000f7c02 */ /* 0x000fe20008000f00 */
[--C-:B------:R-:W-:Y:S01]  /*41f0*/  IMAD R26, R13, 0x3, R20.reuse ;  /* 0x000000030d1a7824 */ /* 0x100fe200078e0214 */
[----:B------:R-:W-:Y:S01]  /*4200*/  MOV R23, UR8 ;  /* 0x0000000800177c02 */ /* 0x000fe20008000f00 */
[--C-:B------:R-:W-:Y:S01]  /*4210*/  IMAD R25, R25, 0x7, R20.reuse ;  /* 0x0000000719197824 */ /* 0x100fe200078e0214 */
[----:B------:R-:W-:Y:S01]  /*4220*/  MOV R27, UR8 ;  /* 0x00000008001b7c02 */ /* 0x000fe20008000f00 */
[--C-:B------:R-:W-:Y:S01]  /*4230*/  IMAD R24, R15, 0x6, R20.reuse ;  /* 0x000000060f187824 */ /* 0x100fe200078e0214 */
[----:B-1----:R-:W-:Y:S01]  /*4240*/  MOV R17, UR8 ;  /* 0x0000000800117c02 */ /* 0x002fe20008000f00 */
[----:B------:R-:W-:Y:S01]  /*4250*/  IMAD R23, R23, 0x5, R20 ;  /* 0x0000000517177824 */ /* 0x000fe200078e0214 */
[----:B------:R-:W-:-:S02]  /*4260*/  IADD3 R21, PT, PT, R20, UR8, RZ ;  /* 0x0000000814157c10 */ /* 0x000fc4000fffe0ff */
[----:B------:R-:W-:Y:S02]  /*4270*/  IADD3 R18, PT, PT, -R3, RZ, RZ ;  /* 0x000000ff03127210 */ /* 0x000fe40007ffe1ff */
[-C--:B--2---:R-:W-:Y:S02]  /*4280*/  MOV R19, R20.reuse ;  /* 0x0000001400137202 */ /* 0x084fe40000000f00 */
[-C--:B------:R-:W-:Y:S02]  /*4290*/  LEA R27, R27, R20.reuse, 0x1 ;  /* 0x000000141b1b7211 */ /* 0x080fe400078e08ff */
[----:B------:R-:W-:-:S07]  /*42a0*/  LEA R22, R17, R20, 0x2 ;  /* 0x0000001411167211 */ /* 0x000fce00078e10ff */
.L_x_93:
[----:B------:R-:W-:Y:S01]  /*42b0*/  ISETP.EQ.OR P2, PT, R18, RZ, P1 ;  /* 0x000000ff1200720c */ /* 0x000fe20000f42670 */
[----:B------:R-:W-:-:S06]  /*42c0*/  UIADD3 UR7, UPT, UPT, UR5, 0x1, URZ ;  /* 0x0000000105077890 */ /* 0x000fcc000fffe0ff */
[----:B------:R-:W-:Y:S01]  /*42d0*/  ISETP.EQ.OR P3, PT, R3, UR7, P1 ;  /* 0x0000000703007c0c */ /* 0x000fe20008f62670 */
[----:B------:R-:W-:-:S05]  /*42e0*/  UIADD3 UR7, UPT, UPT, UR5, 0x2, URZ ;  /* 0x0000000205077890 */ /* 0x000fca000fffe0ff */
[----:B------:R-:W-:Y:S01]  /*42f0*/  @!P2 IMAD.WIDE.U32 R12, R19, 0x8, R48 ;  /* 0x00000008130ca825 */ /* 0x000fe200078e0030 */
[----:B------:R-:W-:-:S05]  /*4300*/  ISETP.EQ.OR P4, PT, R3, UR7, P1 ;  /* 0x0000000703007c0c */ /* 0x000fca0008f82670 */
[----:B------:R-:W2:Y:S01]  /*4310*/  @!P2 LDG.E.64 R12, desc[UR10][R12.64] ;  /* 0x0000000a0c0ca981 */ /* 0x000ea2000c1e1b00 */
[----:B------:R-:W-:-:S06]  /*4320*/  @!P3 IMAD.WIDE.U32 R14, R21, 0x8, R48 ;  /* 0x00000008150eb825 */ /* 0x000fcc00078e0030 */
[----:B------:R-:W4:Y:S01]  /*4330*/  @!P3 LDG.E.64 R14, desc[UR10][R14.64] ;  /* 0x0000000a0e0eb981 */ /* 0x000f22000c1e1b00 */
[----:B---3--:R-:W-:Y:S01]  /*4340*/  @!P4 IMAD.WIDE.U32 R16, R27, 0x8, R48 ;  /* 0x000000081b10c825 */ /* 0x008fe200078e0030 */
[----:B------:R-:W-:-:S05]  /*4350*/  UIADD3 UR12, UPT, UPT, UR5, 0x3, URZ ;  /* 0x00000003050c7890 */ /* 0x000fca000fffe0ff */
[----:B------:R-:W3:Y:S01]  /*4360*/  @!P4 LDG.E.64 R16, desc[UR10][R16.64] ;  /* 0x0000000a1010c981 */ /* 0x000ee2000c1e1b00 */
[----:B------:R-:W-:Y:S01]  /*4370*/  ISETP.EQ.OR P0, PT, R3, UR12, P1 ;  /* 0x0000000c03007c0c */ /* 0x000fe20008f02670 */
[----:B------:R-:W-:Y:S01]  /*4380*/  UIADD3 UR7, UPT, UPT, UR5, 0x4, URZ ;  /* 0x0000000405077890 */ /* 0x000fe2000fffe0ff */
[----:B--2---:R-:W-:Y:S01]  /*4390*/  @!P2 FADD.FTZ R28, R28, R12 ;  /* 0x0000000c1c1ca221 */ /* 0x004fe20000010000 */
[----:B------:R-:W-:-:S10]  /*43a0*/  @!P2 FADD.FTZ R29, R29, R13 ;  /* 0x0000000d1d1da221 */ /* 0x000fd40000010000 */
[----:B------:R-:W-:Y:S01]  /*43b0*/  @!P0 IMAD.WIDE.U32 R12, R26, 0x8, R48 ;  /* 0x000000081a0c8825 */ /* 0x000fe200078e0030 */
[----:B------:R-:W-:-:S03]  /*43c0*/  ISETP.EQ.OR P2, PT, R3, UR7, P1 ;  /* 0x0000000703007c0c */ /* 0x000fc60008f42670 */
[----:B----4-:R-:W-:Y:S02]  /*43d0*/  @!P3 FADD.FTZ R28, R28, R14 ;  /* 0x0000000e1c1cb221 */ /* 0x010fe40000010000 */
[----:B------:R-:W2:Y:S01]  /*43e0*/  @!P0 LDG.E.64 R12, desc[UR10][R12.64] ;  /* 0x0000000a0c0c8981 */ /* 0x000ea2000c1e1b00 */
[----:B------:R-:W-:Y:S01]  /*43f0*/  @!P3 FADD.FTZ R29, R29, R15 ;  /* 0x0000000f1d1db221 */ /* 0x000fe20000010000 */
[----:B---3--:R-:W-:-:S03]  /*4400*/  @!P4 FADD.FTZ R28, R28, R16 ;  /* 0x000000101c1cc221 */ /* 0x008fc60000010000 */
[----:B------:R-:W-:-:S03]  /*4410*/  @!P4 FADD.FTZ R29, R29, R17 ;  /* 0x000000111d1dc221 */ /* 0x000fc60000010000 */
[----:B------:R-:W-:-:S06]  /*4420*/  @!P2 IMAD.WIDE.U32 R16, R22, 0x8, R48 ;  /* 0x000000081610a825 */ /* 0x000fcc00078e0030 */
[----:B------:R-:W3:Y:S01]  /*4430*/  @!P2 LDG.E.64 R16, desc[UR10][R16.64] ;  /* 0x0000000a1010a981 */ /* 0x000ee2000c1e1b00 */
[----:B------:R-:W-:-:S06]  /*4440*/  UIADD3 UR7, UPT, UPT, UR5, 0x5, URZ ;  /* 0x0000000505077890 */ /* 0x000fcc000fffe0ff */
[----:B------:R-:W-:Y:S01]  /*4450*/  ISETP.EQ.OR P3, PT, R3, UR7, P1 ;  /* 0x0000000703007c0c */ /* 0x000fe20008f62670 */
[----:B------:R-:W-:Y:S02]  /*4460*/  UIADD3 UR7, UPT, UPT, UR5, 0x6, URZ ;  /* 0x0000000605077890 */ /* 0x000fe4000fffe0ff */
[----:B------:R-:W-:-:S10]  /*4470*/  UIADD3 UR12, UPT, UPT, UR5, 0x7, URZ ;  /* 0x00000007050c7890 */ /* 0x000fd4000fffe0ff */
[----:B------:R-:W-:Y:S01]  /*4480*/  @!P3 IMAD.WIDE.U32 R14, R23, 0x8, R48 ;  /* 0x00000008170eb825 */ /* 0x000fe200078e0030 */
[----:B------:R-:W-:-:S05]  /*4490*/  ISETP.EQ.OR P4, PT, R3, UR7, P1 ;  /* 0x0000000703007c0c */ /* 0x000fca0008f82670 */
[----:B------:R-:W4:Y:S01]  /*44a0*/  @!P3 LDG.E.64 R14, desc[UR10][R14.64] ;  /* 0x0000000a0e0eb981 */ /* 0x000f22000c1e1b00 */
[----:B--2---:R-:W-:Y:S01]  /*44b0*/  @!P0 FADD.FTZ R28, R28, R12 ;  /* 0x0000000c1c1c8221 */ /* 0x004fe20000010000 */
[----:B------:R-:W-:Y:S01]  /*44c0*/  @!P0 FADD.FTZ R29, R29, R13 ;  /* 0x0000000d1d1d8221 */ /* 0x000fe20000010000 */
[----:B------:R-:W-:-:S05]  /*44d0*/  ISETP.EQ.OR P0, PT, R3, UR12, P1 ;  /* 0x0000000c03007c0c */ /* 0x000fca0008f02670 */
[----:B------:R-:W-:-:S06]  /*44e0*/  @!P4 IMAD.WIDE.U32 R12, R24, 0x8, R48 ;  /* 0x00000008180cc825 */ /* 0x000fcc00078e0030 */
[----:B------:R-:W2:Y:S01]  /*44f0*/  @!P4 LDG.E.64 R12, desc[UR10][R12.64] ;  /* 0x0000000a0c0cc981 */ /* 0x000ea2000c1e1b00 */
[----:B---3--:R-:W-:Y:S01]  /*4500*/  @!P2 FADD.FTZ R28, R28, R16 ;  /* 0x000000101c1ca221 */ /* 0x008fe20000010000 */
[----:B------:R-:W-:Y:S01]  /*4510*/  @!P2 FADD.FTZ R29, R29, R17 ;  /* 0x000000111d1da221 */ /* 0x000fe20000010000 */
[----:B------:R-:W-:-:S06]  /*4520*/  @!P0 IMAD.WIDE.U32 R16, R25, 0x8, R48 ;  /* 0x0000000819108825 */ /* 0x000fcc00078e0030 */
[----:B------:R-:W3:Y:S01]  /*4530*/  @!P0 LDG.E.64 R16, desc[UR10][R16.64] ;  /* 0x0000000a10108981 */ /* 0x000ee2000c1e1b00 */
[----:B----4-:R-:W-:Y:S02]  /*4540*/  @!P3 FADD.FTZ R28, R28, R14 ;  /* 0x0000000e1c1cb221 */ /* 0x010fe40000010000 */
[----:B------:R-:W0:Y:S01]  /*4550*/  LDC R14, c[0x0][0x370] ;  /* 0x0000dc00ff0e7b82 */ /* 0x000e220000000800 */
[----:B------:R-:W-:Y:S01]  /*4560*/  @!P3 FADD.FTZ R29, R29, R15 ;  /* 0x0000000f1d1db221 */ /* 0x000fe20000010000 */
[----:B------:R-:W-:Y:S01]  /*4570*/  UIADD3 UR5, UPT, UPT, UR5, 0x8, URZ ;  /* 0x0000000805057890 */ /* 0x000fe2000fffe0ff */
[----:B------:R-:W-:Y:S02]  /*4580*/  MOV R47, UR8 ;  /* 0x00000008002f7c02 */ /* 0x000fe40008000f00 */
[----:B------:R-:W-:Y:S02]  /*4590*/  MOV R15, UR8 ;  /* 0x00000008000f7c02 */ /* 0x000fe40008000f00 */
[----:B0-----:R-:W-:-:S02]  /*45a0*/  LOP3.LUT R14, R14, 0x7ffffff8, RZ, 0xc0, !PT ;  /* 0x7ffffff80e0e7812 */ /* 0x001fc400078ec0ff */
[----:B------:R-:W-:Y:S02]  /*45b0*/  LEA R19, R47, R19, 0x3 ;  /* 0x000000132f137211 */ /* 0x000fe400078e18ff */
[C---:B------:R-:W-:Y:S02]  /*45c0*/  LEA R25, R15.reuse, R25, 0x3 ;  /* 0x000000190f197211 */ /* 0x040fe400078e18ff */
[----:B------:R-:W-:Y:S02]  /*45d0*/  LEA R26, R15, R26, 0x3 ;  /* 0x0000001a0f1a7211 */ /* 0x000fe400078e18ff */
[----:B------:R-:W-:Y:S01]  /*45e0*/  IADD3 R18, PT, PT, R18, 0x8, RZ ;  /* 0x0000000812127810 */ /* 0x000fe20007ffe0ff */
[----:B--2---:R-:W-:Y:S01]  /*45f0*/  @!P4 FADD.FTZ R28, R28, R12 ;  /* 0x0000000c1c1cc221 */ /* 0x004fe20000010000 */
[----:B------:R-:W-:-:S03]  /*4600*/  @!P4 FADD.FTZ R29, R29, R13 ;  /* 0x0000000d1d1dc221 */ /* 0x000fc60000010000 */
[----:B---3--:R-:W-:Y:S01]  /*4610*/  @!P0 FADD.FTZ R28, R28, R16 ;  /* 0x000000101c1c8221 */ /* 0x008fe20000010000 */
[----:B------:R-:W-:Y:S01]  /*4620*/  @!P0 FADD.FTZ R29, R29, R17 ;  /* 0x000000111d1d8221 */ /* 0x000fe20000010000 */
[----:B------:R-:W-:Y:S02]  /*4630*/  ISETP.NE.AND P0, PT, R14, UR5, PT ;  /* 0x000000050e007c0c */ /* 0x000fe4000bf05270 */
[----:B------:R-:W-:Y:S02]  /*4640*/  MOV R13, UR8 ;  /* 0x00000008000d7c02 */ /* 0x000fe40008000f00 */
[----:B------:R-:W-:Y:S02]  /*4650*/  MOV R12, UR8 ;  /* 0x00000008000c7c02 */ /* 0x000fe40008000f00 */
[----:B------:R-:W-:Y:S02]  /*4660*/  MOV R16, UR8 ;  /* 0x0000000800107c02 */ /* 0x000fe40008000f00 */
[----:B------:R-:W-:-:S02]  /*4670*/  LEA R24, R13, R24, 0x3 ;  /* 0x000000180d187211 */ /* 0x000fc400078e18ff */
[C---:B------:R-:W-:Y:S02]  /*4680*/  LEA R23, R12.reuse, R23, 0x3 ;  /* 0x000000170c177211 */ /* 0x040fe400078e18ff */
[----:B------:R-:W-:Y:S02]  /*4690*/  LEA R22, R13, R22, 0x3 ;  /* 0x000000160d167211 */ /* 0x000fe400078e18ff */
[----:B------:R-:W-:Y:S02]  /*46a0*/  LEA R27, R12, R27, 0x3 ;  /* 0x0000001b0c1b7211 */ /* 0x000fe400078e18ff */
[----:B------:R-:W-:Y:S01]  /*46b0*/  LEA R21, R16, R21, 0x3 ;  /* 0x0000001510157211 */ /* 0x000fe200078e18ff */
[----:B------:R-:W-:Y:S06]  /*46c0*/  @P0 BRA `(.L_x_93) ;  /* 0xfffffff800f80947 */ /* 0x000fec000383ffff */
[----:B------:R-:W-:-:S07]  /*46d0*/  MOV R21, R14 ;  /* 0x0000000e00157202 */ /* 0x000fce0000000f00 */
.L_x_92:
[----:B------:R-:W0:Y:S02]  /*46e0*/  LDCU UR5, c[0x0][0x370] ;  /* 0x00006e00ff0577ac */ /* 0x000e240008000800 */
[----:B0-----:R-:W-:-:S09]  /*46f0*/  ULOP3.LUT UP0, URZ, UR5, 0x7, URZ, 0xc0, !UPT ;  /* 0x0000000705ff7892 */ /* 0x001fd2000f80c0ff */
[----:B------:R-:W-:Y:S05]  /*4700*/  BRA.U !UP0, `(.L_x_89) ;  /* 0x0000000508007547 */ /* 0x000fea000b800000 */
[----:B------:R-:W0:Y:S01]  /*4710*/  LDCU UR5, c[0x0][0x370] ;  /* 0x00006e00ff0577ac */ /* 0x000e220008000800 */
[----:B------:R-:W4:Y:S01]  /*4720*/  LDCU UR7, c[0x0][0x370] ;  /* 0x00006e00ff0777ac */ /* 0x000f220008000800 */
[----:B0-----:R-:W-:-:S04]  /*4730*/  ULOP3.LUT UR5, UR5, 0x7, URZ, 0xc0, !UPT ;  /* 0x0000000705057892 */ /* 0x001fc8000f8ec0ff */
[----:B------:R-:W-:Y:S02]  /*4740*/  UIADD3 UR5, UPT, UPT, UR5, -0x1, URZ ;  /* 0xffffffff05057890 */ /* 0x000fe4000fffe0ff */
[----:B----4-:R-:W-:Y:S02]  /*4750*/  ULOP3.LUT UP1, UR7, UR7, 0x3, URZ, 0xc0, !UPT ;  /* 0x0000000307077892 */ /* 0x010fe4000f82c0ff */
[----:B------:R-:W-:-:S09]  /*4760*/  UISETP.GE.U32.AND UP0, UPT, UR5, 0x3, UPT ;  /* 0x000000030500788c */ /* 0x000fd2000bf06070 */
[----:B------:R-:W-:Y:S05]  /*4770*/  BRA.U !UP0, `(.L_x_94) ;  /* 0x0000000108707547 */ /* 0x000fea000b800000 */
[C---:B------:R-:W-:Y:S02]  /*4780*/  IADD3 R15, PT, PT, R21.reuse, 0x1, RZ ;  /* 0x00000001150f7810 */ /* 0x040fe40007ffe0ff */
[CC--:B------:R-:W-:Y:S02]  /*4790*/  ISETP.EQ.OR P0, PT, R21.reuse, R3.reuse, P1 ;  /* 0x000000031500720c */ /* 0x0c0fe40000f02670 */
[----:B-1----:R-:W-:Y:S02]  /*47a0*/  IADD3 R17, PT, PT, R21, 0x2, RZ ;  /* 0x0000000215117810 */ /* 0x002fe40007ffe0ff */
[-C--:B------:R-:W-:Y:S02]  /*47b0*/  ISETP.EQ.OR P2, PT, R15, R3.reuse, P1 ;  /* 0x000000030f00720c */ /* 0x080fe40000f42670 */
[----:B--2---:R-:W-:Y:S02]  /*47c0*/  IADD3 R19, PT, PT, R21, 0x3, RZ ;  /* 0x0000000315137810 */ /* 0x004fe40007ffe0ff */
[----:B------:R-:W-:-:S02]  /*47d0*/  ISETP.EQ.OR P3, PT, R17, R3, P1 ;  /* 0x000000031100720c */ /* 0x000fc40000f62670 */
[----:B------:R-:W-:-:S03]  /*47e0*/  ISETP.EQ.OR P4, PT, R19, R3, P1 ;  /* 0x000000031300720c */ /* 0x000fc60000f82670 */
[----:B------:R-:W-:-:S04]  /*47f0*/  @!P0 IMAD R13, R21, UR8, R20 ;  /* 0x00000008150d8c24 */ /* 0x000fc8000f8e0214 */
[----:B------:R-:W-:Y:S02]  /*4800*/  @!P2 IMAD R15, R15, UR8, R20 ;  /* 0x000000080f0fac24 */ /* 0x000fe4000f8e0214 */
[----:B------:R-:W-:-:S04]  /*4810*/  @!P0 IMAD.WIDE.U32 R12, R13, 0x8, R48 ;  /* 0x000000080d0c8825 */ /* 0x000fc800078e0030 */
[----:B------:R-:W-:Y:S02]  /*4820*/  @!P3 IMAD R17, R17, UR8, R20 ;  /* 0x000000081111bc24 */ /* 0x000fe4000f8e0214 */
[----:B------:R-:W-:Y:S01]  /*4830*/  @!P2 IMAD.WIDE.U32 R14, R15, 0x8, R48 ;  /* 0x000000080f0ea825 */ /* 0x000fe200078e0030 */
[----:B------:R-:W2:Y:S03]  /*4840*/  @!P0 LDG.E.64 R12, desc[UR10][R12.64] ;  /* 0x0000000a0c0c8981 */ /* 0x000ea6000c1e1b00 */
[----:B------:R-:W-:Y:S02]  /*4850*/  @!P4 IMAD R19, R19, UR8, R20 ;  /* 0x000000081313cc24 */ /* 0x000fe4000f8e0214 */
[--C-:B---3--:R-:W-:Y:S01]  /*4860*/  @!P3 IMAD.WIDE.U32 R16, R17, 0x8, R48.reuse ;  /* 0x000000081110b825 */ /* 0x108fe200078e0030 */
[----:B------:R-:W3:Y:S03]  /*4870*/  @!P2 LDG.E.64 R14, desc[UR10][R14.64] ;  /* 0x0000000a0e0ea981 */ /* 0x000ee6000c1e1b00 */
[----:B------:R-:W-:-:S02]  /*4880*/  @!P4 IMAD.WIDE.U32 R18, R19, 0x8, R48 ;  /* 0x000000081312c825 */ /* 0x000fc400078e0030 */
[----:B------:R-:W4:Y:S04]  /*4890*/  @!P3 LDG.E.64 R16, desc[UR10][R16.64] ;  /* 0x0000000a1010b981 */ /* 0x000f28000c1e1b00 */
[----:B------:R-:W5:Y:S01]  /*48a0*/  @!P4 LDG.E.64 R18, desc[UR10][R18.64] ;  /* 0x0000000a1212c981 */ /* 0x000f62000c1e1b00 */
[----:B------:R-:W-:Y:S01]  /*48b0*/  IADD3 R21, PT, PT, R21, 0x4, RZ ;  /* 0x0000000415157810 */ /* 0x000fe20007ffe0ff */
[----:B--2---:R-:W-:Y:S01]  /*48c0*/  @!P0 FADD.FTZ R28, R28, R12 ;  /* 0x0000000c1c1c8221 */ /* 0x004fe20000010000 */
[----:B------:R-:W-:-:S03]  /*48d0*/  @!P0 FADD.FTZ R29, R29, R13 ;  /* 0x0000000d1d1d8221 */ /* 0x000fc60000010000 */
[----:B---3--:R-:W-:Y:S01]  /*48e0*/  @!P2 FADD.FTZ R28, R28, R14 ;  /* 0x0000000e1c1ca221 */ /* 0x008fe20000010000 */
[----:B------:R-:W-:-:S03]  /*48f0*/  @!P2 FADD.FTZ R29, R29, R15 ;  /* 0x0000000f1d1da221 */ /* 0x000fc60000010000 */
[----:B----4-:R-:W-:Y:S01]  /*4900*/  @!P3 FADD.FTZ R28, R28, R16 ;  /* 0x000000101c1cb221 */ /* 0x010fe20000010000 */
[----:B------:R-:W-:-:S03]  /*4910*/  @!P3 FADD.FTZ R29, R29, R17 ;  /* 0x000000111d1db221 */ /* 0x000fc60000010000 */
[----:B-----5:R-:W-:Y:S01]  /*4920*/  @!P4 FADD.FTZ R28, R28, R18 ;  /* 0x000000121c1cc221 */ /* 0x020fe20000010000 */
[----:B------:R-:W-:-:S07]  /*4930*/  @!P4 FADD.FTZ R29, R29, R19 ;  /* 0x000000131d1dc221 */ /* 0x000fce0000010000 */
.L_x_94:
[----:B------:R-:W-:Y:S05]  /*4940*/  BRA.U !UP1, `(.L_x_89) ;  /* 0x0000000109707547 */ /* 0x000fea000b800000 */
[----:B---3--:R-:W0:Y:S01]  /*4950*/  LDC R16, c[0x0][0x370] ;  /* 0x0000dc00ff107b82 */ /* 0x008e220000000800 */
[----:B------:R-:W-:Y:S01]  /*4960*/  UISETP.NE.AND UP0, UPT, UR7, 0x1, UPT ;  /* 0x000000010700788c */ /* 0x000fe2000bf05270 */
[----:B0-----:R-:W-:-:S08]  /*4970*/  LOP3.LUT R16, R16, 0x1, RZ, 0xc0, !PT ;  /* 0x0000000110107812 */ /* 0x001fd000078ec0ff */
[----:B------:R-:W-:Y:S05]  /*4980*/  BRA.U !UP0, `(.L_x_95) ;  /* 0x0000000108387547 */ /* 0x000fea000b800000 */
[C---:B------:R-:W-:Y:S02]  /*4990*/  IADD3 R15, PT, PT, R21.reuse, 0x1, RZ ;  /* 0x00000001150f7810 */ /* 0x040fe40007ffe0ff */
[-C--:B------:R-:W-:Y:S02]  /*49a0*/  ISETP.EQ.OR P2, PT, R21, R3.reuse, P1 ;  /* 0x000000031500720c */ /* 0x080fe40000f42670 */
[----:B------:R-:W-:-:S11]  /*49b0*/  ISETP.EQ.OR P0, PT, R15, R3, P1 ;  /* 0x000000030f00720c */ /* 0x000fd60000f02670 */
[--C-:B------:R-:W-:Y:S02]  /*49c0*/  @!P2 IMAD R13, R21, UR8, R20.reuse ;  /* 0x00000008150dac24 */ /* 0x100fe4000f8e0214 */
[----:B------:R-:W-:Y:S02]  /*49d0*/  @!P0 IMAD R15, R15, UR8, R20 ;  /* 0x000000080f0f8c24 */ /* 0x000fe4000f8e0214 */
[----:B------:R-:W-:-:S04]  /*49e0*/  @!P2 IMAD.WIDE.U32 R12, R13, 0x8, R48 ;  /* 0x000000080d0ca825 */ /* 0x000fc800078e0030 */
[----:B------:R-:W-:Y:S02]  /*49f0*/  @!P0 IMAD.WIDE.U32 R14, R15, 0x8, R48 ;  /* 0x000000080f0e8825 */ /* 0x000fe400078e0030 */
[----:B------:R-:W3:Y:S04]  /*4a00*/  @!P2 LDG.E.64 R12, desc[UR10][R12.64] ;  /* 0x0000000a0c0ca981 */ /* 0x000ee8000c1e1b00 */
[----:B------:R-:W4:Y:S01]  /*4a10*/  @!P0 LDG.E.64 R14, desc[UR10][R14.64] ;  /* 0x0000000a0e0e8981 */ /* 0x000f22000c1e1b00 */
[----:B------:R-:W-:Y:S01]  /*4a20*/  IADD3 R21, PT, PT, R21, 0x2, RZ ;  /* 0x0000000215157810 */ /* 0x000fe20007ffe0ff */
[----:B---3--:R-:W-:Y:S01]  /*4a30*/  @!P2 FADD.FTZ R28, R28, R12 ;  /* 0x0000000c1c1ca221 */ /* 0x008fe20000010000 */
[----:B------:R-:W-:-:S03]  /*4a40*/  @!P2 FADD.FTZ R29, R29, R13 ;  /* 0x0000000d1d1da221 */ /* 0x000fc60000010000 */
[----:B----4-:R-:W-:Y:S01]  /*4a50*/  @!P0 FADD.FTZ R28, R28, R14 ;  /* 0x0000000e1c1c8221 */ /* 0x010fe20000010000 */
[----:B------:R-:W-:-:S07]  /*4a60*/  @!P0 FADD.FTZ R29, R29, R15 ;  /* 0x0000000f1d1d8221 */ /* 0x000fce0000010000 */
.L_x_95:
[----:B------:R-:W-:Y:S01]  /*4a70*/  ISETP.EQ.OR P0, PT, R21, R3, P1 ;  /* 0x000000031500720c */ /* 0x000fe20000f02670 */
[----:B------:R-:W-:Y:S03]  /*4a80*/  BSSY.RECONVERGENT B0, `(.L_x_89) ;  /* 0x0000008000007945 */ /* 0x000fe60003800200 */
[----:B------:R-:W-:-:S13]  /*4a90*/  ISETP.NE.U32.OR P0, PT, R16, 0x1, P0 ;  /* 0x000000011000780c */ /* 0x000fda0000705470 */
[----:B------:R-:W-:Y:S05]  /*4aa0*/  @P0 BRA `(.L_x_96) ;  /* 0x0000000000140947 */ /* 0x000fea0003800000 */
[----:B------:R-:W-:-:S04]  /*4ab0*/  IMAD R13, R21, UR8, R20 ;  /* 0x00000008150d7c24 */ /* 0x000fc8000f8e0214 */
[----:B------:R-:W-:-:S06]  /*4ac0*/  IMAD.WIDE.U32 R12, R13, 0x8, R48 ;  /* 0x000000080d0c7825 */ /* 0x000fcc00078e0030 */
[----:B------:R-:W3:Y:S02]  /*4ad0*/  LDG.E.64 R12, desc[UR10][R12.64] ;  /* 0x0000000a0c0c7981 */ /* 0x000ee4000c1e1b00 */
[----:B---3--:R-:W-:Y:S01]  /*4ae0*/  FADD.FTZ R28, R28, R12 ;  /* 0x0000000c1c1c7221 */ /* 0x008fe20000010000 */
[----:B------:R-:W-:-:S07]  /*4af0*/  FADD.FTZ R29, R29, R13 ;  /* 0x0000000d1d1d7221 */ /* 0x000fce0000010000 */
.L_x_96:
[----:B------:R-:W-:Y:S05]  /*4b00*/  BSYNC.RECONVERGENT B0 ;  /* 0x0000000000007941 */ /* 0x000fea0003800200 */
.L_x_89:
[----:B------:R-:W5:Y:S01]  /*4b10*/  S2UR UR7, SR_CgaCtaId ;  /* 0x00000000000779c3 */ /* 0x000f620000008800 */
[----:B------:R-:W-:Y:S01]  /*4b20*/  UMOV UR5, 0x400 ;  /* 0x0000040000057882 */ /* 0x000fe20000000000 */
[C---:B----4-:R-:W-:Y:S02]  /*4b30*/  PRMT R14, R45.reuse, 0x7632, R14 ;  /* 0x000076322d0e7816 */ /* 0x050fe4000000000e */
[----:B------:R-:W-:Y:S02]  /*4b40*/  SHF.L.U32 R45, R45, 0x10, RZ ;  /* 0x000000102d2d7819 */ /* 0x000fe400000006ff */
[----:B------:R-:W-:-:S03]  /*4b50*/  SHF.L.U32 R14, R14, 0x10, RZ ;  /* 0x000000100e0e7819 */ /* 0x000fc600000006ff */
[----:B------:R-:W-:Y:S02]  /*4b60*/  FADD.FTZ R15, R45, -UR14 ;  /* 0x8000000e2d0f7e21 */ /* 0x000fe40008010000 */
[----:B------:R-:W-:Y:S02]  /*4b70*/  FADD.FTZ R14, R14, -UR14 ;  /* 0x8000000e0e0e7e21 */ /* 0x000fe40008010000 */
[----:B------:R-:W-:Y:S02]  /*4b80*/  FMUL.FTZ R15, R15, UR9 ;  /* 0x000000090f0f7c20 */ /* 0x000fe40008410000 */
[----:B------:R-:W-:Y:S01]  /*4b90*/  FMUL.FTZ R14, R14, UR9 ;  /* 0x000000090e0e7c20 */ /* 0x000fe20008410000 */
[----:B-----5:R-:W-:Y:S01]  /*4ba0*/  ULEA UR5, UR7, UR5, 0x18 ;  /* 0x0000000507057291 */ /* 0x020fe2000f8ec0ff */
[----:B------:R-:W4:Y:S08]  /*4bb0*/  LDCU.U8 UR7, c[0x0][0x414] ;  /* 0x00008280ff0777ac */ /* 0x000f300008000000 */
[----:B------:R-:W-:Y:S01]  /*4bc0*/  @!P1 STS.64 [UR5+0x78], R28 ;  /* 0x0000781cff009988 */ /* 0x000fe20008000a05 */
[----:B------:R-:W-:Y:S01]  /*4bd0*/  BAR.SYNC.DEFER_BLOCKING 0x0 ;  /* 0x0000000000007b1d */ /* 0x000fe20000010000 */
[----:B----4-:R-:W-:-:S05]  /*4be0*/  UISETP.NE.AND UP0, UPT, UR7, URZ, UPT ;  /* 0x000000ff0700728c */ /* 0x010fca000bf05270 */
[----:B------:R-:W3:Y:S01]  /*4bf0*/  LDS.64 R12, [UR5+0x78] ;  /* 0x00007805ff0c7984 */ /* 0x000ee20008000a00 */
[----:B------:R-:W3:Y:S02]  /*4c00*/  LDCU UR5, c[0x0][0x42c] ;  /* 0x00008580ff0577ac */ /* 0x000ee40008000800 */
[----:B---3--:R-:W-:Y:S01]  /*4c10*/  FMUL.FTZ R16, R12, UR5 ;  /* 0x000000050c107c20 */ /* 0x008fe20008410000 */
[C---:B------:R-:W-:Y:S01]  /*4c20*/  PRMT R12, R44.reuse, 0x7632, R12 ;  /* 0x000076322c0c7816 */ /* 0x040fe2000000000c */
[----:B-1----:R-:W-:Y:S01]  /*4c30*/  FMUL.FTZ R17, R13, UR5 ;  /* 0x000000050d117c20 */ /* 0x002fe20008410000 */
[----:B------:R-:W-:Y:S02]  /*4c40*/  SHF.L.U32 R13, R44, 0x10, RZ ;  /* 0x000000102c0d7819 */ /* 0x000fe400000006ff */
[----:B------:R-:W-:Y:S01]  /*4c50*/  SHF.L.U32 R12, R12, 0x10, RZ ;  /* 0x000000100c0c7819 */ /* 0x000fe200000006ff */
[----:B------:R-:W-:Y:S06]  /*4c60*/  BRA.U !UP0, `(.L_x_97) ;  /* 0x0000000108487547 */ /* 0x000fec000b800000 */
[----:B------:R-:W-:Y:S01]  /*4c70*/  FFMA.FTZ R18, R10, R15, R8 ;  /* 0x0000000f0a127223 */ /* 0x000fe20000010008 */
[----:B------:R-:W-:-:S03]  /*4c80*/  FFMA.FTZ R27, R11, R14, R9 ;  /* 0x0000000e0b1b7223 */ /* 0x000fc60000010009 */
[----:B--2---:R-:W-:Y:S01]  /*4c90*/  FMUL.FTZ R19, R18, -1.4426950216293334961 ;  /* 0xbfb8aa3b12137820 */ /* 0x004fe20000410000 */
[----:B------:R-:W-:-:S05]  /*4ca0*/  FMUL.FTZ R21, R27, -1.4426950216293334961 ;  /* 0xbfb8aa3b1b157820 */ /* 0x000fca0000410000 */
[----:B------:R-:W1:Y:S04]  /*4cb0*/  MUFU.EX2 R19, R19 ;  /* 0x0000001300137308 */ /* 0x000e680000000800 */
[----:B------:R-:W2:Y:S01]  /*4cc0*/  MUFU.EX2 R21, R21 ;  /* 0x0000001500157308 */ /* 0x000ea20000000800 */
[----:B-1----:R-:W-:Y:S01]  /*4cd0*/  FADD.FTZ R20, R19, 1 ;  /* 0x3f80000013147421 */ /* 0x002fe20000010000 */
[----:B--2---:R-:W-:-:S05]  /*4ce0*/  FADD.FTZ R22, R21, 1 ;  /* 0x3f80000015167421 */ /* 0x004fca0000010000 */
[----:B------:R-:W1:Y:S08]  /*4cf0*/  MUFU.RCP R20, R20 ;  /* 0x0000001400147308 */ /* 0x000e700000001000 */
[----:B------:R-:W2:Y:S01]  /*4d00*/  MUFU.RCP R23, R22 ;  /* 0x0000001600177308 */ /* 0x000ea20000001000 */
[----:B-1----:R-:W-:Y:S01]  /*4d10*/  FADD.FTZ R25, -R20, 1 ;  /* 0x3f80000014197421 */ /* 0x002fe20000010100 */
[----:B------:R-:W-:-:S03]  /*4d20*/  FMUL.FTZ R13, R13, R20 ;  /* 0x000000140d0d7220 */ /* 0x000fc60000410000 */
[----:B------:R-:W-:Y:S01]  /*4d30*/  FFMA.FTZ R18, R18, R25, 1 ;  /* 0x3f80000012127423 */ /* 0x000fe20000010019 */
[----:B--2---:R-:W-:Y:S01]  /*4d40*/  FADD.FTZ R24, -R23, 1 ;  /* 0x3f80000017187421 */ /* 0x004fe20000010100 */
[----:B------:R-:W-:Y:S02]  /*4d50*/  FMUL.FTZ R12, R12, R23 ;  /* 0x000000170c0c7220 */ /* 0x000fe40000410000 */
[----:B------:R-:W-:Y:S01]  /*4d60*/  FMUL.FTZ R13, R13, R18 ;  /* 0x000000120d0d7220 */ /* 0x000fe20000410000 */
[----:B------:R-:W-:-:S04]  /*4d70*/  FFMA.FTZ R19, R27, R24, 1 ;  /* 0x3f8000001b137423 */ /* 0x000fc80000010018 */
[----:B------:R-:W-:-:S07]  /*4d80*/  FMUL.FTZ R12, R12, R19 ;  /* 0x000000130c0c7220 */ /* 0x000fce0000410000 */
.L_x_97:
[----:B------:R-:W1:Y:S01]  /*4d90*/  LDCU UR5, c[0x0][0x41c] ;  /* 0x00008380ff0577ac */ /* 0x000e620008000800 */
[C-C-:B------:R-:W-:Y:S01]  /*4da0*/  FFMA.FTZ R15, R16.reuse, R15, R17.reuse ;  /* 0x0000000f100f7223 */ /* 0x140fe20000010011 */
[----:B------:R-:W-:Y:S01]  /*4db0*/  FFMA.FTZ R14, R16, R14, R17 ;  /* 0x0000000e100e7223 */ /* 0x000fe20000010011 */
[----:B------:R-:W-:Y:S01]  /*4dc0*/  BSSY.RECONVERGENT B0, `(.L_x_98) ;  /* 0x0000019000007945 */ /* 0x000fe20003800200 */
[----:B------:R-:W3:Y:S01]  /*4dd0*/  LDCU.64 UR16, c[0x0][0x400] ;  /* 0x00008000ff1077ac */ /* 0x000ee20008000a00 */
[----:B------:R-:W-:Y:S01]  /*4de0*/  FFMA.FTZ R15, R10, R13, -R15 ;  /* 0x0000000d0a0f7223 */ /* 0x000fe2000001080f */
[C---:B------:R-:W-:Y:S01]  /*4df0*/  PRMT R18, R42.reuse, 0x7632, R18 ;  /* 0x000076322a127816 */ /* 0x040fe20000000012 */
[----:B------:R-:W-:Y:S01]  /*4e00*/  FFMA.FTZ R14, R11, R12, -R14 ;  /* 0x0000000c0b0e7223 */ /* 0x000fe2000001080e */
[----:B------:R-:W-:Y:S01]  /*4e10*/  SHF.L.U32 R21, R42, 0x10, RZ ;  /* 0x000000102a157819 */ /* 0x000fe200000006ff */
[----:B-1----:R-:W-:-:S05]  /*4e20*/  IMAD R3, R3, UR5, R46 ;  /* 0x0000000503037c24 */ /* 0x002fca000f8e022e */
[----:B---3--:R-:W-:Y:S02]  /*4e30*/  ISETP.GE.U32.AND P0, PT, R3, UR16, PT ;  /* 0x0000001003007c0c */ /* 0x008fe4000bf06070 */
[----:B--2---:R-:W-:-:S04]  /*4e40*/  SHF.R.S32.HI R19, RZ, 0x1f, R3 ;  /* 0x0000001fff137819 */ /* 0x004fc80000011403 */
[----:B------:R-:W-:-:S13]  /*4e50*/  ISETP.GE.AND.EX P0, PT, R19, UR17, PT, P0 ;  /* 0x0000001113007c0c */ /* 0x000fda000bf06300 */
[----:B------:R-:W-:Y:S05]  /*4e60*/  @P0 BRA `(.L_x_99) ;  /* 0x0000000000380947 */ /* 0x000fea0003800000 */
[----:B------:R-:W1:Y:S01]  /*4e70*/  LDCU.64 UR18, c[0x0][0x3f8] ;  /* 0x00007f00ff1277ac */ /* 0x000e620008000a00 */
[----:B------:R-:W-:Y:S02]  /*4e80*/  MOV R12, R50 ;  /* 0x00000032000c7202 */ /* 0x000fe40000000f00 */
[----:B------:R-:W-:Y:S01]  /*4e90*/  MOV R13, R53 ;  /* 0x00000035000d7202 */ /* 0x000fe20000000f00 */
[----:B------:R-:W2:Y:S01]  /*4ea0*/  LDCU.64 UR12, c[0x0][0x380] ;  /* 0x00007000ff0c77ac */ /* 0x000ea20008000a00 */
[----:B-1----:R-:W-:Y:S02]  /*4eb0*/  IMAD R20, R19, UR18, RZ ;  /* 0x0000001213147c24 */ /* 0x002fe4000f8e02ff */
[----:B------:R-:W-:Y:S01]  /*4ec0*/  FMUL.FTZ R19, R14, UR9 ;  /* 0x000000090e137c20 */ /* 0x000fe20008410000 */
[----:B------:R-:W-:-:S04]  /*4ed0*/  IMAD.WIDE.U32 R12, R3, UR18, R12 ;  /* 0x00000012030c7c25 */ /* 0x000fc8000f8e000c */
[----:B------:R-:W-:Y:S02]  /*4ee0*/  IMAD R23, R3, UR19, R20 ;  /* 0x0000001303177c24 */ /* 0x000fe4000f8e0214 */
[----:B------:R-:W-:Y:S01]  /*4ef0*/  FMUL.FTZ R20, R15, UR9 ;  /* 0x000000090f147c20 */ /* 0x000fe20008410000 */
[C---:B--2---:R-:W-:Y:S02]  /*4f00*/  LEA R14, P0, R12.reuse, UR12, 0x1 ;  /* 0x0000000c0c0e7c11 */ /* 0x044fe4000f8008ff */
[----:B------:R-:W-:Y:S02]  /*4f10*/  IADD3 R23, PT, PT, R13, R23, RZ ;  /* 0x000000170d177210 */ /* 0x000fe40007ffe0ff */
[----:B------:R-:W-:Y:S02]  /*4f20*/  F2FP.BF16.F32.PACK_AB R19, R19, R20 ;  /* 0x000000141313723e */ /* 0x000fe400000010ff */
[----:B------:R-:W-:-:S05]  /*4f30*/  LEA.HI.X R15, R12, UR13, R23, 0x1, P0 ;  /* 0x0000000d0c0f7c11 */ /* 0x000fca00080f0c17 */
[----:B------:R1:W-:Y:S02]  /*4f40*/  STG.E desc[UR10][R14.64], R19 ;  /* 0x000000130e007986 */ /* 0x0003e4000c10190a */
.L_x_99:
[----:B------:R-:W-:Y:S05]  /*4f50*/  BSYNC.RECONVERGENT B0 ;  /* 0x0000000000007941 */ /* 0x000fea0003800200 */
.L_x_98:
[C---:B-1----:R-:W-:Y:S02]  /*4f60*/  PRMT R14, R43.reuse, 0x7632, R14 ;  /* 0x000076322b0e7816 */ /* 0x042fe4000000000e */
[----:B------:R-:W-:Y:S02]  /*4f70*/  SHF.L.U32 R43, R43, 0x10, RZ ;  /* 0x000000102b2b7819 */ /* 0x000fe400000006ff */
[----:B------:R-:W-:Y:S02]  /*4f80*/  SHF.L.U32 R14, R14, 0x10, RZ ;  /* 0x000000100e0e7819 */ /* 0x000fe400000006ff */
[----:B------:R-:W-:Y:S01]  /*4f90*/  IADD3 R15, PT, PT, R3, 0x20, RZ ;  /* 0x00000020030f7810 */ /* 0x000fe20007ffe0ff */
[----:B------:R-:W-:Y:S01]  /*4fa0*/  FADD.FTZ R43, R43, -UR14 ;  /* 0x8000000e2b2b7e21 */ /* 0x000fe20008010000 */
[----:B------:R-:W-:Y:S01]  /*4fb0*/  IADD3 R19, PT, PT, R3, 0x40, RZ ;  /* 0x0000004003137810 */ /* 0x000fe20007ffe0ff */
[----:B------:R-:W-:Y:S01]  /*4fc0*/  FADD.FTZ R14, R14, -UR14 ;  /* 0x8000000e0e0e7e21 */ /* 0x000fe20008010000 */
[----:B------:R-:W-:Y:S01]  /*4fd0*/  ISETP.GE.U32.AND P0, PT, R15, UR16, PT ;  /* 0x000000100f007c0c */ /* 0x000fe2000bf06070 */
[----:B------:R-:W-:Y:S01]  /*4fe0*/  FMUL.FTZ R43, R43, UR9 ;  /* 0x000000092b2b7c20 */ /* 0x000fe20008410000 */
[----:B------:R-:W-:Y:S01]  /*4ff0*/  SHF.R.S32.HI R12, RZ, 0x1f, R15 ;  /* 0x0000001fff0c7819 */ /* 0x000fe2000001140f */
[----:B------:R-:W-:Y:S01]  /*5000*/  FMUL.FTZ R14, R14, UR9 ;  /* 0x000000090e0e7c20 */ /* 0x000fe20008410000 */
[----:B------:R-:W-:Y:S01]  /*5010*/  PRMT R13, R41, 0x7632, R13 ;  /* 0x00007632290d7816 */ /* 0x000fe2000000000d */
[----:B------:R-:W-:Y:S01]  /*5020*/  FFMA.FTZ R23, R16, R43, R17 ;  /* 0x0000002b10177223 */ /* 0x000fe20000010011 */
[----:B------:R-:W-:-:S02]  /*5030*/  ISETP.GE.U32.AND P1, PT, R19, UR16, PT ;  /* 0x0000001013007c0c */ /* 0x000fc4000bf26070 */
[----:B------:R-:W-:Y:S02]  /*5040*/  ISETP.GE.AND.EX P0, PT, R12, UR17, PT, P0 ;  /* 0x000000110c007c0c */ /* 0x000fe4000bf06300 */
[----:B------:R-:W-:Y:S02]  /*5050*/  SHF.L.U32 R41, R41, 0x10, RZ ;  /* 0x0000001029297819 */ /* 0x000fe400000006ff */
[----:B------:R-:W-:Y:S01]  /*5060*/  SHF.L.U32 R18, R18, 0x10, RZ ;  /* 0x0000001012127819 */ /* 0x000fe200000006ff */
[----:B------:R-:W-:Y:S08]  /*5070*/  BRA.U !UP0, `(.L_x_100) ;  /* 0x0000000108487547 */ /* 0x000ff0000b800000 */
[----:B------:R-:W-:Y:S01]  /*5080*/  FFMA.FTZ R20, R10, R43, R8 ;  /* 0x0000002b0a147223 */ /* 0x000fe20000010008 */
[----:B------:R-:W-:-:S03]  /*5090*/  FFMA.FTZ R22, R11, R14, R9 ;  /* 0x0000000e0b167223 */ /* 0x000fc60000010009 */
[----:B------:R-:W-:Y:S01]  /*50a0*/  FMUL.FTZ R24, R20, -1.4426950216293334961 ;  /* 0xbfb8aa3b14187820 */ /* 0x000fe20000410000 */
[----:B------:R-:W-:-:S05]  /*50b0*/  FMUL.FTZ R27, R22, -1.4426950216293334961 ;  /* 0xbfb8aa3b161b7820 */ /* 0x000fca0000410000 */
[----:B------:R-:W1:Y:S04]  /*50c0*/  MUFU.EX2 R24, R24 ;  /* 0x0000001800187308 */ /* 0x000e680000000800 */
[----:B------:R-:W0:Y:S01]  /*50d0*/  MUFU.EX2 R27, R27 ;  /* 0x0000001b001b7308 */ /* 0x000e220000000800 */
[----:B-1----:R-:W-:Y:S01]  /*50e0*/  FADD.FTZ R25, R24, 1 ;  /* 0x3f80000018197421 */ /* 0x002fe20000010000 */
        /* <DEDUP_REMOVED lines=11> */
.L_x_100:
[----:B------:R-:W-:Y:S01]  /*51a0*/  FFMA.FTZ R14, R16, R14, R17 ;  /* 0x0000000e100e7223 */ /* 0x000fe20000010011 */
[----:B------:R-:W-:Y:S01]  /*51b0*/  BSSY.RECONVERGENT B0, `(.L_x_101) ;  /* 0x0000015000007945 */ /* 0x000fe20003800200 */
[----:B------:R-:W-:Y:S01]  /*51c0*/  FFMA.FTZ R23, R10, R21, -R23 ;  /* 0x000000150a177223 */ /* 0x000fe20000010817 */
[----:B------:R-:W-:Y:S01]  /*51d0*/  SHF.L.U32 R21, R13, 0x10, RZ ;  /* 0x000000100d157819 */ /* 0x000fe200000006ff */
[----:B------:R-:W-:Y:S01]  /*51e0*/  FADD.FTZ R41, R41, -UR14 ;  /* 0x8000000e29297e21 */ /* 0x000fe20008010000 */
[----:B------:R-:W-:Y:S01]  /*51f0*/  SHF.R.S32.HI R20, RZ, 0x1f, R19 ;  /* 0x0000001fff147819 */ /* 0x000fe20000011413 */
[----:B------:R-:W-:Y:S01]  /*5200*/  FFMA.FTZ R18, R11, R18, -R14 ;  /* 0x000000120b127223 */ /* 0x000fe2000001080e */
[----:B------:R-:W-:Y:S06]  /*5210*/  @P0 BRA `(.L_x_102) ;  /* 0x0000000000380947 */ /* 0x000fec0003800000 */
[----:B------:R-:W1:Y:S01]  /*5220*/  LDCU.64 UR12, c[0x0][0x3f8] ;  /* 0x00007f00ff0c77ac */ /* 0x000e620008000a00 */
[----:B------:R-:W-:Y:S01]  /*5230*/  MOV R13, R53 ;  /* 0x00000035000d7202 */ /* 0x000fe20000000f00 */
[----:B------:R-:W-:Y:S01]  /*5240*/  FMUL.FTZ R23, R23, UR9 ;  /* 0x0000000917177c20 */ /* 0x000fe20008410000 */
[----:B------:R-:W-:Y:S01]  /*5250*/  FMUL.FTZ R18, R18, UR9 ;  /* 0x0000000912127c20 */ /* 0x000fe20008410000 */
[----:B------:R-:W2:Y:S01]  /*5260*/  LDCU.64 UR18, c[0x0][0x380] ;  /* 0x00007000ff1277ac */ /* 0x000ea20008000a00 */
[----:B-1----:R-:W-:Y:S01]  /*5270*/  IMAD R14, R12, UR12, RZ ;  /* 0x0000000c0c0e7c24 */ /* 0x002fe2000f8e02ff */
[----:B------:R-:W-:-:S05]  /*5280*/  MOV R12, R50 ;  /* 0x00000032000c7202 */ /* 0x000fca0000000f00 */
[----:B------:R-:W-:-:S04]  /*5290*/  IMAD.WIDE.U32 R12, R15, UR12, R12 ;  /* 0x0000000c0f0c7c25 */ /* 0x000fc8000f8e000c */
[----:B------:R-:W-:Y:S01]  /*52a0*/  IMAD R15, R15, UR13, R14 ;  /* 0x0000000d0f0f7c24 */ /* 0x000fe2000f8e020e */
[----:B--2---:R-:W-:-:S04]  /*52b0*/  LEA R14, P0, R12, UR18, 0x1 ;  /* 0x000000120c0e7c11 */ /* 0x004fc8000f8008ff */
[----:B------:R-:W-:Y:S02]  /*52c0*/  IADD3 R15, PT, PT, R13, R15, RZ ;  /* 0x0000000f0d0f7210 */ /* 0x000fe40007ffe0ff */
[----:B------:R-:W-:Y:S02]  /*52d0*/  F2FP.BF16.F32.PACK_AB R13, R18, R23 ;  /* 0x00000017120d723e */ /* 0x000fe400000010ff */
[----:B------:R-:W-:-:S05]  /*52e0*/  LEA.HI.X R15, R12, UR19, R15, 0x1, P0 ;  /* 0x000000130c0f7c11 */ /* 0x000fca00080f0c0f */
[----:B------:R1:W-:Y:S02]  /*52f0*/  STG.E desc[UR10][R14.64], R13 ;  /* 0x0000000d0e007986 */ /* 0x0003e4000c10190a */
.L_x_102:
[----:B------:R-:W-:Y:S05]  /*5300*/  BSYNC.RECONVERGENT B0 ;  /* 0x0000000000007941 */ /* 0x000fea0003800200 */
.L_x_101:
[----:B-1----:R-:W-:Y:S01]  /*5310*/  PRMT R14, R40, 0x7632, R14 ;  /* 0x00007632280e7816 */ /* 0x002fe2000000000e */
[----:B------:R-:W-:Y:S01]  /*5320*/  FMUL.FTZ R41, R41, UR9 ;  /* 0x0000000929297c20 */ /* 0x000fe20008410000 */
[----:B------:R-:W-:Y:S01]  /*5330*/  FADD.FTZ R21, R21, -UR14 ;  /* 0x8000000e15157e21 */ /* 0x000fe20008010000 */
[----:B------:R-:W-:Y:S02]  /*5340*/  ISETP.GE.AND.EX P1, PT, R20, UR17, PT, P1 ;  /* 0x0000001114007c0c */ /* 0x000fe4000bf26310 */
[----:B------:R-:W-:Y:S01]  /*5350*/  SHF.L.U32 R13, R40, 0x10, RZ ;  /* 0x00000010280d7819 */ /* 0x000fe200000006ff */
[----:B0-----:R-:W-:Y:S01]  /*5360*/  FFMA.FTZ R29, R16, R41, R17 ;  /* 0x00000029101d7223 */ /* 0x001fe20000010011 */
[----:B------:R-:W-:Y:S01]  /*5370*/  SHF.L.U32 R14, R14, 0x10, RZ ;  /* 0x000000100e0e7819 */ /* 0x000fe200000006ff */
[----:B------:R-:W-:Y:S01]  /*5380*/  FMUL.FTZ R28, R21, UR9 ;  /* 0x00000009151c7c20 */ /* 0x000fe20008410000 */
[----:B------:R-:W-:Y:S07]  /*5390*/  BRA.U !UP0, `(.L_x_103) ;  /* 0x0000000108487547 */ /* 0x000fee000b800000 */
        /* <DEDUP_REMOVED lines=18> */
.L_x_103:
[----:B------:R-:W-:Y:S01]  /*54c0*/  FFMA.FTZ R18, R16, R28, R17 ;  /* 0x0000001c10127223 */ /* 0x000fe20000010011 */
[----:B------:R-:W-:Y:S01]  /*54d0*/  BSSY.RECONVERGENT B0, `(.L_x_104) ;  /* 0x0000014000007945 */ /* 0x000fe20003800200 */
[----:B------:R-:W-:Y:S01]  /*54e0*/  FFMA.FTZ R29, R10, R13, -R29 ;  /* 0x0000000d0a1d7223 */ /* 0x000fe2000001081d */
[C---:B------:R-:W-:Y:S01]  /*54f0*/  PRMT R12, R38.reuse, 0x7632, R12 ;  /* 0x00007632260c7816 */ /* 0x040fe2000000000c */
[----:B------:R-:W-:Y:S01]  /*5500*/  FFMA.FTZ R18, R11, R14, -R18 ;  /* 0x0000000e0b127223 */ /* 0x000fe20000010812 */
[----:B------:R-:W-:Y:S01]  /*5510*/  SHF.L.U32 R13, R38, 0x10, RZ ;  /* 0x00000010260d7819 */ /* 0x000fe200000006ff */
[----:B------:R-:W-:Y:S06]  /*5520*/  @P1 BRA `(.L_x_105) ;  /* 0x0000000000381947 */ /* 0x000fec0003800000 */
[----:B------:R-:W0:Y:S01]  /*5530*/  LDCU.64 UR12, c[0x0][0x3f8] ;  /* 0x00007f00ff0c77ac */ /* 0x000e220008000a00 */
[----:B------:R-:W-:Y:S01]  /*5540*/  MOV R14, R50 ;  /* 0x00000032000e7202 */ /* 0x000fe20000000f00 */
[----:B------:R-:W-:Y:S01]  /*5550*/  FMUL.FTZ R29, R29, UR9 ;  /* 0x000000091d1d7c20 */ /* 0x000fe20008410000 */
[----:B------:R-:W-:Y:S01]  /*5560*/  MOV R15, R53 ;  /* 0x00000035000f7202 */ /* 0x000fe20000000f00 */
[----:B------:R-:W1:Y:S01]  /*5570*/  LDCU.64 UR18, c[0x0][0x380] ;  /* 0x00007000ff1277ac */ /* 0x000e620008000a00 */
[----:B0-----:R-:W-:Y:S02]  /*5580*/  IMAD R20, R20, UR12, RZ ;  /* 0x0000000c14147c24 */ /* 0x001fe4000f8e02ff */
[----:B------:R-:W-:-:S04]  /*5590*/  IMAD.WIDE.U32 R14, R19, UR12, R14 ;  /* 0x0000000c130e7c25 */ /* 0x000fc8000f8e000e */
[----:B------:R-:W-:Y:S02]  /*55a0*/  IMAD R19, R19, UR13, R20 ;  /* 0x0000000d13137c24 */ /* 0x000fe4000f8e0214 */
[----:B------:R-:W-:Y:S01]  /*55b0*/  FMUL.FTZ R20, R18, UR9 ;  /* 0x0000000912147c20 */ /* 0x000fe20008410000 */
[----:B-1----:R-:W-:Y:S02]  /*55c0*/  LEA R18, P0, R14, UR18, 0x1 ;  /* 0x000000120e127c11 */ /* 0x002fe4000f8008ff */
[----:B------:R-:W-:Y:S02]  /*55d0*/  IADD3 R19, PT, PT, R15, R19, RZ ;  /* 0x000000130f137210 */ /* 0x000fe40007ffe0ff */
[----:B------:R-:W-:Y:S02]  /*55e0*/  F2FP.BF16.F32.PACK_AB R15, R20, R29 ;  /* 0x0000001d140f723e */ /* 0x000fe400000010ff */
[----:B------:R-:W-:-:S05]  /*55f0*/  LEA.HI.X R19, R14, UR19, R19, 0x1, P0 ;  /* 0x000000130e137c11 */ /* 0x000fca00080f0c13 */
[----:B------:R0:W-:Y:S02]  /*5600*/  STG.E desc[UR10][R18.64], R15 ;  /* 0x0000000f12007986 */ /* 0x0001e4000c10190a */
.L_x_105:
[----:B------:R-:W-:Y:S05]  /*5610*/  BSYNC.RECONVERGENT B0 ;  /* 0x0000000000007941 */ /* 0x000fea0003800200 */
.L_x_104:
[----:B0-----:R-:W-:Y:S02]  /*5620*/  PRMT R18, R37, 0x7632, R18 ;  /* 0x0000763225127816 */ /* 0x001fe40000000012 */
[----:B------:R-:W-:Y:S02]  /*5630*/  PRMT R15, R39, 0x7632, R15 ;  /* 0x00007632270f7816 */ /* 0x000fe4000000000f */
[----:B------:R-:W-:Y:S02]  /*5640*/  PRMT R19, R35, 0x7632, R19 ;  /* 0x0000763223137816 */ /* 0x000fe40000000013 */
[----:B------:R-:W-:Y:S02]  /*5650*/  SHF.L.U32 R14, R7, 0x10, RZ ;  /* 0x00000010070e7819 */ /* 0x000fe400000006ff */
[----:B------:R-:W-:Y:S02]  /*5660*/  SHF.L.U32 R21, R5, 0x10, RZ ;  /* 0x0000001005157819 */ /* 0x000fe400000006ff */
[----:B------:R-:W-:Y:S01]  /*5670*/  SHF.L.U32 R7, R18, 0x10, RZ ;  /* 0x0000001012077819 */ /* 0x000fe200000006ff */
[----:B------:R-:W-:Y:S01]  /*5680*/  FADD.FTZ R23, R14, -UR14 ;  /* 0x8000000e0e177e21 */ /* 0x000fe20008010000 */
[----:B------:R-:W-:Y:S01]  /*5690*/  SHF.L.U32 R39, R39, 0x10, RZ ;  /* 0x0000001027277819 */ /* 0x000fe200000006ff */
[----:B------:R-:W-:Y:S01]  /*56a0*/  FADD.FTZ R21, R21, -UR14 ;  /* 0x8000000e15157e21 */ /* 0x000fe20008010000 */
[----:B------:R-:W-:Y:S01]  /*56b0*/  SHF.L.U32 R37, R37, 0x10, RZ ;  /* 0x0000001025257819 */ /* 0x000fe200000006ff */
[----:B------:R-:W-:Y:S01]  /*56c0*/  FADD.FTZ R38, R7, -UR14 ;  /* 0x8000000e07267e21 */ /* 0x000fe20008010000 */
[----:B------:R-:W-:-:S02]  /*56d0*/  SHF.L.U32 R35, R35, 0x10, RZ ;  /* 0x0000001023237819 */ /* 0x000fc400000006ff */
[----:B------:R-:W-:Y:S01]  /*56e0*/  SHF.L.U32 R33, R33, 0x10, RZ ;  /* 0x0000001021217819 */ /* 0x000fe200000006ff */
[----:B------:R-:W-:Y:S01]  /*56f0*/  FADD.FTZ R37, R37, -UR14 ;  /* 0x8000000e25257e21 */ /* 0x000fe20008010000 */
[----:B------:R-:W-:Y:S01]  /*5700*/  SHF.L.U32 R30, R30, 0x10, RZ ;  /* 0x000000101e1e7819 */ /* 0x000fe200000006ff */
[----:B------:R-:W-:Y:S01]  /*5710*/  FMUL.FTZ R38, R38, UR9 ;  /* 0x0000000926267c20 */ /* 0x000fe20008410000 */
[----:B------:R-:W-:Y:S01]  /*5720*/  SHF.L.U32 R5, R15, 0x10, RZ ;  /* 0x000000100f057819 */ /* 0x000fe200000006ff */
[----:B------:R-:W-:Y:S01]  /*5730*/  FADD.FTZ R15, R39, -UR14 ;  /* 0x8000000e270f7e21 */ /* 0x000fe20008010000 */
[----:B------:R-:W-:Y:S01]  /*5740*/  SHF.L.U32 R18, R19, 0x10, RZ ;  /* 0x0000001013127819 */ /* 0x000fe200000006ff */
[----:B------:R-:W-:Y:S01]  /*5750*/  FADD.FTZ R19, R35, -UR14 ;  /* 0x8000000e23137e21 */ /* 0x000fe20008010000 */
[----:B------:R-:W-:Y:S01]  /*5760*/  FADD.FTZ R33, R33, -UR14 ;  /* 0x8000000e21217e21 */ /* 0x000fe20008010000 */
[----:B------:R-:W-:Y:S01]  /*5770*/  FADD.FTZ R20, R30, -UR14 ;  /* 0x8000000e1e147e21 */ /* 0x000fe20008010000 */
[----:B------:R-:W-:Y:S01]  /*5780*/  FADD.FTZ R14, R5, -UR14 ;  /* 0x8000000e050e7e21 */ /* 0x000fe20008010000 */
[----:B------:R-:W-:Y:S01]  /*5790*/  FADD.FTZ R22, R18, -UR14 ;  /* 0x8000000e12167e21 */ /* 0x000fe20008010000 */
[----:B------:R-:W-:Y:S01]  /*57a0*/  SHF.L.U32 R12, R12, 0x10, RZ ;  /* 0x000000100c0c7819 */ /* 0x000fe200000006ff */
[----:B------:R-:W-:Y:S01]  /*57b0*/  FMUL.FTZ R15, R15, UR9 ;  /* 0x000000090f0f7c20 */ /* 0x000fe20008410000 */
        /* <DEDUP_REMOVED lines=27> */
.L_x_106:
[C-C-:B------:R-:W-:Y:S01]  /*5970*/  FFMA.FTZ R41, R16.reuse, R15, R17.reuse ;  /* 0x0000000f10297223 */ /* 0x140fe20000010011 */
[C---:B------:R-:W-:Y:S01]  /*5980*/  IADD3 R15, PT, PT, R3.reuse, 0x60, RZ ;  /* 0x00000060030f7810 */ /* 0x040fe20007ffe0ff */
[C-C-:B------:R-:W-:Y:S01]  /*5990*/  FFMA.FTZ R14, R16.reuse, R30, R17.reuse ;  /* 0x0000001e100e7223 */ /* 0x140fe20000010011 */
[----:B------:R-:W-:Y:S01]  /*59a0*/  IADD3 R35, PT, PT, R3, 0x80, RZ ;  /* 0x0000008003237810 */ /* 0x000fe20007ffe0ff */
[----:B------:R-:W-:Y:S01]  /*59b0*/  BSSY.RECONVERGENT B0, `(.L_x_107) ;  /* 0x000002b000007945 */ /* 0x000fe20003800200 */
[----:B------:R-:W-:Y:S01]  /*59c0*/  ISETP.GE.U32.AND P2, PT, R15, UR16, PT ;  /* 0x000000100f007c0c */ /* 0x000fe2000bf46070 */
[C---:B------:R-:W-:Y:S01]  /*59d0*/  FFMA.FTZ R37, R16.reuse, R39, R17 ;  /* 0x0000002710257223 */ /* 0x040fe20000010011 */
[----:B------:R-:W-:Y:S01]  /*59e0*/  SHF.R.S32.HI R42, RZ, 0x1f, R15 ;  /* 0x0000001fff2a7819 */ /* 0x000fe2000001140f */
[C-C-:B------:R-:W-:Y:S01]  /*59f0*/  FFMA.FTZ R30, R16.reuse, R38, R17.reuse ;  /* 0x00000026101e7223 */ /* 0x140fe20000010011 */
[C---:B------:R-:W-:Y:S01]  /*5a00*/  IADD3 R23, PT, PT, R3.reuse, 0xa0, RZ ;  /* 0x000000a003177810 */ /* 0x040fe20007ffe0ff */
[--C-:B------:R-:W-:Y:S01]  /*5a10*/  FFMA.FTZ R21, R16, R19, R17.reuse ;  /* 0x0000001310157223 */ /* 0x100fe20000010011 */
[----:B------:R-:W-:Y:S01]  /*5a20*/  ISETP.GE.AND.EX P2, PT, R42, UR17, PT, P2 ;  /* 0x000000112a007c0c */ /* 0x000fe2000bf46320 */
[C-C-:B------:R-:W-:Y:S01]  /*5a30*/  FFMA.FTZ R24, R16.reuse, R22, R17.reuse ;  /* 0x0000001610187223 */ /* 0x140fe20000010011 */
[C---:B------:R-:W-:Y:S01]  /*5a40*/  IADD3 R25, PT, PT, R3.reuse, 0xc0, RZ ;  /* 0x000000c003197810 */ /* 0x040fe20007ffe0ff */
[C-C-:B------:R-:W-:Y:S01]  /*5a50*/  FFMA.FTZ R29, R16.reuse, R7, R17.reuse ;  /* 0x00000007101d7223 */ /* 0x140fe20000010011 */
[----:B------:R-:W-:Y:S01]  /*5a60*/  IADD3 R3, PT, PT, R3, 0xe0, RZ ;  /* 0x000000e003037810 */ /* 0x000fe20007ffe0ff */
[C-C-:B------:R-:W-:Y:S01]  /*5a70*/  FFMA.FTZ R28, R16.reuse, R20, R17.reuse ;  /* 0x00000014101c7223 */ /* 0x140fe20000010011 */
[----:B------:R-:W-:Y:S01]  /*5a80*/  ISETP.GE.U32.AND P3, PT, R35, UR16, PT ;  /* 0x0000001023007c0c */ /* 0x000fe2000bf66070 */
[C-C-:B------:R-:W-:Y:S01]  /*5a90*/  FFMA.FTZ R33, R16.reuse, R5, R17.reuse ;  /* 0x0000000510217223 */ /* 0x140fe20000010011 */
[----:B------:R-:W-:Y:S01]  /*5aa0*/  ISETP.GE.U32.AND P4, PT, R23, UR16, PT ;  /* 0x0000001017007c0c */ /* 0x000fe2000bf86070 */
[----:B------:R-:W-:Y:S01]  /*5ab0*/  FFMA.FTZ R16, R16, R18, R17 ;  /* 0x0000001210107223 */ /* 0x000fe20000010011 */
[----:B------:R-:W-:Y:S01]  /*5ac0*/  ISETP.GE.U32.AND P1, PT, R25, UR16, PT ;  /* 0x0000001019007c0c */ /* 0x000fe2000bf26070 */
[----:B------:R-:W-:Y:S01]  /*5ad0*/  FFMA.FTZ R41, R10, R13, -R41 ;  /* 0x0000000d0a297223 */ /* 0x000fe20000010829 */
[----:B------:R-:W-:Y:S01]  /*5ae0*/  SHF.R.S32.HI R40, RZ, 0x1f, R35 ;  /* 0x0000001fff287819 */ /* 0x000fe20000011423 */
[----:B------:R-:W-:Y:S01]  /*5af0*/  FFMA.FTZ R14, R11, R12, -R14 ;  /* 0x0000000c0b0e7223 */ /* 0x000fe2000001080e */
[----:B------:R-:W-:-:S02]  /*5b00*/  SHF.R.S32.HI R26, RZ, 0x1f, R23 ;  /* 0x0000001fff1a7819 */ /* 0x000fc40000011417 */
[----:B------:R-:W-:Y:S02]  /*5b10*/  SHF.R.S32.HI R27, RZ, 0x1f, R25 ;  /* 0x0000001fff1b7819 */ /* 0x000fe40000011419 */
[----:B------:R-:W-:Y:S02]  /*5b20*/  ISETP.GE.U32.AND P0, PT, R3, UR16, PT ;  /* 0x0000001003007c0c */ /* 0x000fe4000bf06070 */
[----:B------:R-:W-:Y:S02]  /*5b30*/  ISETP.GE.AND.EX P3, PT, R40, UR17, PT, P3 ;  /* 0x0000001128007c0c */ /* 0x000fe4000bf66330 */
[----:B------:R-:W-:Y:S02]  /*5b40*/  ISETP.GE.AND.EX P4, PT, R26, UR17, PT, P4 ;  /* 0x000000111a007c0c */ /* 0x000fe4000bf86340 */
[----:B------:R-:W-:Y:S02]  /*5b50*/  ISETP.GE.AND.EX P1, PT, R27, UR17, PT, P1 ;  /* 0x000000111b007c0c */ /* 0x000fe4000bf26310 */
[----:B------:R-:W-:Y:S01]  /*5b60*/  PRMT R17, R36, 0x7632, R17 ;  /* 0x0000763224117816 */ /* 0x000fe20000000011 */
[----:B------:R-:W-:Y:S10]  /*5b70*/  @P2 BRA `(.L_x_108) ;  /* 0x0000000000382947 */ /* 0x000ff40003800000 */
[----:B------:R-:W0:Y:S01]  /*5b80*/  LDCU.64 UR12, c[0x0][0x3f8] ;  /* 0x00007f00ff0c77ac */ /* 0x000e220008000a00 */
[----:B------:R-:W-:Y:S02]  /*5b90*/  MOV R12, R50 ;  /* 0x00000032000c7202 */ /* 0x000fe40000000f00 */
[----:B------:R-:W-:Y:S01]  /*5ba0*/  MOV R13, R53 ;  /* 0x00000035000d7202 */ /* 0x000fe20000000f00 */
[----:B------:R-:W1:Y:S01]  /*5bb0*/  LDCU.64 UR18, c[0x0][0x380] ;  /* 0x00007000ff1277ac */ /* 0x000e620008000a00 */
        /* <DEDUP_REMOVED lines=8> */
[----:B------:R-:W-:-:S05]  /*5c40*/  LEA.HI.X R15, R12, UR19, R15, 0x1, P2 ;  /* 0x000000130c0f7c11 */ /* 0x000fca00090f0c0f */
[----:B------:R0:W-:Y:S02]  /*5c50*/  STG.E desc[UR10][R14.64], R41 ;  /* 0x000000290e007986 */ /* 0x0001e4000c10190a */
.L_x_108:
[----:B------:R-:W-:Y:S05]  /*5c60*/  BSYNC.RECONVERGENT B0 ;  /* 0x0000000000007941 */ /* 0x000fea0003800200 */
.L_x_107:
[----:B------:R-:W-:Y:S02]  /*5c70*/  SHF.L.U32 R36, R36, 0x10, RZ ;  /* 0x0000001024247819 */ /* 0x000fe400000006ff */
[----:B------:R-:W-:Y:S01]  /*5c80*/  SHF.L.U32 R17, R17, 0x10, RZ ;  /* 0x0000001011117819 */ /* 0x000fe200000006ff */
[----:B------:R-:W-:Y:S06]  /*5c90*/  BRA.U !UP0, `(.L_x_109) ;  /* 0x0000000108487547 */ /* 0x000fec000b800000 */
[----:B------:R-:W-:Y:S01]  /*5ca0*/  FFMA.FTZ R39, R10, R39, R8 ;  /* 0x000000270a277223 */ /* 0x000fe20000010008 */
[----:B------:R-:W-:-:S03]  /*5cb0*/  FFMA.FTZ R38, R11, R38, R9 ;  /* 0x000000260b267223 */ /* 0x000fc60000010009 */
[----:B------:R-:W-:Y:S01]  /*5cc0*/  FMUL.FTZ R12, R39, -1.4426950216293334961 ;  /* 0xbfb8aa3b270c7820 */ /* 0x000fe20000410000 */
[----:B0-----:R-:W-:-:S05]  /*5cd0*/  FMUL.FTZ R14, R38, -1.4426950216293334961 ;  /* 0xbfb8aa3b260e7820 */ /* 0x001fca0000410000 */
        /* <DEDUP_REMOVED lines=14> */
.L_x_109:
[----:B------:R-:W-:Y:S01]  /*5dc0*/  BSSY.RECONVERGENT B0, `(.L_x_110) ;  /* 0x0000013000007945 */ /* 0x000fe20003800200 */
[----:B------:R-:W-:Y:S01]  /*5dd0*/  FFMA.FTZ R37, R10, R36, -R37 ;  /* 0x000000240a257223 */ /* 0x000fe20000010825 */
[----:B------:R-:W-:Y:S01]  /*5de0*/  PRMT R36, R34, 0x7632, R36 ;  /* 0x0000763222247816 */ /* 0x000fe20000000024 */
[----:B------:R-:W-:Y:S01]  /*5df0*/  FFMA.FTZ R17, R11, R17, -R30 ;  /* 0x000000110b117223 */ /* 0x000fe2000001081e */
[----:B------:R-:W-:Y:S06]  /*5e00*/  @P3 BRA `(.L_x_111) ;  /* 0x0000000000383947 */ /* 0x000fec0003800000 */
[----:B------:R-:W1:Y:S01]  /*5e10*/  LDCU.64 UR12, c[0x0][0x3f8] ;  /* 0x00007f00ff0c77ac */ /* 0x000e620008000a00 */
[----:B------:R-:W-:Y:S01]  /*5e20*/  MOV R12, R50 ;  /* 0x00000032000c7202 */ /* 0x000fe20000000f00 */
[----:B------:R-:W-:Y:S01]  /*5e30*/  FMUL.FTZ R30, R37, UR9 ;  /* 0x00000009251e7c20 */ /* 0x000fe20008410000 */
[----:B------:R-:W-:Y:S01]  /*5e40*/  MOV R13, R53 ;  /* 0x00000035000d7202 */ /* 0x000fe20000000f00 */
[----:B------:R-:W0:Y:S01]  /*5e50*/  LDCU.64 UR18, c[0x0][0x380] ;  /* 0x00007000ff1277ac */ /* 0x000e220008000a00 */
[----:B------:R-:W-:-:S05]  /*5e60*/  FMUL.FTZ R17, R17, UR9 ;  /* 0x0000000911117c20 */ /* 0x000fca0008410000 */
[----:B------:R-:W-:Y:S01]  /*5e70*/  F2FP.BF16.F32.PACK_AB R17, R17, R30 ;  /* 0x0000001e1111723e */ /* 0x000fe200000010ff */
[----:B-1----:R-:W-:Y:S02]  /*5e80*/  IMAD R40, R40, UR12, RZ ;  /* 0x0000000c28287c24 */ /* 0x002fe4000f8e02ff */
[----:B------:R-:W-:-:S04]  /*5e90*/  IMAD.WIDE.U32 R12, R35, UR12, R12 ;  /* 0x0000000c230c7c25 */ /* 0x000fc8000f8e000c */
[----:B------:R-:W-:Y:S01]  /*5ea0*/  IMAD R35, R35, UR13, R40 ;  /* 0x0000000d23237c24 */ /* 0x000fe2000f8e0228 */
[----:B0-----:R-:W-:-:S04]  /*5eb0*/  LEA R14, P2, R12, UR18, 0x1 ;  /* 0x000000120c0e7c11 */ /* 0x001fc8000f8408ff */
[----:B------:R-:W-:-:S04]  /*5ec0*/  IADD3 R35, PT, PT, R13, R35, RZ ;  /* 0x000000230d237210 */ /* 0x000fc80007ffe0ff */
[----:B------:R-:W-:-:S05]  /*5ed0*/  LEA.HI.X R15, R12, UR19, R35, 0x1, P2 ;  /* 0x000000130c0f7c11 */ /* 0x000fca00090f0c23 */
[----:B------:R1:W-:Y:S02]  /*5ee0*/  STG.E desc[UR10][R14.64], R17 ;  /* 0x000000110e007986 */ /* 0x0003e4000c10190a */
.L_x_111:
[----:B------:R-:W-:Y:S05]  /*5ef0*/  BSYNC.RECONVERGENT B0 ;  /* 0x0000000000007941 */ /* 0x000fea0003800200 */
.L_x_110:
[----:B------:R-:W-:Y:S02]  /*5f00*/  SHF.L.U32 R34, R34, 0x10, RZ ;  /* 0x0000001022227819 */ /* 0x000fe400000006ff */
[----:B------:R-:W-:Y:S01]  /*5f10*/  SHF.L.U32 R12, R36, 0x10, RZ ;  /* 0x00000010240c7819 */ /* 0x000fe200000006ff */
[----:B------:R-:W-:Y:S06]  /*5f20*/  BRA.U !UP0, `(.L_x_112) ;  /* 0x0000000108487547 */ /* 0x000fec000b800000 */
[----:B------:R-:W-:Y:S01]  /*5f30*/  FFMA.FTZ R19, R10, R19, R8 ;  /* 0x000000130a137223 */ /* 0x000fe20000010008 */
[----:B------:R-:W-:-:S03]  /*5f40*/  FFMA.FTZ R22, R11, R22, R9 ;  /* 0x000000160b167223 */ /* 0x000fc60000010009 */
[----:B------:R-:W-:Y:S01]  /*5f50*/  FMUL.FTZ R13, R19, -1.4426950216293334961 ;  /* 0xbfb8aa3b130d7820 */ /* 0x000fe20000410000 */
[----:B-1----:R-:W-:-:S05]  /*5f60*/  FMUL.FTZ R17, R22, -1.4426950216293334961 ;  /* 0xbfb8aa3b16117820 */ /* 0x002fca0000410000 */
        /* <DEDUP_REMOVED lines=14> */
.L_x_112:
[----:B------:R-:W-:Y:S01]  /*6050*/  BSSY.RECONVERGENT B0, `(.L_x_113) ;  /* 0x0000012000007945 */ /* 0x000fe20003800200 */
[----:B------:R-:W-:Y:S01]  /*6060*/  FFMA.FTZ R21, R10, R34, -R21 ;  /* 0x000000220a157223 */ /* 0x000fe20000010815 */
[----:B-1----:R-:W-:Y:S02]  /*6070*/  FFMA.FTZ R17, R11, R12, -R24 ;  /* 0x0000000c0b117223 */ /* 0x002fe40000010818 */
[----:B------:R-:W-:Y:S05]  /*6080*/  @P4 BRA `(.L_x_114) ;  /* 0x0000000000384947 */ /* 0x000fea0003800000 */
        /* <DEDUP_REMOVED lines=14> */
.L_x_114:
[----:B------:R-:W-:Y:S05]  /*6170*/  BSYNC.RECONVERGENT B0 ;  /* 0x0000000000007941 */ /* 0x000fea0003800200 */
.L_x_113:
[----:B------:R-:W-:Y:S02]  /*6180*/  SHF.L.U32 R32, R32, 0x10, RZ ;  /* 0x0000001020207819 */ /* 0x000fe400000006ff */
[----:B------:R-:W-:Y:S01]  /*6190*/  SHF.L.U32 R31, R31, 0x10, RZ ;  /* 0x000000101f1f7819 */ /* 0x000fe200000006ff */
[----:B------:R-:W-:Y:S06]  /*61a0*/  BRA.U !UP0, `(.L_x_115) ;  /* 0x0000000108487547 */ /* 0x000fec000b800000 */
[----:B------:R-:W-:Y:S01]  /*61b0*/  FFMA.FTZ R7, R10, R7, R8 ;  /* 0x000000070a077223 */ /* 0x000fe20000010008 */
[----:B------:R-:W-:-:S03]  /*61c0*/  FFMA.FTZ R20, R11, R20, R9 ;  /* 0x000000140b147223 */ /* 0x000fc60000010009 */
[----:B------:R-:W-:Y:S01]  /*61d0*/  FMUL.FTZ R12, R7, -1.4426950216293334961 ;  /* 0xbfb8aa3b070c7820 */ /* 0x000fe20000410000 */
[----:B01----:R-:W-:-:S05]  /*61e0*/  FMUL.FTZ R14, R20, -1.4426950216293334961 ;  /* 0xbfb8aa3b140e7820 */ /* 0x003fca0000410000 */
        /* <DEDUP_REMOVED lines=14> */
.L_x_115:
[----:B------:R-:W-:Y:S01]  /*62d0*/  BSSY.RECONVERGENT B0, `(.L_x_116) ;  /* 0x0000012000007945 */ /* 0x000fe20003800200 */
[----:B------:R-:W-:Y:S01]  /*62e0*/  FFMA.FTZ R29, R10, R32, -R29 ;  /* 0x000000200a1d7223 */ /* 0x000fe2000001081d */
[----:B------:R-:W-:Y:S02]  /*62f0*/  FFMA.FTZ R7, R11, R31, -R28 ;  /* 0x0000001f0b077223 */ /* 0x000fe4000001081c */
[----:B------:R-:W-:Y:S05]  /*6300*/  @P1 BRA `(.L_x_117) ;  /* 0x0000000000381947 */ /* 0x000fea0003800000 */
[----:B------:R-:W2:Y:S01]  /*6310*/  LDCU.64 UR12, c[0x0][0x3f8] ;  /* 0x00007f00ff0c77ac */ /* 0x000ea20008000a00 */
[----:B------:R-:W-:Y:S01]  /*6320*/  MOV R12, R50 ;  /* 0x00000032000c7202 */ /* 0x000fe20000000f00 */
[----:B------:R-:W-:Y:S01]  /*6330*/  FMUL.FTZ R7, R7, UR9 ;  /* 0x0000000907077c20 */ /* 0x000fe20008410000 */
[----:B------:R-:W-:Y:S01]  /*6340*/  MOV R13, R53 ;  /* 0x00000035000d7202 */ /* 0x000fe20000000f00 */
[----:B------:R-:W3:Y:S01]  /*6350*/  LDCU.64 UR18, c[0x0][0x380] ;  /* 0x00007000ff1277ac */ /* 0x000ee20008000a00 */
[----:B--2---:R-:W-:Y:S02]  /*6360*/  IMAD R20, R27, UR12, RZ ;  /* 0x0000000c1b147c24 */ /* 0x004fe4000f8e02ff */
[----:B01----:R-:W-:-:S04]  /*6370*/  IMAD.WIDE.U32 R14, R25, UR12, R12 ;  /* 0x0000000c190e7c25 */ /* 0x003fc8000f8e000c */
[----:B------:R-:W-:Y:S02]  /*6380*/  IMAD R25, R25, UR13, R20 ;  /* 0x0000000d19197c24 */ /* 0x000fe4000f8e0214 */
[----:B------:R-:W-:Y:S01]  /*6390*/  FMUL.FTZ R20, R29, UR9 ;  /* 0x000000091d147c20 */ /* 0x000fe20008410000 */
[C---:B---3--:R-:W-:Y:S02]  /*63a0*/  LEA R12, P1, R14.reuse, UR18, 0x1 ;  /* 0x000000120e0c7c11 */ /* 0x048fe4000f8208ff */
[----:B------:R-:W-:Y:S02]  /*63b0*/  IADD3 R25, PT, PT, R15, R25, RZ ;  /* 0x000000190f197210 */ /* 0x000fe40007ffe0ff */
[----:B------:R-:W-:Y:S02]  /*63c0*/  F2FP.BF16.F32.PACK_AB R7, R7, R20 ;  /* 0x000000140707723e */ /* 0x000fe400000010ff */
[----:B------:R-:W-:-:S05]  /*63d0*/  LEA.HI.X R13, R14, UR19, R25, 0x1, P1 ;  /* 0x000000130e0d7c11 */ /* 0x000fca00088f0c19 */
[----:B------:R2:W-:Y:S02]  /*63e0*/  STG.E desc[UR10][R12.64], R7 ;  /* 0x000000070c007986 */ /* 0x0005e4000c10190a */
.L_x_117:
[----:B------:R-:W-:Y:S05]  /*63f0*/  BSYNC.RECONVERGENT B0 ;  /* 0x0000000000007941 */ /* 0x000fea0003800200 */
.L_x_116:
[----:B------:R-:W-:Y:S02]  /*6400*/  SHF.L.U32 R4, R4, 0x10, RZ ;  /* 0x0000001004047819 */ /* 0x000fe400000006ff */
[----:B-1----:R-:W-:Y:S02]  /*6410*/  SHF.R.S32.HI R17, RZ, 0x1f, R3 ;  /* 0x0000001fff117819 */ /* 0x002fe40000011403 */
[----:B------:R-:W-:Y:S01]  /*6420*/  SHF.L.U32 R6, R6, 0x10, RZ ;  /* 0x0000001006067819 */ /* 0x000fe200000006ff */
[----:B------:R-:W-:Y:S06]  /*6430*/  BRA.U !UP0, `(.L_x_118) ;  /* 0x0000000108487547 */ /* 0x000fec000b800000 */
[----:B------:R-:W-:Y:S01]  /*6440*/  FFMA.FTZ R5, R10, R5, R8 ;  /* 0x000000050a057223 */ /* 0x000fe20000010008 */
[----:B------:R-:W-:-:S03]  /*6450*/  FFMA.FTZ R9, R11, R18, R9 ;  /* 0x000000120b097223 */ /* 0x000fc60000010009 */
[----:B--2---:R-:W-:Y:S01]  /*6460*/  FMUL.FTZ R7, R5, -1.4426950216293334961 ;  /* 0xbfb8aa3b05077820 */ /* 0x004fe20000410000 */
        /* <DEDUP_REMOVED lines=15> */
.L_x_118:
[----:B------:R-:W-:Y:S01]  /*6560*/  ISETP.GE.AND.EX P0, PT, R17, UR17, PT, P0 ;  /* 0x0000001111007c0c */ /* 0x000fe2000bf06300 */
[----:B------:R-:W-:Y:S01]  /*6570*/  FFMA.FTZ R33, R10, R4, -R33 ;  /* 0x000000040a217223 */ /* 0x000fe20000010821 */
[----:B------:R-:W-:Y:S01]  /*6580*/  FFMA.FTZ R16, R11, R6, -R16 ;  /* 0x000000060b107223 */ /* 0x000fe20000010810 */
[----:B------:R-:W-:Y:S02]  /*6590*/  BSSY.RECONVERGENT B0, `(.L_x_119) ;  /* 0x000000f000007945 */ /* 0x000fe40003800200 */
[----:B------:R-:W-:Y:S01]  /*65a0*/  FMUL.FTZ R33, R33, UR9 ;  /* 0x0000000921217c20 */ /* 0x000fe20008410000 */
[----:B------:R-:W-:-:S07]  /*65b0*/  FMUL.FTZ R16, R16, UR9 ;  /* 0x0000000910107c20 */ /* 0x000fce0008410000 */
[----:B------:R-:W-:Y:S05]  /*65c0*/  @P0 BRA `(.L_x_120) ;  /* 0x00000000002c0947 */ /* 0x000fea0003800000 */
[----:B------:R-:W1:Y:S01]  /*65d0*/  LDCU.64 UR12, c[0x0][0x3f8] ;  /* 0x00007f00ff0c77ac */ /* 0x000e620008000a00 */
[----:B------:R-:W-:Y:S01]  /*65e0*/  MOV R51, R53 ;  /* 0x0000003500337202 */ /* 0x000fe20000000f00 */
[----:B------:R-:W3:Y:S01]  /*65f0*/  LDCU.64 UR14, c[0x0][0x380] ;  /* 0x00007000ff0e77ac */ /* 0x000ee20008000a00 */
[----:B-1----:R-:W-:Y:S02]  /*6600*/  IMAD R4, R17, UR12, RZ ;  /* 0x0000000c11047c24 */ /* 0x002fe4000f8e02ff */
[----:B------:R-:W-:-:S04]  /*6610*/  IMAD.WIDE.U32 R50, R3, UR12, R50 ;  /* 0x0000000c03327c25 */ /* 0x000fc8000f8e0032 */
[----:B------:R-:W-:Y:S01]  /*6620*/  IMAD R3, R3, UR13, R4 ;  /* 0x0000000d03037c24 */ /* 0x000fe2000f8e0204 */
[----:B---3--:R-:W-:-:S04]  /*6630*/  LEA R4, P0, R50, UR14, 0x1 ;  /* 0x0000000e32047c11 */ /* 0x008fc8000f8008ff */
[----:B------:R-:W-:-:S04]  /*6640*/  IADD3 R3, PT, PT, R51, R3, RZ ;  /* 0x0000000333037210 */ /* 0x000fc80007ffe0ff */
[----:B------:R-:W-:Y:S02]  /*6650*/  LEA.HI.X R5, R50, UR15, R3, 0x1, P0 ;  /* 0x0000000f32057c11 */ /* 0x000fe400080f0c03 */
[----:B------:R-:W-:-:S05]  /*6660*/  F2FP.BF16.F32.PACK_AB R3, R16, R33 ;  /* 0x000000211003723e */ /* 0x000fca00000010ff */
[----:B------:R1:W-:Y:S02]  /*6670*/  STG.E desc[UR10][R4.64], R3 ;  /* 0x0000000304007986 */ /* 0x0003e4000c10190a */
.L_x_120:
[----:B------:R-:W-:Y:S05]  /*6680*/  BSYNC.RECONVERGENT B0 ;  /* 0x0000000000007941 */ /* 0x000fea0003800200 */
.L_x_119:
[----:B------:R-:W3:Y:S01]  /*6690*/  LDCU UR5, c[0x0][0x410] ;  /* 0x00008200ff0577ac */ /* 0x000ee20008000800 */
[----:B------:R-:W3:Y:S01]  /*66a0*/  LDCU UR7, c[0x0][0x3e0] ;  /* 0x00007c00ff0777ac */ /* 0x000ee20008000800 */
[----:B------:R-:W-:Y:S02]  /*66b0*/  UIADD3 UR6, UPT, UPT, UR8, UR6, URZ ;  /* 0x0000000608067290 */ /* 0x000fe4000fffe0ff */
[----:B------:R-:W-:Y:S02]  /*66c0*/  UIADD3 UR4, UPT, UPT, UR4, 0x1, URZ ;  /* 0x0000000104047890 */ /* 0x000fe4000fffe0ff */
[----:B---3--:R-:W-:-:S04]  /*66d0*/  UIMAD UR5, UR5, UR7, URZ ;  /* 0x00000007050572a4 */ /* 0x008fc8000f8e02ff */
[----:B------:R-:W-:-:S09]  /*66e0*/  UISETP.GE.AND UP0, UPT, UR6, UR5, UPT ;  /* 0x000000050600728c */ /* 0x000fd2000bf06270 */
[----:B------:R-:W-:Y:S05]  /*66f0*/  BRA.U !UP0, `(.L_x_121) ;  /* 0xffffff9908947547 */ /* 0x000fea000b83ffff */
.L_x_78:
[----:B------:R-:W3:Y:S01]  /*6700*/  S2R R11, SR_TID.X ;  /* 0x00000000000b7919 */ /* 0x000ee20000002100 */
[----:B-1----:R-:W1:Y:S01]  /*6710*/  LDC R4, c[0x0][0x370] ;  /* 0x0000dc00ff047b82 */ /* 0x002e620000000800 */
[----:B------:R-:W-:Y:S07]  /*6720*/  BSSY.RECONVERGENT B0, `(.L_x_122) ;  /* 0x000000e000007945 */ /* 0x000fee0003800200 */
[----:B--2---:R-:W2:Y:S08]  /*6730*/  LDC R7, c[0x0][0x374] ;  /* 0x0000dd00ff077b82 */ /* 0x004eb00000000800 */
[----:B------:R-:W4:Y:S01]  /*6740*/  LDC.64 R2, c[0x0][0x3c8] ;  /* 0x0000f200ff027b82 */ /* 0x000f220000000a00 */
[----:B-1----:R-:W-:-:S02]  /*6750*/  ISETP.NE.AND P0, PT, R4, 0x1, PT ;  /* 0x000000010400780c */ /* 0x002fc40003f05270 */
[----:B---3--:R-:W-:Y:S02]  /*6760*/  ISETP.NE.AND P1, PT, R11, RZ, PT ;  /* 0x000000ff0b00720c */ /* 0x008fe40003f25270 */
[----:B--2---:R-:W-:-:S04]  /*6770*/  SHF.L.U32 R0, R7, 0x1, RZ ;  /* 0x0000000107007819 */ /* 0x004fc800000006ff */
[----:B------:R-:W-:-:S05]  /*6780*/  SEL R5, R0, RZ, P0 ;  /* 0x000000ff00057207 */ /* 0x000fca0000000000 */
[----:B----4-:R-:W-:Y:S02]  /*6790*/  IMAD.WIDE.U32 R2, R5, 0x4, R2 ;  /* 0x0000000405027825 */ /* 0x010fe400078e0002 */
[----:B------:R-:W-:Y:S05]  /*67a0*/  @P1 BRA `(.L_x_123) ;  /* 0x0000000000141947 */ /* 0x000fea0003800000 */
[----:B------:R-:W-:Y:S01]  /*67b0*/  HFMA2 R5, -RZ, RZ, 0, 5.9604644775390625e-08 ;  /* 0x00000001ff057431 */ /* 0x000fe200000001ff */
[----:B------:R-:W-:Y:S06]  /*67c0*/  MEMBAR.ALL.GPU ;  /* 0x0000000000007992 */ /* 0x000fec000000a000 */
[----:B------:R-:W-:-:S00]  /*67d0*/  ERRBAR ;  /* 0x00000000000079ab */ /* 0x000fc00000000000 */
[----:B------:R-:W-:Y:S06]  /*67e0*/  CGAERRBAR ;  /* 0x00000000000075ab */ /* 0x000fec0000000000 */
[----:B------:R1:W-:Y:S02]  /*67f0*/  REDG.E.ADD.S32.STRONG.GPU desc[UR10][R2.64], R5 ;  /* 0x000000050200798e */ /* 0x0003e4000c12e30a */
.L_x_123:
[----:B------:R-:W-:Y:S05]  /*6800*/  BSYNC.RECONVERGENT B0 ;  /* 0x0000000000007941 */ /* 0x000fea0003800200 */
.L_x_122:
[----:B------:R-:W2:Y:S01]  /*6810*/  S2UR UR5, SR_CTAID.Y ;  /* 0x00000000000579c3 */ /* 0x000ea20000002600 */
[----:B-1----:R-:W-:Y:S02]  /*6820*/  IADD3 R5, PT, PT, R7, -0x1, RZ ;  /* 0xffffffff07057810 */ /* 0x002fe40007ffe0ff */
[----:B------:R-:W-:-:S05]  /*6830*/  IADD3 R0, PT, PT, R4, -0x1, RZ ;  /* 0xffffffff04007810 */ /* 0x000fca0007ffe0ff */
[----:B------:R-:W1:Y:S01]  /*6840*/  S2UR UR4, SR_CTAID.X ;  /* 0x00000000000479c3 */ /* 0x000e620000002500 */
[----:B--2---:R-:W-:-:S04]  /*6850*/  ISETP.NE.AND P0, PT, R5, UR5, PT ;  /* 0x0000000505007c0c */ /* 0x004fc8000bf05270 */
[----:B-1----:R-:W-:-:S13]  /*6860*/  ISETP.NE.OR P0, PT, R0, UR4, P0 ;  /* 0x0000000400007c0c */ /* 0x002fda0008705670 */
[----:B------:R-:W-:Y:S05]  /*6870*/  @P0 EXIT ;  /* 0x000000000000094d */ /* 0x000fea0003800000 */
[----:B------:R-:W-:Y:S05]  /*6880*/  @P1 BRA `(.L_x_124) ;  /* 0x0000000000201947 */ /* 0x000fea0003800000 */
[----:B------:R-:W-:-:S05]  /*6890*/  IMAD R0, R4, R7, RZ ;  /* 0x0000000704007224 */ /* 0x000fca00078e02ff */
[----:B------:R-:W-:-:S13]  /*68a0*/  ISETP.NE.AND P0, PT, R0, -0x1, PT ;  /* 0xffffffff0000780c */ /* 0x000fda0003f05270 */
[----:B------:R-:W-:Y:S05]  /*68b0*/  @!P0 BRA `(.L_x_124) ;  /* 0x0000000000148947 */ /* 0x000fea0003800000 */
.L_x_125:
[----:B------:R-:W2:Y:S04]  /*68c0*/  LDG.E.STRONG.GPU R5, desc[UR10][R2.64] ;  /* 0x0000000a02057981 */ /* 0x000ea8000c1ef900 */
[----:B--2---:R-:W-:Y:S01]  /*68d0*/  CCTL.IVALL ;  /* 0x00000000ff00798f */ /* 0x004fe20002000000 */
[----:B------:R-:W-:Y:S05]  /*68e0*/  YIELD ;  /* 0x0000000000007946 */ /* 0x000fea0003800000 */
[----:B------:R-:W-:-:S13]  /*68f0*/  ISETP.NE.AND P0, PT, R5, R0, PT ;  /* 0x000000000500720c */ /* 0x000fda0003f05270 */
[----:B------:R-:W-:Y:S05]  /*6900*/  @P0 BRA `(.L_x_125) ;  /* 0xfffffffc00ec0947 */ /* 0x000fea000383ffff */
.L_x_124:
[----:B------:R-:W-:Y:S05]  /*6910*/  WARPSYNC.ALL ;  /* 0x0000000000007948 */ /* 0x000fea0003800000 */
[----:B------:R-:W1:Y:S08]  /*6920*/  LDC.64 R8, c[0x0][0x3f8] ;  /* 0x0000fe00ff087b82 */ /* 0x000e700000000a00 */
[----:B------:R-:W-:Y:S01]  /*6930*/  BAR.SYNC.DEFER_BLOCKING 0x0 ;  /* 0x0000000000007b1d */ /* 0x000fe20000010000 */
[----:B-1----:R-:W-:-:S04]  /*6940*/  LEA.HI R0, P0, R9, R8, RZ, 0x1 ;  /* 0x0000000809007211 */ /* 0x002fc800078108ff */
[----:B------:R-:W-:-:S04]  /*6950*/  IADD3.X R3, PT, PT, RZ, R9, RZ, P0, !PT ;  /* 0x00000009ff037210 */ /* 0x000fc800007fe4ff */
[--C-:B------:R-:W-:Y:S02]  /*6960*/  SHF.R.S64 R0, R0, 0x1, R3.reuse ;  /* 0x0000000100007819 */ /* 0x100fe40000001003 */
[----:B------:R-:W-:Y:S02]  /*6970*/  SHF.R.S32.HI R3, RZ, 0x1, R3 ;  /* 0x00000001ff037819 */ /* 0x000fe40000011403 */
[----:B------:R-:W-:-:S04]  /*6980*/  ISETP.GT.U32.AND P0, PT, R0, R11, PT ;  /* 0x0000000b0000720c */ /* 0x000fc80003f04070 */
[----:B------:R-:W-:-:S13]  /*6990*/  ISETP.GT.AND.EX P0, PT, R3, RZ, PT, P0 ;  /* 0x000000ff0300720c */ /* 0x000fda0003f04300 */
[----:B------:R-:W-:Y:S05]  /*69a0*/  @!P0 EXIT ;  /* 0x000000000000894d */ /* 0x000fea0003800000 */
[----:B------:R-:W-:Y:S01]  /*69b0*/  MOV R2, R11 ;  /* 0x0000000b00027202 */ /* 0x000fe20000000f00 */
[----:B------:R-:W-:Y:S01]  /*69c0*/  HFMA2 R5, -RZ, RZ, 0, 0 ;  /* 0x00000000ff057431 */ /* 0x000fe200000001ff */
[----:B------:R-:W-:Y:S02]  /*69d0*/  BSSY.RECONVERGENT B0, `(.L_x_126) ;  /* 0x000005b000007945 */ /* 0x000fe40003800200 */
[----:B------:R-:W-:-:S04]  /*69e0*/  IADD3 R13, P1, PT, R2, 0x180, RZ ;  /* 0x00000180020d7810 */ /* 0x000fc80007f3e0ff */
        /* <DEDUP_REMOVED lines=9> */
[----:B------:R-:W-:-:S04]  /*6a80*/  SEL R17, RZ, 0x1, !P0 ;  /* 0x00000001ff117807 */ /* 0x000fc80004000000 */
[----:B------:R-:W-:-:S04]  /*6a90*/  IADD3 R13, P0, P1, R13, -R17, -R2 ;  /* 0x800000110d0d7210 */ /* 0x000fc8000791e802 */
[----:B0-----:R-:W-:-:S05]  /*6aa0*/  IADD3.X R15, PT, PT, R4, -0x1, ~R5, P0, P1 ;  /* 0xffffffff040f7810 */ /* 0x001fca00007e2c05 */
        /* <DEDUP_REMOVED lines=25> */
[----:B------:R-:W-:Y:S01]  /*6c40*/  MOV R4, R2 ;  /* 0x0000000200047202 */ /* 0x000fe20000000f00 */
[----:B------:R-:W1:Y:S01]  /*6c50*/  LDCU.64 UR6, c[0x0][0x390] ;  /* 0x00007200ff0677ac */ /* 0x000e620008000a00 */
[----:B------:R-:W-:Y:S02]  /*6c60*/  LOP3.LUT R11, R11, 0x3, RZ, 0xc0, !PT ;  /* 0x000000030b0b7812 */ /* 0x000fe400078ec0ff */
[C---:B------:R-:W-:Y:S01]  /*6c70*/  SHF.L.U32 R23, R2.reuse, 0x3, RZ ;  /* 0x0000000302177819 */ /* 0x040fe200000006ff */
[----:B------:R-:W2:Y:S01]  /*6c80*/  LDCU.64 UR8, c[0x0][0x388] ;  /* 0x00007100ff0877ac */ /* 0x000ea20008000a00 */
[--C-:B------:R-:W-:Y:S01]  /*6c90*/  SHF.L.U64.HI R24, R2, 0x3, R5.reuse ;  /* 0x0000000302187819 */ /* 0x100fe20000010205 */
[----:B------:R-:W-:Y:S01]  /*6ca0*/  IMAD.WIDE.U32 R6, R11, 0x180, R4 ;  /* 0x000001800b067825 */ /* 0x000fe200078e0004 */
[----:B------:R-:W-:-:S02]  /*6cb0*/  SHF.L.U32 R31, R9, 0x2, RZ ;  /* 0x00000002091f7819 */ /* 0x000fc400000006ff */
[----:B------:R-:W-:Y:S02]  /*6cc0*/  SHF.L.U64.HI R33, R0, 0x2, R3 ;  /* 0x0000000200217819 */ /* 0x000fe40000010203 */
[----:B------:R-:W-:Y:S02]  /*6cd0*/  SHF.L.U64.HI R29, R30, 0x2, R35 ;  /* 0x000000021e1d7819 */ /* 0x000fe40000010223 */
[C---:B0-----:R-:W-:Y:S01]  /*6ce0*/  LEA R27, P1, R2.reuse, UR4, 0x2 ;  /* 0x00000004021b7c11 */ /* 0x041fe2000f8210ff */
[----:B------:R-:W-:Y:S01]  /*6cf0*/  UMOV UR4, URZ ;  /* 0x000000ff00047c82 */ /* 0x000fe20008000000 */
[----:B-1----:R-:W-:Y:S02]  /*6d00*/  IADD3 R25, P2, PT, R23, UR6, RZ ;  /* 0x0000000617197c10 */ /* 0x002fe4000ff5e0ff */
[----:B------:R-:W-:Y:S02]  /*6d10*/  LEA.HI.X R28, R2, UR5, R5, 0x2, P1 ;  /* 0x00000005021c7c11 */ /* 0x000fe400088f1405 */
[----:B------:R-:W-:-:S02]  /*6d20*/  IADD3 R5, PT, PT, R7, UR4, RZ ;  /* 0x0000000407057c10 */ /* 0x000fc4000fffe0ff */
[----:B------:R-:W-:Y:S01]  /*6d30*/  MOV R2, R6 ;  /* 0x0000000600027202 */ /* 0x000fe20000000f00 */
[----:B------:R-:W-:Y:S01]  /*6d40*/  IMAD.WIDE.U32 R6, R8, 0x4, RZ ;  /* 0x0000000408067825 */ /* 0x000fe200078e00ff */
[C---:B------:R-:W-:Y:S02]  /*6d50*/  IADD3.X R26, PT, PT, R24.reuse, UR7, RZ, P2, !PT ;  /* 0x00000007181a7c10 */ /* 0x040fe400097fe4ff */
[----:B--2---:R-:W-:Y:S02]  /*6d60*/  IADD3 R23, P1, PT, R23, UR8, RZ ;  /* 0x0000000817177c10 */ /* 0x004fe4000ff3e0ff */
[----:B------:R-:W-:Y:S02]  /*6d70*/  IADD3 R4, P2, PT, RZ, -R11, RZ ;  /* 0x8000000bff047210 */ /* 0x000fe40007f5e0ff */
[----:B------:R-:W-:Y:S02]  /*6d80*/  IADD3.X R24, PT, PT, R24, UR9, RZ, P1, !PT ;  /* 0x0000000918187c10 */ /* 0x000fe40008ffe4ff */
[----:B------:R-:W-:-:S02]  /*6d90*/  IADD3 R31, PT, PT, R7, R31, RZ ;  /* 0x0000001f071f7210 */ /* 0x000fc40007ffe0ff */
[----:B------:R-:W-:-:S07]  /*6da0*/  IADD3.X R22, PT, PT, RZ, -0x1, RZ, P2, !PT ;  /* 0xffffffffff167810 */ /* 0x000fce00017fe4ff */
.L_x_128:
        /* <DEDUP_REMOVED lines=29> */
.L_x_127:
[----:B------:R-:W-:Y:S05]  /*6f80*/  BSYNC.RECONVERGENT B0 ;  /* 0x0000000000007941 */ /* 0x000fea0003800200 */
.L_x_126:
        /* <DEDUP_REMOVED lines=10> */
.L_x_129:
        /* <DEDUP_REMOVED lines=82> */
.L_x_130:
        /* <DEDUP_REMOVED lines=11> */
.L_x_3409:


//--------------------- .text._Z35group_norm_nhwc_bwd_one_pass_kernelI11Bf16IOFp32WLi512ELi24ELi384EEv26Group_norm_nhwc_bwd_params --------------------------
	.section	.text._Z35group_norm_nhwc_bwd_one_pass_kernelI11Bf16IOFp32WLi512ELi24ELi384EEv26Group_norm_nhwc_bwd_params,"ax",@progbits
	.align	128
        .global         _Z35group_norm_nhwc_bwd_one_pass_kernelI11Bf16IOFp32WLi512ELi24ELi384EEv26Group_norm_nhwc_bwd_params
        .type           _Z35group_norm_nhwc_bwd_one_pass_kernelI11Bf16IOFp32WLi512ELi24ELi384EEv26Group_norm_nhwc_bwd_params,@function
        .size           _Z35group_norm_nhwc_bwd_one_pass_kernelI11Bf16IOFp32WLi512ELi24ELi384EEv26Group_norm_nhwc_bwd_params,(.L_x_3410 - _Z35group_norm_nhwc_bwd_one_pass_kernelI11Bf16IOFp32WLi512ELi24ELi384EEv26Group_norm_nhwc_bwd_params)
        .other          _Z35group_norm_nhwc_bwd_one_pass_kernelI11Bf16IOFp32WLi512ELi24ELi384EEv26Group_norm_nhwc_bwd_params,@"STO_CUDA_ENTRY STV_DEFAULT"
_Z35group_norm_nhwc_bwd_one_pass_kernelI11Bf16IOFp32WLi512ELi24ELi384EEv26Group_norm_nhwc_bwd_params:
.text._Z35group_norm_nhwc_bwd_one_pass_kernelI11Bf16IOFp32WLi512ELi24ELi384EEv26Group_norm_nhwc_bwd_params:
        /* <DEDUP_REMOVED lines=9> */
[----:B------:R-:W-:Y:S01]  /*0090*/  HFMA2 R76, -RZ, RZ, 0, 0 ;  /* 0x00000000ff4c7431 */ /* 0x000fe200000001ff */
[----:B------:R-:W-:Y:S01]  /*00a0*/  MOV R78, UR8 ;  /* 0x00000008004e7c02 */ /* 0x000fe20008000f00 */
[----:B------:R-:W1:Y:S01]  /*00b0*/  S2R R3, SR_LANEID ;  /* 0x0000000000037919 */ /* 0x000e620000000000 */
[----:B0-----:R-:W-:-:S05]  /*00c0*/  LOP3.LUT R0, R2, 0xffff, RZ, 0xc0, !PT ;  /* 0x0000ffff02007812 */ /* 0x001fca00078ec0ff */
[----:B------:R-:W-:-:S05]  /*00d0*/  IMAD R0, R0, 0x1556, RZ ;  /* 0x0000155600007824 */ /* 0x000fca00078e02ff */
[----:B------:R-:W-:-:S04]  /*00e0*/  SHF.R.U32.HI R79, RZ, 0x10, R0 ;  /* 0x00000010ff4f7819 */ /* 0x000fc80000011600 */
[----:B------:R-:W-:-:S05]  /*00f0*/  PRMT R0, R79, 0x9910, RZ ;  /* 0x000099104f007816 */ /* 0x000fca00000000ff */
[----:B------:R-:W-:-:S05]  /*0100*/  IMAD R0, R0, 0xc, RZ ;  /* 0x0000000c00007824 */ /* 0x000fca00078e02ff */
[----:B------:R-:W-:-:S04]  /*0110*/  IADD3 R0, PT, PT, RZ, -R0, RZ ;  /* 0x80000000ff007210 */ /* 0x000fc80007ffe0ff */
[----:B------:R-:W-:-:S04]  /*0120*/  PRMT R77, R0, 0x7710, RZ ;  /* 0x00007710004d7816 */ /* 0x000fc800000000ff */
[----:B------:R-:W-:-:S04]  /*0130*/  IADD3 R77, PT, PT, R77, R2, RZ ;  /* 0x000000024d4d7210 */ /* 0x000fc80007ffe0ff */
[----:B------:R-:W-:-:S04]  /*0140*/  SHF.L.U32 R77, R77, 0x1, RZ ;  /* 0x000000014d4d7819 */ /* 0x000fc800000006ff */
[----:B-1----:R-:W-:-:S07]  /*0150*/  LOP3.LUT R2, R77, 0xffff, RZ, 0xc0, !PT ;  /* 0x0000ffff4d027812 */ /* 0x002fce00078ec0ff */
.L_x_198:
[----:B0---4-:R-:W0:Y:S01]  /*0160*/  LDC R11, c[0x0][0x410] ;  /* 0x00010400ff0b7b82 */ /* 0x011e220000000800 */
[----:B------:R-:W-:Y:S01]  /*0170*/  IABS R8, R78 ;  /* 0x0000004e00087213 */ /* 0x000fe20000000000 */
[----:B-1----:R-:W1:Y:S01]  /*0180*/  LDCU UR4, c[0x0][0x41c] ;  /* 0x00008380ff0477ac */ /* 0x002e620008000800 */
[----:B------:R-:W-:Y:S02]  /*0190*/  ISETP.GE.AND P1, PT, R78, RZ, PT ;  /* 0x000000ff4e00720c */ /* 0x000fe40003f26270 */
[----:B------:R-:W-:Y:S01]  /*01a0*/  CS2R R74, SRZ ;  /* 0x00000000004a7805 */ /* 0x000fe2000001ff00 */
[----:B--2---:R-:W2:Y:S01]  /*01b0*/  LDCU.128 UR8, c[0x0][0x400] ;  /* 0x00008000ff0877ac */ /* 0x004ea20008000c00 */
[----:B0-----:R-:W-:-:S04]  /*01c0*/  IABS R7, R11 ;  /* 0x0000000b00077213 */ /* 0x001fc80000000000 */
[----:B------:R-:W0:Y:S08]  /*01d0*/  I2F.RP R6, R7 ;  /* 0x0000000700067306 */ /* 0x000e300000209400 */
[----:B0-----:R-:W0:Y:S02]  /*01e0*/  MUFU.RCP R6, R6 ;  /* 0x0000000600067308 */ /* 0x001e240000001000 */
[----:B0-----:R-:W-:-:S06]  /*01f0*/  IADD3 R4, PT, PT, R6, 0xffffffe, RZ ;  /* 0x0ffffffe06047810 */ /* 0x001fcc0007ffe0ff */
[----:B---3--:R0:W3:Y:S02]  /*0200*/  F2I.FTZ.U32.TRUNC.NTZ R5, R4 ;  /* 0x0000000400057305 */ /* 0x0080e4000021f000 */
[----:B0-----:R-:W-:Y:S02]  /*0210*/  MOV R4, RZ ;  /* 0x000000ff00047202 */ /* 0x001fe40000000f00 */
[----:B---3--:R-:W-:-:S05]  /*0220*/  IADD3 R0, PT, PT, RZ, -R5, RZ ;  /* 0x80000005ff007210 */ /* 0x008fca0007ffe0ff */
[----:B------:R-:W-:Y:S02]  /*0230*/  IMAD R9, R0, R7, RZ ;  /* 0x0000000700097224 */ /* 0x000fe400078e02ff */
[----:B------:R-:W1:Y:S02]  /*0240*/  S2R R0, SR_CTAID.X ;  /* 0x0000000000007919 */ /* 0x000e640000002500 */
[----:B------:R-:W-:-:S06]  /*0250*/  IMAD.HI.U32 R5, R5, R9, R4 ;  /* 0x0000000905057227 */ /* 0x000fcc00078e0004 */
[----:B------:R-:W-:-:S05]  /*0260*/  IMAD.HI.U32 R5, R5, R8, RZ ;  /* 0x0000000805057227 */ /* 0x000fca00078e00ff */
[----:B------:R-:W-:-:S05]  /*0270*/  IADD3 R6, PT, PT, -R5, RZ, RZ ;  /* 0x000000ff05067210 */ /* 0x000fca0007ffe1ff */
[----:B------:R-:W-:Y:S01]  /*0280*/  IMAD R4, R7, R6, R8 ;  /* 0x0000000607047224 */ /* 0x000fe200078e0208 */
[----:B------:R-:W-:-:S04]  /*0290*/  LOP3.LUT R6, R78, R11, RZ, 0x3c, !PT ;  /* 0x0000000b4e067212 */ /* 0x000fc800078e3cff */
[----:B------:R-:W-:Y:S02]  /*02a0*/  ISETP.GT.U32.AND P4, PT, R7, R4, PT ;  /* 0x000000040700720c */ /* 0x000fe40003f84070 */
[----:B------:R-:W-:Y:S01]  /*02b0*/  ISETP.GE.AND P2, PT, R6, RZ, PT ;  /* 0x000000ff0600720c */ /* 0x000fe20003f46270 */
[----:B-1----:R-:W-:Y:S01]  /*02c0*/  IMAD R19, R0, UR4, R79 ;  /* 0x0000000400137c24 */ /* 0x002fe2000f8e024f */
[----:B------:R-:W-:Y:S02]  /*02d0*/  CS2R R72, SRZ ;  /* 0x0000000000487805 */ /* 0x000fe4000001ff00 */
[----:B------:R-:W-:Y:S01]  /*02e0*/  CS2R R70, SRZ ;  /* 0x0000000000467805 */ /* 0x000fe2000001ff00 */
[----:B------:R-:W0:Y:S06]  /*02f0*/  LDCU.U8 UR4, c[0x0][0x414] ;  /* 0x00008280ff0477ac */ /* 0x000e2c0008000000 */
[----:B------:R-:W-:-:S02]  /*0300*/  @!P4 IADD3 R4, PT, PT, R4, -R7, RZ ;  /* 0x800000070404c210 */ /* 0x000fc40007ffe0ff */
[----:B--2---:R-:W-:Y:S02]  /*0310*/  ISETP.GE.U32.AND P3, PT, R19, UR8, PT ;  /* 0x0000000813007c0c */ /* 0x004fe4000bf66070 */
[CC--:B------:R-:W-:Y:S02]  /*0320*/  ISETP.GE.U32.AND P0, PT, R4.reuse, R7.reuse, PT ;  /* 0x000000070400720c */ /* 0x0c0fe40003f06070 */
[----:B------:R-:W-:Y:S02]  /*0330*/  SHF.R.S32.HI R15, RZ, 0x1f, R19 ;  /* 0x0000001fff0f7819 */ /* 0x000fe40000011413 */
[----:B------:R-:W-:Y:S02]  /*0340*/  ISETP.GT.U32.AND P5, PT, R7, R4, PT ;  /* 0x000000040700720c */ /* 0x000fe40003fa4070 */
[----:B------:R-:W-:Y:S02]  /*0350*/  IADD3 R7, PT, PT, R4, -R7, RZ ;  /* 0x8000000704077210 */ /* 0x000fe40007ffe0ff */
[----:B------:R-:W-:-:S02]  /*0360*/  @!P4 IADD3 R5, PT, PT, R5, 0x1, RZ ;  /* 0x000000010505c810 */ /* 0x000fc40007ffe0ff */
[----:B------:R-:W-:Y:S02]  /*0370*/  ISETP.GE.AND.EX P3, PT, R15, UR9, PT, P3 ;  /* 0x000000090f007c0c */ /* 0x000fe4000bf66330 */
[----:B------:R-:W-:Y:S02]  /*0380*/  SEL R4, R7, R4, !P5 ;  /* 0x0000000407047207 */ /* 0x000fe40006800000 */
[----:B------:R-:W-:Y:S02]  /*0390*/  @P0 IADD3 R5, PT, PT, R5, 0x1, RZ ;  /* 0x0000000105050810 */ /* 0x000fe40007ffe0ff */
[----:B------:R-:W-:Y:S02]  /*03a0*/  ISETP.NE.AND P4, PT, R11, RZ, PT ;  /* 0x000000ff0b00720c */ /* 0x000fe40003f85270 */
[----:B------:R-:W-:Y:S02]  /*03b0*/  LOP3.LUT R7, RZ, R11, RZ, 0x33, !PT ;  /* 0x0000000bff077212 */ /* 0x000fe400078e33ff */
[----:B------:R-:W-:-:S02]  /*03c0*/  @!P1 IADD3 R4, PT, PT, -R4, RZ, RZ ;  /* 0x000000ff04049210 */ /* 0x000fc40007ffe1ff */
[----:B------:R-:W-:Y:S01]  /*03d0*/  @!P2 IADD3 R5, PT, PT, -R5, RZ, RZ ;  /* 0x000000ff0505a210 */ /* 0x000fe20007ffe1ff */
[----:B------:R-:W1:Y:S01]  /*03e0*/  @!P3 LDC.64 R20, c[0x0][0x3f8] ;  /* 0x0000fe00ff14bb82 */ /* 0x000e620000000a00 */
[----:B------:R-:W-:Y:S02]  /*03f0*/  IADD3 R11, PT, PT, R19, 0x20, RZ ;  /* 0x00000020130b7810 */ /* 0x000fe40007ffe0ff */
[C---:B------:R-:W-:Y:S02]  /*0400*/  SEL R115, R7.reuse, R4, !P4 ;  /* 0x0000000407737207 */ /* 0x040fe40006000000 */
[----:B------:R-:W-:Y:S02]  /*0410*/  SEL R5, R7, R5, !P4 ;  /* 0x0000000507057207 */ /* 0x000fe40006000000 */
[----:B------:R-:W-:Y:S01]  /*0420*/  ISETP.GE.U32.AND P0, PT, R11, UR8, PT ;  /* 0x000000080b007c0c */ /* 0x000fe2000bf06070 */
[----:B------:R-:W-:Y:S01]  /*0430*/  IMAD R9, R115, 0x18, RZ ;  /* 0x0000001873097824 */ /* 0x000fe200078e02ff */
[----:B------:R-:W-:Y:S01]  /*0440*/  SHF.R.S32.HI R7, RZ, 0x1f, R11 ;  /* 0x0000001fff077819 */ /* 0x000fe2000001140b */
[----:B------:R-:W2:Y:S01]  /*0450*/  @!P3 LDC.64 R22, c[0x0][0x3a0] ;  /* 0x0000e800ff16bb82 */ /* 0x000ea20000000a00 */
[----:B------:R-:W-:-:S02]  /*0460*/  IADD3 R13, PT, PT, R19, 0x40, RZ ;  /* 0x00000040130d7810 */ /* 0x000fc40007ffe0ff */
[----:B------:R-:W-:Y:S02]  /*0470*/  ISETP.GE.AND.EX P0, PT, R7, UR9, PT, P0 ;  /* 0x0000000907007c0c */ /* 0x000fe4000bf06300 */
[C---:B------:R-:W-:Y:S02]  /*0480*/  IADD3 R116, P1, PT, R9.reuse, R2, RZ ;  /* 0x0000000209747210 */ /* 0x040fe40007f3e0ff */
[----:B------:R-:W-:Y:S01]  /*0490*/  SHF.R.S32.HI R2, RZ, 0x1f, R5 ;  /* 0x0000001fff027819 */ /* 0x000fe20000011405 */
[----:B------:R-:W3:Y:S01]  /*04a0*/  @!P3 LDC.64 R24, c[0x0][0x398] ;  /* 0x0000e600ff18bb82 */ /* 0x000ee20000000a00 */
[----:B------:R-:W-:Y:S02]  /*04b0*/  LEA.HI.X.SX32 R117, R9, RZ, 0x1, P1 ;  /* 0x000000ff09757211 */ /* 0x000fe400008f0eff */
[----:B------:R-:W-:Y:S01]  /*04c0*/  ISETP.GE.U32.AND P1, PT, R13, UR8, PT ;  /* 0x000000080d007c0c */ /* 0x000fe2000bf26070 */
[----:B------:R-:W-:Y:S01]  /*04d0*/  IMAD R2, R2, UR10, RZ ;  /* 0x0000000a02027c24 */ /* 0x000fe2000f8e02ff */
[----:B------:R-:W-:Y:S01]  /*04e0*/  SHF.R.S32.HI R17, RZ, 0x1f, R13 ;  /* 0x0000001fff117819 */ /* 0x000fe2000001140d */
[----:B------:R-:W-:-:S02]  /*04f0*/  IMAD.WIDE.U32 R116, R5, UR10, R116 ;  /* 0x0000000a05747c25 */ /* 0x000fc4000f8e0074 */
[----:B------:R-:W4:Y:S01]  /*0500*/  @!P0 LDC.64 R26, c[0x0][0x3f8] ;  /* 0x0000fe00ff1a8b82 */ /* 0x000f220000000a00 */
[----:B------:R-:W-:Y:S01]  /*0510*/  ISETP.GE.AND.EX P1, PT, R17, UR9, PT, P1 ;  /* 0x0000000911007c0c */ /* 0x000fe2000bf26310 */
[----:B------:R-:W-:Y:S01]  /*0520*/  IMAD R119, R5, UR11, R2 ;  /* 0x0000000b05777c24 */ /* 0x000fe2000f8e0202 */
[----:B------:R-:W-:Y:S01]  /*0530*/  @!P3 MOV R118, R116 ;  /* 0x000000740076b202 */ /* 0x000fe20000000f00 */
[-C--:B-1----:R-:W-:Y:S01]  /*0540*/  @!P3 IMAD R2, R15, R20.reuse, RZ ;  /* 0x000000140f02b224 */ /* 0x082fe200078e02ff */
[----:B------:R-:W-:Y:S02]  /*0550*/  IADD3 R15, PT, PT, R19, 0x60, RZ ;  /* 0x00000060130f7810 */ /* 0x000fe40007ffe0ff */
[----:B------:R-:W-:Y:S01]  /*0560*/  IADD3 R119, PT, PT, R117, R119, RZ ;  /* 0x0000007775777210 */ /* 0x000fe20007ffe0ff */
[C---:B------:R-:W-:Y:S01]  /*0570*/  @!P3 IMAD R9, R19.reuse, R21, R2 ;  /* 0x000000151309b224 */ /* 0x040fe200078e0202 */
[----:B------:R-:W1:Y:S01]  /*0580*/  @!P0 LDC.64 R28, c[0x0][0x3a0] ;  /* 0x0000e800ff1c8b82 */ /* 0x000e620000000a00 */
[----:B------:R-:W-:Y:S01]  /*0590*/  SHF.R.S32.HI R21, RZ, 0x1f, R15 ;  /* 0x0000001fff157819 */ /* 0x000fe2000001140f */
[----:B------:R-:W-:-:S05]  /*05a0*/  @!P3 IMAD.WIDE.U32 R4, R19, R20, R118 ;  /* 0x000000141304b225 */ /* 0x000fca00078e0076 */
[----:B------:R-:W-:Y:S01]  /*05b0*/  @!P3 IADD3 R9, PT, PT, R5, R9, RZ ;  /* 0x000000090509b210 */ /* 0x000fe20007ffe0ff */
[----:B------:R-:W0:Y:S01]  /*05c0*/  @!P1 LDC.64 R32, c[0x0][0x3f8] ;  /* 0x0000fe00ff209b82 */ /* 0x000e220000000a00 */
[C---:B------:R-:W-:Y:S02]  /*05d0*/  @!P3 SHF.L.U32 R5, R4.reuse, 0x1, RZ ;  /* 0x000000010405b819 */ /* 0x040fe400000006ff */
[----:B------:R-:W-:Y:S02]  /*05e0*/  @!P3 SHF.L.U64.HI R2, R4, 0x1, R9 ;  /* 0x000000010402b819 */ /* 0x000fe40000010209 */
[----:B--2---:R-:W-:Y:S01]  /*05f0*/  @!P3 IADD3 R4, P2, PT, R5, R22, RZ ;  /* 0x000000160504b210 */ /* 0x004fe20007f5e0ff */
[----:B----4-:R-:W-:Y:S01]  /*0600*/  @!P0 IMAD R8, R7, R26, RZ ;  /* 0x0000001a07088224 */ /* 0x010fe200078e02ff */
[----:B---3--:R-:W-:Y:S01]  /*0610*/  @!P3 IADD3 R6, P4, PT, R5, R24, RZ ;  /* 0x000000180506b210 */ /* 0x008fe20007f9e0ff */
[----:B------:R-:W2:Y:S01]  /*0620*/  @!P0 LDC.64 R30, c[0x0][0x398] ;  /* 0x0000e600ff1e8b82 */ /* 0x000ea20000000a00 */
[----:B------:R-:W-:Y:S01]  /*0630*/  @!P3 IADD3.X R5, PT, PT, R2, R23, RZ, P2, !PT ;  /* 0x000000170205b210 */ /* 0x000fe200017fe4ff */
[----:B------:R-:W-:Y:S01]  /*0640*/  @!P0 IMAD R23, R11, R27, R8 ;  /* 0x0000001b0b178224 */ /* 0x000fe200078e0208 */
[----:B------:R-:W-:-:S02]  /*0650*/  @!P0 MOV R8, R116 ;  /* 0x0000007400088202 */ /* 0x000fc40000000f00 */
[----:B------:R-:W-:Y:S01]  /*0660*/  @!P0 MOV R9, R119 ;  /* 0x0000007700098202 */ /* 0x000fe20000000f00 */
[----:B------:R3:W4:Y:S01]  /*0670*/  @!P3 LDG.E R75, desc[UR6][R4.64] ;  /* 0x00000006044bb981 */ /* 0x000722000c1e1900 */
[----:B------:R-:W-:Y:S02]  /*0680*/  ISETP.GE.U32.AND P2, PT, R15, UR8, PT ;  /* 0x000000080f007c0c */ /* 0x000fe4000bf46070 */
[----:B------:R-:W-:Y:S01]  /*0690*/  @!P3 IADD3.X R7, PT, PT, R2, R25, RZ, P4, !PT ;  /* 0x000000190207b210 */ /* 0x000fe200027fe4ff */
[----:B------:R-:W-:Y:S01]  /*06a0*/  @!P0 IMAD.WIDE.U32 R8, R11, R26, R8 ;  /* 0x0000001a0b088225 */ /* 0x000fe200078e0008 */
[----:B------:R-:W-:Y:S01]  /*06b0*/  ISETP.GE.AND.EX P2, PT, R21, UR9, PT, P2 ;  /* 0x0000000915007c0c */ /* 0x000fe2000bf46320 */
[----:B------:R-:W2:Y:S02]  /*06c0*/  @!P1 LDC.64 R26, c[0x0][0x398] ;  /* 0x0000e600ff1a9b82 */ /* 0x000ea40000000a00 */
[----:B------:R2:W4:Y:S01]  /*06d0*/  @!P3 LDG.E R74, desc[UR6][R6.64] ;  /* 0x00000006064ab981 */ /* 0x000522000c1e1900 */
[----:B------:R-:W-:-:S02]  /*06e0*/  @!P0 IADD3 R9, PT, PT, R9, R23, RZ ;  /* 0x0000001709098210 */ /* 0x000fc40007ffe0ff */
[C---:B------:R-:W-:Y:S01]  /*06f0*/  @!P0 SHF.L.U32 R11, R8.reuse, 0x1, RZ ;  /* 0x00000001080b8819 */ /* 0x040fe200000006ff */
[----:B0-----:R-:W-:Y:S01]  /*0700*/  @!P1 IMAD R12, R17, R32, RZ ;  /* 0x00000020110c9224 */ /* 0x001fe200078e02ff */
[----:B------:R-:W-:Y:S01]  /*0710*/  @!P0 SHF.L.U64.HI R2, R8, 0x1, R9 ;  /* 0x0000000108028819 */ /* 0x000fe20000010209 */
[----:B------:R-:W0:Y:S01]  /*0720*/  @!P1 LDC.64 R24, c[0x0][0x3a0] ;  /* 0x0000e800ff189b82 */ /* 0x000e220000000a00 */
[----:B-1----:R-:W-:Y:S02]  /*0730*/  @!P0 IADD3 R8, P3, PT, R11, R28, RZ ;  /* 0x0000001c0b088210 */ /* 0x002fe40007f7e0ff */
[----:B------:R-:W-:Y:S02]  /*0740*/  IADD3 R17, PT, PT, R19, 0x80, RZ ;  /* 0x0000008013117810 */ /* 0x000fe40007ffe0ff */
[----:B------:R-:W-:Y:S02]  /*0750*/  @!P0 IADD3.X R9, PT, PT, R2, R29, RZ, P3, !PT ;  /* 0x0000001d02098210 */ /* 0x000fe40001ffe4ff */
[----:B------:R-:W-:Y:S01]  /*0760*/  ISETP.GE.U32.AND P3, PT, R17, UR8, PT ;  /* 0x0000000811007c0c */ /* 0x000fe2000bf66070 */
[----:B------:R-:W1:Y:S01]  /*0770*/  @!P2 LDC.64 R34, c[0x0][0x3f8] ;  /* 0x0000fe00ff22ab82 */ /* 0x000e620000000a00 */
[----:B------:R-:W-:-:S02]  /*0780*/  SHF.R.S32.HI R23, RZ, 0x1f, R17 ;  /* 0x0000001fff177819 */ /* 0x000fc40000011411 */
[----:B---3--:R-:W-:Y:S02]  /*0790*/  @!P1 MOV R4, R116 ;  /* 0x0000007400049202 */ /* 0x008fe40000000f00 */
[----:B------:R-:W-:Y:S02]  /*07a0*/  @!P1 MOV R5, R119 ;  /* 0x0000007700059202 */ /* 0x000fe40000000f00 */
[----:B--2---:R-:W-:Y:S01]  /*07b0*/  @!P0 IADD3 R10, P4, PT, R11, R30, RZ ;  /* 0x0000001e0b0a8210 */ /* 0x004fe20007f9e0ff */
[----:B------:R-:W-:Y:S01]  /*07c0*/  @!P1 IMAD R7, R13, R33, R12 ;  /* 0x000000210d079224 */ /* 0x000fe200078e020c */
[----:B------:R-:W-:Y:S01]  /*07d0*/  ISETP.GE.AND.EX P3, PT, R23, UR9, PT, P3 ;  /* 0x0000000917007c0c */ /* 0x000fe2000bf66330 */
[----:B------:R-:W-:Y:S01]  /*07e0*/  @!P1 IMAD.WIDE.U32 R4, R13, R32, R4 ;  /* 0x000000200d049225 */ /* 0x000fe200078e0004 */
[----:B------:R-:W-:Y:S01]  /*07f0*/  @!P0 IADD3.X R11, PT, PT, R2, R31, RZ, P4, !PT ;  /* 0x0000001f020b8210 */ /* 0x000fe200027fe4ff */
[----:B------:R-:W2:Y:S01]  /*0800*/  @!P2 LDC.64 R28, c[0x0][0x3a0] ;  /* 0x0000e800ff1cab82 */ /* 0x000ea20000000a00 */
[----:B------:R3:W4:Y:S02]  /*0810*/  @!P0 LDG.E R73, desc[UR6][R8.64] ;  /* 0x0000000608498981 */ /* 0x000724000c1e1900 */
[----:B------:R-:W-:-:S05]  /*0820*/  @!P1 IADD3 R5, PT, PT, R5, R7, RZ ;  /* 0x0000000705059210 */ /* 0x000fca0007ffe0ff */
[----:B------:R-:W2:Y:S01]  /*0830*/  @!P2 LDC.64 R30, c[0x0][0x398] ;  /* 0x0000e600ff1eab82 */ /* 0x000ea20000000a00 */
[----:B------:R-:W-:Y:S01]  /*0840*/  @!P1 SHF.L.U32 R7, R4, 0x1, RZ ;  /* 0x0000000104079819 */ /* 0x000fe200000006ff */
[----:B------:R0:W4:Y:S06]  /*0850*/  @!P0 LDG.E R72, desc[UR6][R10.64] ;  /* 0x000000060a488981 */ /* 0x00012c000c1e1900 */
[----:B------:R-:W2:Y:S01]  /*0860*/  @!P3 LDC.64 R32, c[0x0][0x3f8] ;  /* 0x0000fe00ff20bb82 */ /* 0x000ea20000000a00 */
[----:B---3--:R-:W-:Y:S01]  /*0870*/  @!P2 MOV R8, R116 ;  /* 0x000000740008a202 */ /* 0x008fe20000000f00 */
[----:B-1----:R-:W-:Y:S01]  /*0880*/  @!P2 IMAD R12, R21, R34, RZ ;  /* 0x00000022150ca224 */ /* 0x002fe200078e02ff */
[----:B------:R-:W-:-:S02]  /*0890*/  @!P2 MOV R9, R119 ;  /* 0x000000770009a202 */ /* 0x000fc40000000f00 */
[----:B------:R-:W-:Y:S02]  /*08a0*/  @!P1 SHF.L.U64.HI R2, R4, 0x1, R5 ;  /* 0x0000000104029819 */ /* 0x000fe40000010205 */
[----:B------:R-:W-:Y:S01]  /*08b0*/  @!P1 IADD3 R6, P4, PT, R7, R26, RZ ;  /* 0x0000001a07069210 */ /* 0x000fe20007f9e0ff */
[----:B------:R-:W1:Y:S01]  /*08c0*/  @!P3 LDC.64 R36, c[0x0][0x398] ;  /* 0x0000e600ff24bb82 */ /* 0x000e620000000a00 */
[----:B------:R-:W-:Y:S01]  /*08d0*/  IADD3 R21, PT, PT, R19, 0xa0, RZ ;  /* 0x000000a013157810 */ /* 0x000fe20007ffe0ff */
[----:B0-----:R-:W-:Y:S01]  /*08e0*/  @!P2 IMAD R11, R15, R35, R12 ;  /* 0x000000230f0ba224 */ /* 0x001fe200078e020c */
[----:B------:R-:W-:Y:S01]  /*08f0*/  @!P1 IADD3 R4, P0, PT, R7, R24, RZ ;  /* 0x0000001807049210 */ /* 0x000fe20007f1e0ff */
[----:B------:R-:W-:Y:S01]  /*0900*/  @!P2 IMAD.WIDE.U32 R8, R15, R34, R8 ;  /* 0x000000220f08a225 */ /* 0x000fe200078e0008 */
[C---:B------:R-:W-:Y:S02]  /*0910*/  @!P1 IADD3.X R7, PT, PT, R2.reuse, R27, RZ, P4, !PT ;  /* 0x0000001b02079210 */ /* 0x040fe400027fe4ff */
[----:B------:R-:W-:Y:S01]  /*0920*/  ISETP.GE.U32.AND P4, PT, R21, UR8, PT ;  /* 0x0000000815007c0c */ /* 0x000fe2000bf86070 */
[----:B------:R-:W0:Y:S01]  /*0930*/  @!P3 LDC.64 R34, c[0x0][0x3a0] ;  /* 0x0000e800ff22bb82 */ /* 0x000e220000000a00 */
[----:B------:R-:W-:Y:S01]  /*0940*/  SHF.R.S32.HI R13, RZ, 0x1f, R21 ;  /* 0x0000001fff0d7819 */ /* 0x000fe20000011415 */
[----:B------:R3:W4:Y:S01]  /*0950*/  @!P1 LDG.E R70, desc[UR6][R6.64] ;  /* 0x0000000606469981 */ /* 0x000722000c1e1900 */
[----:B------:R-:W-:-:S02]  /*0960*/  @!P1 IADD3.X R5, PT, PT, R2, R25, RZ, P0, !PT ;  /* 0x0000001902059210 */ /* 0x000fc400007fe4ff */
[----:B------:R-:W-:Y:S02]  /*0970*/  ISETP.GE.AND.EX P4, PT, R13, UR9, PT, P4 ;  /* 0x000000090d007c0c */ /* 0x000fe4000bf86340 */
[----:B------:R-:W-:Y:S01]  /*0980*/  @!P2 IADD3 R9, PT, PT, R9, R11, RZ ;  /* 0x0000000b0909a210 */ /* 0x000fe20007ffe0ff */
[----:B------:R3:W4:Y:S01]  /*0990*/  @!P1 LDG.E R71, desc[UR6][R4.64] ;  /* 0x0000000604479981 */ /* 0x000722000c1e1900 */
[C---:B------:R-:W-:Y:S01]  /*09a0*/  @!P2 SHF.L.U32 R11, R8.reuse, 0x1, RZ ;  /* 0x00000001080ba819 */ /* 0x040fe200000006ff */
[----:B--2---:R-:W-:Y:S01]  /*09b0*/  @!P3 IMAD R12, R23, R32, RZ ;  /* 0x00000020170cb224 */ /* 0x004fe200078e02ff */
[----:B------:R-:W-:Y:S02]  /*09c0*/  @!P2 SHF.L.U64.HI R2, R8, 0x1, R9 ;  /* 0x000000010802a819 */ /* 0x000fe40000010209 */
[----:B------:R-:W-:Y:S02]  /*09d0*/  @!P2 IADD3 R10, P1, PT, R11, R30, RZ ;  /* 0x0000001e0b0aa210 */ /* 0x000fe40007f3e0ff */
[----:B------:R-:W-:-:S02]  /*09e0*/  IADD3 R23, PT, PT, R19, 0xc0, RZ ;  /* 0x000000c013177810 */ /* 0x000fc40007ffe0ff */
[----:B------:R-:W-:Y:S01]  /*09f0*/  @!P2 IADD3 R8, P0, PT, R11, R28, RZ ;  /* 0x0000001c0b08a210 */ /* 0x000fe20007f1e0ff */
[----:B------:R-:W2:Y:S01]  /*0a00*/  @!P4 LDC.64 R38, c[0x0][0x3f8] ;  /* 0x0000fe00ff26cb82 */ /* 0x000ea20000000a00 */
[----:B------:R-:W-:Y:S02]  /*0a10*/  @!P2 IADD3.X R11, PT, PT, R2, R31, RZ, P1, !PT ;  /* 0x0000001f020ba210 */ /* 0x000fe40000ffe4ff */
[----:B------:R-:W-:Y:S02]  /*0a20*/  ISETP.GE.U32.AND P1, PT, R23, UR8, PT ;  /* 0x0000000817007c0c */ /* 0x000fe4000bf26070 */
[----:B------:R-:W-:Y:S02]  /*0a30*/  SHF.R.S32.HI R27, RZ, 0x1f, R23 ;  /* 0x0000001fff1b7819 */ /* 0x000fe40000011417 */
[----:B---3--:R-:W-:Y:S02]  /*0a40*/  @!P3 MOV R6, R116 ;  /* 0x000000740006b202 */ /* 0x008fe40000000f00 */
[----:B------:R-:W-:Y:S01]  /*0a50*/  @!P3 MOV R7, R119 ;  /* 0x000000770007b202 */ /* 0x000fe20000000f00 */
[----:B------:R-:W-:Y:S01]  /*0a60*/  @!P3 IMAD R15, R17, R33, R12 ;  /* 0x00000021110fb224 */ /* 0x000fe200078e020c */
[----:B------:R-:W-:-:S02]  /*0a70*/  ISETP.GE.AND.EX P1, PT, R27, UR9, PT, P1 ;  /* 0x000000091b007c0c */ /* 0x000fc4000bf26310 */
[----:B------:R-:W-:Y:S02]  /*0a80*/  CS2R R4, SRZ ;  /* 0x0000000000047805 */ /* 0x000fe4000001ff00 */
[----:B------:R-:W-:Y:S01]  /*0a90*/  @!P2 IADD3.X R9, PT, PT, R2, R29, RZ, P0, !PT ;  /* 0x0000001d0209a210 */ /* 0x000fe200007fe4ff */
[----:B------:R-:W-:Y:S01]  /*0aa0*/  @!P3 IMAD.WIDE.U32 R6, R17, R32, R6 ;  /* 0x000000201106b225 */ /* 0x000fe200078e0006 */
[----:B------:R-:W-:Y:S01]  /*0ab0*/  IADD3 R25, PT, PT, R19, 0xe0, RZ ;  /* 0x000000e013197810 */ /* 0x000fe20007ffe0ff */
[----:B------:R-:W3:Y:S02]  /*0ac0*/  @!P4 LDC.64 R32, c[0x0][0x398] ;  /* 0x0000e600ff20cb82 */ /* 0x000ee40000000a00 */
[----:B------:R1:W4:Y:S01]  /*0ad0*/  @!P2 LDG.E R4, desc[UR6][R8.64] ;  /* 0x000000060804a981 */ /* 0x000322000c1e1900 */
[----:B------:R-:W-:Y:S02]  /*0ae0*/  @!P3 IADD3 R7, PT, PT, R7, R15, RZ ;  /* 0x0000000f0707b210 */ /* 0x000fe40007ffe0ff */
[C---:B------:R-:W-:Y:S01]  /*0af0*/  @!P3 SHF.L.U32 R15, R6.reuse, 0x1, RZ ;  /* 0x00000001060fb819 */ /* 0x040fe200000006ff */
[----:B------:R1:W4:Y:S02]  /*0b00*/  @!P2 LDG.E R5, desc[UR6][R10.64] ;  /* 0x000000060a05a981 */ /* 0x000324000c1e1900 */
[----:B------:R-:W3:Y:S01]  /*0b10*/  @!P1 LDC.64 R40, c[0x0][0x3f8] ;  /* 0x0000fe00ff289b82 */ /* 0x000ee20000000a00 */
[----:B------:R-:W-:-:S02]  /*0b20*/  @!P3 SHF.L.U64.HI R6, R6, 0x1, R7 ;  /* 0x000000010606b819 */ /* 0x000fc40000010207 */
[----:B0-----:R-:W-:Y:S01]  /*0b30*/  @!P3 IADD3 R12, P0, PT, R15, R34, RZ ;  /* 0x000000220f0cb210 */ /* 0x001fe20007f1e0ff */
[----:B--2---:R-:W-:Y:S01]  /*0b40*/  @!P4 IMAD R2, R13, R38, RZ ;  /* 0x000000260d02c224 */ /* 0x004fe200078e02ff */
[----:B-1----:R-:W-:Y:S02]  /*0b50*/  @!P4 MOV R8, R116 ;  /* 0x000000740008c202 */ /* 0x002fe40000000f00 */
[----:B------:R-:W-:Y:S01]  /*0b60*/  @!P4 MOV R9, R119 ;  /* 0x000000770009c202 */ /* 0x000fe20000000f00 */
[----:B------:R-:W0:Y:S01]  /*0b70*/  @!P4 LDC.64 R30, c[0x0][0x3a0] ;  /* 0x0000e800ff1ecb82 */ /* 0x000e220000000a00 */
[C---:B------:R-:W-:Y:S02]  /*0b80*/  @!P3 IADD3.X R13, PT, PT, R6.reuse, R35, RZ, P0, !PT ;  /* 0x00000023060db210 */ /* 0x040fe400007fe4ff */
[----:B------:R-:W-:Y:S02]  /*0b90*/  ISETP.GE.U32.AND P0, PT, R25, UR8, PT ;  /* 0x0000000819007c0c */ /* 0x000fe4000bf06070 */
[----:B------:R-:W-:Y:S01]  /*0ba0*/  SHF.R.S32.HI R29, RZ, 0x1f, R25 ;  /* 0x0000001fff1d7819 */ /* 0x000fe20000011419 */
[----:B------:R-:W-:Y:S01]  /*0bb0*/  @!P4 IMAD R11, R21, R39, R2 ;  /* 0x00000027150bc224 */ /* 0x000fe200078e0202 */
[----:B------:R-:W-:Y:S01]  /*0bc0*/  @!P3 IADD3 R14, P2, PT, R15, R36, RZ ;  /* 0x000000240f0eb210 */ /* 0x000fe20007f5e0ff */
[----:B------:R-:W-:Y:S01]  /*0bd0*/  @!P4 IMAD.WIDE.U32 R8, R21, R38, R8 ;  /* 0x000000261508c225 */ /* 0x000fe200078e0008 */
[----:B------:R-:W-:Y:S01]  /*0be0*/  ISETP.GE.AND.EX P0, PT, R29, UR9, PT, P0 ;  /* 0x000000091d007c0c */ /* 0x000fe2000bf06300 */
[----:B------:R-:W1:Y:S01]  /*0bf0*/  @!P1 LDC.64 R34, c[0x0][0x3a0] ;  /* 0x0000e800ff229b82 */ /* 0x000e620000000a00 */
[----:B------:R-:W-:-:S02]  /*0c00*/  @!P3 IADD3.X R15, PT, PT, R6, R37, RZ, P2, !PT ;  /* 0x00000025060fb210 */ /* 0x000fc400017fe4ff */
[----:B------:R-:W-:Y:S02]  /*0c10*/  CS2R R6, SRZ ;  /* 0x0000000000067805 */ /* 0x000fe4000001ff00 */
[----:B------:R-:W-:Y:S02]  /*0c20*/  @!P4 IADD3 R9, PT, PT, R9, R11, RZ ;  /* 0x0000000b0909c210 */ /* 0x000fe40007ffe0ff */
[----:B------:R-:W-:Y:S02]  /*0c30*/  IADD3 R21, PT, PT, R19, 0x100, RZ ;  /* 0x0000010013157810 */ /* 0x000fe40007ffe0ff */
[C---:B------:R-:W-:Y:S01]  /*0c40*/  @!P4 SHF.L.U32 R17, R8.reuse, 0x1, RZ ;  /* 0x000000010811c819 */ /* 0x040fe200000006ff */
[----:B------:R2:W4:Y:S01]  /*0c50*/  @!P3 LDG.E R6, desc[UR6][R12.64] ;  /* 0x000000060c06b981 */ /* 0x000522000c1e1900 */
[----:B------:R-:W-:Y:S01]  /*0c60*/  @!P4 SHF.L.U64.HI R2, R8, 0x1, R9 ;  /* 0x000000010802c819 */ /* 0x000fe20000010209 */
[----:B---3--:R-:W-:Y:S01]  /*0c70*/  @!P1 IMAD R8, R27, R40, RZ ;  /* 0x000000281b089224 */ /* 0x008fe200078e02ff */
[----:B------:R-:W-:Y:S01]  /*0c80*/  SHF.R.S32.HI R27, RZ, 0x1f, R21 ;  /* 0x0000001fff1b7819 */ /* 0x000fe20000011415 */
[----:B------:R3:W4:Y:S01]  /*0c90*/  @!P3 LDG.E R7, desc[UR6][R14.64] ;  /* 0x000000060e07b981 */ /* 0x000722000c1e1900 */
[----:B------:R-:W-:Y:S01]  /*0ca0*/  ISETP.GE.U32.AND P3, PT, R21, UR8, PT ;  /* 0x0000000815007c0c */ /* 0x000fe2000bf66070 */
[----:B------:R-:W1:Y:S03]  /*0cb0*/  @!P0 LDC.64 R38, c[0x0][0x3f8] ;  /* 0x0000fe00ff268b82 */ /* 0x000e660000000a00 */
[----:B------:R-:W-:-:S05]  /*0cc0*/  ISETP.GE.AND.EX P3, PT, R27, UR9, PT, P3 ;  /* 0x000000091b007c0c */ /* 0x000fca000bf66330 */
[----:B------:R-:W1:Y:S01]  /*0cd0*/  @!P1 LDC.64 R36, c[0x0][0x398] ;  /* 0x0000e600ff249b82 */ /* 0x000e620000000a00 */
[----:B------:R-:W-:Y:S02]  /*0ce0*/  @!P4 IADD3 R16, P5, PT, R17, R32, RZ ;  /* 0x000000201110c210 */ /* 0x000fe40007fbe0ff */
[----:B--2---:R-:W-:Y:S02]  /*0cf0*/  @!P1 MOV R12, R116 ;  /* 0x00000074000c9202 */ /* 0x004fe40000000f00 */
[----:B------:R-:W-:Y:S01]  /*0d00*/  @!P1 MOV R13, R119 ;  /* 0x00000077000d9202 */ /* 0x000fe20000000f00 */
[----:B---3--:R-:W-:Y:S01]  /*0d10*/  @!P1 IMAD R15, R23, R41, R8 ;  /* 0x00000029170f9224 */ /* 0x008fe200078e0208 */
[----:B0-----:R-:W-:Y:S01]  /*0d20*/  @!P4 IADD3 R10, P2, PT, R17, R30, RZ ;  /* 0x0000001e110ac210 */ /* 0x001fe20007f5e0ff */
[----:B------:R-:W0:Y:S01]  /*0d30*/  @!P3 LDC.64 R42, c[0x0][0x3f8] ;  /* 0x0000fe00ff2abb82 */ /* 0x000e220000000a00 */
[----:B------:R-:W-:Y:S02]  /*0d40*/  CS2R R8, SRZ ;  /* 0x0000000000087805 */ /* 0x000fe4000001ff00 */
[C---:B------:R-:W-:Y:S01]  /*0d50*/  @!P4 IADD3.X R17, PT, PT, R2.reuse, R33, RZ, P5, !PT ;  /* 0x000000210211c210 */ /* 0x040fe20002ffe4ff */
[----:B------:R-:W-:Y:S01]  /*0d60*/  @!P1 IMAD.WIDE.U32 R12, R23, R40, R12 ;  /* 0x00000028170c9225 */ /* 0x000fe200078e000c */
[----:B------:R-:W-:-:S02]  /*0d70*/  @!P4 IADD3.X R11, PT, PT, R2, R31, RZ, P2, !PT ;  /* 0x0000001f020bc210 */ /* 0x000fc400017fe4ff */
[----:B------:R-:W-:Y:S01]  /*0d80*/  IADD3 R23, PT, PT, R19, 0x120, RZ ;  /* 0x0000012013177810 */ /* 0x000fe20007ffe0ff */
[----:B------:R2:W3:Y:S01]  /*0d90*/  @!P4 LDG.E R9, desc[UR6][R16.64] ;  /* 0x000000061009c981 */ /* 0x0004e2000c1e1900 */
[----:B------:R-:W-:Y:S01]  /*0da0*/  @!P1 IADD3 R13, PT, PT, R13, R15, RZ ;  /* 0x0000000f0d0d9210 */ /* 0x000fe20007ffe0ff */
[----:B------:R-:W0:Y:S01]  /*0db0*/  @!P0 LDC.64 R30, c[0x0][0x3a0] ;  /* 0x0000e800ff1e8b82 */ /* 0x000e220000000a00 */
[C---:B------:R-:W-:Y:S01]  /*0dc0*/  @!P1 SHF.L.U32 R15, R12.reuse, 0x1, RZ ;  /* 0x000000010c0f9819 */ /* 0x040fe200000006ff */
[----:B------:R2:W3:Y:S01]  /*0dd0*/  @!P4 LDG.E R8, desc[UR6][R10.64] ;  /* 0x000000060a08c981 */ /* 0x0004e2000c1e1900 */
[----:B------:R-:W-:Y:S01]  /*0de0*/  ISETP.GE.U32.AND P4, PT, R23, UR8, PT ;  /* 0x0000000817007c0c */ /* 0x000fe2000bf86070 */
[----:B-1----:R-:W-:Y:S01]  /*0df0*/  @!P0 IMAD R18, R29, R38, RZ ;  /* 0x000000261d128224 */ /* 0x002fe200078e02ff */
[----:B------:R-:W-:Y:S02]  /*0e00*/  SHF.R.S32.HI R33, RZ, 0x1f, R23 ;  /* 0x0000001fff217819 */ /* 0x000fe40000011417 */
[----:B--2---:R-:W-:Y:S01]  /*0e10*/  @!P0 MOV R16, R116 ;  /* 0x0000007400108202 */ /* 0x004fe20000000f00 */
[----:B------:R-:W1:Y:S01]  /*0e20*/  @!P0 LDC.64 R40, c[0x0][0x398] ;  /* 0x0000e600ff288b82 */ /* 0x000e620000000a00 */
[----:B------:R-:W-:Y:S01]  /*0e30*/  @!P0 MOV R17, R119 ;  /* 0x0000007700118202 */ /* 0x000fe20000000f00 */
[----:B------:R-:W-:Y:S01]  /*0e40*/  @!P0 IMAD R29, R25, R39, R18 ;  /* 0x00000027191d8224 */ /* 0x000fe200078e0212 */
[----:B------:R-:W-:-:S02]  /*0e50*/  @!P1 SHF.L.U64.HI R2, R12, 0x1, R13 ;  /* 0x000000010c029819 */ /* 0x000fc4000001020d */
[----:B------:R-:W-:Y:S01]  /*0e60*/  @!P1 IADD3 R12, P2, PT, R15, R34, RZ ;  /* 0x000000220f0c9210 */ /* 0x000fe20007f5e0ff */
[----:B------:R-:W-:Y:S01]  /*0e70*/  @!P0 IMAD.WIDE.U32 R16, R25, R38, R16 ;  /* 0x0000002619108225 */ /* 0x000fe200078e0010 */
[----:B------:R-:W-:Y:S02]  /*0e80*/  @!P1 IADD3 R14, P5, PT, R15, R36, RZ ;  /* 0x000000240f0e9210 */ /* 0x000fe40007fbe0ff */
[----:B------:R-:W-:Y:S02]  /*0e90*/  CS2R R10, SRZ ;  /* 0x00000000000a7805 */ /* 0x000fe4000001ff00 */
[----:B------:R-:W-:Y:S01]  /*0ea0*/  ISETP.GE.AND.EX P4, PT, R33, UR9, PT, P4 ;  /* 0x0000000921007c0c */ /* 0x000fe2000bf86340 */
[----:B0-----:R-:W-:Y:S01]  /*0eb0*/  @!P3 IMAD R18, R27, R42, RZ ;  /* 0x0000002a1b12b224 */ /* 0x001fe200078e02ff */
[C---:B------:R-:W-:Y:S01]  /*0ec0*/  @!P1 IADD3.X R13, PT, PT, R2.reuse, R35, RZ, P2, !PT ;  /* 0x00000023020d9210 */ /* 0x040fe200017fe4ff */
[----:B------:R-:W0:Y:S01]  /*0ed0*/  @!P3 LDC.64 R38, c[0x0][0x398] ;  /* 0x0000e600ff26bb82 */ /* 0x000e220000000a00 */
[----:B------:R-:W-:-:S02]  /*0ee0*/  @!P1 IADD3.X R15, PT, PT, R2, R37, RZ, P5, !PT ;  /* 0x00000025020f9210 */ /* 0x000fc40002ffe4ff */
[----:B------:R-:W-:Y:S01]  /*0ef0*/  @!P0 IADD3 R25, PT, PT, R17, R29, RZ ;  /* 0x0000001d11198210 */ /* 0x000fe20007ffe0ff */
[----:B------:R-:W2:Y:S01]  /*0f00*/  @!P1 LDG.E R10, desc[UR6][R12.64] ;  /* 0x000000060c0a9981 */ /* 0x000ea2000c1e1900 */
[----:B------:R-:W-:-:S03]  /*0f10*/  IADD3 R29, PT, PT, R19, 0x140, RZ ;  /* 0x00000140131d7810 */ /* 0x000fc60007ffe0ff */
[----:B------:R1:W2:Y:S01]  /*0f20*/  @!P1 LDG.E R11, desc[UR6][R14.64] ;  /* 0x000000060e0b9981 */ /* 0x0002a2000c1e1900 */
[----:B------:R-:W-:Y:S01]  /*0f30*/  ISETP.GE.U32.AND P1, PT, R29, UR8, PT ;  /* 0x000000081d007c0c */ /* 0x000fe2000bf26070 */
[----:B------:R-:W0:Y:S01]  /*0f40*/  @!P4 LDC.64 R44, c[0x0][0x3f8] ;  /* 0x0000fe00ff2ccb82 */ /* 0x000e220000000a00 */
[----:B------:R-:W-:Y:S02]  /*0f50*/  SHF.R.S32.HI R27, RZ, 0x1f, R29 ;  /* 0x0000001fff1b7819 */ /* 0x000fe4000001141d */
[C---:B------:R-:W-:Y:S02]  /*0f60*/  @!P0 SHF.L.U32 R17, R16.reuse, 0x1, RZ ;  /* 0x0000000110118819 */ /* 0x040fe400000006ff */
[----:B------:R-:W-:Y:S02]  /*0f70*/  ISETP.GE.AND.EX P1, PT, R27, UR9, PT, P1 ;  /* 0x000000091b007c0c */ /* 0x000fe4000bf26310 */
[----:B------:R-:W-:Y:S01]  /*0f80*/  @!P0 SHF.L.U64.HI R2, R16, 0x1, R25 ;  /* 0x0000000110028819 */ /* 0x000fe20000010219 */
[----:B------:R-:W0:Y:S01]  /*0f90*/  @!P3 LDC.64 R36, c[0x0][0x3a0] ;  /* 0x0000e800ff24bb82 */ /* 0x000e220000000a00 */
[----:B-1----:R-:W-:-:S02]  /*0fa0*/  @!P3 MOV R14, R116 ;  /* 0x00000074000eb202 */ /* 0x002fc40000000f00 */
[----:B------:R-:W-:Y:S02]  /*0fb0*/  @!P3 MOV R15, R119 ;  /* 0x00000077000fb202 */ /* 0x000fe40000000f00 */
[C---:B------:R-:W-:Y:S02]  /*0fc0*/  @!P0 IADD3 R16, P2, PT, R17.reuse, R30, RZ ;  /* 0x0000001e11108210 */ /* 0x040fe40007f5e0ff */
[----:B------:R-:W-:Y:S01]  /*0fd0*/  @!P0 IADD3 R20, P5, PT, R17, R40, RZ ;  /* 0x0000002811148210 */ /* 0x000fe20007fbe0ff */
[C---:B------:R-:W-:Y:S01]  /*0fe0*/  @!P3 IMAD R25, R21.reuse, R43, R18 ;  /* 0x0000002b1519b224 */ /* 0x040fe200078e0212 */
[C---:B------:R-:W-:Y:S01]  /*0ff0*/  @!P0 IADD3.X R17, PT, PT, R2.reuse, R31, RZ, P2, !PT ;  /* 0x0000001f02118210 */ /* 0x040fe200017fe4ff */
[----:B------:R-:W-:Y:S01]  /*1000*/  @!P3 IMAD.WIDE.U32 R14, R21, R42, R14 ;  /* 0x0000002a150eb225 */ /* 0x000fe200078e000e */
[----:B------:R-:W-:Y:S01]  /*1010*/  IADD3 R31, PT, PT, R19, 0x160, RZ ;  /* 0x00000160131f7810 */ /* 0x000fe20007ffe0ff */
[----:B------:R-:W1:Y:S01]  /*1020*/  @!P1 LDC.64 R46, c[0x0][0x3f8] ;  /* 0x0000fe00ff2e9b82 */ /* 0x000e620000000a00 */
[----:B------:R-:W-:-:S02]  /*1030*/  @!P0 IADD3.X R21, PT, PT, R2, R41, RZ, P5, !PT ;  /* 0x0000002902158210 */ /* 0x000fc40002ffe4ff */
[----:B------:R-:W-:Y:S02]  /*1040*/  @!P3 IADD3 R13, PT, PT, R15, R25, RZ ;  /* 0x000000190f0db210 */ /* 0x000fe40007ffe0ff */
[----:B------:R-:W-:-:S03]  /*1050*/  ISETP.GE.U32.AND P2, PT, R31, UR8, PT ;  /* 0x000000081f007c0c */ /* 0x000fc6000bf46070 */
[----:B------:R-:W1:Y:S01]  /*1060*/  @!P4 LDC.64 R40, c[0x0][0x3a0] ;  /* 0x0000e800ff28cb82 */ /* 0x000e620000000a00 */
[----:B------:R-:W-:Y:S02]  /*1070*/  SHF.R.S32.HI R35, RZ, 0x1f, R31 ;  /* 0x0000001fff237819 */ /* 0x000fe4000001141f */
[----:B------:R-:W-:Y:S02]  /*1080*/  @!P3 SHF.L.U64.HI R2, R14, 0x1, R13 ;  /* 0x000000010e02b819 */ /* 0x000fe4000001020d */
[----:B------:R-:W-:-:S03]  /*1090*/  ISETP.GE.AND.EX P2, PT, R35, UR9, PT, P2 ;  /* 0x0000000923007c0c */ /* 0x000fc6000bf46320 */
[----:B------:R-:W1:Y:S01]  /*10a0*/  @!P4 LDC.64 R42, c[0x0][0x398] ;  /* 0x0000e600ff2acb82 */ /* 0x000e620000000a00 */
[----:B------:R-:W-:Y:S02]  /*10b0*/  MOV R12, RZ ;  /* 0x000000ff000c7202 */ /* 0x000fe40000000f00 */
[----:B------:R-:W-:Y:S02]  /*10c0*/  MOV R13, RZ ;  /* 0x000000ff000d7202 */ /* 0x000fe40000000f00 */
[----:B------:R-:W-:Y:S01]  /*10d0*/  @!P3 SHF.L.U32 R15, R14, 0x1, RZ ;  /* 0x000000010e0fb819 */ /* 0x000fe200000006ff */
[----:B0-----:R-:W-:Y:S01]  /*10e0*/  @!P4 IMAD R14, R33, R44, RZ ;  /* 0x0000002c210ec224 */ /* 0x001fe200078e02ff */
[----:B------:R-:W-:Y:S01]  /*10f0*/  @!P4 MOV R24, R116 ;  /* 0x000000740018c202 */ /* 0x000fe20000000f00 */
[----:B------:R0:W2:Y:S01]  /*1100*/  @!P0 LDG.E R12, desc[UR6][R16.64] ;  /* 0x00000006100c8981 */ /* 0x0000a2000c1e1900 */
[----:B------:R-:W-:Y:S01]  /*1110*/  @!P4 MOV R25, R119 ;  /* 0x000000770019c202 */ /* 0x000fe20000000f00 */
[----:B------:R-:W-:Y:S01]  /*1120*/  @!P4 IMAD R33, R23, R45, R14 ;  /* 0x0000002d1721c224 */ /* 0x000fe200078e020e */
[----:B------:R-:W1:Y:S01]  /*1130*/  @!P1 LDC.64 R48, c[0x0][0x398] ;  /* 0x0000e600ff309b82 */ /* 0x000e620000000a00 */
[----:B------:R1:W2:Y:S01]  /*1140*/  @!P0 LDG.E R13, desc[UR6][R20.64] ;  /* 0x00000006140d8981 */ /* 0x0002a2000c1e1900 */
[----:B------:R-:W-:Y:S01]  /*1150*/  @!P3 IADD3 R22, P0, PT, R15, R38, RZ ;  /* 0x000000260f16b210 */ /* 0x000fe20007f1e0ff */
[----:B------:R-:W-:-:S03]  /*1160*/  @!P4 IMAD.WIDE.U32 R24, R23, R44, R24 ;  /* 0x0000002c1718c225 */ /* 0x000fc600078e0018 */
[----:B------:R-:W-:Y:S02]  /*1170*/  @!P3 IADD3.X R23, PT, PT, R2, R39, RZ, P0, !PT ;  /* 0x000000270217b210 */ /* 0x000fe400007fe4ff */
[----:B0-----:R-:W-:Y:S01]  /*1180*/  @!P3 IADD3 R16, P5, PT, R15, R36, RZ ;  /* 0x000000240f10b210 */ /* 0x001fe20007fbe0ff */
[----:B------:R-:W0:Y:S01]  /*1190*/  @!P2 LDC.64 R44, c[0x0][0x3f8] ;  /* 0x0000fe00ff2cab82 */ /* 0x000e220000000a00 */
[----:B------:R-:W-:Y:S02]  /*11a0*/  @!P4 IADD3 R15, PT, PT, R25, R33, RZ ;  /* 0x00000021190fc210 */ /* 0x000fe40007ffe0ff */
[----:B------:R-:W-:Y:S02]  /*11b0*/  @!P4 SHF.L.U32 R25, R24, 0x1, RZ ;  /* 0x000000011819c819 */ /* 0x000fe400000006ff */
[----:B------:R-:W-:-:S03]  /*11c0*/  @!P3 IADD3.X R17, PT, PT, R2, R37, RZ, P5, !PT ;  /* 0x000000250211b210 */ /* 0x000fc60002ffe4ff */
[----:B------:R-:W0:Y:S01]  /*11d0*/  @!P1 LDC.64 R38, c[0x0][0x3a0] ;  /* 0x0000e800ff269b82 */ /* 0x000e220000000a00 */
[----:B------:R-:W-:Y:S01]  /*11e0*/  @!P4 SHF.L.U64.HI R2, R24, 0x1, R15 ;  /* 0x000000011802c819 */ /* 0x000fe2000001020f */
[----:B-1----:R-:W-:Y:S01]  /*11f0*/  @!P1 IMAD R18, R27, R46, RZ ;  /* 0x0000002e1b129224 */ /* 0x002fe200078e02ff */
[----:B------:R-:W-:Y:S02]  /*1200*/  @!P1 MOV R20, R116 ;  /* 0x0000007400149202 */ /* 0x000fe40000000f00 */
[----:B------:R-:W-:Y:S02]  /*1210*/  @!P1 MOV R21, R119 ;  /* 0x0000007700159202 */ /* 0x000fe40000000f00 */
[----:B------:R-:W-:Y:S01]  /*1220*/  @!P4 IADD3 R24, P0, PT, R25, R40, RZ ;  /* 0x000000281918c210 */ /* 0x000fe20007f1e0ff */
[----:B------:R-:W1:Y:S01]  /*1230*/  @!P2 LDC.64 R52, c[0x0][0x398] ;  /* 0x0000e600ff34ab82 */ /* 0x000e620000000a00 */
[----:B------:R-:W-:Y:S01]  /*1240*/  IADD3 R33, PT, PT, R19, 0x180, RZ ;  /* 0x0000018013217810 */ /* 0x000fe20007ffe0ff */
[----:B------:R-:W-:Y:S01]  /*1250*/  @!P1 IMAD R37, R29, R47, R18 ;  /* 0x0000002f1d259224 */ /* 0x000fe200078e0212 */
[----:B------:R-:W-:Y:S01]  /*1260*/  @!P4 IADD3 R26, P5, PT, R25, R42, RZ ;  /* 0x0000002a191ac210 */ /* 0x000fe20007fbe0ff */
[----:B------:R-:W-:Y:S01]  /*1270*/  @!P1 IMAD.WIDE.U32 R20, R29, R46, R20 ;  /* 0x0000002e1d149225 */ /* 0x000fe200078e0014 */
[----:B------:R-:W-:-:S02]  /*1280*/  @!P4 IADD3.X R25, PT, PT, R2, R41, RZ, P0, !PT ;  /* 0x000000290219c210 */ /* 0x000fc400007fe4ff */
[----:B------:R-:W-:Y:S01]  /*1290*/  ISETP.GE.U32.AND P0, PT, R33, UR8, PT ;  /* 0x0000000821007c0c */ /* 0x000fe2000bf06070 */
[----:B------:R-:W1:Y:S01]  /*12a0*/  @!P2 LDC.64 R50, c[0x0][0x3a0] ;  /* 0x0000e800ff32ab82 */ /* 0x000e620000000a00 */
[----:B------:R-:W-:Y:S02]  /*12b0*/  SHF.R.S32.HI R29, RZ, 0x1f, R33 ;  /* 0x0000001fff1d7819 */ /* 0x000fe40000011421 */
[----:B------:R-:W-:Y:S02]  /*12c0*/  MOV R15, RZ ;  /* 0x000000ff000f7202 */ /* 0x000fe40000000f00 */
[----:B------:R-:W-:Y:S02]  /*12d0*/  ISETP.GE.AND.EX P0, PT, R29, UR9, PT, P0 ;  /* 0x000000091d007c0c */ /* 0x000fe4000bf06300 */
[----:B------:R-:W-:Y:S02]  /*12e0*/  MOV R14, RZ ;  /* 0x000000ff000e7202 */ /* 0x000fe40000000f00 */
[----:B------:R0:W2:Y:S01]  /*12f0*/  @!P3 LDG.E R15, desc[UR6][R22.64] ;  /* 0x00000006160fb981 */ /* 0x0000a2000c1e1900 */
[----:B------:R-:W-:-:S02]  /*1300*/  @!P1 IADD3 R21, PT, PT, R21, R37, RZ ;  /* 0x0000002515159210 */ /* 0x000fc40007ffe0ff */
[----:B------:R-:W-:Y:S01]  /*1310*/  @!P4 IADD3.X R27, PT, PT, R2, R43, RZ, P5, !PT ;  /* 0x0000002b021bc210 */ /* 0x000fe20002ffe4ff */
[----:B------:R0:W2:Y:S01]  /*1320*/  @!P3 LDG.E R14, desc[UR6][R16.64] ;  /* 0x00000006100eb981 */ /* 0x0000a2000c1e1900 */
[----:B------:R-:W-:Y:S01]  /*1330*/  @!P1 SHF.L.U64.HI R2, R20, 0x1, R21 ;  /* 0x0000000114029819 */ /* 0x000fe20000010215 */
[----:B0-----:R-:W-:-:S03]  /*1340*/  @!P2 IMAD R18, R35, R44, RZ ;  /* 0x0000002c2312a224 */ /* 0x001fc600078e02ff */
[----:B------:R-:W0:Y:S01]  /*1350*/  @!P0 LDC.64 R54, c[0x0][0x3f8] ;  /* 0x0000fe00ff368b82 */ /* 0x000e220000000a00 */
[----:B------:R-:W-:Y:S02]  /*1360*/  @!P1 SHF.L.U32 R23, R20, 0x1, RZ ;  /* 0x0000000114179819 */ /* 0x000fe400000006ff */
[----:B------:R-:W-:Y:S02]  /*1370*/  IADD3 R35, PT, PT, R19, 0x1a0, RZ ;  /* 0x000001a013237810 */ /* 0x000fe40007ffe0ff */
[----:B------:R-:W-:Y:S02]  /*1380*/  @!P1 IADD3 R20, P3, PT, R23, R38, RZ ;  /* 0x0000002617149210 */ /* 0x000fe40007f7e0ff */
[----:B------:R-:W-:Y:S02]  /*1390*/  CS2R R16, SRZ ;  /* 0x0000000000107805 */ /* 0x000fe4000001ff00 */
[----:B------:R-:W-:Y:S02]  /*13a0*/  SHF.R.S32.HI R41, RZ, 0x1f, R35 ;  /* 0x0000001fff297819 */ /* 0x000fe40000011423 */
[----:B------:R-:W-:-:S02]  /*13b0*/  @!P1 IADD3.X R21, PT, PT, R2, R39, RZ, P3, !PT ;  /* 0x0000002702159210 */ /* 0x000fc40001ffe4ff */
[----:B------:R-:W-:Y:S01]  /*13c0*/  ISETP.GE.U32.AND P3, PT, R35, UR8, PT ;  /* 0x0000000823007c0c */ /* 0x000fe2000bf66070 */
[----:B------:R1:W2:Y:S03]  /*13d0*/  @!P4 LDG.E R16, desc[UR6][R24.64] ;  /* 0x000000061810c981 */ /* 0x0002a6000c1e1900 */
[----:B------:R-:W-:Y:S01]  /*13e0*/  ISETP.GE.AND.EX P3, PT, R41, UR9, PT, P3 ;  /* 0x0000000929007c0c */ /* 0x000fe2000bf66330 */
[----:B------:R-:W-:Y:S01]  /*13f0*/  @!P2 IMAD R47, R31, R45, R18 ;  /* 0x0000002d1f2fa224 */ /* 0x000fe200078e0212 */
[----:B------:R-:W-:Y:S01]  /*1400*/  IADD3 R37, PT, PT, R19, 0x1c0, RZ ;  /* 0x000001c013257810 */ /* 0x000fe20007ffe0ff */
[----:B------:R0:W2:Y:S01]  /*1410*/  @!P4 LDG.E R17, desc[UR6][R26.64] ;  /* 0x000000061a11c981 */ /* 0x0000a2000c1e1900 */
[----:B-1----:R-:W-:Y:S02]  /*1420*/  @!P2 MOV R24, R116 ;  /* 0x000000740018a202 */ /* 0x002fe40000000f00 */
[----:B------:R-:W-:-:S02]  /*1430*/  @!P2 MOV R25, R119 ;  /* 0x000000770019a202 */ /* 0x000fc40000000f00 */
[----:B------:R-:W-:Y:S02]  /*1440*/  IADD3 R39, PT, PT, R19, 0x1e0, RZ ;  /* 0x000001e013277810 */ /* 0x000fe40007ffe0ff */
[----:B------:R-:W-:Y:S01]  /*1450*/  @!P1 IADD3 R22, P6, PT, R23, R48, RZ ;  /* 0x0000003017169210 */ /* 0x000fe20007fde0ff */
[----:B------:R-:W-:Y:S01]  /*1460*/  @!P2 IMAD.WIDE.U32 R24, R31, R44, R24 ;  /* 0x0000002c1f18a225 */ /* 0x000fe200078e0018 */
[----:B------:R-:W-:Y:S01]  /*1470*/  ISETP.GE.U32.AND P4, PT, R37, UR8, PT ;  /* 0x0000000825007c0c */ /* 0x000fe2000bf86070 */
[----:B------:R-:W1:Y:S01]  /*1480*/  @!P3 LDC.64 R56, c[0x0][0x3f8] ;  /* 0x0000fe00ff38bb82 */ /* 0x000e620000000a00 */
[----:B------:R-:W-:Y:S02]  /*1490*/  SHF.R.S32.HI R43, RZ, 0x1f, R37 ;  /* 0x0000001fff2b7819 */ /* 0x000fe40000011425 */
[----:B------:R-:W-:Y:S02]  /*14a0*/  @!P2 IADD3 R19, PT, PT, R25, R47, RZ ;  /* 0x0000002f1913a210 */ /* 0x000fe40007ffe0ff */
[----:B------:R-:W-:-:S02]  /*14b0*/  @!P1 IADD3.X R23, PT, PT, R2, R49, RZ, P6, !PT ;  /* 0x0000003102179210 */ /* 0x000fc400037fe4ff */
[----:B------:R-:W-:Y:S01]  /*14c0*/  ISETP.GE.AND.EX P4, PT, R43, UR9, PT, P4 ;  /* 0x000000092b007c0c */ /* 0x000fe2000bf86340 */
[----:B------:R-:W4:Y:S01]  /*14d0*/  @!P0 LDC.64 R46, c[0x0][0x3a0] ;  /* 0x0000e800ff2e8b82 */ /* 0x000f220000000a00 */
[C---:B------:R-:W-:Y:S02]  /*14e0*/  @!P2 SHF.L.U64.HI R2, R24.reuse, 0x1, R19 ;  /* 0x000000011802a819 */ /* 0x040fe40000010213 */
[----:B------:R-:W-:Y:S02]  /*14f0*/  MOV R18, RZ ;  /* 0x000000ff00127202 */ /* 0x000fe40000000f00 */
[----:B------:R-:W-:Y:S01]  /*1500*/  MOV R19, RZ ;  /* 0x000000ff00137202 */ /* 0x000fe20000000f00 */
[----:B0-----:R-:W-:Y:S01]  /*1510*/  @!P0 IMAD R28, R29, R54, RZ ;  /* 0x000000361d1c8224 */ /* 0x001fe200078e02ff */
[----:B------:R-:W-:Y:S01]  /*1520*/  @!P2 SHF.L.U32 R27, R24, 0x1, RZ ;  /* 0x00000001181ba819 */ /* 0x000fe200000006ff */
[----:B------:R-:W0:Y:S01]  /*1530*/  LDC.64 R30, c[0x0][0x3b8] ;  /* 0x0000ee00ff1e7b82 */ /* 0x000e220000000a00 */
[----:B------:R1:W2:Y:S01]  /*1540*/  @!P1 LDG.E R18, desc[UR6][R20.64] ;  /* 0x0000000614129981 */ /* 0x0002a2000c1e1900 */
[----:B------:R-:W-:-:S03]  /*1550*/  @!P0 MOV R29, R119 ;  /* 0x00000077001d8202 */ /* 0x000fc60000000f00 */
[----:B------:R1:W2:Y:S01]  /*1560*/  @!P1 LDG.E R19, desc[UR6][R22.64] ;  /* 0x0000000616139981 */ /* 0x0002a2000c1e1900 */
[----:B------:R-:W-:Y:S02]  /*1570*/  @!P2 IADD3 R26, P1, PT, R27, R52, RZ ;  /* 0x000000341b1aa210 */ /* 0x000fe40007f3e0ff */
[----:B------:R-:W4:Y:S01]  /*1580*/  @!P0 LDC.64 R48, c[0x0][0x398] ;  /* 0x0000e600ff308b82 */ /* 0x000f220000000a00 */
[----:B-1----:R-:W-:Y:S01]  /*1590*/  @!P0 IMAD R21, R33, R55, R28 ;  /* 0x0000003721158224 */ /* 0x002fe200078e021c */
[----:B------:R-:W-:Y:S02]  /*15a0*/  @!P0 MOV R28, R116 ;  /* 0x00000074001c8202 */ /* 0x000fe40000000f00 */
[----:B------:R-:W-:Y:S02]  /*15b0*/  @!P2 IADD3 R24, P6, PT, R27, R50, RZ ;  /* 0x000000321b18a210 */ /* 0x000fe40007fde0ff */
[----:B------:R-:W-:Y:S01]  /*15c0*/  @!P2 IADD3.X R27, PT, PT, R2, R53, RZ, P1, !PT ;  /* 0x00000035021ba210 */ /* 0x000fe20000ffe4ff */
[----:B------:R-:W-:Y:S01]  /*15d0*/  @!P0 IMAD.WIDE.U32 R28, R33, R54, R28 ;  /* 0x00000036211c8225 */ /* 0x000fe200078e001c */
[----:B------:R-:W1:Y:S01]  /*15e0*/  @!P4 LDC.64 R52, c[0x0][0x3f8] ;  /* 0x0000fe00ff34cb82 */ /* 0x000e620000000a00 */
[----:B------:R-:W-:-:S02]  /*15f0*/  MOV R20, RZ ;  /* 0x000000ff00147202 */ /* 0x000fc40000000f00 */
[----:B------:R-:W-:Y:S02]  /*1600*/  @!P2 IADD3.X R25, PT, PT, R2, R51, RZ, P6, !PT ;  /* 0x000000330219a210 */ /* 0x000fe400037fe4ff */
[----:B------:R-:W-:Y:S02]  /*1610*/  @!P0 IADD3 R21, PT, PT, R29, R21, RZ ;  /* 0x000000151d158210 */ /* 0x000fe40007ffe0ff */
[C---:B------:R-:W-:Y:S01]  /*1620*/  @!P0 SHF.L.U32 R33, R28.reuse, 0x1, RZ ;  /* 0x000000011c218819 */ /* 0x040fe200000006ff */
[----:B------:R4:W2:Y:S01]  /*1630*/  @!P2 LDG.E R20, desc[UR6][R24.64] ;  /* 0x000000061814a981 */ /* 0x0008a2000c1e1900 */
[----:B------:R-:W-:Y:S01]  /*1640*/  @!P3 IMAD R22, R41, R56, RZ ;  /* 0x000000382916b224 */ /* 0x000fe200078e02ff */
[----:B------:R-:W-:Y:S02]  /*1650*/  @!P0 SHF.L.U64.HI R2, R28, 0x1, R21 ;  /* 0x000000011c028819 */ /* 0x000fe40000010215 */
[----:B------:R-:W-:Y:S02]  /*1660*/  ISETP.GE.U32.AND P5, PT, R39, UR8, PT ;  /* 0x0000000827007c0c */ /* 0x000fe4000bfa6070 */
[----:B------:R-:W-:Y:S01]  /*1670*/  SHF.R.S32.HI R45, RZ, 0x1f, R39 ;  /* 0x0000001fff2d7819 */ /* 0x000fe20000011427 */
[----:B0-----:R-:W-:Y:S01]  /*1680*/  IMAD.WIDE R30, R78, 0x8, R30 ;  /* 0x000000084e1e7825 */ /* 0x001fe200078e021e */
[----:B----4-:R-:W-:Y:S01]  /*1690*/  @!P0 IADD3 R28, P1, PT, R33, R46, RZ ;  /* 0x0000002e211c8210 */ /* 0x010fe20007f3e0ff */
[----:B------:R-:W0:Y:S01]  /*16a0*/  @!P3 LDC.64 R50, c[0x0][0x3a0] ;  /* 0x0000e800ff32bb82 */ /* 0x000e220000000a00 */
[----:B------:R-:W-:-:S02]  /*16b0*/  @!P3 MOV R24, R116 ;  /* 0x000000740018b202 */ /* 0x000fc40000000f00 */
[----:B------:R-:W-:Y:S01]  /*16c0*/  @!P3 MOV R25, R119 ;  /* 0x000000770019b202 */ /* 0x000fe20000000f00 */
[C---:B------:R-:W-:Y:S01]  /*16d0*/  @!P3 IMAD R23, R35.reuse, R57, R22 ;  /* 0x000000392317b224 */ /* 0x040fe200078e0216 */
[----:B------:R-:W-:Y:S01]  /*16e0*/  @!P0 IADD3.X R29, PT, PT, R2, R47, RZ, P1, !PT ;  /* 0x0000002f021d8210 */ /* 0x000fe20000ffe4ff */
[----:B------:R-:W4:Y:S01]  /*16f0*/  LDG.E.64 R30, desc[UR6][R30.64] ;  /* 0x000000061e1e7981 */ /* 0x000f22000c1e1b00 */
[----:B------:R-:W-:Y:S01]  /*1700*/  @!P3 IMAD.WIDE.U32 R24, R35, R56, R24 ;  /* 0x000000382318b225 */ /* 0x000fe200078e0018 */
[----:B------:R-:W3:Y:S01]  /*1710*/  @!P3 LDC.64 R46, c[0x0][0x398] ;  /* 0x0000e600ff2ebb82 */ /* 0x000ee20000000a00 */
[----:B------:R-:W-:Y:S02]  /*1720*/  ISETP.GE.AND.EX P5, PT, R45, UR9, PT, P5 ;  /* 0x000000092d007c0c */ /* 0x000fe4000bfa6350 */
[----:B------:R-:W-:Y:S02]  /*1730*/  @!P0 IADD3 R32, P1, PT, R33, R48, RZ ;  /* 0x0000003021208210 */ /* 0x000fe40007f3e0ff */
[----:B------:R-:W-:-:S02]  /*1740*/  @!P3 IADD3 R23, PT, PT, R25, R23, RZ ;  /* 0x000000171917b210 */ /* 0x000fc40007ffe0ff */
[----:B------:R-:W-:Y:S02]  /*1750*/  @!P0 IADD3.X R33, PT, PT, R2, R49, RZ, P1, !PT ;  /* 0x0000003102218210 */ /* 0x000fe40000ffe4ff */
[C---:B------:R-:W-:Y:S01]  /*1760*/  @!P3 SHF.L.U32 R25, R24.reuse, 0x1, RZ ;  /* 0x000000011819b819 */ /* 0x040fe200000006ff */
[----:B------:R-:W0:Y:S01]  /*1770*/  @!P4 LDC.64 R48, c[0x0][0x3a0] ;  /* 0x0000e800ff30cb82 */ /* 0x000e220000000a00 */
[----:B------:R-:W-:Y:S01]  /*1780*/  @!P3 SHF.L.U64.HI R2, R24, 0x1, R23 ;  /* 0x000000011802b819 */ /* 0x000fe20000010217 */
[----:B-1----:R-:W-:-:S06]  /*1790*/  @!P4 IMAD R24, R43, R52, RZ ;  /* 0x000000342b18c224 */ /* 0x002fcc00078e02ff */
[----:B------:R-:W1:Y:S01]  /*17a0*/  @!P4 LDC.64 R42, c[0x0][0x398] ;  /* 0x0000e600ff2acb82 */ /* 0x000e620000000a00 */
[----:B------:R-:W-:Y:S02]  /*17b0*/  MOV R22, RZ ;  /* 0x000000ff00167202 */ /* 0x000fe40000000f00 */
[----:B------:R-:W-:Y:S02]  /*17c0*/  MOV R23, RZ ;  /* 0x000000ff00177202 */ /* 0x000fe40000000f00 */
[----:B------:R-:W-:-:S03]  /*17d0*/  @!P4 MOV R34, R116 ;  /* 0x000000740022c202 */ /* 0x000fc60000000f00 */
[----:B------:R-:W1:Y:S01]  /*17e0*/  @!P5 LDC.64 R54, c[0x0][0x3f8] ;  /* 0x0000fe00ff36db82 */ /* 0x000e620000000a00 */
[----:B------:R-:W-:Y:S01]  /*17f0*/  @!P4 MOV R35, R119 ;  /* 0x000000770023c202 */ /* 0x000fe20000000f00 */
[----:B------:R3:W4:Y:S01]  /*1800*/  @!P0 LDG.E R22, desc[UR6][R28.64] ;  /* 0x000000061c168981 */ /* 0x000722000c1e1900 */
[----:B------:R-:W-:Y:S01]  /*1810*/  MOV R21, RZ ;  /* 0x000000ff00157202 */ /* 0x000fe20000000f00 */
[C---:B------:R-:W-:Y:S02]  /*1820*/  @!P4 IMAD R41, R37.reuse, R53, R24 ;  /* 0x000000352529c224 */ /* 0x040fe400078e0218 */
[----:B------:R-:W-:Y:S01]  /*1830*/  @!P4 IMAD.WIDE.U32 R34, R37, R52, R34 ;  /* 0x000000342522c225 */ /* 0x000fe200078e0022 */
[----:B------:R-:W4:Y:S04]  /*1840*/  @!P0 LDG.E R23, desc[UR6][R32.64] ;  /* 0x0000000620178981 */ /* 0x000f28000c1e1900 */
[----:B------:R0:W4:Y:S01]  /*1850*/  @!P2 LDG.E R21, desc[UR6][R26.64] ;  /* 0x000000061a15a981 */ /* 0x000122000c1e1900 */
[----:B---3--:R-:W-:-:S04]  /*1860*/  @!P3 IADD3 R28, P0, PT, R25, R46, RZ ;  /* 0x0000002e191cb210 */ /* 0x008fc80007f1e0ff */
[----:B------:R-:W-:Y:S02]  /*1870*/  @!P3 IADD3.X R29, PT, PT, R2, R47, RZ, P0, !PT ;  /* 0x0000002f021db210 */ /* 0x000fe400007fe4ff */
[----:B------:R-:W3:Y:S01]  /*1880*/  @!P5 LDC.64 R46, c[0x0][0x3a0] ;  /* 0x0000e800ff2edb82 */ /* 0x000ee20000000a00 */
[----:B0-----:R-:W-:Y:S02]  /*1890*/  @!P3 IADD3 R26, P1, PT, R25, R50, RZ ;  /* 0x00000032191ab210 */ /* 0x001fe40007f3e0ff */
[----:B------:R-:W-:Y:S02]  /*18a0*/  @!P4 IADD3 R25, PT, PT, R35, R41, RZ ;  /* 0x000000292319c210 */ /* 0x000fe40007ffe0ff */
[----:B------:R-:W-:Y:S02]  /*18b0*/  @!P4 SHF.L.U32 R35, R34, 0x1, RZ ;  /* 0x000000012223c819 */ /* 0x000fe400000006ff */
[----:B------:R-:W-:Y:S02]  /*18c0*/  @!P3 IADD3.X R27, PT, PT, R2, R51, RZ, P1, !PT ;  /* 0x00000033021bb210 */ /* 0x000fe40000ffe4ff */
[----:B------:R-:W0:Y:S01]  /*18d0*/  @!P5 LDC.64 R50, c[0x0][0x398] ;  /* 0x0000e600ff32db82 */ /* 0x000e220000000a00 */
[----:B------:R-:W-:-:S02]  /*18e0*/  MOV R24, RZ ;  /* 0x000000ff00187202 */ /* 0x000fc40000000f00 */
[----:B------:R-:W-:Y:S02]  /*18f0*/  @!P4 SHF.L.U64.HI R2, R34, 0x1, R25 ;  /* 0x000000012202c819 */ /* 0x000fe40000010219 */
[C---:B-1----:R-:W-:Y:S02]  /*1900*/  @!P4 IADD3 R34, P2, PT, R35.reuse, R42, RZ ;  /* 0x0000002a2322c210 */ /* 0x042fe40007f5e0ff */
[----:B------:R-:W-:Y:S01]  /*1910*/  @!P4 IADD3 R32, P1, PT, R35, R48, RZ ;  /* 0x000000302320c210 */ /* 0x000fe20007f3e0ff */
[----:B------:R1:W4:Y:S01]  /*1920*/  @!P3 LDG.E R24, desc[UR6][R26.64] ;  /* 0x000000061a18b981 */ /* 0x000322000c1e1900 */
[----:B------:R-:W-:Y:S02]  /*1930*/  @!P4 IADD3.X R35, PT, PT, R2, R43, RZ, P2, !PT ;  /* 0x0000002b0223c210 */ /* 0x000fe400017fe4ff */
[----:B------:R-:W-:Y:S01]  /*1940*/  @!P5 MOV R36, R116 ;  /* 0x000000740024d202 */ /* 0x000fe20000000f00 */
[----:B------:R-:W0:Y:S01]  /*1950*/  LDC.64 R42, c[0x0][0x3a8] ;  /* 0x0000ea00ff2a7b82 */ /* 0x000e220000000a00 */
[----:B------:R-:W-:Y:S01]  /*1960*/  @!P5 MOV R37, R119 ;  /* 0x000000770025d202 */ /* 0x000fe20000000f00 */
[----:B-1----:R-:W-:-:S02]  /*1970*/  @!P5 IMAD R26, R45, R54, RZ ;  /* 0x000000362d1ad224 */ /* 0x002fc400078e02ff */
[----:B------:R-:W-:-:S04]  /*1980*/  @!P5 IMAD.WIDE.U32 R36, R39, R54, R36 ;  /* 0x000000362724d225 */ /* 0x000fc800078e0024 */
[----:B------:R-:W-:Y:S01]  /*1990*/  @!P5 IMAD R41, R39, R55, R26 ;  /* 0x000000372729d224 */ /* 0x000fe200078e021a */
[----:B------:R-:W-:-:S04]  /*19a0*/  MOV R25, RZ ;  /* 0x000000ff00197202 */ /* 0x000fc80000000f00 */
[----:B------:R-:W-:Y:S02]  /*19b0*/  @!P5 IADD3 R37, PT, PT, R37, R41, RZ ;  /* 0x000000292525d210 */ /* 0x000fe40007ffe0ff */
[----:B------:R-:W-:Y:S02]  /*19c0*/  @!P5 SHF.L.U32 R41, R36, 0x1, RZ ;  /* 0x000000012429d819 */ /* 0x000fe400000006ff */
[----:B------:R-:W-:Y:S02]  /*19d0*/  @!P4 IADD3.X R33, PT, PT, R2, R49, RZ, P1, !PT ;  /* 0x000000310221c210 */ /* 0x000fe40000ffe4ff */
[----:B------:R-:W-:Y:S02]  /*19e0*/  CS2R R26, SRZ ;  /* 0x00000000001a7805 */ /* 0x000fe4000001ff00 */
[----:B------:R-:W-:Y:S01]  /*19f0*/  @!P5 SHF.L.U64.HI R36, R36, 0x1, R37 ;  /* 0x000000012424d819 */ /* 0x000fe20000010225 */
[----:B------:R1:W4:Y:S01]  /*1a00*/  @!P3 LDG.E R25, desc[UR6][R28.64] ;  /* 0x000000061c19b981 */ /* 0x000322000c1e1900 */
[----:B---3--:R-:W-:-:S02]  /*1a10*/  @!P5 IADD3 R38, P1, PT, R41, R46, RZ ;  /* 0x0000002e2926d210 */ /* 0x008fc40007f3e0ff */
[----:B------:R-:W-:Y:S01]  /*1a20*/  LOP3.LUT R2, R77, 0xffff, RZ, 0xc0, !PT ;  /* 0x0000ffff4d027812 */ /* 0x000fe200078ec0ff */
[----:B------:R3:W4:Y:S01]  /*1a30*/  @!P4 LDG.E R27, desc[UR6][R34.64] ;  /* 0x00000006221bc981 */ /* 0x000722000c1e1900 */
[----:B0-----:R-:W-:Y:S02]  /*1a40*/  @!P5 IADD3 R40, P2, PT, R41, R50, RZ ;  /* 0x000000322928d210 */ /* 0x001fe40007f5e0ff */
[C---:B------:R-:W-:Y:S01]  /*1a50*/  @!P5 IADD3.X R39, PT, PT, R36.reuse, R47, RZ, P1, !PT ;  /* 0x0000002f2427d210 */ /* 0x040fe20000ffe4ff */
[----:B------:R-:W-:Y:S01]  /*1a60*/  IMAD R47, R115, 0x18, R2 ;  /* 0x00000018732f7824 */ /* 0x000fe200078e0202 */
[----:B------:R-:W-:Y:S02]  /*1a70*/  @!P5 IADD3.X R41, PT, PT, R36, R51, RZ, P2, !PT ;  /* 0x000000332429d210 */ /* 0x000fe400017fe4ff */
[----:B-1----:R-:W-:Y:S01]  /*1a80*/  CS2R R28, SRZ ;  /* 0x00000000001c7805 */ /* 0x002fe2000001ff00 */
[----:B------:R0:W4:Y:S01]  /*1a90*/  @!P4 LDG.E R26, desc[UR6][R32.64] ;  /* 0x00000006201ac981 */ /* 0x000122000c1e1900 */
[----:B---3--:R-:W-:-:S04]  /*1aa0*/  IMAD.WIDE R34, R47, 0x4, R42 ;  /* 0x000000042f227825 */ /* 0x008fc800078e022a */
[----:B------:R-:W3:Y:S04]  /*1ab0*/  @!P5 LDG.E R28, desc[UR6][R38.64] ;  /* 0x00000006261cd981 */ /* 0x000ee8000c1e1900 */
[----:B------:R-:W3:Y:S04]  /*1ac0*/  @!P5 LDG.E R29, desc[UR6][R40.64] ;  /* 0x00000006281dd981 */ /* 0x000ee8000c1e1900 */
[----:B------:R-:W5:Y:S01]  /*1ad0*/  LDG.E.64 R34, desc[UR6][R34.64] ;  /* 0x0000000622227981 */ /* 0x000f62000c1e1b00 */
[----:B------:R-:W-:-:S13]  /*1ae0*/  ISETP.NE.AND P0, PT, RZ, UR4, PT ;  /* 0x00000004ff007c0c */ /* 0x000fda000bf05270 */
[----:B------:R-:W1:Y:S01]  /*1af0*/  @P0 LDC.64 R44, c[0x0][0x3b0] ;  /* 0x0000ec00ff2c0b82 */ /* 0x000e620000000a00 */
[----:B0-----:R-:W-:Y:S01]  /*1b00*/  CS2R R32, SRZ ;  /* 0x0000000000207805 */ /* 0x001fe2000001ff00 */
[----:B-1----:R-:W-:-:S05]  /*1b10*/  @P0 IMAD.WIDE R36, R47, 0x4, R44 ;  /* 0x000000042f240825 */ /* 0x002fca00078e022c */
[----:B------:R0:W5:Y:S01]  /*1b20*/  @P0 LDG.E.64 R32, desc[UR6][R36.64] ;  /* 0x0000000624200981 */ /* 0x000162000c1e1b00 */
[----:B------:R-:W-:Y:S01]  /*1b30*/  MOV R113, 0x3f800000 ;  /* 0x3f80000000717802 */ /* 0x000fe20000000f00 */
[----:B------:R-:W-:Y:S01]  /*1b40*/  UISETP.NE.AND UP0, UPT, UR4, URZ, UPT ;  /* 0x000000ff0400728c */ /* 0x000fe2000bf05270 */
[----:B------:R-:W-:Y:S02]  /*1b50*/  PRMT R111, R75, 0x7632, R111 ;  /* 0x000076324b6f7816 */ /* 0x000fe4000000006f */
[----:B------:R-:W-:Y:S02]  /*1b60*/  PRMT R112, R74, 0x7632, R112 ;  /* 0x000076324a707816 */ /* 0x000fe40000000070 */
[----:B------:R-:W-:Y:S02]  /*1b70*/  PRMT R109, R73, 0x7632, R109 ;  /* 0x00007632496d7816 */ /* 0x000fe4000000006d */
[----:B------:R-:W-:Y:S02]  /*1b80*/  PRMT R110, R72, 0x7632, R110 ;  /* 0x00007632486e7816 */ /* 0x000fe4000000006e */
[----:B------:R-:W-:-:S02]  /*1b90*/  PRMT R107, R71, 0x7632, R107 ;  /* 0x00007632476b7816 */ /* 0x000fc4000000006b */
[----:B------:R-:W-:Y:S02]  /*1ba0*/  PRMT R108, R70, 0x7632, R108 ;  /* 0x00007632466c7816 */ /* 0x000fe4000000006c */
[----:B------:R-:W-:Y:S02]  /*1bb0*/  PRMT R105, R4, 0x7632, R105 ;  /* 0x0000763204697816 */ /* 0x000fe40000000069 */
[----:B------:R-:W-:Y:S02]  /*1bc0*/  PRMT R106, R5, 0x7632, R106 ;  /* 0x00007632056a7816 */ /* 0x000fe4000000006a */
[----:B------:R-:W-:Y:S02]  /*1bd0*/  PRMT R103, R6, 0x7632, R103 ;  /* 0x0000763206677816 */ /* 0x000fe40000000067 */
[----:B------:R-:W-:Y:S02]  /*1be0*/  PRMT R104, R7, 0x7632, R104 ;  /* 0x0000763207687816 */ /* 0x000fe40000000068 */
[----:B------:R-:W-:-:S02]  /*1bf0*/  PRMT R101, R8, 0x7632, R101 ;  /* 0x0000763208657816 */ /* 0x000fc40000000065 */
[----:B------:R-:W-:Y:S02]  /*1c00*/  PRMT R102, R9, 0x7632, R102 ;  /* 0x0000763209667816 */ /* 0x000fe40000000066 */
[----:B--2---:R-:W-:Y:S02]  /*1c10*/  PRMT R99, R10, 0x7632, R99 ;  /* 0x000076320a637816 */ /* 0x004fe40000000063 */
[----:B------:R-:W-:Y:S02]  /*1c20*/  PRMT R100, R11, 0x7632, R100 ;  /* 0x000076320b647816 */ /* 0x000fe40000000064 */
[----:B------:R-:W-:Y:S02]  /*1c30*/  PRMT R97, R12, 0x7632, R97 ;  /* 0x000076320c617816 */ /* 0x000fe40000000061 */
[----:B------:R-:W-:Y:S02]  /*1c40*/  PRMT R98, R13, 0x7632, R98 ;  /* 0x000076320d627816 */ /* 0x000fe40000000062 */
[----:B------:R-:W-:-:S02]  /*1c50*/  PRMT R96, R15, 0x7632, R96 ;  /* 0x000076320f607816 */ /* 0x000fc40000000060 */
[----:B------:R-:W-:Y:S02]  /*1c60*/  PRMT R95, R14, 0x7632, R95 ;  /* 0x000076320e5f7816 */ /* 0x000fe4000000005f */
[----:B------:R-:W-:Y:S02]  /*1c70*/  PRMT R93, R16, 0x7632, R93 ;  /* 0x00007632105d7816 */ /* 0x000fe4000000005d */
[----:B------:R-:W-:Y:S01]  /*1c80*/  PRMT R94, R17, 0x7632, R94 ;  /* 0x00007632115e7816 */ /* 0x000fe2000000005e */
[----:B----4-:R-:W-:-:S05]  /*1c90*/  FFMA.FTZ R42, -R30, R30, R31 ;  /* 0x0000001e1e2a7223 */ /* 0x010fca000001011f */
[----:B------:R-:W-:-:S13]  /*1ca0*/  FSETP.GTU.FTZ.AND P0, PT, R42, RZ, PT ;  /* 0x000000ff2a00720b */ /* 0x000fda0003f1c000 */
[----:B------:R-:W1:Y:S01]  /*1cb0*/  @P0 LDC R31, c[0x0][0x3c0] ;  /* 0x0000f000ff1f0b82 */ /* 0x000e620000000800 */
[----:B------:R-:W-:Y:S02]  /*1cc0*/  PRMT R91, R18, 0x7632, R91 ;  /* 0x00007632125b7816 */ /* 0x000fe4000000005b */
[----:B------:R-:W-:Y:S02]  /*1cd0*/  PRMT R92, R19, 0x7632, R92 ;  /* 0x00007632135c7816 */ /* 0x000fe4000000005c */
[----:B------:R-:W-:Y:S01]  /*1ce0*/  PRMT R89, R20, 0x7632, R89 ;  /* 0x0000763214597816 */ /* 0x000fe20000000059 */
[----:B-1----:R-:W-:-:S04]  /*1cf0*/  @P0 FADD.FTZ R31, R42, R31 ;  /* 0x0000001f2a1f0221 */ /* 0x002fc80000010000 */
[----:B------:R0:W1:Y:S01]  /*1d00*/  @P0 MUFU.RSQ R113, R31 ;  /* 0x0000001f00710308 */ /* 0x0000620000001400 */
[----:B------:R-:W-:Y:S02]  /*1d10*/  PRMT R90, R21, 0x7632, R90 ;  /* 0x00007632155a7816 */ /* 0x000fe4000000005a */
[----:B------:R-:W-:Y:S02]  /*1d20*/  PRMT R87, R22, 0x7632, R87 ;  /* 0x0000763216577816 */ /* 0x000fe40000000057 */
[----:B------:R-:W-:Y:S02]  /*1d30*/  PRMT R88, R23, 0x7632, R88 ;  /* 0x0000763217587816 */ /* 0x000fe40000000058 */
[----:B------:R-:W-:Y:S02]  /*1d40*/  PRMT R85, R24, 0x7632, R85 ;  /* 0x0000763218557816 */ /* 0x000fe40000000055 */
[----:B------:R-:W-:Y:S02]  /*1d50*/  PRMT R86, R25, 0x7632, R86 ;  /* 0x0000763219567816 */ /* 0x000fe40000000056 */
[----:B------:R-:W-:-:S02]  /*1d60*/  PRMT R84, R27, 0x7632, R84 ;  /* 0x000076321b547816 */ /* 0x000fc40000000054 */
[----:B------:R-:W-:Y:S02]  /*1d70*/  PRMT R83, R26, 0x7632, R83 ;  /* 0x000076321a537816 */ /* 0x000fe40000000053 */
[----:B---3--:R-:W-:Y:S02]  /*1d80*/  PRMT R80, R28, 0x7632, R80 ;  /* 0x000076321c507816 */ /* 0x008fe40000000050 */
[----:B------:R-:W-:Y:S01]  /*1d90*/  PRMT R82, R29, 0x7632, R82 ;  /* 0x000076321d527816 */ /* 0x000fe20000000052 */
[----:B01----:R-:W-:Y:S06]  /*1da0*/  BRA.U UP0, `(.L_x_132) ;  /* 0x0000001100847547 */ /* 0x003fec000b800000 */
        /* <DEDUP_REMOVED lines=9> */
[----:B------:R-:W-:Y:S01]  /*1e40*/  FADD.FTZ R44, -R30, R41 ;  /* 0x000000291e2c7221 */ /* 0x000fe20000010100 */
[----:B------:R-:W-:Y:S01]  /*1e50*/  FMUL.FTZ R37, R40, R113 ;  /* 0x0000007128257220 */ /* 0x000fe20000410000 */
[----:B------:R-:W-:Y:S01]  /*1e60*/  SHF.L.U32 R43, R72, 0x10, RZ ;  /* 0x00000010482b7819 */ /* 0x000fe200000006ff */
[----:B------:R-:W-:Y:S01]  /*1e70*/  FMUL.FTZ R42, R35, R36 ;  /* 0x00000024232a7220 */ /* 0x000fe20000410000 */
[----:B------:R-:W-:Y:S01]  /*1e80*/  FADD.FTZ R41, RZ, R39 ;  /* 0x00000027ff297221 */ /* 0x000fe20000010000 */
[----:B------:R-:W-:Y:S01]  /*1e90*/  FFMA.FTZ R40, R38, R39, RZ ;  /* 0x0000002726287223 */ /* 0x000fe200000100ff */
[----:B------:R-:W-:Y:S01]  /*1ea0*/  FFMA.FTZ R38, R31, R38, RZ ;  /* 0x000000261f267223 */ /* 0x000fe200000100ff */
[----:B------:R-:W-:Y:S01]  /*1eb0*/  FADD.FTZ R46, RZ, R31 ;  /* 0x0000001fff2e7221 */ /* 0x000fe20000010000 */
[----:B------:R-:W-:Y:S01]  /*1ec0*/  FADD.FTZ R41, R42, R41 ;  /* 0x000000292a297221 */ /* 0x000fe20000010000 */
[----:B------:R-:W-:Y:S01]  /*1ed0*/  FFMA.FTZ R40, R37, R42, R40 ;  /* 0x0000002a25287223 */ /* 0x000fe20000010028 */
[----:B------:R-:W-:Y:S01]  /*1ee0*/  FMUL.FTZ R42, R34, R43 ;  /* 0x0000002b222a7220 */ /* 0x000fe20000410000 */
[----:B------:R-:W-:Y:S01]  /*1ef0*/  FMUL.FTZ R39, R44, R113 ;  /* 0x000000712c277220 */ /* 0x000fe20000410000 */
[----:B------:R-:W-:Y:S01]  /*1f00*/  SHF.L.U32 R31, R109, 0x10, RZ ;  /* 0x000000106d1f7819 */ /* 0x000fe200000006ff */
[----:B------:R-:W-:Y:S01]  /*1f10*/  FADD.FTZ R46, R43, R46 ;  /* 0x0000002e2b2e7221 */ /* 0x000fe20000010000 */
[----:B------:R-:W-:Y:S01]  /*1f20*/  FADD.FTZ R41, R41, R42 ;  /* 0x0000002a29297221 */ /* 0x000fe20000010000 */
[----:B------:R-:W-:Y:S01]  /*1f30*/  FFMA.FTZ R42, R39, R42, R40 ;  /* 0x0000002a272a7223 */ /* 0x000fe20000010028 */
[----:B------:R-:W-:Y:S01]  /*1f40*/  SHF.L.U32 R45, R71, 0x10, RZ ;  /* 0x00000010472d7819 */ /* 0x000fe200000006ff */
[----:B------:R-:W-:Y:S01]  /*1f50*/  FADD.FTZ R40, -R30, R31 ;  /* 0x0000001f1e287221 */ /* 0x000fe20000010100 */
[----:B------:R-:W-:Y:S01]  /*1f60*/  FFMA.FTZ R43, R43, R39, R38 ;  /* 0x000000272b2b7223 */ /* 0x000fe20000010026 */
[----:B------:R-:W-:Y:S01]  /*1f70*/  SHF.L.U32 R38, R110, 0x10, RZ ;  /* 0x000000106e267819 */ /* 0x000fe200000006ff */
[----:B------:R-:W-:Y:S01]  /*1f80*/  FFMA.FTZ R37, R36, R37, RZ ;  /* 0x0000002524257223 */ /* 0x000fe200000100ff */
[----:B------:R-:W-:Y:S01]  /*1f90*/  FADD.FTZ R39, RZ, R36 ;  /* 0x00000024ff277221 */ /* 0x000fe20000010000 */
[----:B------:R-:W-:Y:S01]  /*1fa0*/  FADD.FTZ R36, -R30, R45 ;  /* 0x0000002d1e247221 */ /* 0x000fe20000010100 */
[-C--:B------:R-:W-:Y:S01]  /*1fb0*/  FMUL.FTZ R31, R40, R113.reuse ;  /* 0x00000071281f7220 */ /* 0x080fe20000410000 */
[----:B------:R-:W-:Y:S01]  /*1fc0*/  SHF.L.U32 R44, R70, 0x10, RZ ;  /* 0x00000010462c7819 */ /* 0x000fe200000006ff */
[----:B------:R-:W-:Y:S01]  /*1fd0*/  FADD.FTZ R39, R38, R39 ;  /* 0x0000002726277221 */ /* 0x000fe20000010000 */
[----:B------:R-:W-:Y:S01]  /*1fe0*/  FMUL.FTZ R47, R36, R113 ;  /* 0x00000071242f7220 */ /* 0x000fe20000410000 */
[----:B------:R-:W-:Y:S01]  /*1ff0*/  FFMA.FTZ R37, R38, R31, R37 ;  /* 0x0000001f26257223 */ /* 0x000fe20000010025 */
[----:B------:R-:W-:Y:S01]  /*2000*/  SHF.L.U32 R45, R107, 0x10, RZ ;  /* 0x000000106b2d7819 */ /* 0x000fe200000006ff */
[----:B------:R-:W-:Y:S01]  /*2010*/  FMUL.FTZ R38, R35, R38 ;  /* 0x0000002623267220 */ /* 0x000fe20000410000 */
[----:B------:R-:W-:Y:S01]  /*2020*/  FADD.FTZ R46, R46, R44 ;  /* 0x0000002c2e2e7221 */ /* 0x000fe20000010000 */
[----:B------:R-:W-:Y:S01]  /*2030*/  FFMA.FTZ R43, R44, R47, R43 ;  /* 0x0000002f2c2b7223 */ /* 0x000fe2000001002b */
[----:B------:R-:W-:Y:S01]  /*2040*/  FMUL.FTZ R44, R34, R44 ;  /* 0x0000002c222c7220 */ /* 0x000fe20000410000 */
[----:B------:R-:W-:Y:S01]  /*2050*/  FADD.FTZ R41, R38, R41 ;  /* 0x0000002926297221 */ /* 0x000fe20000010000 */
[----:B------:R-:W-:Y:S01]  /*2060*/  FFMA.FTZ R42, R31, R38, R42 ;  /* 0x000000261f2a7223 */ /* 0x000fe2000001002a */
[----:B------:R-:W-:Y:S01]  /*2070*/  FADD.FTZ R38, -R30, R45 ;  /* 0x0000002d1e267221 */ /* 0x000fe20000010100 */
[----:B------:R-:W-:Y:S01]  /*2080*/  SHF.L.U32 R36, R108, 0x10, RZ ;  /* 0x000000106c247819 */ /* 0x000fe200000006ff */
[----:B------:R-:W-:Y:S01]  /*2090*/  FADD.FTZ R40, R41, R44 ;  /* 0x0000002c29287221 */ /* 0x000fe20000010000 */
[----:B------:R-:W-:Y:S01]  /*20a0*/  SHF.L.U32 R41, R4, 0x10, RZ ;  /* 0x0000001004297819 */ /* 0x000fe200000006ff */
[----:B------:R-:W-:Y:S01]  /*20b0*/  FMUL.FTZ R38, R38, R113 ;  /* 0x0000007126267220 */ /* 0x000fe20000410000 */
[----:B------:R-:W-:Y:S01]  /*20c0*/  SHF.L.U32 R45, R105, 0x10, RZ ;  /* 0x00000010692d7819 */ /* 0x000fe200000006ff */
[----:B------:R-:W-:Y:S01]  /*20d0*/  FFMA.FTZ R47, R47, R44, R42 ;  /* 0x0000002c2f2f7223 */ /* 0x000fe2000001002a */
[----:B------:R-:W-:Y:S01]  /*20e0*/  FMUL.FTZ R31, R35, R36 ;  /* 0x00000024231f7220 */ /* 0x000fe20000410000 */
[----:B------:R-:W-:Y:S01]  /*20f0*/  FADD.FTZ R39, R39, R36 ;  /* 0x0000002427277221 */ /* 0x000fe20000010000 */
[----:B------:R-:W-:Y:S01]  /*2100*/  FFMA.FTZ R37, R36, R38, R37 ;  /* 0x0000002624257223 */ /* 0x000fe20000010025 */
[C---:B------:R-:W-:Y:S01]  /*2110*/  FADD.FTZ R42, -R30.reuse, R41 ;  /* 0x000000291e2a7221 */ /* 0x040fe20000010100 */
[----:B------:R-:W-:Y:S01]  /*2120*/  SHF.L.U32 R36, R5, 0x10, RZ ;  /* 0x0000001005247819 */ /* 0x000fe200000006ff */
[----:B------:R-:W-:Y:S01]  /*2130*/  FADD.FTZ R44, -R30, R45 ;  /* 0x0000002d1e2c7221 */ /* 0x000fe20000010100 */
[----:B------:R-:W-:Y:S01]  /*2140*/  FFMA.FTZ R47, R38, R31, R47 ;  /* 0x0000001f262f7223 */ /* 0x000fe2000001002f */
[----:B------:R-:W-:Y:S01]  /*2150*/  SHF.L.U32 R38, R106, 0x10, RZ ;  /* 0x000000106a267819 */ /* 0x000fe200000006ff */
[----:B------:R-:W-:Y:S01]  /*2160*/  FADD.FTZ R40, R31, R40 ;  /* 0x000000281f287221 */ /* 0x000fe20000010000 */
[-C--:B------:R-:W-:Y:S01]  /*2170*/  FMUL.FTZ R42, R42, R113.reuse ;  /* 0x000000712a2a7220 */ /* 0x080fe20000410000 */
[----:B------:R-:W-:Y:S01]  /*2180*/  SHF.L.U32 R45, R6, 0x10, RZ ;  /* 0x00000010062d7819 */ /* 0x000fe200000006ff */
[----:B------:R-:W-:Y:S01]  /*2190*/  FMUL.FTZ R44, R44, R113 ;  /* 0x000000712c2c7220 */ /* 0x000fe20000410000 */
[----:B------:R-:W-:Y:S01]  /*21a0*/  FMUL.FTZ R31, R34, R36 ;  /* 0x00000024221f7220 */ /* 0x000fe20000410000 */
[----:B------:R-:W-:Y:S01]  /*21b0*/  FADD.FTZ R46, R46, R36 ;  /* 0x000000242e2e7221 */ /* 0x000fe20000010000 */
[----:B------:R-:W-:Y:S01]  /*21c0*/  FFMA.FTZ R43, R36, R42, R43 ;  /* 0x0000002a242b7223 */ /* 0x000fe2000001002b */
        /* <DEDUP_REMOVED lines=8> */
[----:B------:R-:W-:Y:S01]  /*2250*/  FFMA.FTZ R47, R44, R41, R47 ;  /* 0x000000292c2f7223 */ /* 0x000fe2000001002f */
[----:B------:R-:W-:Y:S01]  /*2260*/  FMUL.FTZ R38, R38, R113 ;  /* 0x0000007126267220 */ /* 0x000fe20000410000 */
[----:B------:R-:W-:Y:S01]  /*2270*/  SHF.L.U32 R31, R103, 0x10, RZ ;  /* 0x00000010671f7819 */ /* 0x000fe200000006ff */
[----:B------:R-:W-:Y:S01]  /*2280*/  FMUL.FTZ R41, R34, R36 ;  /* 0x0000002422297220 */ /* 0x000fe20000410000 */
[----:B------:R-:W-:Y:S01]  /*2290*/  FADD.FTZ R46, R46, R36 ;  /* 0x000000242e2e7221 */ /* 0x000fe20000010000 */
[----:B------:R-:W-:Y:S01]  /*22a0*/  FFMA.FTZ R43, R36, R38, R43 ;  /* 0x00000026242b7223 */ /* 0x000fe2000001002b */
[----:B------:R-:W-:Y:S01]  /*22b0*/  SHF.L.U32 R45, R8, 0x10, RZ ;  /* 0x00000010082d7819 */ /* 0x000fe200000006ff */
[----:B------:R-:W-:Y:S01]  /*22c0*/  FFMA.FTZ R47, R38, R41, R47 ;  /* 0x00000029262f7223 */ /* 0x000fe2000001002f */
[----:B------:R-:W-:Y:S01]  /*22d0*/  SHF.L.U32 R36, R104, 0x10, RZ ;  /* 0x0000001068247819 */ /* 0x000fe200000006ff */
[----:B------:R-:W-:Y:S01]  /*22e0*/  FADD.FTZ R38, -R30, R31 ;  /* 0x0000001f1e267221 */ /* 0x000fe20000010100 */
[----:B------:R-:W-:Y:S01]  /*22f0*/  FADD.FTZ R40, R40, R41 ;  /* 0x0000002928287221 */ /* 0x000fe20000010000 */
[----:B------:R-:W-:Y:S01]  /*2300*/  SHF.L.U32 R42, R9, 0x10, RZ ;  /* 0x00000010092a7819 */ /* 0x000fe200000006ff */
[----:B------:R-:W-:Y:S01]  /*2310*/  FADD.FTZ R44, -R30, R45 ;  /* 0x0000002d1e2c7221 */ /* 0x000fe20000010100 */
[-C--:B------:R-:W-:Y:S01]  /*2320*/  FMUL.FTZ R38, R38, R113.reuse ;  /* 0x0000007126267220 */ /* 0x080fe20000410000 */
[----:B------:R-:W-:Y:S01]  /*2330*/  SHF.L.U32 R41, R101, 0x10, RZ ;  /* 0x0000001065297819 */ /* 0x000fe200000006ff */
[----:B------:R-:W-:Y:S01]  /*2340*/  FMUL.FTZ R31, R35, R36 ;  /* 0x00000024231f7220 */ /* 0x000fe20000410000 */
[----:B------:R-:W-:Y:S01]  /*2350*/  FMUL.FTZ R44, R44, R113 ;  /* 0x000000712c2c7220 */ /* 0x000fe20000410000 */
[----:B------:R-:W-:Y:S01]  /*2360*/  FFMA.FTZ R37, R36, R38, R37 ;  /* 0x0000002624257223 */ /* 0x000fe20000010025 */
[----:B------:R-:W-:Y:S01]  /*2370*/  FMUL.FTZ R45, R34, R42 ;  /* 0x0000002a222d7220 */ /* 0x000fe20000410000 */
[----:B------:R-:W-:Y:S01]  /*2380*/  FADD.FTZ R40, R31, R40 ;  /* 0x000000281f287221 */ /* 0x000fe20000010000 */
[----:B------:R-:W-:Y:S01]  /*2390*/  FFMA.FTZ R47, R38, R31, R47 ;  /* 0x0000001f262f7223 */ /* 0x000fe2000001002f */
[----:B------:R-:W-:Y:S01]  /*23a0*/  FADD.FTZ R38, -R30, R41 ;  /* 0x000000291e267221 */ /* 0x000fe20000010100 */
[----:B------:R-:W-:Y:S01]  /*23b0*/  FADD.FTZ R39, R39, R36 ;  /* 0x0000002427277221 */ /* 0x000fe20000010000 */
[----:B------:R-:W-:Y:S01]  /*23c0*/  SHF.L.U32 R36, R102, 0x10, RZ ;  /* 0x0000001066247819 */ /* 0x000fe200000006ff */
[----:B------:R-:W-:Y:S01]  /*23d0*/  FADD.FTZ R40, R40, R45 ;  /* 0x0000002d28287221 */ /* 0x000fe20000010000 */
[----:B------:R-:W-:Y:S01]  /*23e0*/  FFMA.FTZ R47, R44, R45, R47 ;  /* 0x0000002d2c2f7223 */ /* 0x000fe2000001002f */
[----:B------:R-:W-:Y:S01]  /*23f0*/  FMUL.FTZ R38, R38, R113 ;  /* 0x0000007126267220 */ /* 0x000fe20000410000 */
[----:B------:R-:W-:Y:S01]  /*2400*/  SHF.L.U32 R41, R10, 0x10, RZ ;  /* 0x000000100a297819 */ /* 0x000fe200000006ff */
[----:B------:R-:W-:Y:S01]  /*2410*/  FMUL.FTZ R31, R35, R36 ;  /* 0x00000024231f7220 */ /* 0x000fe20000410000 */
[----:B------:R-:W-:Y:S01]  /*2420*/  SHF.L.U32 R45, R99, 0x10, RZ ;  /* 0x00000010632d7819 */ /* 0x000fe200000006ff */
[----:B------:R-:W-:Y:S01]  /*2430*/  FADD.FTZ R46, R46, R42 ;  /* 0x0000002a2e2e7221 */ /* 0x000fe20000010000 */
[----:B------:R-:W-:Y:S01]  /*2440*/  FFMA.FTZ R43, R42, R44, R43 ;  /* 0x0000002c2a2b7223 */ /* 0x000fe2000001002b */
        /* <DEDUP_REMOVED lines=88> */
[----:B------:R-:W-:Y:S01]  /*29d0*/  FMUL.FTZ R31, R35, R36 ;  /* 0x00000024231f7220 */ /* 0x000fe20000410000 */
[----:B------:R-:W-:Y:S01]  /*29e0*/  FMUL.FTZ R38, R38, R113 ;  /* 0x0000007126267220 */ /* 0x000fe20000410000 */
[----:B------:R-:W-:Y:S01]  /*29f0*/  SHF.L.U32 R41, R89, 0x10, RZ ;  /* 0x0000001059297819 */ /* 0x000fe200000006ff */
[----:B------:R-:W-:Y:S01]  /*2a00*/  FADD.FTZ R44, -R30, R45 ;  /* 0x0000002d1e2c7221 */ /* 0x000fe20000010100 */
[----:B------:R-:W-:Y:S01]  /*2a10*/  FMUL.FTZ R45, R34, R42 ;  /* 0x0000002a222d7220 */ /* 0x000fe20000410000 */
[----:B------:R-:W-:Y:S01]  /*2a20*/  FFMA.FTZ R37, R36, R38, R37 ;  /* 0x0000002624257223 */ /* 0x000fe20000010025 */
[----:B------:R-:W-:Y:S01]  /*2a30*/  FFMA.FTZ R47, R38, R31, R47 ;  /* 0x0000001f262f7223 */ /* 0x000fe2000001002f */
[----:B------:R-:W-:Y:S01]  /*2a40*/  FMUL.FTZ R44, R44, R113 ;  /* 0x000000712c2c7220 */ /* 0x000fe20000410000 */
[----:B------:R-:W-:Y:S01]  /*2a50*/  FADD.FTZ R40, R31, R40 ;  /* 0x000000281f287221 */ /* 0x000fe20000010000 */
[----:B------:R-:W-:Y:S01]  /*2a60*/  FADD.FTZ R38, -R30, R41 ;  /* 0x000000291e267221 */ /* 0x000fe20000010100 */
[----:B------:R-:W-:Y:S01]  /*2a70*/  FADD.FTZ R39, R39, R36 ;  /* 0x0000002427277221 */ /* 0x000fe20000010000 */
[----:B------:R-:W-:Y:S01]  /*2a80*/  SHF.L.U32 R36, R90, 0x10, RZ ;  /* 0x000000105a247819 */ /* 0x000fe200000006ff */
[----:B------:R-:W-:Y:S01]  /*2a90*/  FADD.FTZ R40, R40, R45 ;  /* 0x0000002d28287221 */ /* 0x000fe20000010000 */
[----:B------:R-:W-:Y:S01]  /*2aa0*/  FFMA.FTZ R47, R44, R45, R47 ;  /* 0x0000002d2c2f7223 */ /* 0x000fe2000001002f */
[----:B------:R-:W-:Y:S01]  /*2ab0*/  FMUL.FTZ R38, R38, R113 ;  /* 0x0000007126267220 */ /* 0x000fe20000410000 */
[----:B------:R-:W-:Y:S01]  /*2ac0*/  SHF.L.U32 R41, R22, 0x10, RZ ;  /* 0x0000001016297819 */ /* 0x000fe200000006ff */
[----:B------:R-:W-:Y:S01]  /*2ad0*/  FADD.FTZ R46, R46, R42 ;  /* 0x0000002a2e2e7221 */ /* 0x000fe20000010000 */
        /* <DEDUP_REMOVED lines=9> */
[----:B------:R-:W-:Y:S01]  /*2b70*/  FADD.FTZ R40, R31, R40 ;  /* 0x000000281f287221 */ /* 0x000fe20000010000 */
[----:B------:R-:W-:Y:S01]  /*2b80*/  SHF.L.U32 R38, R88, 0x10, RZ ;  /* 0x0000001058267819 */ /* 0x000fe200000006ff */
        /* <DEDUP_REMOVED lines=11> */
[----:B------:R-:W-:Y:S01]  /*2c40*/  SHF.L.U32 R36, R25, 0x10, RZ ;  /* 0x0000001019247819 */ /* 0x000fe200000006ff */
[----:B------:R-:W-:Y:S01]  /*2c50*/  FADD.FTZ R38, -R30, R45 ;  /* 0x0000002d1e267221 */ /* 0x000fe20000010100 */
[----:B------:R-:W-:Y:S01]  /*2c60*/  FADD.FTZ R40, R41, R40 ;  /* 0x0000002829287221 */ /* 0x000fe20000010000 */
[----:B------:R-:W-:Y:S01]  /*2c70*/  FFMA.FTZ R47, R44, R41, R47 ;  /* 0x000000292c2f7223 */ /* 0x000fe2000001002f */
[----:B------:R-:W-:Y:S01]  /*2c80*/  SHF.L.U32 R31, R85, 0x10, RZ ;  /* 0x00000010551f7819 */ /* 0x000fe200000006ff */
[----:B------:R-:W-:Y:S01]  /*2c90*/  FMUL.FTZ R38, R38, R113 ;  /* 0x0000007126267220 */ /* 0x000fe20000410000 */
[----:B------:R-:W-:Y:S01]  /*2ca0*/  FMUL.FTZ R41, R34, R36 ;  /* 0x0000002422297220 */ /* 0x000fe20000410000 */
[----:B------:R-:W-:Y:S01]  /*2cb0*/  FADD.FTZ R46, R46, R36 ;  /* 0x000000242e2e7221 */ /* 0x000fe20000010000 */
[----:B------:R-:W-:Y:S01]  /*2cc0*/  SHF.L.U32 R42, R27, 0x10, RZ ;  /* 0x000000101b2a7819 */ /* 0x000fe200000006ff */
[----:B------:R-:W-:Y:S01]  /*2cd0*/  FFMA.FTZ R43, R36, R38, R43 ;  /* 0x00000026242b7223 */ /* 0x000fe2000001002b */
[----:B------:R-:W-:Y:S01]  /*2ce0*/  FADD.FTZ R40, R40, R41 ;  /* 0x0000002928287221 */ /* 0x000fe20000010000 */
[----:B------:R-:W-:Y:S01]  /*2cf0*/  FFMA.FTZ R47, R38, R41, R47 ;  /* 0x00000029262f7223 */ /* 0x000fe2000001002f */
[----:B------:R-:W-:Y:S01]  /*2d00*/  SHF.L.U32 R36, R86, 0x10, RZ ;  /* 0x0000001056247819 */ /* 0x000fe200000006ff */
[----:B------:R-:W-:Y:S01]  /*2d10*/  FADD.FTZ R38, -R30, R31 ;  /* 0x0000001f1e267221 */ /* 0x000fe20000010100 */
[----:B------:R-:W-:Y:S01]  /*2d20*/  SHF.L.U32 R41, R26, 0x10, RZ ;  /* 0x000000101a297819 */ /* 0x000fe200000006ff */
[----:B------:R-:W-:Y:S01]  /*2d30*/  FADD.FTZ R46, R46, R42 ;  /* 0x0000002a2e2e7221 */ /* 0x000fe20000010000 */
[----:B------:R-:W-:Y:S01]  /*2d40*/  SHF.L.U32 R45, R83, 0x10, RZ ;  /* 0x00000010532d7819 */ /* 0x000fe200000006ff */
[----:B------:R-:W-:Y:S01]  /*2d50*/  FMUL.FTZ R31, R35, R36 ;  /* 0x00000024231f7220 */ /* 0x000fe20000410000 */
[----:B------:R-:W-:Y:S01]  /*2d60*/  FMUL.FTZ R38, R38, R113 ;  /* 0x0000007126267220 */ /* 0x000fe20000410000 */
[----:B------:R-:W-:Y:S01]  /*2d70*/  FADD.FTZ R44, -R30, R41 ;  /* 0x000000291e2c7221 */ /* 0x000fe20000010100 */
[----:B------:R-:W-:Y:S01]  /*2d80*/  SHF.L.U32 R41, R28, 0x10, RZ ;  /* 0x000000101c297819 */ /* 0x000fe200000006ff */
[----:B------:R-:W-:Y:S01]  /*2d90*/  FADD.FTZ R40, R31, R40 ;  /* 0x000000281f287221 */ /* 0x000fe20000010000 */
[----:B------:R-:W-:Y:S01]  /*2da0*/  FFMA.FTZ R47, R38, R31, R47 ;  /* 0x0000001f262f7223 */ /* 0x000fe2000001002f */
[----:B------:R-:W-:Y:S01]  /*2db0*/  FMUL.FTZ R50, R44, R113 ;  /* 0x000000712c327220 */ /* 0x000fe20000410000 */
[----:B------:R-:W-:Y:S01]  /*2dc0*/  FMUL.FTZ R31, R34, R42 ;  /* 0x0000002a221f7220 */ /* 0x000fe20000410000 */
[----:B------:R-:W-:Y:S01]  /*2dd0*/  SHF.L.U32 R44, R84, 0x10, RZ ;  /* 0x00000010542c7819 */ /* 0x000fe200000006ff */
[----:B------:R-:W-:Y:S01]  /*2de0*/  FADD.FTZ R48, -R30, R45 ;  /* 0x0000002d1e307221 */ /* 0x000fe20000010100 */
[----:B------:R-:W-:Y:S01]  /*2df0*/  FFMA.FTZ R37, R36, R38, R37 ;  /* 0x0000002624257223 */ /* 0x000fe20000010025 */
[----:B------:R-:W-:Y:S01]  /*2e00*/  FADD.FTZ R40, R40, R31 ;  /* 0x0000001f28287221 */ /* 0x000fe20000010000 */
[----:B------:R-:W-:Y:S01]  /*2e10*/  FFMA.FTZ R47, R50, R31, R47 ;  /* 0x0000001f322f7223 */ /* 0x000fe2000001002f */
[----:B------:R-:W-:Y:S01]  /*2e20*/  FMUL.FTZ R31, R35, R44 ;  /* 0x0000002c231f7220 */ /* 0x000fe20000410000 */
[----:B------:R-:W-:Y:S01]  /*2e30*/  FMUL.FTZ R48, R48, R113 ;  /* 0x0000007130307220 */ /* 0x000fe20000410000 */
[----:B------:R-:W-:Y:S01]  /*2e40*/  SHF.L.U32 R64, R29, 0x10, RZ ;  /* 0x000000101d407819 */ /* 0x000fe200000006ff */
[----:B------:R-:W-:Y:S01]  /*2e50*/  FADD.FTZ R38, -R30, R41 ;  /* 0x000000291e267221 */ /* 0x000fe20000010100 */
[----:B------:R-:W-:Y:S01]  /*2e60*/  FADD.FTZ R40, R31, R40 ;  /* 0x000000281f287221 */ /* 0x000fe20000010000 */
[----:B------:R-:W-:Y:S01]  /*2e70*/  FFMA.FTZ R47, R48, R31, R47 ;  /* 0x0000001f302f7223 */ /* 0x000fe2000001002f */
[----:B------:R-:W-:Y:S01]  /*2e80*/  SHF.L.U32 R31, R80, 0x10, RZ ;  /* 0x00000010501f7819 */ /* 0x000fe200000006ff */
[----:B------:R-:W-:Y:S01]  /*2e90*/  FADD.FTZ R39, R39, R36 ;  /* 0x0000002427277221 */ /* 0x000fe20000010000 */
[----:B------:R-:W-:Y:S01]  /*2ea0*/  SHF.L.U32 R36, R82, 0x10, RZ ;  /* 0x0000001052247819 */ /* 0x000fe200000006ff */
[----:B------:R-:W-:Y:S01]  /*2eb0*/  FMUL.FTZ R41, R34, R64 ;  /* 0x0000004022297220 */ /* 0x000fe20000410000 */
[----:B------:R-:W-:Y:S01]  /*2ec0*/  FMUL.FTZ R52, R38, R113 ;  /* 0x0000007126347220 */ /* 0x000fe20000410000 */
[----:B------:R-:W-:Y:S01]  /*2ed0*/  FADD.FTZ R38, -R30, R31 ;  /* 0x0000001f1e267221 */ /* 0x000fe20000010100 */
[----:B------:R-:W-:Y:S01]  /*2ee0*/  FFMA.FTZ R43, R42, R50, R43 ;  /* 0x000000322a2b7223 */ /* 0x000fe2000001002b */
[----:B------:R-:W-:Y:S01]  /*2ef0*/  FADD.FTZ R40, R40, R41 ;  /* 0x0000002928287221 */ /* 0x000fe20000010000 */
[----:B------:R-:W-:Y:S01]  /*2f00*/  FMUL.FTZ R31, R35, R36 ;  /* 0x00000024231f7220 */ /* 0x000fe20000410000 */
[----:B------:R-:W-:Y:S01]  /*2f10*/  FFMA.FTZ R47, R52, R41, R47 ;  /* 0x00000029342f7223 */ /* 0x000fe2000001002f */
[----:B------:R-:W-:Y:S01]  /*2f20*/  FMUL.FTZ R38, R38, R113 ;  /* 0x0000007126267220 */ /* 0x000fe20000410000 */
[----:B------:R-:W-:Y:S01]  /*2f30*/  FADD.FTZ R39, R39, R44 ;  /* 0x0000002c27277221 */ /* 0x000fe20000010000 */
[----:B------:R-:W-:Y:S01]  /*2f40*/  FFMA.FTZ R37, R44, R48, R37 ;  /* 0x000000302c257223 */ /* 0x000fe20000010025 */
[----:B------:R-:W-:Y:S01]  /*2f50*/  FADD.FTZ R40, R31, R40 ;  /* 0x000000281f287221 */ /* 0x000fe20000010000 */
[----:B------:R-:W-:Y:S01]  /*2f60*/  FADD.FTZ R66, R46, R64 ;  /* 0x000000402e427221 */ /* 0x000fe20000010000 */
[----:B------:R-:W-:Y:S01]  /*2f70*/  FFMA.FTZ R31, R38, R31, R47 ;  /* 0x0000001f261f7223 */ /* 0x000fe2000001002f */
[----:B------:R-:W-:Y:S01]  /*2f80*/  FFMA.FTZ R64, R64, R52, R43 ;  /* 0x0000003440407223 */ /* 0x000fe2000001002b */
[----:B------:R-:W-:Y:S01]  /*2f90*/  FADD.FTZ R67, R39, R36 ;  /* 0x0000002427437221 */ /* 0x000fe20000010000 */
[----:B------:R-:W-:Y:S01]  /*2fa0*/  FFMA.FTZ R65, R36, R38, R37 ;  /* 0x0000002624417223 */ /* 0x000fe20000010025 */
[----:B------:R-:W-:Y:S06]  /*2fb0*/  BRA `(.L_x_133) ;  /* 0x0000002400007947 */ /* 0x000fec0003800000 */
.L_x_132:
[----:B------:R-:W-:Y:S02]  /*2fc0*/  SHF.L.U32 R31, R75, 0x10, RZ ;  /* 0x000000104b1f7819 */ /* 0x000fe400000006ff */
[----:B------:R-:W-:Y:S02]  /*2fd0*/  SHF.L.U32 R39, R73, 0x10, RZ ;  /* 0x0000001049277819 */ /* 0x000fe400000006ff */
[----:B------:R-:W-:Y:S01]  /*2fe0*/  SHF.L.U32 R43, R71, 0x10, RZ ;  /* 0x00000010472b7819 */ /* 0x000fe200000006ff */
[C---:B------:R-:W-:Y:S01]  /*2ff0*/  FADD.FTZ R36, -R30.reuse, R31 ;  /* 0x0000001f1e247221 */ /* 0x040fe20000010100 */
[----:B------:R-:W-:Y:S01]  /*3000*/  SHF.L.U32 R45, R107, 0x10, RZ ;  /* 0x000000106b2d7819 */ /* 0x000fe200000006ff */
[----:B------:R-:W-:Y:S01]  /*3010*/  FADD.FTZ R40, -R30, R39 ;  /* 0x000000271e287221 */ /* 0x000fe20000010100 */
[----:B------:R-:W-:Y:S01]  /*3020*/  SHF.L.U32 R37, R111, 0x10, RZ ;  /* 0x000000106f257819 */ /* 0x000fe200000006ff */
[-C--:B------:R-:W-:Y:S01]  /*3030*/  FMUL.FTZ R31, R36, R113.reuse ;  /* 0x00000071241f7220 */ /* 0x080fe20000410000 */
[C---:B------:R-:W-:Y:S01]  /*3040*/  FADD.FTZ R48, -R30.reuse, R43 ;  /* 0x0000002b1e307221 */ /* 0x040fe20000010100 */
[----:B------:R-:W-:Y:S01]  /*3050*/  FADD.FTZ R56, -R30, R45 ;  /* 0x0000002d1e387221 */ /* 0x000fe20000010100 */
[----:B------:R-:W-:Y:S01]  /*3060*/  FMUL.FTZ R43, R40, R113 ;  /* 0x00000071282b7220 */ /* 0x000fe20000410000 */
[--C-:B-----5:R-:W-:Y:S01]  /*3070*/  FFMA.FTZ R45, R34, R31, R32.reuse ;  /* 0x0000001f222d7223 */ /* 0x120fe20000010020 */
[----:B------:R-:W-:Y:S01]  /*3080*/  FADD.FTZ R38, -R30, R37 ;  /* 0x000000251e267221 */ /* 0x000fe20000010100 */
[----:B------:R-:W-:Y:S01]  /*3090*/  SHF.L.U32 R41, R109, 0x10, RZ ;  /* 0x000000106d297819 */ /* 0x000fe200000006ff */
[--C-:B------:R-:W-:Y:S01]  /*30a0*/  FFMA.FTZ R54, R34, R43, R32.reuse ;  /* 0x0000002b22367223 */ /* 0x100fe20000010020 */
[----:B------:R-:W-:Y:S01]  /*30b0*/  FMUL.FTZ R37, R45, -1.4426950216293334961 ;  /* 0xbfb8aa3b2d257820 */ /* 0x000fe20000410000 */
[-C--:B------:R-:W-:Y:S01]  /*30c0*/  FMUL.FTZ R36, R38, R113.reuse ;  /* 0x0000007126247220 */ /* 0x080fe20000410000 */
[----:B------:R-:W-:Y:S01]  /*30d0*/  SHF.L.U32 R51, R6, 0x10, RZ ;  /* 0x0000001006337819 */ /* 0x000fe200000006ff */
[----:B------:R-:W-:Y:S01]  /*30e0*/  FMUL.FTZ R52, R54, -1.4426950216293334961 ;  /* 0xbfb8aa3b36347820 */ /* 0x000fe20000410000 */
[----:B------:R-:W0:Y:S01]  /*30f0*/  MUFU.EX2 R50, R37 ;  /* 0x0000002500327308 */ /* 0x000e220000000800 */
[----:B------:R-:W-:Y:S01]  /*3100*/  FADD.FTZ R42, -R30, R41 ;  /* 0x000000291e2a7221 */ /* 0x000fe20000010100 */
[C---:B------:R-:W-:Y:S01]  /*3110*/  FFMA.FTZ R46, R35.reuse, R36, R33 ;  /* 0x00000024232e7223 */ /* 0x040fe20000010021 */
[-C--:B------:R-:W-:Y:S01]  /*3120*/  FMUL.FTZ R41, R48, R113.reuse ;  /* 0x0000007130297220 */ /* 0x080fe20000410000 */
[----:B------:R-:W-:Y:S01]  /*3130*/  FADD.FTZ R64, -R30, R51 ;  /* 0x000000331e407221 */ /* 0x000fe20000010100 */
[----:B------:R-:W-:Y:S01]  /*3140*/  FMUL.FTZ R42, R42, R113 ;  /* 0x000000712a2a7220 */ /* 0x000fe20000410000 */
[----:B------:R-:W1:Y:S01]  /*3150*/  MUFU.EX2 R52, R52 ;  /* 0x0000003400347308 */ /* 0x000e620000000800 */
[----:B------:R-:W-:Y:S01]  /*3160*/  FMUL.FTZ R44, R46, -1.4426950216293334961 ;  /* 0xbfb8aa3b2e2c7820 */ /* 0x000fe20000410000 */
[--C-:B------:R-:W-:Y:S01]  /*3170*/  FFMA.FTZ R58, R34, R41, R32.reuse ;  /* 0x00000029223a7223 */ /* 0x100fe20000010020 */
[----:B------:R-:W-:Y:S01]  /*3180*/  FFMA.FTZ R55, R35, R42, R33 ;  /* 0x0000002a23377223 */ /* 0x000fe20000010021 */
[-C--:B------:R-:W-:Y:S01]  /*3190*/  FMUL.FTZ R40, R56, R113.reuse ;  /* 0x0000007138287220 */ /* 0x080fe20000410000 */
[----:B------:R-:W2:Y:S01]  /*31a0*/  MUFU.EX2 R51, R44 ;  /* 0x0000002c00337308 */ /* 0x000ea20000000800 */
[----:B------:R-:W-:Y:S01]  /*31b0*/  FMUL.FTZ R56, R58, -1.4426950216293334961 ;  /* 0xbfb8aa3b3a387820 */ /* 0x000fe20000410000 */
[----:B------:R-:W-:Y:S01]  /*31c0*/  FMUL.FTZ R53, R55, -1.4426950216293334961 ;  /* 0xbfb8aa3b37357820 */ /* 0x000fe20000410000 */
[----:B0-----:R-:W-:Y:S01]  /*31d0*/  FADD.FTZ R50, R50, 1 ;  /* 0x3f80000032327421 */ /* 0x001fe20000010000 */
[----:B------:R-:W-:Y:S01]  /*31e0*/  SHF.L.U32 R49, R105, 0x10, RZ ;  /* 0x0000001069317819 */ /* 0x000fe200000006ff */
[----:B------:R1:W0:Y:S01]  /*31f0*/  MUFU.EX2 R59, R56 ;  /* 0x00000038003b7308 */ /* 0x0002220000000800 */
[----:B------:R-:W-:Y:S01]  /*3200*/  SHF.L.U32 R47, R4, 0x10, RZ ;  /* 0x00000010042f7819 */ /* 0x000fe200000006ff */
[-C--:B------:R-:W-:Y:S01]  /*3210*/  FMUL.FTZ R37, R64, R113.reuse ;  /* 0x0000007140257220 */ /* 0x080fe20000410000 */
[----:B------:R-:W-:Y:S01]  /*3220*/  SHF.L.U32 R66, R112, 0x10, RZ ;  /* 0x0000001070427819 */ /* 0x000fe200000006ff */
[----:B------:R-:W3:Y:S01]  /*3230*/  MUFU.EX2 R53, R53 ;  /* 0x0000003500357308 */ /* 0x000ee20000000800 */
[C---:B------:R-:W-:Y:S01]  /*3240*/  FADD.FTZ R62, -R30.reuse, R49 ;  /* 0x000000311e3e7221 */ /* 0x040fe20000010100 */
[----:B------:R-:W-:Y:S01]  /*3250*/  FFMA.FTZ R49, R35, R40, R33 ;  /* 0x0000002823317223 */ /* 0x000fe20000010021 */
[----:B------:R-:W-:Y:S01]  /*3260*/  FADD.FTZ R60, -R30, R47 ;  /* 0x0000002f1e3c7221 */ /* 0x000fe20000010100 */
[----:B------:R-:W4:Y:S01]  /*3270*/  MUFU.RCP R50, R50 ;  /* 0x0000003200327308 */ /* 0x000f220000001000 */
[----:B-1----:R-:W-:Y:S01]  /*3280*/  FADD.FTZ R56, R52, 1 ;  /* 0x3f80000034387421 */ /* 0x002fe20000010000 */
[----:B--2---:R-:W-:Y:S01]  /*3290*/  FADD.FTZ R51, R51, 1 ;  /* 0x3f80000033337421 */ /* 0x004fe20000010000 */
[----:B------:R-:W-:Y:S01]  /*32a0*/  FMUL.FTZ R57, R49, -1.4426950216293334961 ;  /* 0xbfb8aa3b31397820 */ /* 0x000fe20000410000 */
[-C--:B------:R-:W-:Y:S01]  /*32b0*/  FMUL.FTZ R39, R60, R113.reuse ;  /* 0x000000713c277220 */ /* 0x080fe20000410000 */
[----:B------:R-:W-:Y:S01]  /*32c0*/  FMUL.FTZ R38, R62, R113 ;  /* 0x000000713e267220 */ /* 0x000fe20000410000 */
[----:B0-----:R-:W-:Y:S01]  /*32d0*/  FADD.FTZ R59, R59, 1 ;  /* 0x3f8000003b3b7421 */ /* 0x001fe20000010000 */
[----:B------:R-:W-:Y:S01]  /*32e0*/  SHF.L.U32 R81, R72, 0x10, RZ ;  /* 0x0000001048517819 */ /* 0x000fe200000006ff */
[----:B------:R-:W0:Y:S01]  /*32f0*/  MUFU.RCP R56, R56 ;  /* 0x0000003800387308 */ /* 0x000e220000001000 */
[C-C-:B------:R-:W-:Y:S01]  /*3300*/  FFMA.FTZ R48, R34.reuse, R39, R32.reuse ;  /* 0x0000002722307223 */ /* 0x140fe20000010020 */
[----:B------:R-:W-:Y:S01]  /*3310*/  FFMA.FTZ R47, R35, R38, R33 ;  /* 0x00000026232f7223 */ /* 0x000fe20000010021 */
[----:B------:R-:W-:Y:S01]  /*3320*/  FFMA.FTZ R44, R34, R37, R32 ;  /* 0x00000025222c7223 */ /* 0x000fe20000010020 */
[----:B------:R-:W-:Y:S01]  /*3330*/  SHF.L.U32 R123, R97, 0x10, RZ ;  /* 0x00000010617b7819 */ /* 0x000fe200000006ff */
[----:B------:R-:W-:Y:S01]  /*3340*/  FMUL.FTZ R61, R48, -1.4426950216293334961 ;  /* 0xbfb8aa3b303d7820 */ /* 0x000fe20000410000 */
[----:B------:R-:W-:Y:S01]  /*3350*/  FMUL.FTZ R62, R47, -1.4426950216293334961 ;  /* 0xbfb8aa3b2f3e7820 */ /* 0x000fe20000410000 */
[----:B------:R-:W-:Y:S01]  /*3360*/  FMUL.FTZ R63, R44, -1.4426950216293334961 ;  /* 0xbfb8aa3b2c3f7820 */ /* 0x000fe20000410000 */
[----:B------:R3:W1:Y:S01]  /*3370*/  MUFU.EX2 R60, R57 ;  /* 0x00000039003c7308 */ /* 0x0006620000000800 */
[----:B------:R-:W-:Y:S01]  /*3380*/  SHF.L.U32 R124, R11, 0x10, RZ ;  /* 0x000000100b7c7819 */ /* 0x000fe200000006ff */
[----:B----4-:R-:W-:-:S02]  /*3390*/  FADD.FTZ R52, -R50, 1 ;  /* 0x3f80000032347421 */ /* 0x010fc40000010100 */
[----:B------:R-:W2:Y:S01]  /*33a0*/  MUFU.RCP R51, R51 ;  /* 0x0000003300337308 */ /* 0x000ea20000001000 */
[----:B---3--:R-:W-:Y:S01]  /*33b0*/  FADD.FTZ R57, R53, 1 ;  /* 0x3f80000035397421 */ /* 0x008fe20000010000 */
[----:B------:R-:W-:Y:S01]  /*33c0*/  SHF.L.U32 R53, R74, 0x10, RZ ;  /* 0x000000104a357819 */ /* 0x000fe200000006ff */
[----:B0-----:R-:W-:-:S05]  /*33d0*/  FMUL.FTZ R81, R81, R56 ;  /* 0x0000003851517220 */ /* 0x001fca0000410000 */
[----:B------:R-:W0:Y:S01]  /*33e0*/  MUFU.RCP R59, R59 ;  /* 0x0000003b003b7308 */ /* 0x000e220000001000 */
[----:B-1----:R-:W-:Y:S01]  /*33f0*/  FADD.FTZ R60, R60, 1 ;  /* 0x3f8000003c3c7421 */ /* 0x002fe20000010000 */
[----:B------:R-:W-:Y:S01]  /*3400*/  FMUL.FTZ R64, R53, R50 ;  /* 0x0000003235407220 */ /* 0x000fe20000410000 */
[----:B------:R-:W-:Y:S01]  /*3410*/  FFMA.FTZ R53, R45, R52, 1 ;  /* 0x3f8000002d357423 */ /* 0x000fe20000010034 */
[----:B------:R-:W-:Y:S01]  /*3420*/  FADD.FTZ R45, -R56, 1 ;  /* 0x3f800000382d7421 */ /* 0x000fe20000010100 */
[----:B------:R-:W-:-:S03]  /*3430*/  SHF.L.U32 R56, R70, 0x10, RZ ;  /* 0x0000001046387819 */ /* 0x000fc600000006ff */
[----:B------:R-:W1:Y:S01]  /*3440*/  MUFU.RCP R57, R57 ;  /* 0x0000003900397308 */ /* 0x000e620000001000 */
[----:B------:R-:W-:Y:S01]  /*3450*/  FFMA.FTZ R54, R54, R45, 1 ;  /* 0x3f80000036367423 */ /* 0x000fe2000001002d */
[----:B------:R-:W-:Y:S01]  /*3460*/  SHF.L.U32 R45, R103, 0x10, RZ ;  /* 0x00000010672d7819 */ /* 0x000fe200000006ff */
[----:B--2---:R-:W-:Y:S01]  /*3470*/  FMUL.FTZ R65, R66, R51 ;  /* 0x0000003342417220 */ /* 0x004fe20000410000 */
[----:B------:R-:W-:Y:S01]  /*3480*/  FADD.FTZ R51, -R51, 1 ;  /* 0x3f80000033337421 */ /* 0x000fe20000010100 */
[----:B------:R-:W-:Y:S01]  /*3490*/  SHF.L.U32 R52, R110, 0x10, RZ ;  /* 0x000000106e347819 */ /* 0x000fe200000006ff */
[----:B------:R-:W-:Y:S01]  /*34a0*/  FMUL.FTZ R64, R64, R53 ;  /* 0x0000003540407220 */ /* 0x000fe20000410000 */
[----:B------:R-:W-:Y:S01]  /*34b0*/  FADD.FTZ R66, -R30, R45 ;  /* 0x0000002d1e427221 */ /* 0x000fe20000010100 */
[----:B------:R-:W2:Y:S01]  /*34c0*/  MUFU.EX2 R61, R61 ;  /* 0x0000003d003d7308 */ /* 0x000ea20000000800 */
[----:B------:R-:W-:Y:S01]  /*34d0*/  SHF.L.U32 R45, R8, 0x10, RZ ;  /* 0x00000010082d7819 */ /* 0x000fe200000006ff */
[----:B------:R-:W-:Y:S01]  /*34e0*/  FFMA.FTZ R50, R46, R51, 1 ;  /* 0x3f8000002e327423 */ /* 0x000fe20000010033 */
[----:B0-----:R-:W-:Y:S01]  /*34f0*/  FMUL.FTZ R67, R56, R59 ;  /* 0x0000003b38437220 */ /* 0x001fe20000410000 */
[----:B------:R-:W0:Y:S01]  /*3500*/  MUFU.EX2 R62, R62 ;  /* 0x0000003e003e7308 */ /* 0x000e220000000800 */
[----:B------:R-:W-:Y:S01]  /*3510*/  FADD.FTZ R59, -R59, 1 ;  /* 0x3f8000003b3b7421 */ /* 0x000fe20000010100 */
[----:B------:R-:W-:Y:S01]  /*3520*/  FADD.FTZ R56, -R30, R45 ;  /* 0x0000002d1e387221 */ /* 0x000fe20000010100 */
[----:B------:R-:W-:Y:S01]  /*3530*/  SHF.L.U32 R51, R108, 0x10, RZ ;  /* 0x000000106c337819 */ /* 0x000fe200000006ff */
[----:B------:R-:W3:Y:S01]  /*3540*/  MUFU.RCP R60, R60 ;  /* 0x0000003c003c7308 */ /* 0x000ee20000001000 */
[----:B------:R-:W-:Y:S01]  /*3550*/  FFMA.FTZ R58, R58, R59, 1 ;  /* 0x3f8000003a3a7423 */ /* 0x000fe2000001003b */
[----:B-1----:R-:W-:Y:S01]  /*3560*/  FADD.FTZ R46, -R57, 1 ;  /* 0x3f800000392e7421 */ /* 0x002fe20000010100 */
[----:B------:R-:W-:Y:S01]  /*3570*/  FMUL.FTZ R69, R52, R57 ;  /* 0x0000003934457220 */ /* 0x000fe20000410000 */
[-C--:B------:R-:W-:Y:S01]  /*3580*/  FMUL.FTZ R45, R56, R113.reuse ;  /* 0x00000071382d7220 */ /* 0x080fe20000410000 */
[----:B------:R-:W-:Y:S01]  /*3590*/  FMUL.FTZ R65, R65, R50 ;  /* 0x0000003241417220 */ /* 0x000fe20000410000 */
[----:B--2---:R-:W-:Y:S01]  /*35a0*/  FADD.FTZ R61, R61, 1 ;  /* 0x3f8000003d3d7421 */ /* 0x004fe20000010000 */
[----:B------:R-:W-:Y:S01]  /*35b0*/  FFMA.FTZ R52, R55, R46, 1 ;  /* 0x3f80000037347423 */ /* 0x000fe2000001002e */
[----:B------:R-:W-:Y:S01]  /*35c0*/  FMUL.FTZ R46, R66, R113 ;  /* 0x00000071422e7220 */ /* 0x000fe20000410000 */
[----:B------:R-:W-:Y:S01]  /*35d0*/  FFMA.FTZ R59, R34, R45, R32 ;  /* 0x0000002d223b7223 */ /* 0x000fe20000010020 */
[----:B0-----:R-:W-:Y:S01]  /*35e0*/  FADD.FTZ R62, R62, 1 ;  /* 0x3f8000003e3e7421 */ /* 0x001fe20000010000 */
[----:B------:R-:W0:Y:S01]  /*35f0*/  MUFU.EX2 R63, R63 ;  /* 0x0000003f003f7308 */ /* 0x000e220000000800 */
[----:B------:R-:W-:Y:S01]  /*3600*/  FFMA.FTZ R55, R35, R46, R33 ;  /* 0x0000002e23377223 */ /* 0x000fe20000010021 */
[----:B------:R-:W-:Y:S01]  /*3610*/  FMUL.FTZ R114, R59, -1.4426950216293334961 ;  /* 0xbfb8aa3b3b727820 */ /* 0x000fe20000410000 */
[----:B------:R-:W-:Y:S01]  /*3620*/  SHF.L.U32 R66, R5, 0x10, RZ ;  /* 0x0000001005427819 */ /* 0x000fe200000006ff */
[----:B------:R-:W1:Y:S01]  /*3630*/  MUFU.RCP R61, R61 ;  /* 0x0000003d003d7308 */ /* 0x000e620000001000 */
[----:B------:R-:W-:Y:S01]  /*3640*/  FMUL.FTZ R57, R55, -1.4426950216293334961 ;  /* 0xbfb8aa3b37397820 */ /* 0x000fe20000410000 */
[----:B------:R-:W-:Y:S01]  /*3650*/  FMUL.FTZ R69, R69, R52 ;  /* 0x0000003445457220 */ /* 0x000fe20000410000 */
[----:B---3--:R-:W-:Y:S01]  /*3660*/  FMUL.FTZ R68, R51, R60 ;  /* 0x0000003c33447220 */ /* 0x008fe20000410000 */
[----:B------:R-:W-:Y:S01]  /*3670*/  FMUL.FTZ R81, R81, R54 ;  /* 0x0000003651517220 */ /* 0x000fe20000410000 */
[----:B------:R-:W-:Y:S01]  /*3680*/  FADD.FTZ R56, -R60, 1 ;  /* 0x3f8000003c387421 */ /* 0x000fe20000010100 */
[----:B------:R-:W-:Y:S01]  /*3690*/  FMUL.FTZ R67, R67, R58 ;  /* 0x0000003a43437220 */ /* 0x000fe20000410000 */
[----:B------:R-:W-:Y:S01]  /*36a0*/  SHF.L.U32 R58, R104, 0x10, RZ ;  /* 0x00000010683a7819 */ /* 0x000fe200000006ff */
[----:B------:R-:W2:Y:S01]  /*36b0*/  MUFU.RCP R62, R62 ;  /* 0x0000003e003e7308 */ /* 0x000ea20000001000 */
[----:B------:R-:W-:Y:S01]  /*36c0*/  FFMA.FTZ R49, R49, R56, 1 ;  /* 0x3f80000031317423 */ /* 0x000fe20000010038 */
[----:B0-----:R-:W-:-:S03]  /*36d0*/  FADD.FTZ R63, R63, 1 ;  /* 0x3f8000003f3f7421 */ /* 0x001fc60000010000 */
[----:B------:R-:W-:Y:S01]  /*36e0*/  FMUL.FTZ R68, R68, R49 ;  /* 0x0000003144447220 */ /* 0x000fe20000410000 */
[----:B------:R-:W-:Y:S02]  /*36f0*/  SHF.L.U32 R49, R99, 0x10, RZ ;  /* 0x0000001063317819 */ /* 0x000fe400000006ff */
[----:B------:R-:W0:Y:S01]  /*3700*/  MUFU.EX2 R57, R57 ;  /* 0x0000003900397308 */ /* 0x000e220000000800 */
[----:B-1----:R-:W-:Y:S01]  /*3710*/  FADD.FTZ R51, -R61, 1 ;  /* 0x3f8000003d337421 */ /* 0x002fe20000010100 */
[----:B------:R-:W-:Y:S02]  /*3720*/  FMUL.FTZ R66, R66, R61 ;  /* 0x0000003d42427220 */ /* 0x000fe40000410000 */
[----:B------:R-:W1:Y:S01]  /*3730*/  MUFU.EX2 R114, R114 ;  /* 0x0000007200727308 */ /* 0x000e620000000800 */
[----:B------:R-:W-:Y:S01]  /*3740*/  SHF.L.U32 R61, R101, 0x10, RZ ;  /* 0x00000010653d7819 */ /* 0x000fe200000006ff */
[----:B------:R-:W-:Y:S02]  /*3750*/  FFMA.FTZ R51, R48, R51, 1 ;  /* 0x3f80000030337423 */ /* 0x000fe40000010033 */
[----:B------:R3:W4:Y:S02]  /*3760*/  MUFU.RCP R53, R63 ;  /* 0x0000003f00357308 */ /* 0x0007240000001000 */
[----:B------:R-:W-:Y:S01]  /*3770*/  FADD.FTZ R50, -R30, R61 ;  /* 0x0000003d1e327221 */ /* 0x000fe20000010100 */
[----:B--2---:R-:W-:Y:S01]  /*3780*/  FADD.FTZ R48, -R62, 1 ;  /* 0x3f8000003e307421 */ /* 0x004fe20000010100 */
[----:B------:R-:W-:Y:S01]  /*3790*/  FMUL.FTZ R66, R66, R51 ;  /* 0x0000003342427220 */ /* 0x000fe20000410000 */
[----:B0-----:R-:W-:Y:S01]  /*37a0*/  FADD.FTZ R57, R57, 1 ;  /* 0x3f80000039397421 */ /* 0x001fe20000010000 */
[----:B------:R-:W-:Y:S01]  /*37b0*/  FMUL.FTZ R50, R50, R113 ;  /* 0x0000007132327220 */ /* 0x000fe20000410000 */
[----:B------:R-:W-:Y:S01]  /*37c0*/  FFMA.FTZ R48, R47, R48, 1 ;  /* 0x3f8000002f307423 */ /* 0x000fe20000010030 */
[----:B------:R-:W-:Y:S01]  /*37d0*/  SHF.L.U32 R47, R106, 0x10, RZ ;  /* 0x000000106a2f7819 */ /* 0x000fe200000006ff */
[----:B-1----:R-:W-:Y:S01]  /*37e0*/  FADD.FTZ R114, R114, 1 ;  /* 0x3f80000072727421 */ /* 0x002fe20000010000 */
[----:B------:R-:W-:Y:S01]  /*37f0*/  FFMA.FTZ R52, R35, R50, R33 ;  /* 0x0000003223347223 */ /* 0x000fe20000010021 */
[----:B------:R-:W0:Y:S02]  /*3800*/  MUFU.RCP R57, R57 ;  /* 0x0000003900397308 */ /* 0x000e240000001000 */
[----:B---3--:R-:W-:Y:S01]  /*3810*/  FMUL.FTZ R63, R47, R62 ;  /* 0x0000003e2f3f7220 */ /* 0x008fe20000410000 */
[----:B------:R-:W-:Y:S01]  /*3820*/  SHF.L.U32 R62, R7, 0x10, RZ ;  /* 0x00000010073e7819 */ /* 0x000fe200000006ff */
[----:B------:R-:W-:Y:S01]  /*3830*/  FMUL.FTZ R54, R52, -1.4426950216293334961 ;  /* 0xbfb8aa3b34367820 */ /* 0x000fe20000410000 */
[----:B----4-:R-:W-:Y:S01]  /*3840*/  FADD.FTZ R47, -R53, 1 ;  /* 0x3f800000352f7421 */ /* 0x010fe20000010100 */
[----:B------:R-:W-:-:S02]  /*3850*/  FMUL.FTZ R63, R63, R48 ;  /* 0x000000303f3f7220 */ /* 0x000fc40000410000 */
[----:B------:R-:W1:Y:S01]  /*3860*/  MUFU.RCP R114, R114 ;  /* 0x0000007200727308 */ /* 0x000e620000001000 */
[----:B------:R-:W-:Y:S01]  /*3870*/  FMUL.FTZ R62, R62, R53 ;  /* 0x000000353e3e7220 */ /* 0x000fe20000410000 */
[----:B------:R-:W-:Y:S01]  /*3880*/  SHF.L.U32 R53, R10, 0x10, RZ ;  /* 0x000000100a357819 */ /* 0x000fe200000006ff */
[----:B------:R-:W-:-:S04]  /*3890*/  FFMA.FTZ R47, R44, R47, 1 ;  /* 0x3f8000002c2f7423 */ /* 0x000fc8000001002f */
[----:B------:R-:W-:Y:S01]  /*38a0*/  FADD.FTZ R48, -R30, R53 ;  /* 0x000000351e307221 */ /* 0x000fe20000010100 */
[----:B------:R-:W2:Y:S01]  /*38b0*/  MUFU.EX2 R54, R54 ;  /* 0x0000003600367308 */ /* 0x000ea20000000800 */
[----:B------:R-:W-:Y:S01]  /*38c0*/  FMUL.FTZ R62, R62, R47 ;  /* 0x0000002f3e3e7220 */ /* 0x000fe20000410000 */
[----:B0-----:R-:W-:Y:S01]  /*38d0*/  FADD.FTZ R44, -R57, 1 ;  /* 0x3f800000392c7421 */ /* 0x001fe20000010100 */
[----:B------:R-:W-:Y:S01]  /*38e0*/  FMUL.FTZ R61, R58, R57 ;  /* 0x000000393a3d7220 */ /* 0x000fe20000410000 */
[----:B------:R-:W-:Y:S01]  /*38f0*/  FMUL.FTZ R57, R48, R113 ;  /* 0x0000007130397220 */ /* 0x000fe20000410000 */
[----:B------:R-:W-:Y:S01]  /*3900*/  SHF.L.U32 R47, R12, 0x10, RZ ;  /* 0x000000100c2f7819 */ /* 0x000fe200000006ff */
[----:B------:R-:W-:Y:S01]  /*3910*/  FFMA.FTZ R44, R55, R44, 1 ;  /* 0x3f800000372c7423 */ /* 0x000fe2000001002c */
[----:B-1----:R-:W-:-:S03]  /*3920*/  FADD.FTZ R56, -R114, 1 ;  /* 0x3f80000072387421 */ /* 0x002fc60000010100 */
[----:B------:R-:W-:Y:S01]  /*3930*/  FMUL.FTZ R61, R61, R44 ;  /* 0x0000002c3d3d7220 */ /* 0x000fe20000410000 */
[C---:B------:R-:W-:Y:S01]  /*3940*/  FADD.FTZ R44, -R30.reuse, R47 ;  /* 0x0000002f1e2c7221 */ /* 0x040fe20000010100 */
[----:B------:R-:W-:Y:S01]  /*3950*/  SHF.L.U32 R47, R9, 0x10, RZ ;  /* 0x00000010092f7819 */ /* 0x000fe200000006ff */
[----:B------:R-:W-:Y:S01]  /*3960*/  FFMA.FTZ R59, R59, R56, 1 ;  /* 0x3f8000003b3b7423 */ /* 0x000fe20000010038 */
[----:B------:R-:W-:Y:S01]  /*3970*/  FADD.FTZ R56, -R30, R49 ;  /* 0x000000311e387221 */ /* 0x000fe20000010100 */
[--C-:B------:R-:W-:Y:S01]  /*3980*/  FFMA.FTZ R49, R34, R57, R32.reuse ;  /* 0x0000003922317223 */ /* 0x100fe20000010020 */
[----:B--2---:R-:W-:Y:S01]  /*3990*/  FADD.FTZ R54, R54, 1 ;  /* 0x3f80000036367421 */ /* 0x004fe20000010000 */
[-C--:B------:R-:W-:Y:S01]  /*39a0*/  FMUL.FTZ R53, R44, R113.reuse ;  /* 0x000000712c357220 */ /* 0x080fe20000410000 */
[----:B------:R-:W-:Y:S01]  /*39b0*/  FMUL.FTZ R56, R56, R113 ;  /* 0x0000007138387220 */ /* 0x000fe20000410000 */
[----:B------:R-:W-:Y:S01]  /*39c0*/  FMUL.FTZ R48, R49, -1.4426950216293334961 ;  /* 0xbfb8aa3b31307820 */ /* 0x000fe20000410000 */
[----:B------:R-:W-:Y:S01]  /*39d0*/  FMUL.FTZ R60, R47, R114 ;  /* 0x000000722f3c7220 */ /* 0x000fe20000410000 */
[----:B------:R-:W-:Y:S01]  /*39e0*/  FFMA.FTZ R114, R34, R53, R32 ;  /* 0x0000003522727223 */ /* 0x000fe20000010020 */
[----:B------:R-:W-:Y:S01]  /*39f0*/  FFMA.FTZ R44, R35, R56, R33 ;  /* 0x00000038232c7223 */ /* 0x000fe20000010021 */
[----:B------:R-:W0:Y:S01]  /*3a00*/  MUFU.RCP R54, R54 ;  /* 0x0000003600367308 */ /* 0x000e220000001000 */
[----:B------:R-:W-:Y:S01]  /*3a10*/  FMUL.FTZ R60, R60, R59 ;  /* 0x0000003b3c3c7220 */ /* 0x000fe20000410000 */
[----:B------:R-:W-:Y:S01]  /*3a20*/  FMUL.FTZ R58, R114, -1.4426950216293334961 ;  /* 0xbfb8aa3b723a7820 */ /* 0x000fe20000410000 */
[----:B------:R-:W-:-:S05]  /*3a30*/  FMUL.FTZ R55, R44, -1.4426950216293334961 ;  /* 0xbfb8aa3b2c377820 */ /* 0x000fca0000410000 */
[----:B------:R-:W1:Y:S04]  /*3a40*/  MUFU.EX2 R48, R48 ;  /* 0x0000003000307308 */ /* 0x000e680000000800 */
[----:B------:R-:W2:Y:S04]  /*3a50*/  MUFU.EX2 R55, R55 ;  /* 0x0000003700377308 */ /* 0x000ea80000000800 */
[----:B------:R-:W3:Y:S01]  /*3a60*/  MUFU.EX2 R121, R58 ;  /* 0x0000003a00797308 */ /* 0x000ee20000000800 */
[----:B0-----:R-:W-:Y:S01]  /*3a70*/  FADD.FTZ R47, -R54, 1 ;  /* 0x3f800000362f7421 */ /* 0x001fe20000010100 */
[----:B-1----:R-:W-:Y:S01]  /*3a80*/  FADD.FTZ R51, R48, 1 ;  /* 0x3f80000030337421 */ /* 0x002fe20000010000 */
[----:B------:R-:W-:-:S02]  /*3a90*/  FADD.FTZ R48, -R30, R123 ;  /* 0x0000007b1e307221 */ /* 0x000fc40000010100 */
[----:B------:R-:W-:Y:S01]  /*3aa0*/  FFMA.FTZ R47, R52, R47, 1 ;  /* 0x3f800000342f7423 */ /* 0x000fe2000001002f */
[----:B------:R-:W-:Y:S01]  /*3ab0*/  SHF.L.U32 R123, R102, 0x10, RZ ;  /* 0x00000010667b7819 */ /* 0x000fe200000006ff */
[----:B--2---:R-:W-:Y:S01]  /*3ac0*/  FADD.FTZ R52, R55, 1 ;  /* 0x3f80000037347421 */ /* 0x004fe20000010000 */
[----:B------:R-:W-:Y:S01]  /*3ad0*/  FMUL.FTZ R48, R48, R113 ;  /* 0x0000007130307220 */ /* 0x000fe20000410000 */
[----:B------:R-:W0:Y:S01]  /*3ae0*/  MUFU.RCP R51, R51 ;  /* 0x0000003300337308 */ /* 0x000e220000001000 */
[----:B------:R-:W-:Y:S01]  /*3af0*/  SHF.L.U32 R55, R100, 0x10, RZ ;  /* 0x0000001064377819 */ /* 0x000fe200000006ff */
[----:B---3--:R-:W-:Y:S01]  /*3b00*/  FADD.FTZ R121, R121, 1 ;  /* 0x3f80000079797421 */ /* 0x008fe20000010000 */
[----:B------:R-:W-:Y:S01]  /*3b10*/  FFMA.FTZ R120, R35, R48, R33 ;  /* 0x0000003023787223 */ /* 0x000fe20000010021 */
[----:B------:R-:W-:Y:S01]  /*3b20*/  FMUL.FTZ R54, R123, R54 ;  /* 0x000000367b367220 */ /* 0x000fe20000410000 */
[----:B------:R-:W-:Y:S02]  /*3b30*/  SHF.L.U32 R123, R95, 0x10, RZ ;  /* 0x000000105f7b7819 */ /* 0x000fe400000006ff */
[----:B------:R-:W-:Y:S01]  /*3b40*/  FMUL.FTZ R122, R120, -1.4426950216293334961 ;  /* 0xbfb8aa3b787a7820 */ /* 0x000fe20000410000 */
[----:B------:R-:W1:Y:S01]  /*3b50*/  MUFU.RCP R52, R52 ;  /* 0x0000003400347308 */ /* 0x000e620000001000 */
[----:B------:R-:W-:Y:S01]  /*3b60*/  FMUL.FTZ R59, R54, R47 ;  /* 0x0000002f363b7220 */ /* 0x000fe20000410000 */
[----:B------:R-:W-:-:S02]  /*3b70*/  SHF.L.U32 R47, R14, 0x10, RZ ;  /* 0x000000100e2f7819 */ /* 0x000fc400000006ff */
[----:B------:R-:W-:-:S04]  /*3b80*/  SHF.L.U32 R54, R13, 0x10, RZ ;  /* 0x000000100d367819 */ /* 0x000fc800000006ff */
[----:B------:R-:W2:Y:S01]  /*3b90*/  MUFU.EX2 R122, R122 ;  /* 0x0000007a007a7308 */ /* 0x000ea20000000800 */
[----:B0-----:R-:W-:-:S03]  /*3ba0*/  FADD.FTZ R58, -R51, 1 ;  /* 0x3f800000333a7421 */ /* 0x001fc60000010100 */
[----:B------:R-:W0:Y:S01]  /*3bb0*/  MUFU.RCP R121, R121 ;  /* 0x0000007900797308 */ /* 0x000e220000001000 */
[----:B------:R-:W-:Y:S01]  /*3bc0*/  FFMA.FTZ R49, R49, R58, 1 ;  /* 0x3f80000031317423 */ /* 0x000fe2000001003a */
[----:B------:R-:W-:Y:S01]  /*3bd0*/  FMUL.FTZ R58, R124, R51 ;  /* 0x000000337c3a7220 */ /* 0x000fe20000410000 */
[----:B-1----:R-:W-:Y:S01]  /*3be0*/  FADD.FTZ R51, -R52, 1 ;  /* 0x3f80000034337421 */ /* 0x002fe20000010100 */
[----:B------:R-:W-:Y:S02]  /*3bf0*/  FMUL.FTZ R55, R55, R52 ;  /* 0x0000003437377220 */ /* 0x000fe40000410000 */
[----:B------:R-:W-:Y:S01]  /*3c00*/  FMUL.FTZ R58, R58, R49 ;  /* 0x000000313a3a7220 */ /* 0x000fe20000410000 */
[----:B------:R-:W-:Y:S01]  /*3c10*/  FFMA.FTZ R44, R44, R51, 1 ;  /* 0x3f8000002c2c7423 */ /* 0x000fe20000010033 */
[----:B--2---:R-:W-:-:S03]  /*3c20*/  FADD.FTZ R122, R122, 1 ;  /* 0x3f8000007a7a7421 */ /* 0x004fc60000010000 */
[----:B------:R-:W-:Y:S01]  /*3c30*/  FMUL.FTZ R55, R55, R44 ;  /* 0x0000002c37377220 */ /* 0x000fe20000410000 */
[----:B------:R-:W-:Y:S02]  /*3c40*/  FADD.FTZ R44, -R30, R47 ;  /* 0x0000002f1e2c7221 */ /* 0x000fe40000010100 */
[----:B------:R-:W1:Y:S01]  /*3c50*/  MUFU.RCP R122, R122 ;  /* 0x0000007a007a7308 */ /* 0x000e620000001000 */
[----:B0-----:R-:W-:Y:S01]  /*3c60*/  FADD.FTZ R49, -R121, 1 ;  /* 0x3f80000079317421 */ /* 0x001fe20000010100 */
[----:B------:R-:W-:Y:S01]  /*3c70*/  FMUL.FTZ R47, R44, R113 ;  /* 0x000000712c2f7220 */ /* 0x000fe20000410000 */
[----:B------:R-:W-:Y:S01]  /*3c80*/  FMUL.FTZ R54, R54, R121 ;  /* 0x0000007936367220 */ /* 0x000fe20000410000 */
[----:B------:R-:W-:Y:S01]  /*3c90*/  FADD.FTZ R44, -R30, R123 ;  /* 0x0000007b1e2c7221 */ /* 0x000fe20000010100 */
[----:B------:R-:W-:Y:S01]  /*3ca0*/  FFMA.FTZ R49, R114, R49, 1 ;  /* 0x3f80000072317423 */ /* 0x000fe20000010031 */
[----:B------:R-:W-:Y:S01]  /*3cb0*/  FFMA.FTZ R52, R34, R47, R32 ;  /* 0x0000002f22347223 */ /* 0x000fe20000010020 */
[----:B------:R-:W-:Y:S01]  /*3cc0*/  SHF.L.U32 R123, R15, 0x10, RZ ;  /* 0x000000100f7b7819 */ /* 0x000fe200000006ff */
[----:B------:R-:W-:Y:S01]  /*3cd0*/  FMUL.FTZ R44, R44, R113 ;  /* 0x000000712c2c7220 */ /* 0x000fe20000410000 */
[----:B------:R-:W-:Y:S01]  /*3ce0*/  FMUL.FTZ R54, R54, R49 ;  /* 0x0000003136367220 */ /* 0x000fe20000410000 */
[----:B------:R-:W-:-:S02]  /*3cf0*/  FMUL.FTZ R121, R52, -1.4426950216293334961 ;  /* 0xbfb8aa3b34797820 */ /* 0x000fc40000410000 */
[----:B------:R-:W-:-:S04]  /*3d00*/  FFMA.FTZ R114, R35, R44, R33 ;  /* 0x0000002c23727223 */ /* 0x000fc80000010021 */
[----:B------:R-:W0:Y:S01]  /*3d10*/  MUFU.EX2 R121, R121 ;  /* 0x0000007900797308 */ /* 0x000e220000000800 */
[----:B-1----:R-:W-:-:S04]  /*3d20*/  FADD.FTZ R51, -R122, 1 ;  /* 0x3f8000007a337421 */ /* 0x002fc80000010100 */
[----:B------:R-:W-:Y:S01]  /*3d30*/  FFMA.FTZ R120, R120, R51, 1 ;  /* 0x3f80000078787423 */ /* 0x000fe20000010033 */
[----:B------:R-:W-:-:S05]  /*3d40*/  SHF.L.U32 R51, R98, 0x10, RZ ;  /* 0x0000001062337819 */ /* 0x000fca00000006ff */
[----:B------:R-:W-:Y:S01]  /*3d50*/  FMUL.FTZ R51, R51, R122 ;  /* 0x0000007a33337220 */ /* 0x000fe20000410000 */
[----:B0-----:R-:W-:Y:S01]  /*3d60*/  FADD.FTZ R122, R121, 1 ;  /* 0x3f800000797a7421 */ /* 0x001fe20000010000 */
[----:B------:R-:W-:Y:S02]  /*3d70*/  FMUL.FTZ R121, R114, -1.4426950216293334961 ;  /* 0xbfb8aa3b72797820 */ /* 0x000fe40000410000 */
[----:B------:R-:W-:-:S03]  /*3d80*/  FMUL.FTZ R51, R51, R120 ;  /* 0x0000007833337220 */ /* 0x000fc60000410000 */
[----:B------:R-:W0:Y:S08]  /*3d90*/  MUFU.RCP R122, R122 ;  /* 0x0000007a007a7308 */ /* 0x000e300000001000 */
[----:B------:R-:W1:Y:S01]  /*3da0*/  MUFU.EX2 R121, R121 ;  /* 0x0000007900797308 */ /* 0x000e620000000800 */
[----:B0-----:R-:W-:Y:S01]  /*3db0*/  FADD.FTZ R49, -R122, 1 ;  /* 0x3f8000007a317421 */ /* 0x001fe20000010100 */
[----:B-1----:R-:W-:-:S03]  /*3dc0*/  FADD.FTZ R124, R121, 1 ;  /* 0x3f800000797c7421 */ /* 0x002fc60000010000 */
[----:B------:R-:W-:Y:S01]  /*3dd0*/  FFMA.FTZ R52, R52, R49, 1 ;  /* 0x3f80000034347423 */ /* 0x000fe20000010031 */
[----:B------:R-:W-:Y:S01]  /*3de0*/  FMUL.FTZ R49, R123, R122 ;  /* 0x0000007a7b317220 */ /* 0x000fe20000410000 */
[----:B------:R-:W-:Y:S01]  /*3df0*/  FMUL.FTZ R121, R35, R65 ;  /* 0x0000004123797220 */ /* 0x000fe20000410000 */
[----:B------:R-:W0:Y:S02]  /*3e00*/  MUFU.RCP R124, R124 ;  /* 0x0000007c007c7308 */ /* 0x000e240000001000 */
[----:B------:R-:W-:Y:S01]  /*3e10*/  FMUL.FTZ R49, R49, R52 ;  /* 0x0000003431317220 */ /* 0x000fe20000410000 */
[----:B------:R-:W-:-:S04]  /*3e20*/  FMUL.FTZ R52, R34, R64 ;  /* 0x0000004022347220 */ /* 0x000fc80000410000 */
[----:B------:R-:W-:Y:S01]  /*3e30*/  FFMA.FTZ R123, R31, R52, RZ ;  /* 0x000000341f7b7223 */ /* 0x000fe200000100ff */
[----:B------:R-:W-:-:S03]  /*3e40*/  FADD.FTZ R52, RZ, R52 ;  /* 0x00000034ff347221 */ /* 0x000fc60000010000 */
[----:B------:R-:W-:Y:S01]  /*3e50*/  FFMA.FTZ R120, R36, R121, R123 ;  /* 0x0000007924787223 */ /* 0x000fe2000001007b */
[----:B------:R-:W-:Y:S01]  /*3e60*/  SHF.L.U32 R123, R96, 0x10, RZ ;  /* 0x00000010607b7819 */ /* 0x000fe200000006ff */
[----:B------:R-:W-:-:S04]  /*3e70*/  FADD.FTZ R121, R121, R52 ;  /* 0x0000003479797221 */ /* 0x000fc80000010000 */
[----:B0-----:R-:W-:Y:S01]  /*3e80*/  FMUL.FTZ R52, R123, R124 ;  /* 0x0000007c7b347220 */ /* 0x001fe20000410000 */
[----:B------:R-:W-:-:S04]  /*3e90*/  FADD.FTZ R123, -R124, 1 ;  /* 0x3f8000007c7b7421 */ /* 0x000fc80000010100 */
[----:B------:R-:W-:Y:S01]  /*3ea0*/  FFMA.FTZ R123, R114, R123, 1 ;  /* 0x3f800000727b7423 */ /* 0x000fe2000001007b */
[----:B------:R-:W-:Y:S01]  /*3eb0*/  FFMA.FTZ R114, R31, R64, RZ ;  /* 0x000000401f727223 */ /* 0x000fe200000100ff */
[----:B------:R-:W-:Y:S01]  /*3ec0*/  SHF.L.U32 R31, R16, 0x10, RZ ;  /* 0x00000010101f7819 */ /* 0x000fe200000006ff */
[----:B------:R-:W-:Y:S01]  /*3ed0*/  FADD.FTZ R64, RZ, R64 ;  /* 0x00000040ff407221 */ /* 0x000fe20000010000 */
[----:B------:R-:W-:Y:S01]  /*3ee0*/  FMUL.FTZ R52, R52, R123 ;  /* 0x0000007b34347220 */ /* 0x000fe20000410000 */
[-C--:B------:R-:W-:Y:S02]  /*3ef0*/  FFMA.FTZ R114, R43, R81.reuse, R114 ;  /* 0x000000512b727223 */ /* 0x080fe40000010072 */
[----:B------:R-:W-:Y:S01]  /*3f00*/  FADD.FTZ R122, -R30, R31 ;  /* 0x0000001f1e7a7221 */ /* 0x000fe20000010100 */
[----:B------:R-:W-:Y:S01]  /*3f10*/  FADD.FTZ R64, R64, R81 ;  /* 0x0000005140407221 */ /* 0x000fe20000010000 */
[----:B------:R-:W-:Y:S02]  /*3f20*/  FMUL.FTZ R81, R34, R81 ;  /* 0x0000005122517220 */ /* 0x000fe40000410000 */
[----:B------:R-:W-:-:S02]  /*3f30*/  FMUL.FTZ R31, R122, R113 ;  /* 0x000000717a1f7220 */ /* 0x000fc40000410000 */
[----:B------:R-:W-:Y:S01]  /*3f40*/  FFMA.FTZ R120, R43, R81, R120 ;  /* 0x000000512b787223 */ /* 0x000fe20000010078 */
[----:B------:R-:W-:Y:S01]  /*3f50*/  FADD.FTZ R122, R121, R81 ;  /* 0x00000051797a7221 */ /* 0x000fe20000010000 */
[----:B------:R-:W-:Y:S01]  /*3f60*/  FFMA.FTZ R43, R34, R31, R32 ;  /* 0x0000001f222b7223 */ /* 0x000fe20000010020 */
[----:B------:R-:W-:Y:S02]  /*3f70*/  SHF.L.U32 R81, R17, 0x10, RZ ;  /* 0x0000001011517819 */ /* 0x000fe400000006ff */
[----:B------:R-:W-:Y:S01]  /*3f80*/  SHF.L.U32 R121, R93, 0x10, RZ ;  /* 0x000000105d797819 */ /* 0x000fe200000006ff */
[----:B------:R-:W-:-:S06]  /*3f90*/  FMUL.FTZ R123, R43, -1.4426950216293334961 ;  /* 0xbfb8aa3b2b7b7820 */ /* 0x000fcc0000410000 */
[----:B------:R-:W0:Y:S02]  /*3fa0*/  MUFU.EX2 R123, R123 ;  /* 0x0000007b007b7308 */ /* 0x000e240000000800 */
[----:B0-----:R-:W-:-:S06]  /*3fb0*/  FADD.FTZ R124, R123, 1 ;  /* 0x3f8000007b7c7421 */ /* 0x001fcc0000010000 */
[----:B------:R-:W0:Y:S02]  /*3fc0*/  MUFU.RCP R124, R124 ;  /* 0x0000007c007c7308 */ /* 0x000e240000001000 */
[----:B0-----:R-:W-:Y:S01]  /*3fd0*/  FADD.FTZ R126, -R124, 1 ;  /* 0x3f8000007c7e7421 */ /* 0x001fe20000010100 */
[----:B------:R-:W-:Y:S01]  /*3fe0*/  FMUL.FTZ R81, R81, R124 ;  /* 0x0000007c51517220 */ /* 0x000fe20000410000 */
[----:B------:R-:W-:Y:S02]  /*3ff0*/  SHF.L.U32 R124, R94, 0x10, RZ ;  /* 0x000000105e7c7819 */ /* 0x000fe400000006ff */
[----:B------:R-:W-:-:S04]  /*4000*/  FFMA.FTZ R126, R43, R126, 1 ;  /* 0x3f8000002b7e7423 */ /* 0x000fc8000001007e */
[----:B------:R-:W-:Y:S01]  /*4010*/  FMUL.FTZ R43, R81, R126 ;  /* 0x0000007e512b7220 */ /* 0x000fe20000410000 */
[----:B------:R-:W-:Y:S01]  /*4020*/  FFMA.FTZ R81, R36, R65, RZ ;  /* 0x0000004124517223 */ /* 0x000fe200000100ff */
[----:B------:R-:W-:Y:S01]  /*4030*/  FADD.FTZ R36, RZ, R65 ;  /* 0x00000041ff247221 */ /* 0x000fe20000010000 */
[----:B------:R-:W-:Y:S02]  /*4040*/  FADD.FTZ R126, -R30, R121 ;  /* 0x000000791e7e7221 */ /* 0x000fe40000010100 */
[-C--:B------:R-:W-:Y:S01]  /*4050*/  FFMA.FTZ R81, R42, R69.reuse, R81 ;  /* 0x000000452a517223 */ /* 0x080fe20000010051 */
[----:B------:R-:W-:Y:S01]  /*4060*/  FADD.FTZ R121, R36, R69 ;  /* 0x0000004524797221 */ /* 0x000fe20000010000 */
[C---:B------:R-:W-:Y:S01]  /*4070*/  FMUL.FTZ R69, R35.reuse, R69 ;  /* 0x0000004523457220 */ /* 0x040fe20000410000 */
[----:B------:R-:W-:Y:S01]  /*4080*/  FMUL.FTZ R36, R126, R113 ;  /* 0x000000717e247220 */ /* 0x000fe20000410000 */
[----:B------:R-:W-:Y:S02]  /*4090*/  FFMA.FTZ R81, R40, R68, R81 ;  /* 0x0000004428517223 */ /* 0x000fe40000010051 */
[----:B------:R-:W-:Y:S01]  /*40a0*/  FFMA.FTZ R120, R42, R69, R120 ;  /* 0x000000452a787223 */ /* 0x000fe20000010078 */
[----:B------:R-:W-:Y:S01]  /*40b0*/  FFMA.FTZ R42, R35, R36, R33 ;  /* 0x00000024232a7223 */ /* 0x000fe20000010021 */
[----:B------:R-:W-:Y:S01]  /*40c0*/  FADD.FTZ R122, R69, R122 ;  /* 0x0000007a457a7221 */ /* 0x000fe20000010000 */
[----:B------:R-:W-:-:S02]  /*40d0*/  FFMA.FTZ R81, R38, R63, R81 ;  /* 0x0000003f26517223 */ /* 0x000fc40000010051 */
[----:B------:R-:W-:Y:S02]  /*40e0*/  FMUL.FTZ R65, R42, -1.4426950216293334961 ;  /* 0xbfb8aa3b2a417820 */ /* 0x000fe40000410000 */
[----:B------:R-:W-:-:S04]  /*40f0*/  FFMA.FTZ R81, R46, R61, R81 ;  /* 0x0000003d2e517223 */ /* 0x000fc80000010051 */
[----:B------:R-:W0:Y:S01]  /*4100*/  MUFU.EX2 R65, R65 ;  /* 0x0000004100417308 */ /* 0x000e220000000800 */
[----:B------:R-:W-:-:S04]  /*4110*/  FFMA.FTZ R81, R50, R59, R81 ;  /* 0x0000003b32517223 */ /* 0x000fc80000010051 */
[----:B------:R-:W-:-:S04]  /*4120*/  FFMA.FTZ R81, R56, R55, R81 ;  /* 0x0000003738517223 */ /* 0x000fc80000010051 */
[----:B------:R-:W-:-:S04]  /*4130*/  FFMA.FTZ R81, R48, R51, R81 ;  /* 0x0000003330517223 */ /* 0x000fc80000010051 */
[----:B------:R-:W-:Y:S01]  /*4140*/  FFMA.FTZ R81, R44, R52, R81 ;  /* 0x000000342c517223 */ /* 0x000fe20000010051 */
[----:B0-----:R-:W-:-:S06]  /*4150*/  FADD.FTZ R123, R65, 1 ;  /* 0x3f800000417b7421 */ /* 0x001fcc0000010000 */
[----:B------:R-:W0:Y:S02]  /*4160*/  MUFU.RCP R123, R123 ;  /* 0x0000007b007b7308 */ /* 0x000e240000001000 */
[----:B0-----:R-:W-:Y:S01]  /*4170*/  FADD.FTZ R125, -R123, 1 ;  /* 0x3f8000007b7d7421 */ /* 0x001fe20000010100 */
[----:B------:R-:W-:Y:S01]  /*4180*/  FMUL.FTZ R69, R124, R123 ;  /* 0x0000007b7c457220 */ /* 0x000fe20000410000 */
[----:B------:R-:W-:Y:S01]  /*4190*/  FFMA.FTZ R124, R41, R67, R114 ;  /* 0x00000043297c7223 */ /* 0x000fe20000010072 */
[----:B------:R-:W-:Y:S01]  /*41a0*/  SHF.L.U32 R114, R19, 0x10, RZ ;  /* 0x0000001013727819 */ /* 0x000fe200000006ff */
[----:B------:R-:W-:Y:S02]  /*41b0*/  FFMA.FTZ R42, R42, R125, 1 ;  /* 0x3f8000002a2a7423 */ /* 0x000fe4000001007d */
[----:B------:R-:W-:Y:S02]  /*41c0*/  FFMA.FTZ R124, R39, R66, R124 ;  /* 0x00000042277c7223 */ /* 0x000fe4000001007c */
[----:B------:R-:W-:Y:S01]  /*41d0*/  FMUL.FTZ R42, R69, R42 ;  /* 0x0000002a452a7220 */ /* 0x000fe20000410000 */
[----:B------:R-:W-:Y:S01]  /*41e0*/  SHF.L.U32 R69, R18, 0x10, RZ ;  /* 0x0000001012457819 */ /* 0x000fe200000006ff */
[----:B------:R-:W-:-:S02]  /*41f0*/  FFMA.FTZ R124, R37, R62, R124 ;  /* 0x0000003e257c7223 */ /* 0x000fc4000001007c */
[----:B------:R-:W-:Y:S02]  /*4200*/  FFMA.FTZ R81, R36, R42, R81 ;  /* 0x0000002a24517223 */ /* 0x000fe40000010051 */
[----:B------:R-:W-:Y:S01]  /*4210*/  FADD.FTZ R126, -R30, R69 ;  /* 0x000000451e7e7221 */ /* 0x000fe20000010100 */
[----:B------:R-:W-:Y:S01]  /*4220*/  FADD.FTZ R69, R64, R67 ;  /* 0x0000004340457221 */ /* 0x000fe20000010000 */
[----:B------:R-:W-:Y:S01]  /*4230*/  FMUL.FTZ R67, R34, R67 ;  /* 0x0000004322437220 */ /* 0x000fe20000410000 */
[----:B------:R-:W-:Y:S01]  /*4240*/  FFMA.FTZ R124, R45, R60, R124 ;  /* 0x0000003c2d7c7223 */ /* 0x000fe2000001007c */
[----:B------:R-:W-:Y:S01]  /*4250*/  FMUL.FTZ R65, R126, R113 ;  /* 0x000000717e417220 */ /* 0x000fe20000410000 */
[----:B------:R-:W-:Y:S01]  /*4260*/  FADD.FTZ R69, R69, R66 ;  /* 0x0000004245457221 */ /* 0x000fe20000010000 */
[----:B------:R-:W-:Y:S01]  /*4270*/  FFMA.FTZ R120, R41, R67, R120 ;  /* 0x0000004329787223 */ /* 0x000fe20000010078 */
[----:B------:R-:W-:Y:S01]  /*4280*/  FADD.FTZ R122, R122, R67 ;  /* 0x000000437a7a7221 */ /* 0x000fe20000010000 */
[----:B------:R-:W-:Y:S01]  /*4290*/  FFMA.FTZ R41, R34, R65, R32 ;  /* 0x0000004122297223 */ /* 0x000fe20000010020 */
[----:B------:R-:W-:Y:S01]  /*42a0*/  FADD.FTZ R69, R69, R62 ;  /* 0x0000003e45457221 */ /* 0x000fe20000010000 */
[----:B------:R-:W-:-:S02]  /*42b0*/  FFMA.FTZ R124, R57, R58, R124 ;  /* 0x0000003a397c7223 */ /* 0x000fc4000001007c */
[----:B------:R-:W-:Y:S01]  /*42c0*/  FMUL.FTZ R64, R41, -1.4426950216293334961 ;  /* 0xbfb8aa3b29407820 */ /* 0x000fe20000410000 */
[----:B------:R-:W-:Y:S01]  /*42d0*/  FADD.FTZ R69, R69, R60 ;  /* 0x0000003c45457221 */ /* 0x000fe20000010000 */
[----:B------:R-:W-:-:S03]  /*42e0*/  FFMA.FTZ R124, R53, R54, R124 ;  /* 0x00000036357c7223 */ /* 0x000fc6000001007c */
[----:B------:R-:W-:Y:S01]  /*42f0*/  FADD.FTZ R69, R69, R58 ;  /* 0x0000003a45457221 */ /* 0x000fe20000010000 */
[----:B------:R-:W0:Y:S01]  /*4300*/  MUFU.EX2 R64, R64 ;  /* 0x0000004000407308 */ /* 0x000e220000000800 */
[----:B------:R-:W-:-:S04]  /*4310*/  FFMA.FTZ R124, R47, R49, R124 ;  /* 0x000000312f7c7223 */ /* 0x000fc8000001007c */
[----:B------:R-:W-:Y:S01]  /*4320*/  FFMA.FTZ R124, R31, R43, R124 ;  /* 0x0000002b1f7c7223 */ /* 0x000fe2000001007c */
[----:B0-----:R-:W-:-:S06]  /*4330*/  FADD.FTZ R123, R64, 1 ;  /* 0x3f800000407b7421 */ /* 0x001fcc0000010000 */
[----:B------:R-:W0:Y:S02]  /*4340*/  MUFU.RCP R123, R123 ;  /* 0x0000007b007b7308 */ /* 0x000e240000001000 */
[----:B0-----:R-:W-:Y:S01]  /*4350*/  FMUL.FTZ R67, R114, R123 ;  /* 0x0000007b72437220 */ /* 0x001fe20000410000 */
[----:B------:R-:W-:-:S04]  /*4360*/  FADD.FTZ R114, -R123, 1 ;  /* 0x3f8000007b727421 */ /* 0x000fc80000010100 */
[----:B------:R-:W-:-:S04]  /*4370*/  FFMA.FTZ R114, R41, R114, 1 ;  /* 0x3f80000029727423 */ /* 0x000fc80000010072 */
[----:B------:R-:W-:Y:S01]  /*4380*/  FMUL.FTZ R41, R67, R114 ;  /* 0x0000007243297220 */ /* 0x000fe20000410000 */
[----:B------:R-:W-:Y:S01]  /*4390*/  SHF.L.U32 R67, R91, 0x10, RZ ;  /* 0x000000105b437819 */ /* 0x000fe200000006ff */
[----:B------:R-:W-:Y:S02]  /*43a0*/  FADD.FTZ R114, R121, R68 ;  /* 0x0000004479727221 */ /* 0x000fe40000010000 */
[----:B------:R-:W-:Y:S02]  /*43b0*/  FFMA.FTZ R124, R65, R41, R124 ;  /* 0x00000029417c7223 */ /* 0x000fe4000001007c */
[----:B------:R-:W-:Y:S01]  /*43c0*/  FADD.FTZ R126, -R30, R67 ;  /* 0x000000431e7e7221 */ /* 0x000fe20000010100 */
[C---:B------:R-:W-:Y:S01]  /*43d0*/  FMUL.FTZ R67, R35.reuse, R68 ;  /* 0x0000004423437220 */ /* 0x040fe20000410000 */
[----:B------:R-:W-:Y:S01]  /*43e0*/  FADD.FTZ R114, R114, R63 ;  /* 0x0000003f72727221 */ /* 0x000fe20000010000 */
[----:B------:R-:W-:Y:S01]  /*43f0*/  FMUL.FTZ R63, R35, R63 ;  /* 0x0000003f233f7220 */ /* 0x000fe20000410000 */
[----:B------:R-:W-:Y:S01]  /*4400*/  FMUL.FTZ R64, R126, R113 ;  /* 0x000000717e407220 */ /* 0x000fe20000410000 */
[----:B------:R-:W-:Y:S01]  /*4410*/  FFMA.FTZ R120, R40, R67, R120 ;  /* 0x0000004328787223 */ /* 0x000fe20000010078 */
[----:B------:R-:W-:Y:S01]  /*4420*/  SHF.L.U32 R126, R92, 0x10, RZ ;  /* 0x000000105c7e7819 */ /* 0x000fe200000006ff */
[----:B------:R-:W-:Y:S01]  /*4430*/  FADD.FTZ R122, R67, R122 ;  /* 0x0000007a437a7221 */ /* 0x000fe20000010000 */
[C---:B------:R-:W-:Y:S01]  /*4440*/  FFMA.FTZ R40, R35.reuse, R64, R33 ;  /* 0x0000004023287223 */ /* 0x040fe20000010021 */
[----:B------:R-:W-:Y:S01]  /*4450*/  FADD.FTZ R114, R114, R61 ;  /* 0x0000003d72727221 */ /* 0x000fe20000010000 */
[----:B------:R-:W-:-:S02]  /*4460*/  FMUL.FTZ R61, R35, R61 ;  /* 0x0000003d233d7220 */ /* 0x000fc40000410000 */
[----:B------:R-:W-:Y:S01]  /*4470*/  FMUL.FTZ R68, R40, -1.4426950216293334961 ;  /* 0xbfb8aa3b28447820 */ /* 0x000fe20000410000 */
[----:B------:R-:W-:Y:S01]  /*4480*/  FADD.FTZ R114, R114, R59 ;  /* 0x0000003b72727221 */ /* 0x000fe20000010000 */
[----:B------:R-:W-:-:S03]  /*4490*/  FMUL.FTZ R59, R35, R59 ;  /* 0x0000003b233b7220 */ /* 0x000fc60000410000 */
[----:B------:R-:W-:Y:S01]  /*44a0*/  FADD.FTZ R114, R114, R55 ;  /* 0x0000003772727221 */ /* 0x000fe20000010000 */
[----:B------:R-:W0:Y:S01]  /*44b0*/  MUFU.EX2 R68, R68 ;  /* 0x0000004400447308 */ /* 0x000e220000000800 */
[----:B------:R-:W-:Y:S01]  /*44c0*/  FMUL.FTZ R55, R35, R55 ;  /* 0x0000003723377220 */ /* 0x000fe20000410000 */
        /* <DEDUP_REMOVED lines=9> */
[----:B------:R-:W-:Y:S01]  /*4560*/  SHF.L.U32 R67, R20, 0x10, RZ ;  /* 0x0000001014437819 */ /* 0x000fe200000006ff */
[----:B------:R-:W-:Y:S01]  /*4570*/  FFMA.FTZ R120, R38, R63, R120 ;  /* 0x0000003f26787223 */ /* 0x000fe20000010078 */
[----:B------:R-:W-:Y:S01]  /*4580*/  SHF.L.U32 R121, R21, 0x10, RZ ;  /* 0x0000001015797819 */ /* 0x000fe200000006ff */
[----:B------:R-:W-:Y:S01]  /*4590*/  FADD.FTZ R122, R63, R122 ;  /* 0x0000007a3f7a7221 */ /* 0x000fe20000010000 */
[----:B------:R-:W-:Y:S01]  /*45a0*/  FFMA.FTZ R81, R64, R40, R81 ;  /* 0x0000002840517223 */ /* 0x000fe20000010051 */
[----:B------:R-:W-:-:S04]  /*45b0*/  FADD.FTZ R126, -R30, R67 ;  /* 0x000000431e7e7221 */ /* 0x000fc80000010100 */
[----:B------:R-:W-:-:S04]  /*45c0*/  FMUL.FTZ R67, R126, R113 ;  /* 0x000000717e437220 */ /* 0x000fc80000410000 */
[----:B------:R-:W-:-:S04]  /*45d0*/  FFMA.FTZ R39, R34, R67, R32 ;  /* 0x0000004322277223 */ /* 0x000fc80000010020 */
[----:B------:R-:W-:-:S06]  /*45e0*/  FMUL.FTZ R66, R39, -1.4426950216293334961 ;  /* 0xbfb8aa3b27427820 */ /* 0x000fcc0000410000 */
[----:B------:R-:W0:Y:S02]  /*45f0*/  MUFU.EX2 R66, R66 ;  /* 0x0000004200427308 */ /* 0x000e240000000800 */
[----:B0-----:R-:W-:-:S06]  /*4600*/  FADD.FTZ R68, R66, 1 ;  /* 0x3f80000042447421 */ /* 0x001fcc0000010000 */
[----:B------:R-:W0:Y:S02]  /*4610*/  MUFU.RCP R68, R68 ;  /* 0x0000004400447308 */ /* 0x000e240000001000 */
[----:B0-----:R-:W-:Y:S01]  /*4620*/  FADD.FTZ R126, -R68, 1 ;  /* 0x3f800000447e7421 */ /* 0x001fe20000010100 */
[----:B------:R-:W-:-:S03]  /*4630*/  FMUL.FTZ R121, R121, R68 ;  /* 0x0000004479797220 */ /* 0x000fc60000410000 */
[----:B------:R-:W-:-:S04]  /*4640*/  FFMA.FTZ R126, R39, R126, 1 ;  /* 0x3f800000277e7423 */ /* 0x000fc8000001007e */
[----:B------:R-:W-:Y:S01]  /*4650*/  FMUL.FTZ R39, R121, R126 ;  /* 0x0000007e79277220 */ /* 0x000fe20000410000 */
[----:B------:R-:W-:-:S03]  /*4660*/  SHF.L.U32 R121, R89, 0x10, RZ ;  /* 0x0000001059797819 */ /* 0x000fc600000006ff */
[----:B------:R-:W-:Y:S02]  /*4670*/  FFMA.FTZ R124, R67, R39, R124 ;  /* 0x00000027437c7223 */ /* 0x000fe4000001007c */
[----:B------:R-:W-:-:S04]  /*4680*/  FADD.FTZ R126, -R30, R121 ;  /* 0x000000791e7e7221 */ /* 0x000fc80000010100 */
[----:B------:R-:W-:Y:S01]  /*4690*/  FMUL.FTZ R66, R126, R113 ;  /* 0x000000717e427220 */ /* 0x000fe20000410000 */
[----:B------:R-:W-:-:S03]  /*46a0*/  SHF.L.U32 R126, R90, 0x10, RZ ;  /* 0x000000105a7e7819 */ /* 0x000fc600000006ff */
        /* <DEDUP_REMOVED lines=108> */
[----:B------:R-:W-:Y:S01]  /*4d70*/  SHF.L.U32 R123, R28, 0x10, RZ ;  /* 0x000000101c7b7819 */ /* 0x000fe200000006ff */
[----:B------:R-:W-:Y:S01]  /*4d80*/  FFMA.FTZ R120, R53, R121, R120 ;  /* 0x0000007935787223 */ /* 0x000fe20000010078 */
[----:B------:R-:W-:Y:S01]  /*4d90*/  FADD.FTZ R122, R122, R121 ;  /* 0x000000797a7a7221 */ /* 0x000fe20000010000 */
[----:B------:R-:W-:Y:S01]  /*4da0*/  FMUL.FTZ R55, R55, R56 ;  /* 0x0000003837377220 */ /* 0x000fe20000410000 */
[----:B------:R-:W-:Y:S01]  /*4db0*/  FADD.FTZ R56, R69, R54 ;  /* 0x0000003645387221 */ /* 0x000fe20000010000 */
[----:B------:R-:W-:Y:S01]  /*4dc0*/  FADD.FTZ R126, -R30, R123 ;  /* 0x0000007b1e7e7221 */ /* 0x000fe20000010100 */
[----:B------:R-:W-:Y:S01]  /*4dd0*/  SHF.L.U32 R121, R29, 0x10, RZ ;  /* 0x000000101d797819 */ /* 0x000fe200000006ff */
[----:B------:R-:W-:Y:S01]  /*4de0*/  FFMA.FTZ R81, R58, R55, R81 ;  /* 0x000000373a517223 */ /* 0x000fe20000010051 */
[----:B------:R-:W-:Y:S01]  /*4df0*/  FADD.FTZ R56, R56, R49 ;  /* 0x0000003138387221 */ /* 0x000fe20000010000 */
[----:B------:R-:W-:Y:S01]  /*4e00*/  FMUL.FTZ R69, R126, R113 ;  /* 0x000000717e457220 */ /* 0x000fe20000410000 */
[----:B------:R-:W-:-:S02]  /*4e10*/  FMUL.FTZ R49, R34, R49 ;  /* 0x0000003122317220 */ /* 0x000fc40000410000 */
[----:B------:R-:W-:Y:S01]  /*4e20*/  FADD.FTZ R56, R56, R43 ;  /* 0x0000002b38387221 */ /* 0x000fe20000010000 */
[C---:B------:R-:W-:Y:S01]  /*4e30*/  FFMA.FTZ R53, R34.reuse, R69, R32 ;  /* 0x0000004522357223 */ /* 0x040fe20000010020 */
[----:B------:R-:W-:Y:S02]  /*4e40*/  FMUL.FTZ R43, R34, R43 ;  /* 0x0000002b222b7220 */ /* 0x000fe40000410000 */
[----:B------:R-:W-:Y:S01]  /*4e50*/  FADD.FTZ R56, R56, R41 ;  /* 0x0000002938387221 */ /* 0x000fe20000010000 */
[----:B------:R-:W-:-:S03]  /*4e60*/  FMUL.FTZ R54, R53, -1.4426950216293334961 ;  /* 0xbfb8aa3b35367820 */ /* 0x000fc60000410000 */
[----:B------:R-:W-:-:S03]  /*4e70*/  FADD.FTZ R56, R56, R39 ;  /* 0x0000002738387221 */ /* 0x000fc60000010000 */
[----:B------:R-:W0:Y:S01]  /*4e80*/  MUFU.EX2 R54, R54 ;  /* 0x0000003600367308 */ /* 0x000e220000000800 */
[----:B------:R-:W-:-:S04]  /*4e90*/  FADD.FTZ R56, R56, R37 ;  /* 0x0000002538387221 */ /* 0x000fc80000010000 */
[----:B------:R-:W-:-:S04]  /*4ea0*/  FADD.FTZ R56, R56, R45 ;  /* 0x0000002d38387221 */ /* 0x000fc80000010000 */
[----:B------:R-:W-:Y:S01]  /*4eb0*/  FADD.FTZ R56, R56, R57 ;  /* 0x0000003938387221 */ /* 0x000fe20000010000 */
[----:B0-----:R-:W-:-:S06]  /*4ec0*/  FADD.FTZ R68, R54, 1 ;  /* 0x3f80000036447421 */ /* 0x001fcc0000010000 */
[----:B------:R-:W0:Y:S02]  /*4ed0*/  MUFU.RCP R68, R68 ;  /* 0x0000004400447308 */ /* 0x000e240000001000 */
[----:B0-----:R-:W-:Y:S01]  /*4ee0*/  FADD.FTZ R126, -R68, 1 ;  /* 0x3f800000447e7421 */ /* 0x001fe20000010100 */
[----:B------:R-:W-:-:S03]  /*4ef0*/  FMUL.FTZ R121, R121, R68 ;  /* 0x0000004479797220 */ /* 0x000fc60000410000 */
[----:B------:R-:W-:-:S04]  /*4f00*/  FFMA.FTZ R126, R53, R126, 1 ;  /* 0x3f800000357e7423 */ /* 0x000fc8000001007e */
[----:B------:R-:W-:Y:S01]  /*4f10*/  FMUL.FTZ R53, R121, R126 ;  /* 0x0000007e79357220 */ /* 0x000fe20000410000 */
[----:B------:R-:W-:-:S05]  /*4f20*/  SHF.L.U32 R121, R80, 0x10, RZ ;  /* 0x0000001050797819 */ /* 0x000fca00000006ff */
[----:B------:R-:W-:Y:S01]  /*4f30*/  FADD.FTZ R126, -R30, R121 ;  /* 0x000000791e7e7221 */ /* 0x000fe20000010100 */
[----:B------:R-:W-:Y:S01]  /*4f40*/  FADD.FTZ R121, R114, R51 ;  /* 0x0000003372797221 */ /* 0x000fe20000010000 */
[----:B------:R-:W-:Y:S02]  /*4f50*/  FMUL.FTZ R51, R35, R51 ;  /* 0x0000003323337220 */ /* 0x000fe40000410000 */
[----:B------:R-:W-:Y:S01]  /*4f60*/  FMUL.FTZ R54, R126, R113 ;  /* 0x000000717e367220 */ /* 0x000fe20000410000 */
[----:B------:R-:W-:Y:S01]  /*4f70*/  FADD.FTZ R121, R121, R52 ;  /* 0x0000003479797221 */ /* 0x000fe20000010000 */
[----:B------:R-:W-:Y:S01]  /*4f80*/  FFMA.FTZ R120, R48, R51, R120 ;  /* 0x0000003330787223 */ /* 0x000fe20000010078 */
[----:B------:R-:W-:Y:S01]  /*4f90*/  FADD.FTZ R122, R51, R122 ;  /* 0x0000007a337a7221 */ /* 0x000fe20000010000 */
[----:B------:R-:W-:Y:S01]  /*4fa0*/  FFMA.FTZ R48, R35, R54, R33 ;  /* 0x0000003623307223 */ /* 0x000fe20000010021 */
[----:B------:R-:W-:Y:S01]  /*4fb0*/  FADD.FTZ R121, R121, R42 ;  /* 0x0000002a79797221 */ /* 0x000fe20000010000 */
[----:B------:R-:W-:Y:S01]  /*4fc0*/  FFMA.FTZ R120, R47, R49, R120 ;  /* 0x000000312f787223 */ /* 0x000fe20000010078 */
[----:B------:R-:W-:Y:S01]  /*4fd0*/  FMUL.FTZ R47, R35, R52 ;  /* 0x00000034232f7220 */ /* 0x000fe20000410000 */
[----:B------:R-:W-:Y:S01]  /*4fe0*/  FMUL.FTZ R68, R48, -1.4426950216293334961 ;  /* 0xbfb8aa3b30447820 */ /* 0x000fe20000410000 */
[----:B------:R-:W-:Y:S01]  /*4ff0*/  FADD.FTZ R122, R122, R49 ;  /* 0x000000317a7a7221 */ /* 0x000fe20000010000 */
[----:B------:R-:W-:Y:S01]  /*5000*/  FADD.FTZ R121, R121, R40 ;  /* 0x0000002879797221 */ /* 0x000fe20000010000 */
[----:B------:R-:W-:Y:S01]  /*5010*/  FFMA.FTZ R120, R44, R47, R120 ;  /* 0x0000002f2c787223 */ /* 0x000fe20000010078 */
[----:B------:R-:W-:Y:S01]  /*5020*/  SHF.L.U32 R51, R82, 0x10, RZ ;  /* 0x0000001052337819 */ /* 0x000fe200000006ff */
[----:B------:R-:W-:Y:S01]  /*5030*/  FADD.FTZ R122, R47, R122 ;  /* 0x0000007a2f7a7221 */ /* 0x000fe20000010000 */
[----:B------:R-:W0:Y:S01]  /*5040*/  MUFU.EX2 R68, R68 ;  /* 0x0000004400447308 */ /* 0x000e220000000800 */
[----:B------:R-:W-:Y:S01]  /*5050*/  FFMA.FTZ R120, R31, R43, R120 ;  /* 0x0000002b1f787223 */ /* 0x000fe20000010078 */
[----:B------:R-:W-:Y:S01]  /*5060*/  FMUL.FTZ R31, R35, R42 ;  /* 0x0000002a231f7220 */ /* 0x000fe20000410000 */
[----:B------:R-:W-:Y:S01]  /*5070*/  FADD.FTZ R122, R122, R43 ;  /* 0x0000002b7a7a7221 */ /* 0x000fe20000010000 */
[C---:B------:R-:W-:Y:S01]  /*5080*/  FMUL.FTZ R43, R34.reuse, R41 ;  /* 0x00000029222b7220 */ /* 0x040fe20000410000 */
[----:B------:R-:W-:Y:S01]  /*5090*/  FMUL.FTZ R41, R34, R39 ;  /* 0x0000002722297220 */ /* 0x000fe20000410000 */
[----:B------:R-:W-:Y:S01]  /*50a0*/  FFMA.FTZ R120, R36, R31, R120 ;  /* 0x0000001f24787223 */ /* 0x000fe20000010078 */
[----:B------:R-:W-:Y:S01]  /*50b0*/  FADD.FTZ R122, R31, R122 ;  /* 0x0000007a1f7a7221 */ /* 0x000fe20000010000 */
[----:B------:R-:W-:Y:S01]  /*50c0*/  FMUL.FTZ R31, R35, R40 ;  /* 0x00000028231f7220 */ /* 0x000fe20000410000 */
[----:B------:R-:W-:Y:S01]  /*50d0*/  FMUL.FTZ R39, R34, R37 ;  /* 0x0000002522277220 */ /* 0x000fe20000410000 */
[----:B------:R-:W-:Y:S01]  /*50e0*/  FFMA.FTZ R120, R65, R43, R120 ;  /* 0x0000002b41787223 */ /* 0x000fe20000010078 */
[----:B------:R-:W-:Y:S01]  /*50f0*/  FADD.FTZ R122, R122, R43 ;  /* 0x0000002b7a7a7221 */ /* 0x000fe20000010000 */
[----:B------:R-:W-:Y:S01]  /*5100*/  FMUL.FTZ R37, R34, R45 ;  /* 0x0000002d22257220 */ /* 0x000fe20000410000 */
[----:B------:R-:W-:Y:S01]  /*5110*/  FADD.FTZ R121, R121, R38 ;  /* 0x0000002679797221 */ /* 0x000fe20000010000 */
[----:B0-----:R-:W-:Y:S01]  /*5120*/  FADD.FTZ R114, R68, 1 ;  /* 0x3f80000044727421 */ /* 0x001fe20000010000 */
[----:B------:R-:W-:Y:S01]  /*5130*/  FFMA.FTZ R120, R64, R31, R120 ;  /* 0x0000001f40787223 */ /* 0x000fe20000010078 */
[----:B------:R-:W-:Y:S01]  /*5140*/  FADD.FTZ R122, R31, R122 ;  /* 0x0000007a1f7a7221 */ /* 0x000fe20000010000 */
[----:B------:R-:W-:Y:S01]  /*5150*/  FMUL.FTZ R31, R35, R38 ;  /* 0x00000026231f7220 */ /* 0x000fe20000410000 */
[----:B------:R-:W-:Y:S01]  /*5160*/  FADD.FTZ R121, R121, R46 ;  /* 0x0000002e79797221 */ /* 0x000fe20000010000 */
[----:B------:R-:W-:Y:S01]  /*5170*/  FFMA.FTZ R120, R67, R41, R120 ;  /* 0x0000002943787223 */ /* 0x000fe20000010078 */
[----:B------:R-:W-:Y:S01]  /*5180*/  FADD.FTZ R122, R122, R41 ;  /* 0x000000297a7a7221 */ /* 0x000fe20000010000 */
[----:B------:R-:W0:Y:S01]  /*5190*/  MUFU.RCP R114, R114 ;  /* 0x0000007200727308 */ /* 0x000e220000001000 */
[----:B------:R-:W-:Y:S01]  /*51a0*/  FFMA.FTZ R64, R69, R53, R124 ;  /* 0x0000003545407223 */ /* 0x000fe2000001007c */
[----:B------:R-:W-:Y:S01]  /*51b0*/  FFMA.FTZ R120, R66, R31, R120 ;  /* 0x0000001f42787223 */ /* 0x000fe20000010078 */
[----:B------:R-:W-:Y:S01]  /*51c0*/  FADD.FTZ R122, R31, R122 ;  /* 0x0000007a1f7a7221 */ /* 0x000fe20000010000 */
[----:B------:R-:W-:Y:S01]  /*51d0*/  FMUL.FTZ R31, R35, R46 ;  /* 0x0000002e231f7220 */ /* 0x000fe20000410000 */
[----:B------:R-:W-:Y:S01]  /*51e0*/  FADD.FTZ R66, R56, R53 ;  /* 0x0000003538427221 */ /* 0x000fe20000010000 */
[----:B------:R-:W-:Y:S01]  /*51f0*/  FFMA.FTZ R120, R63, R39, R120 ;  /* 0x000000273f787223 */ /* 0x000fe20000010078 */
[----:B------:R-:W-:-:S03]  /*5200*/  FADD.FTZ R122, R122, R39 ;  /* 0x000000277a7a7221 */ /* 0x000fc60000010000 */
[----:B------:R-:W-:Y:S01]  /*5210*/  FFMA.FTZ R120, R62, R31, R120 ;  /* 0x0000001f3e787223 */ /* 0x000fe20000010078 */
[----:B------:R-:W-:Y:S01]  /*5220*/  FADD.FTZ R122, R31, R122 ;  /* 0x0000007a1f7a7221 */ /* 0x000fe20000010000 */
[----:B------:R-:W-:Y:S01]  /*5230*/  FMUL.FTZ R31, R35, R50 ;  /* 0x00000032231f7220 */ /* 0x000fe20000410000 */
[----:B------:R-:W-:Y:S01]  /*5240*/  FADD.FTZ R50, R121, R50 ;  /* 0x0000003279327221 */ /* 0x000fe20000010000 */
[----:B------:R-:W-:Y:S01]  /*5250*/  FFMA.FTZ R120, R61, R37, R120 ;  /* 0x000000253d787223 */ /* 0x000fe20000010078 */
[----:B------:R-:W-:Y:S01]  /*5260*/  FADD.FTZ R122, R122, R37 ;  /* 0x000000257a7a7221 */ /* 0x000fe20000010000 */
[----:B------:R-:W-:Y:S01]  /*5270*/  FMUL.FTZ R37, R34, R57 ;  /* 0x0000003922257220 */ /* 0x000fe20000410000 */
[----:B0-----:R-:W-:Y:S01]  /*5280*/  FADD.FTZ R123, -R114, 1 ;  /* 0x3f800000727b7421 */ /* 0x001fe20000010100 */
[----:B------:R-:W-:Y:S01]  /*5290*/  FFMA.FTZ R120, R60, R31, R120 ;  /* 0x0000001f3c787223 */ /* 0x000fe20000010078 */
[----:B------:R-:W-:Y:S01]  /*52a0*/  FADD.FTZ R122, R31, R122 ;  /* 0x0000007a1f7a7221 */ /* 0x000fe20000010000 */
[----:B------:R-:W-:Y:S01]  /*52b0*/  FMUL.FTZ R51, R51, R114 ;  /* 0x0000007233337220 */ /* 0x000fe20000410000 */
[----:B------:R-:W-:Y:S01]  /*52c0*/  FFMA.FTZ R48, R48, R123, 1 ;  /* 0x3f80000030307423 */ /* 0x000fe2000001007b */
[----:B------:R-:W-:Y:S01]  /*52d0*/  FMUL.FTZ R31, R35, R55 ;  /* 0x00000037231f7220 */ /* 0x000fe20000410000 */
[----:B------:R-:W-:Y:S01]  /*52e0*/  FFMA.FTZ R39, R59, R37, R120 ;  /* 0x000000253b277223 */ /* 0x000fe20000010078 */
[----:B------:R-:W-:Y:S01]  /*52f0*/  FADD.FTZ R122, R122, R37 ;  /* 0x000000257a7a7221 */ /* 0x000fe20000010000 */
[----:B------:R-:W-:Y:S01]  /*5300*/  FMUL.FTZ R48, R51, R48 ;  /* 0x0000003033307220 */ /* 0x000fe20000410000 */
[----:B------:R-:W-:Y:S01]  /*5310*/  FMUL.FTZ R37, R34, R53 ;  /* 0x0000003522257220 */ /* 0x000fe20000410000 */
[----:B------:R-:W-:Y:S01]  /*5320*/  FFMA.FTZ R36, R58, R31, R39 ;  /* 0x0000001f3a247223 */ /* 0x000fe20000010027 */
[----:B------:R-:W-:Y:S01]  /*5330*/  FADD.FTZ R122, R31, R122 ;  /* 0x0000007a1f7a7221 */ /* 0x000fe20000010000 */
[-C--:B------:R-:W-:Y:S01]  /*5340*/  FMUL.FTZ R39, R35, R48.reuse ;  /* 0x0000003023277220 */ /* 0x080fe20000410000 */
[----:B------:R-:W-:Y:S01]  /*5350*/  FADD.FTZ R55, R50, R55 ;  /* 0x0000003732377221 */ /* 0x000fe20000010000 */
[----:B------:R-:W-:Y:S01]  /*5360*/  FFMA.FTZ R31, R69, R37, R36 ;  /* 0x00000025451f7223 */ /* 0x000fe20000010024 */
[----:B------:R-:W-:Y:S01]  /*5370*/  FADD.FTZ R122, R122, R37 ;  /* 0x000000257a7a7221 */ /* 0x000fe20000010000 */
[C---:B------:R-:W-:Y:S01]  /*5380*/  FFMA.FTZ R65, R54.reuse, R48, R81 ;  /* 0x0000003036417223 */ /* 0x040fe20000010051 */
[----:B------:R-:W-:Y:S01]  /*5390*/  FADD.FTZ R67, R55, R48 ;  /* 0x0000003037437221 */ /* 0x000fe20000010000 */
[----:B------:R-:W-:Y:S01]  /*53a0*/  FFMA.FTZ R31, R54, R39, R31 ;  /* 0x00000027361f7223 */ /* 0x000fe2000001001f */
[----:B------:R-:W-:-:S07]  /*53b0*/  FADD.FTZ R40, R39, R122 ;  /* 0x0000007a27287221 */ /* 0x000fce0000010000 */
.L_x_133:
[----:B------:R-:W-:Y:S01]  /*53c0*/  MOV R68, R31 ;  /* 0x0000001f00447202 */ /* 0x000fe20000000f00 */
[----:B------:R-:W0:Y:S01]  /*53d0*/  SHFL.DOWN PT, R36, R40, 0x1, 0x1f ;  /* 0x08201f0028247f89 */ /* 0x000e2200000e0000 */
[C---:B------:R-:W-:Y:S01]  /*53e0*/  ISETP.GT.AND P0, PT, R3.reuse, 0x1e, PT ;  /* 0x0000001e0300780c */ /* 0x040fe20003f04270 */
[----:B------:R-:W1:Y:S01]  /*53f0*/  S2UR UR8, SR_CgaCtaId ;  /* 0x00000000000879c3 */ /* 0x000e620000008800 */
[----:B------:R-:W-:Y:S01]  /*5400*/  UMOV UR5, 0x400 ;  /* 0x0000040000057882 */ /* 0x000fe20000000000 */
[----:B------:R-:W2:Y:S01]  /*5410*/  SHFL.DOWN PT, R31, R68, 0x1, 0x1f ;  /* 0x08201f00441f7f89 */ /* 0x000ea200000e0000 */
[----:B------:R-:W-:Y:S01]  /*5420*/  UIADD3 UR4, UPT, UPT, UR5, 0x80, URZ ;  /* 0x0000008005047890 */ /* 0x000fe2000fffe0ff */
[C---:B------:R-:W-:Y:S01]  /*5430*/  ISETP.GT.AND P3, PT, R3.reuse, 0xf, PT ;  /* 0x0000000f0300780c */ /* 0x040fe20003f64270 */
[----:B------:R-:W-:Y:S01]  /*5440*/  BSSY.RECONVERGENT B0, `(.L_x_134) ;  /* 0x0000028000007945 */ /* 0x000fe20003800200 */
[----:B------:R-:W3:Y:S01]  /*5450*/  S2R R58, SR_TID.X ;  /* 0x00000000003a7919 */ /* 0x000ee20000002100 */
[----:B------:R-:W-:Y:S01]  /*5460*/  ISETP.GT.AND P2, PT, R3, 0x17, PT ;  /* 0x000000170300780c */ /* 0x000fe20003f44270 */
[----:B------:R-:W4:Y:S04]  /*5470*/  LDC R81, c[0x0][0x374] ;  /* 0x0000dd00ff517b82 */ /* 0x000f280000000800 */
[----:B0-----:R-:W-:Y:S01]  /*5480*/  @!P0 FADD.FTZ R40, R36, R40 ;  /* 0x0000002824288221 */ /* 0x001fe20000010000 */
[----:B-1----:R-:W-:Y:S01]  /*5490*/  ULEA UR4, UR8, UR4, 0x18 ;  /* 0x0000000408047291 */ /* 0x002fe2000f8ec0ff */
[----:B--2---:R-:W-:-:S03]  /*54a0*/  @!P0 FADD.FTZ R68, R31, R68 ;  /* 0x000000441f448221 */ /* 0x004fc60000010000 */
[----:B------:R-:W0:Y:S01]  /*54b0*/  SHFL.DOWN PT, R36, R40, 0x2, 0x1f ;  /* 0x08401f0028247f89 */ /* 0x000e2200000e0000 */
[----:B------:R-:W-:-:S03]  /*54c0*/  ISETP.GT.AND P0, PT, R3, 0x1d, PT ;  /* 0x0000001d0300780c */ /* 0x000fc60003f04270 */
[----:B------:R-:W1:Y:S01]  /*54d0*/  SHFL.DOWN PT, R31, R68, 0x2, 0x1f ;  /* 0x08401f00441f7f89 */ /* 0x000e6200000e0000 */
[C---:B---3--:R-:W-:Y:S02]  /*54e0*/  LEA R114, R58.reuse, UR4, 0x4 ;  /* 0x000000043a727c11 */ /* 0x048fe4000f8e20ff */
        /* <DEDUP_REMOVED lines=11> */
[----:B------:R-:W1:Y:S03]  /*55a0*/  LDC R31, c[0x0][0x370] ;  /* 0x0000dc00ff1f7b82 */ /* 0x000e660000000800 */
[----:B------:R-:W2:Y:S01]  /*55b0*/  SHFL.DOWN PT, R36, R68, 0x8, 0x1f ;  /* 0x09001f0044247f89 */ /* 0x000ea200000e0000 */
[----:B0-----:R-:W-:Y:S01]  /*55c0*/  FADD.FTZ R37, R40, R37 ;  /* 0x0000002528257221 */ /* 0x001fe20000010000 */
[----:B-1----:R-:W-:Y:S01]  /*55d0*/  ISETP.GE.U32.AND P0, PT, R31, 0x2, PT ;  /* 0x000000021f00780c */ /* 0x002fe20003f06070 */
[----:B--2---:R-:W-:-:S03]  /*55e0*/  FADD.FTZ R39, R68, R36 ;  /* 0x0000002444277221 */ /* 0x004fc60000010000 */
[----:B------:R-:W-:Y:S02]  /*55f0*/  FSEL R69, R40, R37, P2 ;  /* 0x0000002528457208 */ /* 0x000fe40001000000 */
[----:B------:R-:W-:-:S03]  /*5600*/  FSEL R68, R68, R39, P2 ;  /* 0x0000002744447208 */ /* 0x000fc60001000000 */
[----:B------:R0:W1:Y:S04]  /*5610*/  SHFL.DOWN PT, R40, R69, 0x10, 0x1f ;  /* 0x0a001f0045287f89 */ /* 0x00006800000e0000 */
[----:B------:R0:W2:Y:S01]  /*5620*/  SHFL.DOWN PT, R38, R68, 0x10, 0x1f ;  /* 0x0a001f0044267f89 */ /* 0x0000a200000e0000 */
[----:B----4-:R-:W-:Y:S05]  /*5630*/  @P3 BRA `(.L_x_135) ;  /* 0x0000000000203947 */ /* 0x010fea0003800000 */
[----:B------:R-:W-:Y:S01]  /*5640*/  ISETP.NE.AND P2, PT, R3, RZ, PT ;  /* 0x000000ff0300720c */ /* 0x000fe20003f45270 */
[----:B0-2---:R-:W-:Y:S01]  /*5650*/  FADD.FTZ R68, R39, R38 ;  /* 0x0000002627447221 */ /* 0x005fe20000010000 */
[----:B-1----:R-:W-:-:S11]  /*5660*/  FADD.FTZ R69, R37, R40 ;  /* 0x0000002825457221 */ /* 0x002fd60000010000 */
[----:B------:R-:W-:Y:S01]  /*5670*/  VOTEU.ALL UP0, P2 ;  /* 0x0000000000ff7886 */ /* 0x000fe20001000000 */
[----:B------:R-:W-:-:S04]  /*5680*/  @!P2 SHF.R.U32.HI R36, RZ, 0x2, R58 ;  /* 0x00000002ff24a819 */ /* 0x000fc8000001163a */
[----:B------:R-:W-:Y:S01]  /*5690*/  @!UP0 ULEA UR4, UR8, UR5, 0x18 ;  /* 0x0000000508048291 */ /* 0x000fe2000f8ec0ff */
[----:B------:R-:W-:-:S08]  /*56a0*/  @!P2 LOP3.LUT R36, R36, 0xf8, RZ, 0xc0, !PT ;  /* 0x000000f82424a812 */ /* 0x000fd000078ec0ff */
[----:B------:R3:W-:Y:S03]  /*56b0*/  @!P2 STS.64 [R36+UR4+0x10], R68 ;  /* 0x000010442400a988 */ /* 0x0007e60008000a04 */
.L_x_135:
[----:B------:R-:W-:Y:S05]  /*56c0*/  BSYNC.RECONVERGENT B0 ;  /* 0x0000000000007941 */ /* 0x000fea0003800200 */
.L_x_134:
[----:B------:R-:W-:Y:S06]  /*56d0*/  BAR.SYNC.DEFER_BLOCKING 0x0 ;  /* 0x0000000000007b1d */ /* 0x000fec0000010000 */
[----:B------:R-:W-:Y:S04]  /*56e0*/  BSSY.RECONVERGENT B0, `(.L_x_136) ;  /* 0x000001f000007945 */ /* 0x000fe80003800200 */
[----:B------:R-:W-:Y:S05]  /*56f0*/  @P1 BRA `(.L_x_137) ;  /* 0x0000000000741947 */ /* 0x000fea0003800000 */
[----:B------:R-:W-:-:S09]  /*5700*/  ULEA UR4, UR8, UR5, 0x18 ;  /* 0x0000000508047291 */ /* 0x000fd2000f8ec0ff */
[----:B------:R-:W4:Y:S04]  /*5710*/  LDS.64 R56, [UR4+0x18] ;  /* 0x00001804ff387984 */ /* 0x000f280008000a00 */
[----:B--23--:R-:W2:Y:S04]  /*5720*/  LDS.128 R36, [UR4+0x20] ;  /* 0x00002004ff247984 */ /* 0x00cea80008000c00 */
[----:B-1----:R-:W1:Y:S04]  /*5730*/  LDS.128 R40, [UR4+0x30] ;  /* 0x00003004ff287984 */ /* 0x002e680008000c00 */
[----:B------:R-:W3:Y:S04]  /*5740*/  LDS.128 R44, [UR4+0x40] ;  /* 0x00004004ff2c7984 */ /* 0x000ee80008000c00 */
[----:B------:R-:W5:Y:S04]  /*5750*/  LDS.128 R48, [UR4+0x50] ;  /* 0x00005004ff307984 */ /* 0x000f680008000c00 */
[----:B------:R-:W0:Y:S01]  /*5760*/  LDS.128 R52, [UR4+0x60] ;  /* 0x00006004ff347984 */ /* 0x000e220008000c00 */
[----:B----4-:R-:W-:Y:S01]  /*5770*/  FADD.FTZ R59, R68, R56 ;  /* 0x00000038443b7221 */ /* 0x010fe20000010000 */
[----:B------:R-:W-:-:S03]  /*5780*/  FADD.FTZ R56, R69, R57 ;  /* 0x0000003945387221 */ /* 0x000fc60000010000 */
[----:B--2---:R-:W-:Y:S01]  /*5790*/  FADD.FTZ R59, R59, R36 ;  /* 0x000000243b3b7221 */ /* 0x004fe20000010000 */
[----:B------:R-:W-:-:S03]  /*57a0*/  FADD.FTZ R56, R56, R37 ;  /* 0x0000002538387221 */ /* 0x000fc60000010000 */
[----:B------:R-:W-:Y:S01]  /*57b0*/  FADD.FTZ R59, R59, R38 ;  /* 0x000000263b3b7221 */ /* 0x000fe20000010000 */
[----:B------:R-:W-:-:S03]  /*57c0*/  FADD.FTZ R56, R56, R39 ;  /* 0x0000002738387221 */ /* 0x000fc60000010000 */
[----:B-1----:R-:W-:Y:S01]  /*57d0*/  FADD.FTZ R59, R59, R40 ;  /* 0x000000283b3b7221 */ /* 0x002fe20000010000 */
[----:B------:R-:W-:-:S03]  /*57e0*/  FADD.FTZ R56, R56, R41 ;  /* 0x0000002938387221 */ /* 0x000fc60000010000 */
[----:B------:R-:W-:Y:S01]  /*57f0*/  FADD.FTZ R59, R59, R42 ;  /* 0x0000002a3b3b7221 */ /* 0x000fe20000010000 */
[----:B------:R-:W-:-:S03]  /*5800*/  FADD.FTZ R56, R56, R43 ;  /* 0x0000002b38387221 */ /* 0x000fc60000010000 */
[----:B---3--:R-:W-:Y:S01]  /*5810*/  FADD.FTZ R59, R59, R44 ;  /* 0x0000002c3b3b7221 */ /* 0x008fe20000010000 */
[----:B------:R-:W-:-:S03]  /*5820*/  FADD.FTZ R56, R56, R45 ;  /* 0x0000002d38387221 */ /* 0x000fc60000010000 */
[----:B------:R-:W-:Y:S01]  /*5830*/  FADD.FTZ R59, R59, R46 ;  /* 0x0000002e3b3b7221 */ /* 0x000fe20000010000 */
[----:B------:R-:W-:-:S03]  /*5840*/  FADD.FTZ R56, R56, R47 ;  /* 0x0000002f38387221 */ /* 0x000fc60000010000 */
[----:B-----5:R-:W-:Y:S01]  /*5850*/  FADD.FTZ R59, R59, R48 ;  /* 0x000000303b3b7221 */ /* 0x020fe20000010000 */
[----:B------:R-:W-:-:S03]  /*5860*/  FADD.FTZ R56, R56, R49 ;  /* 0x0000003138387221 */ /* 0x000fc60000010000 */
[----:B------:R-:W-:Y:S01]  /*5870*/  FADD.FTZ R59, R59, R50 ;  /* 0x000000323b3b7221 */ /* 0x000fe20000010000 */
[----:B------:R-:W-:-:S03]  /*5880*/  FADD.FTZ R56, R56, R51 ;  /* 0x0000003338387221 */ /* 0x000fc60000010000 */
[----:B0-----:R-:W-:Y:S01]  /*5890*/  FADD.FTZ R59, R59, R52 ;  /* 0x000000343b3b7221 */ /* 0x001fe20000010000 */
[----:B------:R-:W-:-:S03]  /*58a0*/  FADD.FTZ R56, R56, R53 ;  /* 0x0000003538387221 */ /* 0x000fc60000010000 */
[----:B------:R-:W-:Y:S01]  /*58b0*/  FADD.FTZ R68, R59, R54 ;  /* 0x000000363b447221 */ /* 0x000fe20000010000 */
[----:B------:R-:W-:-:S07]  /*58c0*/  FADD.FTZ R69, R56, R55 ;  /* 0x0000003738457221 */ /* 0x000fce0000010000 */
.L_x_137:
[----:B------:R-:W-:Y:S05]  /*58d0*/  BSYNC.RECONVERGENT B0 ;  /* 0x0000000000007941 */ /* 0x000fea0003800200 */
.L_x_136:
[----:B------:R-:W-:Y:S01]  /*58e0*/  BAR.SYNC.DEFER_BLOCKING 0x0 ;  /* 0x0000000000007b1d */ /* 0x000fe20000010000 */
[----:B------:R-:W-:-:S05]  /*58f0*/  IMAD R115, R115, 0xc, R58 ;  /* 0x0000000c73737824 */ /* 0x000fca00078e023a */
[----:B------:R-:W-:Y:S04]  /*5900*/  BSSY.RECONVERGENT B0, `(.L_x_138) ;  /* 0x000009d000007945 */ /* 0x000fe80003800200 */
[----:B------:R-:W-:Y:S05]  /*5910*/  @P4 BRA `(.L_x_139) ;  /* 0x00000008006c4947 */ /* 0x000fea0003800000 */
[----:B--23--:R-:W2:Y:S04]  /*5920*/  LDS.128 R36, [R114+0xc0] ;  /* 0x0000c00072247984 */ /* 0x00cea80000000c00 */
[----:B------:R-:W3:Y:S04]  /*5930*/  LDS.128 R52, [R114+0x180] ;  /* 0x0001800072347984 */ /* 0x000ee80000000c00 */
[----:B------:R-:W4:Y:S04]  /*5940*/  LDS.128 R56, [R114+0x240] ;  /* 0x0002400072387984 */ /* 0x000f280000000c00 */
[----:B------:R-:W5:Y:S04]  /*5950*/  LDS.128 R60, [R114+0x300] ;  /* 0x00030000723c7984 */ /* 0x000f680000000c00 */
[----:B------:R-:W0:Y:S04]  /*5960*/  LDS.128 R48, [R114+0x3c0] ;  /* 0x0003c00072307984 */ /* 0x000e280000000c00 */
[----:B------:R-:W0:Y:S04]  /*5970*/  LDS.128 R44, [R114+0x480] ;  /* 0x00048000722c7984 */ /* 0x000e280000000c00 */
[----:B-1----:R-:W1:Y:S01]  /*5980*/  LDS.128 R40, [R114+0x540] ;  /* 0x0005400072287984 */ /* 0x002e620000000c00 */
        /* <DEDUP_REMOVED lines=8> */
[----:B------:R-:W2:Y:S01]  /*5a10*/  LDS.128 R36, [R114+0x600] ;  /* 0x0006000072247984 */ /* 0x000ea20000000c00 */
[----:B----4-:R-:W-:Y:S01]  /*5a20*/  FADD.FTZ R121, R121, R56 ;  /* 0x0000003879797221 */ /* 0x010fe20000010000 */
[----:B------:R-:W-:Y:S01]  /*5a30*/  FADD.FTZ R66, R66, R57 ;  /* 0x0000003942427221 */ /* 0x000fe20000010000 */
[----:B------:R-:W-:Y:S01]  /*5a40*/  FADD.FTZ R65, R65, R58 ;  /* 0x0000003a41417221 */ /* 0x000fe20000010000 */
[----:B------:R-:W3:Y:S01]  /*5a50*/  LDS.128 R52, [R114+0x6c0] ;  /* 0x0006c00072347984 */ /* 0x000ee20000000c00 */
[----:B------:R-:W-:Y:S01]  /*5a60*/  FADD.FTZ R64, R64, R59 ;  /* 0x0000003b40407221 */ /* 0x000fe20000010000 */
[----:B-----5:R-:W-:Y:S01]  /*5a70*/  FADD.FTZ R121, R121, R60 ;  /* 0x0000003c79797221 */ /* 0x020fe20000010000 */
[----:B------:R-:W-:Y:S01]  /*5a80*/  FADD.FTZ R66, R66, R61 ;  /* 0x0000003d42427221 */ /* 0x000fe20000010000 */
[----:B------:R-:W4:Y:S01]  /*5a90*/  LDS.128 R56, [R114+0x780] ;  /* 0x0007800072387984 */ /* 0x000f220000000c00 */
[----:B------:R-:W-:Y:S01]  /*5aa0*/  FADD.FTZ R65, R65, R62 ;  /* 0x0000003e41417221 */ /* 0x000fe20000010000 */
[----:B------:R-:W-:Y:S01]  /*5ab0*/  FADD.FTZ R64, R64, R63 ;  /* 0x0000003f40407221 */ /* 0x000fe20000010000 */
[----:B0-----:R-:W-:Y:S01]  /*5ac0*/  FADD.FTZ R121, R121, R48 ;  /* 0x0000003079797221 */ /* 0x001fe20000010000 */
[----:B------:R-:W0:Y:S01]  /*5ad0*/  LDS.128 R60, [R114+0x840] ;  /* 0x00084000723c7984 */ /* 0x000e220000000c00 */
[----:B------:R-:W-:Y:S01]  /*5ae0*/  FADD.FTZ R66, R66, R49 ;  /* 0x0000003142427221 */ /* 0x000fe20000010000 */
[----:B------:R-:W-:Y:S01]  /*5af0*/  FADD.FTZ R65, R65, R50 ;  /* 0x0000003241417221 */ /* 0x000fe20000010000 */
[----:B------:R-:W-:Y:S01]  /*5b00*/  FADD.FTZ R64, R64, R51 ;  /* 0x0000003340407221 */ /* 0x000fe20000010000 */
[----:B------:R-:W-:Y:S01]  /*5b10*/  FADD.FTZ R121, R121, R44 ;  /* 0x0000002c79797221 */ /* 0x000fe20000010000 */
[----:B------:R-:W5:Y:S01]  /*5b20*/  LDS.128 R48, [R114+0x900] ;  /* 0x0009000072307984 */ /* 0x000f620000000c00 */
[----:B------:R-:W-:Y:S01]  /*5b30*/  FADD.FTZ R66, R66, R45 ;  /* 0x0000002d42427221 */ /* 0x000fe20000010000 */
[----:B------:R-:W-:Y:S01]  /*5b40*/  FADD.FTZ R65, R65, R46 ;  /* 0x0000002e41417221 */ /* 0x000fe20000010000 */
[----:B------:R-:W-:Y:S01]  /*5b50*/  FADD.FTZ R64, R64, R47 ;  /* 0x0000002f40407221 */ /* 0x000fe20000010000 */
[----:B-1----:R-:W-:Y:S01]  /*5b60*/  FADD.FTZ R121, R121, R40 ;  /* 0x0000002879797221 */ /* 0x002fe20000010000 */
[----:B------:R-:W1:Y:S01]  /*5b70*/  LDS.128 R44, [R114+0x9c0] ;  /* 0x0009c000722c7984 */ /* 0x000e620000000c00 */
[----:B------:R-:W-:Y:S01]  /*5b80*/  FADD.FTZ R66, R66, R41 ;  /* 0x0000002942427221 */ /* 0x000fe20000010000 */
[----:B------:R-:W-:Y:S01]  /*5b90*/  FADD.FTZ R65, R65, R42 ;  /* 0x0000002a41417221 */ /* 0x000fe20000010000 */
[----:B------:R-:W-:-:S02]  /*5ba0*/  FADD.FTZ R64, R64, R43 ;  /* 0x0000002b40407221 */ /* 0x000fc40000010000 */
[----:B------:R-:W-:Y:S01]  /*5bb0*/  LDS.128 R40, [R114+0xb40] ;  /* 0x000b400072287984 */ /* 0x000fe20000000c00 */
        /* <DEDUP_REMOVED lines=8> */
[----:B------:R-:W-:Y:S01]  /*5c40*/  FADD.FTZ R64, R64, R55 ;  /* 0x0000003740407221 */ /* 0x000fe20000010000 */
[----:B----4-:R-:W-:Y:S01]  /*5c50*/  FADD.FTZ R121, R121, R56 ;  /* 0x0000003879797221 */ /* 0x010fe20000010000 */
[----:B------:R-:W3:Y:S01]  /*5c60*/  LDS.128 R52, [R114+0xc00] ;  /* 0x000c000072347984 */ /* 0x000ee20000000c00 */
[----:B------:R-:W-:Y:S01]  /*5c70*/  FADD.FTZ R66, R66, R57 ;  /* 0x0000003942427221 */ /* 0x000fe20000010000 */
[----:B------:R-:W-:Y:S01]  /*5c80*/  FADD.FTZ R65, R65, R58 ;  /* 0x0000003a41417221 */ /* 0x000fe20000010000 */
[----:B------:R-:W-:Y:S01]  /*5c90*/  FADD.FTZ R64, R64, R59 ;  /* 0x0000003b40407221 */ /* 0x000fe20000010000 */
[----:B0-----:R-:W-:Y:S01]  /*5ca0*/  FADD.FTZ R121, R121, R60 ;  /* 0x0000003c79797221 */ /* 0x001fe20000010000 */
[----:B------:R-:W-:Y:S01]  /*5cb0*/  FADD.FTZ R66, R66, R61 ;  /* 0x0000003d42427221 */ /* 0x000fe20000010000 */
[----:B------:R-:W-:Y:S01]  /*5cc0*/  FADD.FTZ R65, R65, R62 ;  /* 0x0000003e41417221 */ /* 0x000fe20000010000 */
[----:B------:R-:W-:Y:S01]  /*5cd0*/  FADD.FTZ R64, R64, R63 ;  /* 0x0000003f40407221 */ /* 0x000fe20000010000 */
[----:B-----5:R-:W-:Y:S01]  /*5ce0*/  FADD.FTZ R121, R121, R48 ;  /* 0x0000003079797221 */ /* 0x020fe20000010000 */
[----:B------:R-:W0:Y:S01]  /*5cf0*/  LDS.128 R56, [R114+0xcc0] ;  /* 0x000cc00072387984 */ /* 0x000e220000000c00 */
[----:B------:R-:W-:Y:S01]  /*5d00*/  FADD.FTZ R66, R66, R49 ;  /* 0x0000003142427221 */ /* 0x000fe20000010000 */
[----:B------:R-:W-:Y:S01]  /*5d10*/  FADD.FTZ R65, R65, R50 ;  /* 0x0000003241417221 */ /* 0x000fe20000010000 */
[----:B------:R-:W-:Y:S01]  /*5d20*/  FADD.FTZ R64, R64, R51 ;  /* 0x0000003340407221 */ /* 0x000fe20000010000 */
[----:B-1----:R-:W-:Y:S01]  /*5d30*/  FADD.FTZ R121, R121, R44 ;  /* 0x0000002c79797221 */ /* 0x002fe20000010000 */
[----:B------:R-:W1:Y:S01]  /*5d40*/  LDS.128 R60, [R114+0xd80] ;  /* 0x000d8000723c7984 */ /* 0x000e620000000c00 */
[----:B------:R-:W-:Y:S01]  /*5d50*/  FADD.FTZ R44, R66, R45 ;  /* 0x0000002d422c7221 */ /* 0x000fe20000010000 */
[----:B------:R-:W-:Y:S01]  /*5d60*/  FADD.FTZ R45, R65, R46 ;  /* 0x0000002e412d7221 */ /* 0x000fe20000010000 */
[----:B------:R-:W-:Y:S01]  /*5d70*/  FADD.FTZ R46, R64, R47 ;  /* 0x0000002f402e7221 */ /* 0x000fe20000010000 */
[----:B------:R-:W-:Y:S04]  /*5d80*/  LDS.128 R48, [R114+0x1080] ;  /* 0x0010800072307984 */ /* 0x000fe80000000c00 */
[----:B------:R-:W4:Y:S01]  /*5d90*/  LDS.128 R64, [R114+0xe40] ;  /* 0x000e400072407984 */ /* 0x000f220000000c00 */
[----:B--2---:R-:W-:Y:S01]  /*5da0*/  FADD.FTZ R121, R121, R36 ;  /* 0x0000002479797221 */ /* 0x004fe20000010000 */
[----:B------:R-:W-:Y:S01]  /*5db0*/  FADD.FTZ R44, R44, R37 ;  /* 0x000000252c2c7221 */ /* 0x000fe20000010000 */
[----:B------:R-:W-:Y:S01]  /*5dc0*/  FADD.FTZ R45, R45, R38 ;  /* 0x000000262d2d7221 */ /* 0x000fe20000010000 */
[----:B------:R-:W-:Y:S01]  /*5dd0*/  FADD.FTZ R46, R46, R39 ;  /* 0x000000272e2e7221 */ /* 0x000fe20000010000 */
[----:B------:R-:W-:Y:S01]  /*5de0*/  FADD.FTZ R121, R121, R40 ;  /* 0x0000002879797221 */ /* 0x000fe20000010000 */
[----:B------:R-:W2:Y:S01]  /*5df0*/  LDS.128 R36, [R114+0xf00] ;  /* 0x000f000072247984 */ /* 0x000ea20000000c00 */
[----:B------:R-:W-:Y:S01]  /*5e00*/  FADD.FTZ R44, R44, R41 ;  /* 0x000000292c2c7221 */ /* 0x000fe20000010000 */
[----:B------:R-:W-:Y:S01]  /*5e10*/  FADD.FTZ R45, R45, R42 ;  /* 0x0000002a2d2d7221 */ /* 0x000fe20000010000 */
[----:B------:R-:W-:Y:S01]  /*5e20*/  FADD.FTZ R120, R46, R43 ;  /* 0x0000002b2e787221 */ /* 0x000fe20000010000 */
[----:B---3--:R-:W-:Y:S01]  /*5e30*/  FADD.FTZ R121, R121, R52 ;  /* 0x0000003479797221 */ /* 0x008fe20000010000 */
[----:B------:R-:W3:Y:S01]  /*5e40*/  LDS.128 R40, [R114+0xfc0] ;  /* 0x000fc00072287984 */ /* 0x000ee20000000c00 */
[----:B------:R-:W-:Y:S01]  /*5e50*/  FADD.FTZ R52, R44, R53 ;  /* 0x000000352c347221 */ /* 0x000fe20000010000 */
[----:B------:R-:W-:Y:S01]  /*5e60*/  FADD.FTZ R53, R45, R54 ;  /* 0x000000362d357221 */ /* 0x000fe20000010000 */
[----:B------:R-:W-:Y:S01]  /*5e70*/  FADD.FTZ R120, R120, R55 ;  /* 0x0000003778787221 */ /* 0x000fe20000010000 */
[----:B------:R-:W5:Y:S01]  /*5e80*/  LDS.128 R44, [R114+0x1140] ;  /* 0x00114000722c7984 */ /* 0x000f620000000c00 */
[----:B0-----:R-:W-:Y:S01]  /*5e90*/  FADD.FTZ R121, R121, R56 ;  /* 0x0000003879797221 */ /* 0x001fe20000010000 */
[----:B------:R-:W-:Y:S01]  /*5ea0*/  FADD.FTZ R52, R52, R57 ;  /* 0x0000003934347221 */ /* 0x000fe20000010000 */
[----:B------:R-:W-:Y:S01]  /*5eb0*/  FADD.FTZ R53, R53, R58 ;  /* 0x0000003a35357221 */ /* 0x000fe20000010000 */
[----:B------:R-:W-:Y:S01]  /*5ec0*/  FADD.FTZ R120, R120, R59 ;  /* 0x0000003b78787221 */ /* 0x000fe20000010000 */
[----:B-1----:R-:W-:Y:S01]  /*5ed0*/  FADD.FTZ R121, R121, R60 ;  /* 0x0000003c79797221 */ /* 0x002fe20000010000 */
[----:B------:R-:W-:Y:S01]  /*5ee0*/  FADD.FTZ R52, R52, R61 ;  /* 0x0000003d34347221 */ /* 0x000fe20000010000 */
[----:B------:R-:W-:Y:S01]  /*5ef0*/  FADD.FTZ R53, R53, R62 ;  /* 0x0000003e35357221 */ /* 0x000fe20000010000 */
[----:B------:R-:W-:Y:S01]  /*5f00*/  FADD.FTZ R120, R120, R63 ;  /* 0x0000003f78787221 */ /* 0x000fe20000010000 */
[----:B----4-:R-:W-:Y:S01]  /*5f10*/  FADD.FTZ R121, R121, R64 ;  /* 0x0000004079797221 */ /* 0x010fe20000010000 */
[----:B------:R-:W-:Y:S01]  /*5f20*/  FADD.FTZ R56, R52, R65 ;  /* 0x0000004134387221 */ /* 0x000fe20000010000 */
[----:B------:R-:W-:Y:S01]  /*5f30*/  FADD.FTZ R57, R53, R66 ;  /* 0x0000004235397221 */ /* 0x000fe20000010000 */
[----:B------:R-:W-:Y:S01]  /*5f40*/  FADD.FTZ R120, R120, R67 ;  /* 0x0000004378787221 */ /* 0x000fe20000010000 */
[----:B------:R-:W0:Y:S04]  /*5f50*/  LDS.128 R52, [R114+0x1200] ;  /* 0x0012000072347984 */ /* 0x000e280000000c00 */
[----:B------:R-:W-:Y:S01]  /*5f60*/  LDS.128 R64, [R114+0x1740] ;  /* 0x0017400072407984 */ /* 0x000fe20000000c00 */
[----:B--2---:R-:W-:Y:S01]  /*5f70*/  FADD.FTZ R121, R121, R36 ;  /* 0x0000002479797221 */ /* 0x004fe20000010000 */
[----:B------:R-:W-:Y:S01]  /*5f80*/  FADD.FTZ R36, R56, R37 ;  /* 0x0000002538247221 */ /* 0x000fe20000010000 */
[----:B------:R-:W-:Y:S01]  /*5f90*/  FADD.FTZ R37, R57, R38 ;  /* 0x0000002639257221 */ /* 0x000fe20000010000 */
[----:B------:R-:W-:Y:S01]  /*5fa0*/  FADD.FTZ R120, R120, R39 ;  /* 0x0000002778787221 */ /* 0x000fe20000010000 */
[----:B------:R-:W1:Y:S01]  /*5fb0*/  LDS.128 R56, [R114+0x12c0] ;  /* 0x0012c00072387984 */ /* 0x000e620000000c00 */
[----:B---3--:R-:W-:Y:S01]  /*5fc0*/  FADD.FTZ R121, R121, R40 ;  /* 0x0000002879797221 */ /* 0x008fe20000010000 */
[----:B------:R-:W-:Y:S01]  /*5fd0*/  FADD.FTZ R40, R36, R41 ;  /* 0x0000002924287221 */ /* 0x000fe20000010000 */
[----:B------:R-:W-:Y:S01]  /*5fe0*/  FADD.FTZ R61, R37, R42 ;  /* 0x0000002a253d7221 */ /* 0x000fe20000010000 */
[----:B------:R-:W-:Y:S01]  /*5ff0*/  FADD.FTZ R120, R120, R43 ;  /* 0x0000002b78787221 */ /* 0x000fe20000010000 */
[----:B------:R-:W2:Y:S01]  /*6000*/  LDS.128 R36, [R114+0x1380] ;  /* 0x0013800072247984 */ /* 0x000ea20000000c00 */
[----:B------:R-:W-:Y:S01]  /*6010*/  FADD.FTZ R60, R40, R49 ;  /* 0x00000031283c7221 */ /* 0x000fe20000010000 */
        /* <DEDUP_REMOVED lines=8> */
[----:B------:R-:W-:-:S02]  /*60a0*/  FADD.FTZ R120, R120, R47 ;  /* 0x0000002f78787221 */ /* 0x000fc40000010000 */
[----:B------:R-:W5:Y:S04]  /*60b0*/  LDS.128 R44, [R114+0x15c0] ;  /* 0x0015c000722c7984 */ /* 0x000f680000000c00 */
        /* <DEDUP_REMOVED lines=17> */
[----:B----4-:R-:W-:Y:S01]  /*61d0*/  FADD.FTZ R121, R121, R48 ;  /* 0x0000003079797221 */ /* 0x010fe20000010000 */
[----:B------:R-:W-:Y:S01]  /*61e0*/  FADD.FTZ R122, R122, R49 ;  /* 0x000000317a7a7221 */ /* 0x000fe20000010000 */
[----:B------:R-:W-:Y:S01]  /*61f0*/  FADD.FTZ R123, R123, R50 ;  /* 0x000000327b7b7221 */ /* 0x000fe20000010000 */
[----:B------:R-:W-:Y:S01]  /*6200*/  FADD.FTZ R120, R120, R51 ;  /* 0x0000003378787221 */ /* 0x000fe20000010000 */
[----:B-----5:R-:W-:Y:S01]  /*6210*/  FADD.FTZ R121, R121, R44 ;  /* 0x0000002c79797221 */ /* 0x020fe20000010000 */
[----:B------:R-:W-:Y:S01]  /*6220*/  FADD.FTZ R122, R122, R45 ;  /* 0x0000002d7a7a7221 */ /* 0x000fe20000010000 */
        /* <DEDUP_REMOVED lines=9> */
[----:B------:R-:W-:-:S07]  /*62c0*/  FADD.FTZ R67, R120, R67 ;  /* 0x0000004378437221 */ /* 0x000fce0000010000 */
.L_x_139:
[----:B------:R-:W-:Y:S05]  /*62d0*/  BSYNC.RECONVERGENT B0 ;  /* 0x0000000000007941 */ /* 0x000fea0003800200 */
.L_x_138:
[----:B------:R-:W-:Y:S04]  /*62e0*/  BSSY.RECONVERGENT B0, `(.L_x_140) ;  /* 0x000001c000007945 */ /* 0x000fe80003800200 */
[----:B------:R-:W-:Y:S05]  /*62f0*/  @P4 BRA `(.L_x_141) ;  /* 0x0000000000684947 */ /* 0x000fea0003800000 */
[----:B---3--:R-:W1:Y:S08]  /*6300*/  LDC.64 R36, c[0x0][0x3f8] ;  /* 0x0000fe00ff247b82 */ /* 0x008e700000000a00 */
        /* <DEDUP_REMOVED lines=25> */
.L_x_141:
[----:B------:R-:W-:Y:S05]  /*64a0*/  BSYNC.RECONVERGENT B0 ;  /* 0x0000000000007941 */ /* 0x000fea0003800200 */
.L_x_140:
[----:B------:R-:W-:Y:S05]  /*64b0*/  @!P0 BRA `(.L_x_142) ;  /* 0x0000000800988947 */ /* 0x000fea0003800000 */
[----:B------:R-:W5:Y:S01]  /*64c0*/  LDC.64 R48, c[0x0][0x3d0] ;  /* 0x0000f400ff307b82 */ /* 0x000f620000000a00 */
[----:B------:R-:W0:Y:S01]  /*64d0*/  S2R R52, SR_CTAID.Y ;  /* 0x0000000000347919 */ /* 0x000e220000002600 */
[----:B---34-:R-:W-:Y:S02]  /*64e0*/  LOP3.LUT R36, R76, 0x1, RZ, 0xc0, !PT ;  /* 0x000000014c247812 */ /* 0x018fe400078ec0ff */
[----:B------:R-:W-:-:S03]  /*64f0*/  ISETP.GE.U32.AND P2, PT, R31, 0x8, PT ;  /* 0x000000081f00780c */ /* 0x000fc60003f46070 */
[----:B------:R-:W-:-:S04]  /*6500*/  IMAD R39, R36, R81, RZ ;  /* 0x0000005124277224 */ /* 0x000fc800078e02ff */
[----:B------:R-:W-:-:S05]  /*6510*/  IMAD R36, R39, R31, RZ ;  /* 0x0000001f27247224 */ /* 0x000fca00078e02ff */
[----:B------:R-:W-:-:S05]  /*6520*/  SHF.L.U32 R37, R36, 0x1, RZ ;  /* 0x0000000124257819 */ /* 0x000fca00000006ff */
[----:B-----5:R-:W-:Y:S01]  /*6530*/  IMAD.WIDE R48, R37, 0x4, R48 ;  /* 0x0000000425307825 */ /* 0x020fe200078e0230 */
[----:B0-----:R-:W-:Y:S06]  /*6540*/  @P1 BRA `(.L_x_143) ;  /* 0x0000000000501947 */ /* 0x001fec0003800000 */
[----:B------:R-:W0:Y:S01]  /*6550*/  LDC.64 R36, c[0x0][0x3c8] ;  /* 0x0000f200ff247b82 */ /* 0x000e220000000a00 */
[----:B-1----:R-:W-:Y:S01]  /*6560*/  LOP3.LUT P0, R40, R76, 0x2, RZ, 0xc0, !PT ;  /* 0x000000024c287812 */ /* 0x002fe2000780c0ff */
[----:B------:R-:W-:Y:S01]  /*6570*/  IMAD R41, R0, R81, R52 ;  /* 0x0000005100297224 */ /* 0x000fe200078e0234 */
[----:B------:R-:W-:Y:S02]  /*6580*/  IADD3 R39, PT, PT, R39, R52, RZ ;  /* 0x0000003427277210 */ /* 0x000fe40007ffe0ff */
[----:B------:R-:W-:-:S04]  /*6590*/  SEL R43, R31, RZ, !P0 ;  /* 0x000000ff1f2b7207 */ /* 0x000fc80004000000 */
[----:B------:R-:W-:Y:S01]  /*65a0*/  ISETP.NE.AND P0, PT, R43, -0x1, PT ;  /* 0xffffffff2b00780c */ /* 0x000fe20003f05270 */
[----:B0-----:R-:W-:-:S04]  /*65b0*/  IMAD.WIDE.U32 R36, R39, 0x4, R36 ;  /* 0x0000000427247825 */ /* 0x001fc800078e0024 */
[----:B--2---:R-:W-:Y:S01]  /*65c0*/  IMAD.WIDE.U32 R38, R41, 0x8, R48 ;  /* 0x0000000829267825 */ /* 0x004fe200078e0030 */
[----:B------:R-:W-:-:S04]  /*65d0*/  IADD3 R41, PT, PT, -R40, 0x1, RZ ;  /* 0x0000000128297810 */ /* 0x000fc80007ffe1ff */
[----:B------:R0:W-:Y:S01]  /*65e0*/  STG.E.64 desc[UR6][R38.64], R68 ;  /* 0x0000004426007986 */ /* 0x0001e2000c101b06 */
[----:B------:R-:W-:Y:S06]  /*65f0*/  MEMBAR.ALL.GPU ;  /* 0x0000000000007992 */ /* 0x000fec000000a000 */
[----:B------:R-:W-:-:S00]  /*6600*/  ERRBAR ;  /* 0x00000000000079ab */ /* 0x000fc00000000000 */
[----:B------:R-:W-:Y:S06]  /*6610*/  CGAERRBAR ;  /* 0x00000000000075ab */ /* 0x000fec0000000000 */
[----:B------:R0:W-:Y:S01]  /*6620*/  REDG.E.ADD.S32.STRONG.GPU desc[UR6][R36.64], R41 ;  /* 0x000000292400798e */ /* 0x0001e2000c12e306 */
[----:B------:R-:W-:Y:S05]  /*6630*/  @!P0 BRA `(.L_x_143) ;  /* 0x0000000000148947 */ /* 0x000fea0003800000 */
.L_x_144:
[----:B0-----:R-:W2:Y:S04]  /*6640*/  LDG.E.STRONG.GPU R38, desc[UR6][R36.64] ;  /* 0x0000000624267981 */ /* 0x001ea8000c1ef900 */
[----:B--2---:R-:W-:Y:S01]  /*6650*/  CCTL.IVALL ;  /* 0x00000000ff00798f */ /* 0x004fe20002000000 */
[----:B------:R-:W-:Y:S05]  /*6660*/  YIELD ;  /* 0x0000000000007946 */ /* 0x000fea0003800000 */
[----:B------:R-:W-:-:S13]  /*6670*/  ISETP.NE.AND P0, PT, R38, R43, PT ;  /* 0x0000002b2600720c */ /* 0x000fda0003f05270 */
[----:B------:R-:W-:Y:S05]  /*6680*/  @P0 BRA `(.L_x_144) ;  /* 0xfffffffc00ec0947 */ /* 0x000fea000383ffff */
.L_x_143:
        /* <DEDUP_REMOVED lines=10> */
[----:B------:R-:W-:Y:S01]  /*6730*/  IADD3 R62, PT, PT, -R0, RZ, RZ ;  /* 0x000000ff003e7210 */ /* 0x000fe20007ffe1ff */
[----:B------:R-:W-:Y:S01]  /*6740*/  IMAD R58, R81, 0x6, R52 ;  /* 0x00000006513a7824 */ /* 0x000fe200078e0234 */
[----:B------:R-:W-:Y:S01]  /*6750*/  MOV R60, R52 ;  /* 0x00000034003c7202 */ /* 0x000fe20000000f00 */
[----:B------:R-:W-:Y:S01]  /*6760*/  UMOV UR4, URZ ;  /* 0x000000ff00047c82 */ /* 0x000fe20008000000 */
[----:B------:R-:W-:-:S07]  /*6770*/  LOP3.LUT R61, R31, 0x7ffffff8, RZ, 0xc0, !PT ;  /* 0x7ffffff81f3d7812 */ /* 0x000fce00078ec0ff */
.L_x_146:
[----:B------:R-:W-:Y:S01]  /*6780*/  ISETP.EQ.OR P5, PT, R62, RZ, P1 ;  /* 0x000000ff3e00720c */ /* 0x000fe20000fa2670 */
[----:B------:R-:W-:-:S06]  /*6790*/  UIADD3 UR5, UPT, UPT, UR4, 0x1, URZ ;  /* 0x0000000104057890 */ /* 0x000fcc000fffe0ff */
[----:B------:R-:W-:-:S06]  /*67a0*/  ISETP.EQ.OR P0, PT, R0, UR5, P1 ;  /* 0x0000000500007c0c */ /* 0x000fcc0008f02670 */
[----:B0-----:R-:W-:-:S06]  /*67b0*/  @!P5 IMAD.WIDE.U32 R36, R60, 0x8, R48 ;  /* 0x000000083c24d825 */ /* 0x001fcc00078e0030 */
[----:B------:R-:W3:Y:S01]  /*67c0*/  @!P5 LDG.E.64 R36, desc[UR6][R36.64] ;  /* 0x000000062424d981 */ /* 0x000ee2000c1e1b00 */
[----:B--2---:R-:W-:-:S06]  /*67d0*/  @!P0 IMAD.WIDE.U32 R38, R59, 0x8, R48 ;  /* 0x000000083b268825 */ /* 0x004fcc00078e0030 */
[----:B------:R-:W2:Y:S01]  /*67e0*/  @!P0 LDG.E.64 R38, desc[UR6][R38.64] ;  /* 0x0000000626268981 */ /* 0x000ea2000c1e1b00 */
[----:B------:R-:W-:Y:S02]  /*67f0*/  UIADD3 UR5, UPT, UPT, UR4, 0x2, URZ ;  /* 0x0000000204057890 */ /* 0x000fe4000fffe0ff */
[----:B------:R-:W-:-:S04]  /*6800*/  UIADD3 UR8, UPT, UPT, UR4, 0x3, URZ ;  /* 0x0000000304087890 */ /* 0x000fc8000fffe0ff */
[C---:B------:R-:W-:Y:S01]  /*6810*/  ISETP.EQ.OR P2, PT, R0.reuse, UR5, P1 ;  /* 0x0000000500007c0c */ /* 0x040fe20008f42670 */
[----:B------:R-:W-:Y:S01]  /*6820*/  UIADD3 UR5, UPT, UPT, UR4, 0x4, URZ ;  /* 0x0000000404057890 */ /* 0x000fe2000fffe0ff */
[----:B------:R-:W-:Y:S01]  /*6830*/  ISETP.EQ.OR P3, PT, R0, UR8, P1 ;  /* 0x0000000800007c0c */ /* 0x000fe20008f62670 */
[----:B------:R-:W-:-:S04]  /*6840*/  UIADD3 UR8, UPT, UPT, UR4, 0x5, URZ ;  /* 0x0000000504087890 */ /* 0x000fc8000fffe0ff */
[C---:B------:R-:W-:Y:S01]  /*6850*/  ISETP.EQ.OR P4, PT, R0.reuse, UR5, P1 ;  /* 0x0000000500007c0c */ /* 0x040fe20008f82670 */
[----:B------:R-:W-:Y:S01]  /*6860*/  UIADD3 UR5, UPT, UPT, UR4, 0x6, URZ ;  /* 0x0000000604057890 */ /* 0x000fe2000fffe0ff */
[----:B------:R-:W-:Y:S01]  /*6870*/  ISETP.EQ.OR P6, PT, R0, UR8, P1 ;  /* 0x0000000800007c0c */ /* 0x000fe20008fc2670 */
[----:B------:R-:W-:-:S05]  /*6880*/  UIADD3 UR8, UPT, UPT, UR4, 0x7, URZ ;  /* 0x0000000704087890 */ /* 0x000fca000fffe0ff */
[----:B------:R-:W-:-:S05]  /*6890*/  @!P3 IMAD.WIDE.U32 R50, R57, 0x8, R48 ;  /* 0x000000083932b825 */ /* 0x000fca00078e0030 */
[----:B-1----:R-:W-:-:S04]  /*68a0*/  @!P4 IMAD.WIDE.U32 R40, R55, 0x8, R48 ;  /* 0x000000083728c825 */ /* 0x002fc800078e0030 */
[----:B------:R-:W-:Y:S02]  /*68b0*/  @!P6 IMAD.WIDE.U32 R42, R54, 0x8, R48 ;  /* 0x00000008362ae825 */ /* 0x000fe400078e0030 */
[----:B------:R-:W4:Y:S04]  /*68c0*/  @!P4 LDG.E.64 R40, desc[UR6][R40.64] ;  /* 0x000000062828c981 */ /* 0x000f28000c1e1b00 */
[----:B------:R-:W5:Y:S01]  /*68d0*/  @!P6 LDG.E.64 R42, desc[UR6][R42.64] ;  /* 0x000000062a2ae981 */ /* 0x000f62000c1e1b00 */
[----:B---3--:R-:W-:Y:S01]  /*68e0*/  @!P5 FADD.FTZ R68, R68, R36 ;  /* 0x000000244444d221 */ /* 0x008fe20000010000 */
[----:B------:R-:W-:Y:S01]  /*68f0*/  @!P5 FADD.FTZ R69, R69, R37 ;  /* 0x000000254545d221 */ /* 0x000fe20000010000 */
[----:B------:R-:W-:Y:S01]  /*6900*/  @!P2 IMAD.WIDE.U32 R36, R53, 0x8, R48 ;  /* 0x000000083524a825 */ /* 0x000fe200078e0030 */
[----:B------:R-:W-:-:S03]  /*6910*/  ISETP.EQ.OR P5, PT, R0, UR5, P1 ;  /* 0x0000000500007c0c */ /* 0x000fc60008fa2670 */
[----:B--2---:R-:W-:Y:S02]  /*6920*/  @!P0 FADD.FTZ R68, R68, R38 ;  /* 0x0000002644448221 */ /* 0x004fe40000010000 */
[----:B------:R-:W2:Y:S01]  /*6930*/  @!P2 LDG.E.64 R36, desc[UR6][R36.64] ;  /* 0x000000062424a981 */ /* 0x000ea2000c1e1b00 */
[----:B------:R-:W-:Y:S01]  /*6940*/  @!P0 FADD.FTZ R69, R69, R39 ;  /* 0x0000002745458221 */ /* 0x000fe20000010000 */
[----:B------:R-:W-:Y:S02]  /*6950*/  ISETP.EQ.OR P0, PT, R0, UR8, P1 ;  /* 0x0000000800007c0c */ /* 0x000fe40008f02670 */
[----:B------:R-:W3:Y:S04]  /*6960*/  @!P3 LDG.E.64 R38, desc[UR6][R50.64] ;  /* 0x000000063226b981 */ /* 0x000ee8000c1e1b00 */
[----:B------:R-:W-:-:S06]  /*6970*/  @!P5 IMAD.WIDE.U32 R44, R58, 0x8, R48 ;  /* 0x000000083a2cd825 */ /* 0x000fcc00078e0030 */
[----:B------:R-:W5:Y:S01]  /*6980*/  @!P5 LDG.E.64 R44, desc[UR6][R44.64] ;  /* 0x000000062c2cd981 */ /* 0x000f62000c1e1b00 */
[----:B------:R-:W-:-:S06]  /*6990*/  @!P0 IMAD.WIDE.U32 R46, R56, 0x8, R48 ;  /* 0x00000008382e8825 */ /* 0x000fcc00078e0030 */
[----:B------:R-:W5:Y:S01]  /*69a0*/  @!P0 LDG.E.64 R46, desc[UR6][R46.64] ;  /* 0x000000062e2e8981 */ /* 0x000f62000c1e1b00 */
[----:B------:R-:W-:Y:S01]  /*69b0*/  UIADD3 UR4, UPT, UPT, UR4, 0x8, URZ ;  /* 0x0000000804047890 */ /* 0x000fe2000fffe0ff */
[----:B------:R-:W-:Y:S02]  /*69c0*/  IADD3 R62, PT, PT, R62, 0x8, RZ ;  /* 0x000000083e3e7810 */ /* 0x000fe40007ffe0ff */
        /* <DEDUP_REMOVED lines=9> */
[----:B------:R-:W-:-:S03]  /*6a60*/  @!P2 FADD.FTZ R69, R69, R37 ;  /* 0x000000254545a221 */ /* 0x000fc60000010000 */
[----:B---3--:R-:W-:Y:S01]  /*6a70*/  @!P3 FADD.FTZ R68, R68, R38 ;  /* 0x000000264444b221 */ /* 0x008fe20000010000 */
[----:B------:R-:W-:-:S03]  /*6a80*/  @!P3 FADD.FTZ R69, R69, R39 ;  /* 0x000000274545b221 */ /* 0x000fc60000010000 */
[----:B----4-:R-:W-:Y:S01]  /*6a90*/  @!P4 FADD.FTZ R68, R68, R40 ;  /* 0x000000284444c221 */ /* 0x010fe20000010000 */
[----:B------:R-:W-:-:S03]  /*6aa0*/  @!P4 FADD.FTZ R69, R69, R41 ;  /* 0x000000294545c221 */ /* 0x000fc60000010000 */
[----:B-----5:R-:W-:Y:S01]  /*6ab0*/  @!P6 FADD.FTZ R68, R68, R42 ;  /* 0x0000002a4444e221 */ /* 0x020fe20000010000 */
[----:B------:R-:W-:-:S03]  /*6ac0*/  @!P6 FADD.FTZ R69, R69, R43 ;  /* 0x0000002b4545e221 */ /* 0x000fc60000010000 */
[----:B------:R-:W-:Y:S01]  /*6ad0*/  @!P5 FADD.FTZ R68, R68, R44 ;  /* 0x0000002c4444d221 */ /* 0x000fe20000010000 */
[----:B------:R-:W-:-:S03]  /*6ae0*/  @!P5 FADD.FTZ R69, R69, R45 ;  /* 0x0000002d4545d221 */ /* 0x000fc60000010000 */
[----:B------:R-:W-:Y:S01]  /*6af0*/  @!P0 FADD.FTZ R68, R68, R46 ;  /* 0x0000002e44448221 */ /* 0x000fe20000010000 */
[----:B------:R-:W-:Y:S01]  /*6b00*/  @!P0 FADD.FTZ R69, R69, R47 ;  /* 0x0000002f45458221 */ /* 0x000fe20000010000 */
[----:B------:R-:W-:-:S13]  /*6b10*/  ISETP.NE.AND P0, PT, R61, UR4, PT ;  /* 0x000000043d007c0c */ /* 0x000fda000bf05270 */
[----:B------:R-:W-:Y:S05]  /*6b20*/  @P0 BRA `(.L_x_146) ;  /* 0xfffffffc00140947 */ /* 0x000fea000383ffff */
[----:B------:R-:W-:-:S07]  /*6b30*/  MOV R45, R61 ;  /* 0x0000003d002d7202 */ /* 0x000fce0000000f00 */
.L_x_145:
[----:B0-----:R-:W-:-:S13]  /*6b40*/  LOP3.LUT P0, R36, R31, 0x7, RZ, 0xc0, !PT ;  /* 0x000000071f247812 */ /* 0x001fda000780c0ff */
[----:B------:R-:W-:Y:S05]  /*6b50*/  @!P0 BRA `(.L_x_142) ;  /* 0x0000000000f08947 */ /* 0x000fea0003800000 */
[----:B------:R-:W-:Y:S02]  /*6b60*/  IADD3 R36, PT, PT, R36, -0x1, RZ ;  /* 0xffffffff24247810 */ /* 0x000fe40007ffe0ff */
[----:B------:R-:W-:Y:S02]  /*6b70*/  LOP3.LUT P5, R44, R31, 0x3, RZ, 0xc0, !PT ;  /* 0x000000031f2c7812 */ /* 0x000fe400078ac0ff */
[----:B------:R-:W-:-:S13]  /*6b80*/  ISETP.GE.U32.AND P0, PT, R36, 0x3, PT ;  /* 0x000000032400780c */ /* 0x000fda0003f06070 */
[----:B------:R-:W-:Y:S05]  /*6b90*/  @!P0 BRA `(.L_x_147) ;  /* 0x0000000000708947 */ /* 0x000fea0003800000 */
[C---:B------:R-:W-:Y:S02]  /*6ba0*/  IADD3 R39, PT, PT, R45.reuse, 0x1, RZ ;  /* 0x000000012d277810 */ /* 0x040fe40007ffe0ff */
[CC--:B------:R-:W-:Y:S02]  /*6bb0*/  ISETP.EQ.OR P0, PT, R45.reuse, R0.reuse, P1 ;  /* 0x000000002d00720c */ /* 0x0c0fe40000f02670 */
[----:B------:R-:W-:Y:S02]  /*6bc0*/  IADD3 R41, PT, PT, R45, 0x2, RZ ;  /* 0x000000022d297810 */ /* 0x000fe40007ffe0ff */
[-C--:B------:R-:W-:Y:S02]  /*6bd0*/  ISETP.EQ.OR P2, PT, R39, R0.reuse, P1 ;  /* 0x000000002700720c */ /* 0x080fe40000f42670 */
[----:B------:R-:W-:Y:S02]  /*6be0*/  IADD3 R43, PT, PT, R45, 0x3, RZ ;  /* 0x000000032d2b7810 */ /* 0x000fe40007ffe0ff */
[----:B------:R-:W-:-:S02]  /*6bf0*/  ISETP.EQ.OR P3, PT, R41, R0, P1 ;  /* 0x000000002900720c */ /* 0x000fc40000f62670 */
[----:B------:R-:W-:-:S03]  /*6c00*/  ISETP.EQ.OR P4, PT, R43, R0, P1 ;  /* 0x000000002b00720c */ /* 0x000fc60000f82670 */
[----:B------:R-:W-:-:S04]  /*6c10*/  @!P0 IMAD R37, R45, R81, R52 ;  /* 0x000000512d258224 */ /* 0x000fc800078e0234 */
[----:B------:R-:W-:Y:S02]  /*6c20*/  @!P2 IMAD R39, R39, R81, R52 ;  /* 0x000000512727a224 */ /* 0x000fe400078e0234 */
[----:B------:R-:W-:-:S04]  /*6c30*/  @!P0 IMAD.WIDE.U32 R36, R37, 0x8, R48 ;  /* 0x0000000825248825 */ /* 0x000fc800078e0030 */
[-C--:B------:R-:W-:Y:S02]  /*6c40*/  @!P3 IMAD R41, R41, R81.reuse, R52 ;  /* 0x000000512929b224 */ /* 0x080fe400078e0234 */
[----:B--2---:R-:W-:Y:S01]  /*6c50*/  @!P2 IMAD.WIDE.U32 R38, R39, 0x8, R48 ;  /* 0x000000082726a825 */ /* 0x004fe200078e0030 */
[----:B------:R-:W2:Y:S03]  /*6c60*/  @!P0 LDG.E.64 R36, desc[UR6][R36.64] ;  /* 0x0000000624248981 */ /* 0x000ea6000c1e1b00 */
[----:B------:R-:W-:Y:S02]  /*6c70*/  @!P4 IMAD R43, R43, R81, R52 ;  /* 0x000000512b2bc224 */ /* 0x000fe400078e0234 */
[--C-:B-1----:R-:W-:Y:S01]  /*6c80*/  @!P3 IMAD.WIDE.U32 R40, R41, 0x8, R48.reuse ;  /* 0x000000082928b825 */ /* 0x102fe200078e0030 */
        /* <DEDUP_REMOVED lines=13> */
.L_x_147:
[----:B------:R-:W-:Y:S05]  /*6d60*/  @!P5 BRA `(.L_x_142) ;  /* 0x00000000006cd947 */ /* 0x000fea0003800000 */
[----:B------:R-:W-:Y:S02]  /*6d70*/  ISETP.NE.AND P0, PT, R44, 0x1, PT ;  /* 0x000000012c00780c */ /* 0x000fe40003f05270 */
[----:B------:R-:W-:-:S11]  /*6d80*/  LOP3.LUT R31, R31, 0x1, RZ, 0xc0, !PT ;  /* 0x000000011f1f7812 */ /* 0x000fd600078ec0ff */
[----:B------:R-:W-:Y:S05]  /*6d90*/  @!P0 BRA `(.L_x_148) ;  /* 0x0000000000388947 */ /* 0x000fea0003800000 */
[C---:B------:R-:W-:Y:S02]  /*6da0*/  IADD3 R37, PT, PT, R45.reuse, 0x1, RZ ;  /* 0x000000012d257810 */ /* 0x040fe40007ffe0ff */
[-C--:B------:R-:W-:Y:S02]  /*6db0*/  ISETP.EQ.OR P2, PT, R45, R0.reuse, P1 ;  /* 0x000000002d00720c */ /* 0x080fe40000f42670 */
[----:B------:R-:W-:-:S11]  /*6dc0*/  ISETP.EQ.OR P0, PT, R37, R0, P1 ;  /* 0x000000002500720c */ /* 0x000fd60000f02670 */
[-CC-:B------:R-:W-:Y:S02]  /*6dd0*/  @!P2 IMAD R39, R45, R81.reuse, R52.reuse ;  /* 0x000000512d27a224 */ /* 0x180fe400078e0234 */
[----:B------:R-:W-:Y:S02]  /*6de0*/  @!P0 IMAD R37, R37, R81, R52 ;  /* 0x0000005125258224 */ /* 0x000fe400078e0234 */
[----:B--2---:R-:W-:-:S04]  /*6df0*/  @!P2 IMAD.WIDE.U32 R38, R39, 0x8, R48 ;  /* 0x000000082726a825 */ /* 0x004fc800078e0030 */
[----:B------:R-:W-:Y:S02]  /*6e00*/  @!P0 IMAD.WIDE.U32 R36, R37, 0x8, R48 ;  /* 0x0000000825248825 */ /* 0x000fe400078e0030 */
[----:B------:R-:W2:Y:S04]  /*6e10*/  @!P2 LDG.E.64 R38, desc[UR6][R38.64] ;  /* 0x000000062626a981 */ /* 0x000ea8000c1e1b00 */
[----:B------:R-:W3:Y:S01]  /*6e20*/  @!P0 LDG.E.64 R36, desc[UR6][R36.64] ;  /* 0x0000000624248981 */ /* 0x000ee2000c1e1b00 */
[----:B------:R-:W-:Y:S01]  /*6e30*/  IADD3 R45, PT, PT, R45, 0x2, RZ ;  /* 0x000000022d2d7810 */ /* 0x000fe20007ffe0ff */
[----:B--2---:R-:W-:Y:S01]  /*6e40*/  @!P2 FADD.FTZ R68, R68, R38 ;  /* 0x000000264444a221 */ /* 0x004fe20000010000 */
[----:B------:R-:W-:-:S03]  /*6e50*/  @!P2 FADD.FTZ R69, R69, R39 ;  /* 0x000000274545a221 */ /* 0x000fc60000010000 */
[----:B---3--:R-:W-:Y:S01]  /*6e60*/  @!P0 FADD.FTZ R68, R68, R36 ;  /* 0x0000002444448221 */ /* 0x008fe20000010000 */
[----:B------:R-:W-:-:S07]  /*6e70*/  @!P0 FADD.FTZ R69, R69, R37 ;  /* 0x0000002545458221 */ /* 0x000fce0000010000 */
.L_x_148:
[----:B------:R-:W-:Y:S01]  /*6e80*/  ISETP.EQ.OR P0, PT, R45, R0, P1 ;  /* 0x000000002d00720c */ /* 0x000fe20000f02670 */
[----:B------:R-:W-:Y:S03]  /*6e90*/  BSSY.RECONVERGENT B0, `(.L_x_142) ;  /* 0x0000008000007945 */ /* 0x000fe60003800200 */
[----:B------:R-:W-:-:S13]  /*6ea0*/  ISETP.NE.U32.OR P0, PT, R31, 0x1, P0 ;  /* 0x000000011f00780c */ /* 0x000fda0000705470 */
[----:B------:R-:W-:Y:S05]  /*6eb0*/  @P0 BRA `(.L_x_149) ;  /* 0x0000000000140947 */ /* 0x000fea0003800000 */
[----:B------:R-:W-:-:S04]  /*6ec0*/  IMAD R45, R81, R45, R52 ;  /* 0x0000002d512d7224 */ /* 0x000fc800078e0234 */
[----:B------:R-:W-:-:S06]  /*6ed0*/  IMAD.WIDE.U32 R48, R45, 0x8, R48 ;  /* 0x000000082d307825 */ /* 0x000fcc00078e0030 */
[----:B------:R-:W3:Y:S02]  /*6ee0*/  LDG.E.64 R48, desc[UR6][R48.64] ;  /* 0x0000000630307981 */ /* 0x000ee4000c1e1b00 */
[----:B---3--:R-:W-:Y:S01]  /*6ef0*/  FADD.FTZ R68, R68, R48 ;  /* 0x0000003044447221 */ /* 0x008fe20000010000 */
[----:B------:R-:W-:-:S07]  /*6f00*/  FADD.FTZ R69, R69, R49 ;  /* 0x0000003145457221 */ /* 0x000fce0000010000 */
.L_x_149:
[----:B------:R-:W-:Y:S05]  /*6f10*/  BSYNC.RECONVERGENT B0 ;  /* 0x0000000000007941 */ /* 0x000fea0003800200 */
.L_x_142:
[----:B------:R-:W5:Y:S01]  /*6f20*/  S2UR UR5, SR_CgaCtaId ;  /* 0x00000000000579c3 */ /* 0x000f620000008800 */
[----:B------:R-:W-:Y:S01]  /*6f30*/  UMOV UR4, 0x400 ;  /* 0x0000040000047882 */ /* 0x000fe20000000000 */
[----:B------:R-:W-:Y:S02]  /*6f40*/  SHF.L.U32 R75, R75, 0x10, RZ ;  /* 0x000000104b4b7819 */ /* 0x000fe400000006ff */
[----:B------:R-:W-:Y:S02]  /*6f50*/  SHF.L.U32 R111, R111, 0x10, RZ ;  /* 0x000000106f6f7819 */ /* 0x000fe400000006ff */
[----:B------:R-:W-:Y:S01]  /*6f60*/  SHF.L.U32 R112, R112, 0x10, RZ ;  /* 0x0000001070707819 */ /* 0x000fe200000006ff */
[C---:B--2-4-:R-:W-:Y:S02]  /*6f70*/  FADD.FTZ R38, -R30.reuse, R75 ;  /* 0x0000004b1e267221 */ /* 0x054fe40000010100 */
[----:B-1----:R-:W-:Y:S02]  /*6f80*/  FADD.FTZ R40, -R30, R111 ;  /* 0x0000006f1e287221 */ /* 0x002fe40000010100 */
[----:B------:R-:W-:-:S02]  /*6f90*/  FMUL.FTZ R49, R38, R113 ;  /* 0x0000007126317220 */ /* 0x000fc40000410000 */
[----:B------:R-:W-:Y:S01]  /*6fa0*/  FMUL.FTZ R48, R40, R113 ;  /* 0x0000007128307220 */ /* 0x000fe20000410000 */
[----:B-----5:R-:W-:Y:S01]  /*6fb0*/  ULEA UR4, UR5, UR4, 0x18 ;  /* 0x0000000405047291 */ /* 0x020fe2000f8ec0ff */
[----:B------:R-:W1:Y:S08]  /*6fc0*/  LDCU.U8 UR5, c[0x0][0x414] ;  /* 0x00008280ff0577ac */ /* 0x000e700008000000 */
[----:B------:R-:W-:Y:S01]  /*6fd0*/  @!P1 STS.64 [UR4+0x78], R68 ;  /* 0x00007844ff009988 */ /* 0x000fe20008000a04 */
[----:B------:R-:W-:Y:S01]  /*6fe0*/  BAR.SYNC.DEFER_BLOCKING 0x0 ;  /* 0x0000000000007b1d */ /* 0x000fe20000010000 */
[----:B-1----:R-:W-:-:S05]  /*6ff0*/  UISETP.NE.AND UP0, UPT, UR5, URZ, UPT ;  /* 0x000000ff0500728c */ /* 0x002fca000bf05270 */
[----:B---3--:R-:W1:Y:S01]  /*7000*/  LDS.64 R36, [UR4+0x78] ;  /* 0x00007804ff247984 */ /* 0x008e620008000a00 */
[----:B------:R-:W1:Y:S02]  /*7010*/  LDCU UR4, c[0x0][0x42c] ;  /* 0x00008580ff0477ac */ /* 0x000e640008000800 */
[----:B-1----:R-:W-:Y:S01]  /*7020*/  FMUL.FTZ R31, R36, UR4 ;  /* 0x00000004241f7c20 */ /* 0x002fe20008410000 */
[----:B------:R-:W-:Y:S01]  /*7030*/  FMUL.FTZ R36, R37, UR4 ;  /* 0x0000000425247c20 */ /* 0x000fe20008410000 */
[----:B------:R-:W-:Y:S01]  /*7040*/  SHF.L.U32 R37, R74, 0x10, RZ ;  /* 0x000000104a257819 */ /* 0x000fe200000006ff */
[----:B------:R-:W-:Y:S06]  /*7050*/  BRA.U !UP0, `(.L_x_150) ;  /* 0x0000000108487547 */ /* 0x000fec000b800000 */
[----:B------:R-:W-:Y:S01]  /*7060*/  FFMA.FTZ R38, R34, R49, R32 ;  /* 0x0000003122267223 */ /* 0x000fe20000010020 */
[----:B------:R-:W-:-:S03]  /*7070*/  FFMA.FTZ R39, R35, R48, R33 ;  /* 0x0000003023277223 */ /* 0x000fc60000010021 */
[----:B------:R-:W-:Y:S01]  /*7080*/  FMUL.FTZ R40, R38, -1.4426950216293334961 ;  /* 0xbfb8aa3b26287820 */ /* 0x000fe20000410000 */
[----:B------:R-:W-:-:S05]  /*7090*/  FMUL.FTZ R43, R39, -1.4426950216293334961 ;  /* 0xbfb8aa3b272b7820 */ /* 0x000fca0000410000 */
[----:B------:R-:W1:Y:S04]  /*70a0*/  MUFU.EX2 R40, R40 ;  /* 0x0000002800287308 */ /* 0x000e680000000800 */
[----:B------:R-:W2:Y:S01]  /*70b0*/  MUFU.EX2 R43, R43 ;  /* 0x0000002b002b7308 */ /* 0x000ea20000000800 */
[----:B-1----:R-:W-:Y:S01]  /*70c0*/  FADD.FTZ R41, R40, 1 ;  /* 0x3f80000028297421 */ /* 0x002fe20000010000 */
[----:B--2---:R-:W-:-:S03]  /*70d0*/  FADD.FTZ R44, R43, 1 ;  /* 0x3f8000002b2c7421 */ /* 0x004fc60000010000 */
        /* <DEDUP_REMOVED lines=10> */
.L_x_150:
[----:B------:R-:W1:Y:S01]  /*7180*/  LDCU UR4, c[0x0][0x41c] ;  /* 0x00008380ff0477ac */ /* 0x000e620008000800 */
[----:B------:R-:W-:Y:S01]  /*7190*/  SHF.L.U32 R73, R73, 0x10, RZ ;  /* 0x0000001049497819 */ /* 0x000fe200000006ff */
[C-C-:B------:R-:W-:Y:S01]  /*71a0*/  FFMA.FTZ R39, R31.reuse, R49, R36.reuse ;  /* 0x000000311f277223 */ /* 0x140fe20000010024 */
[----:B------:R-:W-:Y:S01]  /*71b0*/  FFMA.FTZ R38, R31, R48, R36 ;  /* 0x000000301f267223 */ /* 0x000fe20000010024 */
[----:B------:R-:W2:Y:S01]  /*71c0*/  LDCU.64 UR8, c[0x0][0x400] ;  /* 0x00008000ff0877ac */ /* 0x000ea20008000a00 */
[----:B------:R-:W-:Y:S01]  /*71d0*/  BSSY.RECONVERGENT B0, `(.L_x_151) ;  /* 0x000001c000007945 */ /* 0x000fe20003800200 */
[----:B------:R-:W-:Y:S01]  /*71e0*/  FFMA.FTZ R40, R34, R37, -R39 ;  /* 0x0000002522287223 */ /* 0x000fe20000010827 */
[----:B------:R-:W-:Y:S01]  /*71f0*/  SHF.L.U32 R109, R109, 0x10, RZ ;  /* 0x000000106d6d7819 */ /* 0x000fe200000006ff */
[----:B------:R-:W-:Y:S01]  /*7200*/  FADD.FTZ R44, -R30, R73 ;  /* 0x000000491e2c7221 */ /* 0x000fe20000010100 */
[----:B------:R-:W-:Y:S01]  /*7210*/  FFMA.FTZ R112, R35, R112, -R38 ;  /* 0x0000007023707223 */ /* 0x000fe20000010826 */
[----:B-1----:R-:W-:-:S05]  /*7220*/  IMAD R0, R0, UR4, R79 ;  /* 0x0000000400007c24 */ /* 0x002fca000f8e024f */
[C---:B--2---:R-:W-:Y:S02]  /*7230*/  ISETP.GE.U32.AND P0, PT, R0.reuse, UR8, PT ;  /* 0x0000000800007c0c */ /* 0x044fe4000bf06070 */
[----:B------:R-:W-:Y:S02]  /*7240*/  SHF.R.S32.HI R41, RZ, 0x1f, R0 ;  /* 0x0000001fff297819 */ /* 0x000fe40000011400 */
[----:B------:R-:W-:Y:S02]  /*7250*/  IADD3 R51, PT, PT, R0, 0x20, RZ ;  /* 0x0000002000337810 */ /* 0x000fe40007ffe0ff */
[----:B------:R-:W-:Y:S02]  /*7260*/  ISETP.GE.AND.EX P0, PT, R41, UR9, PT, P0 ;  /* 0x0000000929007c0c */ /* 0x000fe4000bf06300 */
[----:B------:R-:W-:Y:S02]  /*7270*/  ISETP.GE.U32.AND P1, PT, R51, UR8, PT ;  /* 0x0000000833007c0c */ /* 0x000fe4000bf26070 */
[----:B------:R-:W-:-:S04]  /*7280*/  SHF.R.S32.HI R50, RZ, 0x1f, R51 ;  /* 0x0000001fff327819 */ /* 0x000fc80000011433 */
[----:B------:R-:W-:-:S05]  /*7290*/  ISETP.GE.AND.EX P1, PT, R50, UR9, PT, P1 ;  /* 0x0000000932007c0c */ /* 0x000fca000bf26310 */
[----:B------:R-:W-:Y:S08]  /*72a0*/  @P0 BRA `(.L_x_152) ;  /* 0x0000000000380947 */ /* 0x000ff00003800000 */
[----:B------:R-:W1:Y:S01]  /*72b0*/  LDCU.64 UR10, c[0x0][0x3f8] ;  /* 0x00007f00ff0a77ac */ /* 0x000e620008000a00 */
[----:B------:R-:W-:Y:S01]  /*72c0*/  MOV R38, R116 ;  /* 0x0000007400267202 */ /* 0x000fe20000000f00 */
[----:B------:R-:W-:Y:S01]  /*72d0*/  FMUL.FTZ R42, R40, R113 ;  /* 0x00000071282a7220 */ /* 0x000fe20000410000 */
[----:B------:R-:W-:Y:S01]  /*72e0*/  MOV R39, R119 ;  /* 0x0000007700277202 */ /* 0x000fe20000000f00 */
[----:B------:R-:W2:Y:S01]  /*72f0*/  LDCU.64 UR4, c[0x0][0x380] ;  /* 0x00007000ff0477ac */ /* 0x000ea20008000a00 */
[----:B------:R-:W-:-:S05]  /*7300*/  FMUL.FTZ R37, R112, R113 ;  /* 0x0000007170257220 */ /* 0x000fca0000410000 */
[----:B------:R-:W-:Y:S01]  /*7310*/  F2FP.BF16.F32.PACK_AB R37, R37, R42 ;  /* 0x0000002a2525723e */ /* 0x000fe200000010ff */
[----:B-1----:R-:W-:Y:S02]  /*7320*/  IMAD R41, R41, UR10, RZ ;  /* 0x0000000a29297c24 */ /* 0x002fe4000f8e02ff */
[----:B------:R-:W-:-:S04]  /*7330*/  IMAD.WIDE.U32 R38, R0, UR10, R38 ;  /* 0x0000000a00267c25 */ /* 0x000fc8000f8e0026 */
[----:B------:R-:W-:Y:S01]  /*7340*/  IMAD R41, R0, UR11, R41 ;  /* 0x0000000b00297c24 */ /* 0x000fe2000f8e0229 */
[----:B--2---:R-:W-:-:S04]  /*7350*/  LEA R40, P0, R38, UR4, 0x1 ;  /* 0x0000000426287c11 */ /* 0x004fc8000f8008ff */
[----:B------:R-:W-:-:S04]  /*7360*/  IADD3 R41, PT, PT, R39, R41, RZ ;  /* 0x0000002927297210 */ /* 0x000fc80007ffe0ff */
[----:B------:R-:W-:-:S05]  /*7370*/  LEA.HI.X R41, R38, UR5, R41, 0x1, P0 ;  /* 0x0000000526297c11 */ /* 0x000fca00080f0c29 */
[----:B------:R1:W-:Y:S02]  /*7380*/  STG.E desc[UR6][R40.64], R37 ;  /* 0x0000002528007986 */ /* 0x0003e4000c101906 */
.L_x_152:
[----:B------:R-:W-:Y:S05]  /*7390*/  BSYNC.RECONVERGENT B0 ;  /* 0x0000000000007941 */ /* 0x000fea0003800200 */
.L_x_151:
[----:B------:R-:W-:Y:S01]  /*73a0*/  FMUL.FTZ R39, R44, R113 ;  /* 0x000000712c277220 */ /* 0x000fe20000410000 */
[----:B------:R-:W-:Y:S01]  /*73b0*/  FADD.FTZ R38, -R30, R109 ;  /* 0x0000006d1e267221 */ /* 0x000fe20000010100 */
[----:B-1----:R-:W-:Y:S02]  /*73c0*/  SHF.L.U32 R37, R72, 0x10, RZ ;  /* 0x0000001048257819 */ /* 0x002fe400000006ff */
[----:B------:R-:W-:Y:S01]  /*73d0*/  SHF.L.U32 R110, R110, 0x10, RZ ;  /* 0x000000106e6e7819 */ /* 0x000fe200000006ff */
[----:B------:R-:W-:Y:S01]  /*73e0*/  FFMA.FTZ R49, R31, R39, R36 ;  /* 0x000000271f317223 */ /* 0x000fe20000010024 */
[----:B------:R-:W-:Y:S01]  /*73f0*/  FMUL.FTZ R48, R38, R113 ;  /* 0x0000007126307220 */ /* 0x000fe20000410000 */
        /* <DEDUP_REMOVED lines=19> */
.L_x_153:
[----:B------:R-:W-:Y:S01]  /*7530*/  FFMA.FTZ R38, R31, R48, R36 ;  /* 0x000000301f267223 */ /* 0x000fe20000010024 */
[----:B------:R-:W-:Y:S01]  /*7540*/  BSSY.RECONVERGENT B0, `(.L_x_154) ;  /* 0x0000014000007945 */ /* 0x000fe20003800200 */
[----:B------:R-:W-:Y:S01]  /*7550*/  FFMA.FTZ R42, R34, R37, -R49 ;  /* 0x00000025222a7223 */ /* 0x000fe20000010831 */
[----:B------:R-:W-:Y:S01]  /*7560*/  SHF.L.U32 R71, R71, 0x10, RZ ;  /* 0x0000001047477819 */ /* 0x000fe200000006ff */
[----:B------:R-:W-:Y:S01]  /*7570*/  FFMA.FTZ R110, R35, R110, -R38 ;  /* 0x0000006e236e7223 */ /* 0x000fe20000010826 */
[----:B------:R-:W-:Y:S01]  /*7580*/  SHF.L.U32 R107, R107, 0x10, RZ ;  /* 0x000000106b6b7819 */ /* 0x000fe200000006ff */
[----:B------:R-:W-:Y:S06]  /*7590*/  @P1 BRA `(.L_x_155) ;  /* 0x0000000000381947 */ /* 0x000fec0003800000 */
        /* <DEDUP_REMOVED lines=14> */
.L_x_155:
[----:B------:R-:W-:Y:S05]  /*7680*/  BSYNC.RECONVERGENT B0 ;  /* 0x0000000000007941 */ /* 0x000fea0003800200 */
.L_x_154:
[----:B-1----:R-:W-:Y:S01]  /*7690*/  SHF.L.U32 R37, R4, 0x10, RZ ;  /* 0x0000001004257819 */ /* 0x002fe200000006ff */
[----:B------:R-:W-:Y:S01]  /*76a0*/  FADD.FTZ R58, -R30, R71 ;  /* 0x000000471e3a7221 */ /* 0x000fe20000010100 */
[----:B------:R-:W-:Y:S01]  /*76b0*/  SHF.L.U32 R39, R6, 0x10, RZ ;  /* 0x0000001006277819 */ /* 0x000fe200000006ff */
        /* <DEDUP_REMOVED lines=10> */
[-C--:B------:R-:W-:Y:S01]  /*7760*/  FMUL.FTZ R60, R60, R113.reuse ;  /* 0x000000713c3c7220 */ /* 0x080fe20000410000 */
[----:B------:R-:W-:Y:S01]  /*7770*/  SHF.L.U32 R51, R18, 0x10, RZ ;  /* 0x0000001012337819 */ /* 0x000fe200000006ff */
[----:B------:R-:W-:Y:S01]  /*7780*/  FADD.FTZ R56, -R30, R41 ;  /* 0x000000291e387221 */ /* 0x000fe20000010100 */
[----:B------:R-:W-:Y:S01]  /*7790*/  SHF.L.U32 R55, R22, 0x10, RZ ;  /* 0x0000001016377819 */ /* 0x000fe200000006ff */
[----:B------:R-:W-:Y:S01]  /*77a0*/  FADD.FTZ R46, -R30, R45 ;  /* 0x0000002d1e2e7221 */ /* 0x000fe20000010100 */
[----:B------:R-:W-:Y:S01]  /*77b0*/  SHF.L.U32 R61, R28, 0x10, RZ ;  /* 0x000000101c3d7819 */ /* 0x000fe200000006ff */
[----:B------:R-:W-:Y:S01]  /*77c0*/  FADD.FTZ R28, -R30, R49 ;  /* 0x000000311e1c7221 */ /* 0x000fe20000010100 */
[----:B------:R-:W-:Y:S01]  /*77d0*/  IADD3 R67, PT, PT, R0, 0x40, RZ ;  /* 0x0000004000437810 */ /* 0x000fe20007ffe0ff */
[----:B------:R-:W-:Y:S01]  /*77e0*/  FADD.FTZ R16, -R30, R55 ;  /* 0x000000371e107221 */ /* 0x000fe20000010100 */
[----:B------:R-:W-:Y:S01]  /*77f0*/  IADD3 R71, PT, PT, R0, 0x60, RZ ;  /* 0x0000006000477810 */ /* 0x000fe20007ffe0ff */
[----:B------:R-:W-:Y:S01]  /*7800*/  FMUL.FTZ R55, R58, R113 ;  /* 0x000000713a377220 */ /* 0x000fe20000410000 */
[----:B------:R-:W-:Y:S01]  /*7810*/  IADD3 R49, PT, PT, R0, 0x80, RZ ;  /* 0x0000008000317810 */ /* 0x000fe20007ffe0ff */
[----:B------:R-:W-:Y:S01]  /*7820*/  FADD.FTZ R4, -R30, R61 ;  /* 0x0000003d1e047221 */ /* 0x000fe20000010100 */
[C---:B------:R-:W-:Y:S01]  /*7830*/  IADD3 R47, PT, PT, R0.reuse, 0xa0, RZ ;  /* 0x000000a0002f7810 */ /* 0x040fe20007ffe0ff */
[----:B------:R-:W-:Y:S01]  /*7840*/  FFMA.FTZ R65, R31, R55, R36 ;  /* 0x000000371f417223 */ /* 0x000fe20000010024 */
[----:B------:R-:W-:-:S02]  /*7850*/  IADD3 R43, PT, PT, R0, 0xc0, RZ ;  /* 0x000000c0002b7810 */ /* 0x000fc40007ffe0ff */
[C---:B------:R-:W-:Y:S02]  /*7860*/  IADD3 R39, PT, PT, R0.reuse, 0xe0, RZ ;  /* 0x000000e000277810 */ /* 0x040fe40007ffe0ff */
[----:B------:R-:W-:Y:S02]  /*7870*/  IADD3 R37, PT, PT, R0, 0x100, RZ ;  /* 0x0000010000257810 */ /* 0x000fe40007ffe0ff */
[----:B------:R-:W-:Y:S02]  /*7880*/  SHF.L.U32 R53, R20, 0x10, RZ ;  /* 0x0000001014357819 */ /* 0x000fe400000006ff */
[----:B------:R-:W-:Y:S02]  /*7890*/  SHF.L.U32 R105, R105, 0x10, RZ ;  /* 0x0000001069697819 */ /* 0x000fe400000006ff */
[----:B------:R-:W-:Y:S01]  /*78a0*/  SHF.L.U32 R103, R103, 0x10, RZ ;  /* 0x0000001067677819 */ /* 0x000fe200000006ff */
[C---:B------:R-:W-:Y:S01]  /*78b0*/  FADD.FTZ R20, -R30.reuse, R53 ;  /* 0x000000351e147221 */ /* 0x040fe20000010100 */
        /* <DEDUP_REMOVED lines=11> */
[----:B------:R-:W-:Y:S01]  /*7970*/  FADD.FTZ R44, -R30, R95 ;  /* 0x0000005f1e2c7221 */ /* 0x000fe20000010100 */
[----:B------:R-:W-:-:S02]  /*7980*/  SHF.L.U32 R89, R89, 0x10, RZ ;  /* 0x0000001059597819 */ /* 0x000fc400000006ff */
[----:B------:R-:W-:Y:S01]  /*7990*/  SHF.L.U32 R87, R87, 0x10, RZ ;  /* 0x0000001057577819 */ /* 0x000fe200000006ff */
[----:B------:R-:W-:Y:S01]  /*79a0*/  FADD.FTZ R22, -R30, R91 ;  /* 0x0000005b1e167221 */ /* 0x000fe20000010100 */
[----:B------:R-:W-:Y:S01]  /*79b0*/  SHF.L.U32 R57, R24, 0x10, RZ ;  /* 0x0000001018397819 */ /* 0x000fe200000006ff */
[C---:B------:R-:W-:Y:S01]  /*79c0*/  FADD.FTZ R24, -R30.reuse, R51 ;  /* 0x000000331e187221 */ /* 0x040fe20000010100 */
        /* <DEDUP_REMOVED lines=8> */
[----:B------:R-:W-:Y:S01]  /*7a50*/  ISETP.GE.U32.AND P2, PT, R67, UR8, PT ;  /* 0x0000000843007c0c */ /* 0x000fe2000bf46070 */
[C---:B------:R-:W-:Y:S01]  /*7a60*/  FADD.FTZ R10, -R30.reuse, R85 ;  /* 0x000000551e0a7221 */ /* 0x040fe20000010100 */
[----:B------:R-:W-:Y:S01]  /*7a70*/  ISETP.GE.U32.AND P1, PT, R71, UR8, PT ;  /* 0x0000000847007c0c */ /* 0x000fe2000bf26070 */
[C---:B------:R-:W-:Y:S01]  /*7a80*/  FADD.FTZ R8, -R30.reuse, R59 ;  /* 0x0000003b1e087221 */ /* 0x040fe20000010100 */
[----:B------:R-:W-:Y:S01]  /*7a90*/  ISETP.GE.U32.AND P0, PT, R49, UR8, PT ;  /* 0x0000000831007c0c */ /* 0x000fe2000bf06070 */
[C---:B------:R-:W-:Y:S01]  /*7aa0*/  FADD.FTZ R6, -R30.reuse, R83 ;  /* 0x000000531e067221 */ /* 0x040fe20000010100 */
[----:B------:R-:W-:Y:S01]  /*7ab0*/  ISETP.GE.U32.AND P6, PT, R47, UR8, PT ;  /* 0x000000082f007c0c */ /* 0x000fe2000bfc6070 */
[----:B------:R-:W-:Y:S01]  /*7ac0*/  FADD.FTZ R30, -R30, R63 ;  /* 0x0000003f1e1e7221 */ /* 0x000fe20000010100 */
[----:B------:R-:W-:-:S02]  /*7ad0*/  ISETP.GE.U32.AND P3, PT, R43, UR8, PT ;  /* 0x000000082b007c0c */ /* 0x000fc4000bf66070 */
[----:B------:R-:W-:Y:S02]  /*7ae0*/  ISETP.GE.U32.AND P4, PT, R39, UR8, PT ;  /* 0x0000000827007c0c */ /* 0x000fe4000bf86070 */
[----:B------:R-:W-:Y:S02]  /*7af0*/  ISETP.GE.U32.AND P5, PT, R37, UR8, PT ;  /* 0x0000000825007c0c */ /* 0x000fe4000bfa6070 */
[----:B0-----:R-:W-:Y:S02]  /*7b00*/  SHF.R.S32.HI R69, RZ, 0x1f, R67 ;  /* 0x0000001fff457819 */ /* 0x001fe40000011443 */
[----:B------:R-:W-:Y:S02]  /*7b10*/  SHF.R.S32.HI R73, RZ, 0x1f, R71 ;  /* 0x0000001fff497819 */ /* 0x000fe40000011447 */
[----:B------:R-:W-:Y:S02]  /*7b20*/  SHF.R.S32.HI R51, RZ, 0x1f, R49 ;  /* 0x0000001fff337819 */ /* 0x000fe40000011431 */
[----:B------:R-:W-:-:S02]  /*7b30*/  SHF.R.S32.HI R48, RZ, 0x1f, R47 ;  /* 0x0000001fff307819 */ /* 0x000fc4000001142f */
[----:B------:R-:W-:Y:S02]  /*7b40*/  SHF.R.S32.HI R45, RZ, 0x1f, R43 ;  /* 0x0000001fff2d7819 */ /* 0x000fe4000001142b */
[----:B------:R-:W-:Y:S02]  /*7b50*/  SHF.R.S32.HI R41, RZ, 0x1f, R39 ;  /* 0x0000001fff297819 */ /* 0x000fe40000011427 */
[----:B------:R-:W-:Y:S02]  /*7b60*/  SHF.R.S32.HI R38, RZ, 0x1f, R37 ;  /* 0x0000001fff267819 */ /* 0x000fe40000011425 */
[----:B------:R-:W-:Y:S01]  /*7b70*/  SHF.L.U32 R53, R70, 0x10, RZ ;  /* 0x0000001046357819 */ /* 0x000fe200000006ff */
[----:B------:R-:W-:Y:S01]  /*7b80*/  FFMA.FTZ R70, R31, R60, R36 ;  /* 0x0000003c1f467223 */ /* 0x000fe20000010024 */
[----:B------:R-:W-:Y:S02]  /*7b90*/  ISETP.GE.AND.EX P2, PT, R69, UR9, PT, P2 ;  /* 0x0000000945007c0c */ /* 0x000fe4000bf46320 */
[----:B------:R-:W-:-:S02]  /*7ba0*/  ISETP.GE.AND.EX P1, PT, R73, UR9, PT, P1 ;  /* 0x0000000949007c0c */ /* 0x000fc4000bf26310 */
[----:B------:R-:W-:Y:S02]  /*7bb0*/  ISETP.GE.AND.EX P0, PT, R51, UR9, PT, P0 ;  /* 0x0000000933007c0c */ /* 0x000fe4000bf06300 */
[----:B------:R-:W-:Y:S02]  /*7bc0*/  ISETP.GE.AND.EX P6, PT, R48, UR9, PT, P6 ;  /* 0x0000000930007c0c */ /* 0x000fe4000bfc6360 */
[----:B------:R-:W-:Y:S02]  /*7bd0*/  ISETP.GE.AND.EX P3, PT, R45, UR9, PT, P3 ;  /* 0x000000092d007c0c */ /* 0x000fe4000bf66330 */
[----:B------:R-:W-:Y:S02]  /*7be0*/  ISETP.GE.AND.EX P4, PT, R41, UR9, PT, P4 ;  /* 0x0000000929007c0c */ /* 0x000fe4000bf86340 */
[----:B------:R-:W-:Y:S02]  /*7bf0*/  ISETP.GE.AND.EX P5, PT, R38, UR9, PT, P5 ;  /* 0x0000000926007c0c */ /* 0x000fe4000bfa6350 */
[----:B------:R-:W-:Y:S01]  /*7c00*/  SHF.L.U32 R108, R108, 0x10, RZ ;  /* 0x000000106c6c7819 */ /* 0x000fe200000006ff */
[----:B------:R-:W-:Y:S10]  /*7c10*/  BRA.U !UP0, `(.L_x_156) ;  /* 0x0000000108487547 */ /* 0x000ff4000b800000 */
        /* <DEDUP_REMOVED lines=18> */
.L_x_156:
[----:B------:R-:W-:Y:S01]  /*7d40*/  BSSY.RECONVERGENT B0, `(.L_x_157) ;  /* 0x0000013000007945 */ /* 0x000fe20003800200 */
[----:B------:R-:W-:Y:S01]  /*7d50*/  FFMA.FTZ R60, R34, R53, -R65 ;  /* 0x00000035223c7223 */ /* 0x000fe20000010841 */
[----:B------:R-:W-:Y:S01]  /*7d60*/  FMUL.FTZ R55, R72, R113 ;  /* 0x0000007148377220 */ /* 0x000fe20000410000 */
[----:B------:R-:W-:Y:S01]  /*7d70*/  FFMA.FTZ R70, R35, R108, -R70 ;  /* 0x0000006c23467223 */ /* 0x000fe20000010846 */
[----:B------:R-:W-:Y:S06]  /*7d80*/  @P2 BRA `(.L_x_158) ;  /* 0x0000000000382947 */ /* 0x000fec0003800000 */
[----:B------:R-:W0:Y:S01]  /*7d90*/  LDCU.64 UR4, c[0x0][0x3f8] ;  /* 0x00007f00ff0477ac */ /* 0x000e220008000a00 */
[----:B------:R-:W-:Y:S01]  /*7da0*/  MOV R58, R116 ;  /* 0x00000074003a7202 */ /* 0x000fe20000000f00 */
[----:B------:R-:W-:Y:S01]  /*7db0*/  FMUL.FTZ R53, R70, R113 ;  /* 0x0000007146357220 */ /* 0x000fe20000410000 */
[----:B------:R-:W-:Y:S01]  /*7dc0*/  MOV R59, R119 ;  /* 0x00000077003b7202 */ /* 0x000fe20000000f00 */
[----:B------:R-:W1:Y:S01]  /*7dd0*/  LDCU.64 UR10, c[0x0][0x380] ;  /* 0x00007000ff0a77ac */ /* 0x000e620008000a00 */
[----:B0-----:R-:W-:Y:S02]  /*7de0*/  IMAD R66, R69, UR4, RZ ;  /* 0x0000000445427c24 */ /* 0x001fe4000f8e02ff */
[----:B------:R-:W-:-:S04]  /*7df0*/  IMAD.WIDE.U32 R58, R67, UR4, R58 ;  /* 0x00000004433a7c25 */ /* 0x000fc8000f8e003a */
[----:B------:R-:W-:Y:S02]  /*7e00*/  IMAD R67, R67, UR5, R66 ;  /* 0x0000000543437c24 */ /* 0x000fe4000f8e0242 */
[----:B------:R-:W-:Y:S01]  /*7e10*/  FMUL.FTZ R66, R60, R113 ;  /* 0x000000713c427220 */ /* 0x000fe20000410000 */
[C---:B-1----:R-:W-:Y:S02]  /*7e20*/  LEA R60, P2, R58.reuse, UR10, 0x1 ;  /* 0x0000000a3a3c7c11 */ /* 0x042fe4000f8408ff */
[----:B------:R-:W-:Y:S02]  /*7e30*/  IADD3 R67, PT, PT, R59, R67, RZ ;  /* 0x000000433b437210 */ /* 0x000fe40007ffe0ff */
[----:B------:R-:W-:Y:S02]  /*7e40*/  F2FP.BF16.F32.PACK_AB R53, R53, R66 ;  /* 0x000000423535723e */ /* 0x000fe400000010ff */
[----:B------:R-:W-:-:S05]  /*7e50*/  LEA.HI.X R61, R58, UR11, R67, 0x1, P2 ;  /* 0x0000000b3a3d7c11 */ /* 0x000fca00090f0c43 */
[----:B------:R0:W-:Y:S02]  /*7e60*/  STG.E desc[UR6][R60.64], R53 ;  /* 0x000000353c007986 */ /* 0x0001e4000c101906 */
.L_x_158:
[----:B------:R-:W-:Y:S05]  /*7e70*/  BSYNC.RECONVERGENT B0 ;  /* 0x0000000000007941 */ /* 0x000fea0003800200 */
.L_x_157:
[----:B------:R-:W-:Y:S01]  /*7e80*/  SHF.L.U32 R5, R5, 0x10, RZ ;  /* 0x0000001005057819 */ /* 0x000fe200000006ff */
[----:B------:R-:W-:Y:S01]  /*7e90*/  FFMA.FTZ R63, R31, R55, R36 ;  /* 0x000000371f3f7223 */ /* 0x000fe20000010024 */
[----:B------:R-:W-:Y:S01]  /*7ea0*/  SHF.L.U32 R106, R106, 0x10, RZ ;  /* 0x000000106a6a7819 */ /* 0x000fe200000006ff */
[----:B------:R-:W-:Y:S01]  /*7eb0*/  FMUL.FTZ R74, R74, R113 ;  /* 0x000000714a4a7220 */ /* 0x000fe20000410000 */
[----:B------:R-:W-:Y:S06]  /*7ec0*/  BRA.U !UP0, `(.L_x_159) ;  /* 0x0000000108487547 */ /* 0x000fec000b800000 */
        /* <DEDUP_REMOVED lines=18> */
.L_x_159:
[----:B------:R-:W-:Y:S01]  /*7ff0*/  FFMA.FTZ R58, R31, R74, R36 ;  /* 0x0000004a1f3a7223 */ /* 0x000fe20000010024 */
[----:B------:R-:W-:Y:S01]  /*8000*/  BSSY.RECONVERGENT B0, `(.L_x_160) ;  /* 0x0000014000007945 */ /* 0x000fe20003800200 */
[----:B0-----:R-:W-:Y:S01]  /*8010*/  FFMA.FTZ R60, R34, R5, -R63 ;  /* 0x00000005223c7223 */ /* 0x001fe2000001083f */
[-C--:B------:R-:W-:Y:S01]  /*8020*/  FMUL.FTZ R53, R64, R113.reuse ;  /* 0x0000007140357220 */ /* 0x080fe20000410000 */
        /* <DEDUP_REMOVED lines=17> */
.L_x_161:
[----:B------:R-:W-:Y:S05]  /*8140*/  BSYNC.RECONVERGENT B0 ;  /* 0x0000000000007941 */ /* 0x000fea0003800200 */
.L_x_160:
[----:B------:R-:W-:Y:S01]  /*8150*/  SHF.L.U32 R7, R7, 0x10, RZ ;  /* 0x0000001007077819 */ /* 0x000fe200000006ff */
[C-C-:B------:R-:W-:Y:S01]  /*8160*/  FFMA.FTZ R63, R31.reuse, R53, R36.reuse ;  /* 0x000000351f3f7223 */ /* 0x140fe20000010024 */
[----:B------:R-:W-:Y:S01]  /*8170*/  FFMA.FTZ R66, R31, R57, R36 ;  /* 0x000000391f427223 */ /* 0x000fe20000010024 */
[----:B------:R-:W-:Y:S01]  /*8180*/  SHF.L.U32 R104, R104, 0x10, RZ ;  /* 0x0000001068687819 */ /* 0x000fe200000006ff */
        /* <DEDUP_REMOVED lines=19> */
.L_x_162:
[----:B------:R-:W-:Y:S01]  /*82c0*/  BSSY.RECONVERGENT B0, `(.L_x_163) ;  /* 0x0000013000007945 */ /* 0x000fe20003800200 */
[----:B0-----:R-:W-:Y:S01]  /*82d0*/  FFMA.FTZ R60, R34, R7, -R63 ;  /* 0x00000007223c7223 */ /* 0x001fe2000001083f */
        /* <DEDUP_REMOVED lines=8> */
[----:B------:R-:W-:-:S05]  /*8360*/  FMUL.FTZ R5, R66, R113 ;  /* 0x0000007142057220 */ /* 0x000fca0000410000 */
[----:B------:R-:W-:Y:S01]  /*8370*/  F2FP.BF16.F32.PACK_AB R5, R5, R60 ;  /* 0x0000003c0505723e */ /* 0x000fe200000010ff */
[----:B0-----:R-:W-:Y:S02]  /*8380*/  IMAD R62, R51, UR4, RZ ;  /* 0x00000004333e7c24 */ /* 0x001fe4000f8e02ff */
[----:B------:R-:W-:-:S04]  /*8390*/  IMAD.WIDE.U32 R58, R49, UR4, R56 ;  /* 0x00000004313a7c25 */ /* 0x000fc8000f8e0038 */
[----:B------:R-:W-:Y:S01]  /*83a0*/  IMAD R49, R49, UR5, R62 ;  /* 0x0000000531317c24 */ /* 0x000fe2000f8e023e */
[----:B-1----:R-:W-:-:S04]  /*83b0*/  LEA R56, P0, R58, UR10, 0x1 ;  /* 0x0000000a3a387c11 */ /* 0x002fc8000f8008ff */
[----:B------:R-:W-:-:S04]  /*83c0*/  IADD3 R49, PT, PT, R59, R49, RZ ;  /* 0x000000313b317210 */ /* 0x000fc80007ffe0ff */
[----:B------:R-:W-:-:S05]  /*83d0*/  LEA.HI.X R57, R58, UR11, R49, 0x1, P0 ;  /* 0x0000000b3a397c11 */ /* 0x000fca00080f0c31 */
[----:B------:R0:W-:Y:S02]  /*83e0*/  STG.E desc[UR6][R56.64], R5 ;  /* 0x0000000538007986 */ /* 0x0001e4000c101906 */
.L_x_164:
[----:B------:R-:W-:Y:S05]  /*83f0*/  BSYNC.RECONVERGENT B0 ;  /* 0x0000000000007941 */ /* 0x000fea0003800200 */
.L_x_163:
[----:B------:R-:W-:Y:S01]  /*8400*/  SHF.L.U32 R9, R9, 0x10, RZ ;  /* 0x0000001009097819 */ /* 0x000fe200000006ff */
[----:B0-----:R-:W-:Y:S01]  /*8410*/  FFMA.FTZ R57, R31, R7, R36 ;  /* 0x000000071f397223 */ /* 0x001fe20000010024 */
[----:B------:R-:W-:Y:S01]  /*8420*/  SHF.L.U32 R102, R102, 0x10, RZ ;  /* 0x0000001066667819 */ /* 0x000fe200000006ff */
[----:B------:R-:W-:Y:S01]  /*8430*/  FMUL.FTZ R60, R54, R113 ;  /* 0x00000071363c7220 */ /* 0x000fe20000410000 */
        /* <DEDUP_REMOVED lines=19> */
.L_x_165:
        /* <DEDUP_REMOVED lines=9> */
[-C--:B------:R-:W-:Y:S01]  /*8600*/  FMUL.FTZ R54, R54, R113.reuse ;  /* 0x0000007136367220 */ /* 0x080fe20000410000 */
[----:B------:R-:W-:Y:S01]  /*8610*/  FMUL.FTZ R5, R56, R113 ;  /* 0x0000007138057220 */ /* 0x000fe20000410000 */
[----:B------:R-:W1:Y:S04]  /*8620*/  LDCU.64 UR10, c[0x0][0x380] ;  /* 0x00007000ff0a77ac */ /* 0x000e680008000a00 */
[----:B------:R-:W-:Y:S01]  /*8630*/  F2FP.BF16.F32.PACK_AB R5, R5, R54 ;  /* 0x000000360505723e */ /* 0x000fe200000010ff */
[----:B0-----:R-:W-:Y:S01]  /*8640*/  IMAD R52, R48, UR4, RZ ;  /* 0x0000000430347c24 */ /* 0x001fe2000f8e02ff */
[----:B------:R-:W-:-:S05]  /*8650*/  MOV R48, R116 ;  /* 0x0000007400307202 */ /* 0x000fca0000000f00 */
[----:B------:R-:W-:-:S04]  /*8660*/  IMAD.WIDE.U32 R50, R47, UR4, R48 ;  /* 0x000000042f327c25 */ /* 0x000fc8000f8e0030 */
[----:B------:R-:W-:Y:S01]  /*8670*/  IMAD R47, R47, UR5, R52 ;  /* 0x000000052f2f7c24 */ /* 0x000fe2000f8e0234 */
[----:B-1----:R-:W-:-:S04]  /*8680*/  LEA R48, P0, R50, UR10, 0x1 ;  /* 0x0000000a32307c11 */ /* 0x002fc8000f8008ff */
[----:B------:R-:W-:-:S04]  /*8690*/  IADD3 R47, PT, PT, R51, R47, RZ ;  /* 0x0000002f332f7210 */ /* 0x000fc80007ffe0ff */
[----:B------:R-:W-:-:S05]  /*86a0*/  LEA.HI.X R49, R50, UR11, R47, 0x1, P0 ;  /* 0x0000000b32317c11 */ /* 0x000fca00080f0c2f */
[----:B------:R0:W-:Y:S02]  /*86b0*/  STG.E desc[UR6][R48.64], R5 ;  /* 0x0000000530007986 */ /* 0x0001e4000c101906 */
.L_x_167:
[----:B------:R-:W-:Y:S05]  /*86c0*/  BSYNC.RECONVERGENT B0 ;  /* 0x0000000000007941 */ /* 0x000fea0003800200 */
.L_x_166:
        /* <DEDUP_REMOVED lines=23> */
.L_x_168:
[----:B------:R-:W-:Y:S01]  /*8840*/  BSSY.RECONVERGENT B0, `(.L_x_169) ;  /* 0x0000013000007945 */ /* 0x000fe20003800200 */
[----:B------:R-:W-:Y:S01]  /*8850*/  FFMA.FTZ R50, R34, R11, -R53 ;  /* 0x0000000b22327223 */ /* 0x000fe20000010835 */
[----:B------:R-:W-:Y:S01]  /*8860*/  FMUL.FTZ R7, R46, R113 ;  /* 0x000000712e077220 */ /* 0x000fe20000410000 */
[----:B------:R-:W-:Y:S01]  /*8870*/  FFMA.FTZ R56, R35, R100, -R56 ;  /* 0x0000006423387223 */ /* 0x000fe20000010838 */
[----:B------:R-:W-:Y:S06]  /*8880*/  @P3 BRA `(.L_x_170) ;  /* 0x0000000000383947 */ /* 0x000fec0003800000 */
[----:B------:R-:W1:Y:S01]  /*8890*/  LDCU.64 UR4, c[0x0][0x3f8] ;  /* 0x00007f00ff0477ac */ /* 0x000e620008000a00 */
[----:B------:R-:W-:Y:S01]  /*88a0*/  MOV R46, R116 ;  /* 0x00000074002e7202 */ /* 0x000fe20000000f00 */
[----:B------:R-:W-:Y:S01]  /*88b0*/  FMUL.FTZ R50, R50, R113 ;  /* 0x0000007132327220 */ /* 0x000fe20000410000 */
[----:B------:R-:W-:Y:S01]  /*88c0*/  MOV R47, R119 ;  /* 0x00000077002f7202 */ /* 0x000fe20000000f00 */
[----:B------:R-:W2:Y:S01]  /*88d0*/  LDCU.64 UR10, c[0x0][0x380] ;  /* 0x00007000ff0a77ac */ /* 0x000ea20008000a00 */
[----:B0-----:R-:W-:-:S05]  /*88e0*/  FMUL.FTZ R5, R56, R113 ;  /* 0x0000007138057220 */ /* 0x001fca0000410000 */
        /* <DEDUP_REMOVED lines=8> */
.L_x_170:
[----:B------:R-:W-:Y:S05]  /*8970*/  BSYNC.RECONVERGENT B0 ;  /* 0x0000000000007941 */ /* 0x000fea0003800200 */
.L_x_169:
[----:B------:R-:W-:Y:S01]  /*8980*/  SHF.L.U32 R13, R13, 0x10, RZ ;  /* 0x000000100d0d7819 */ /* 0x000fe200000006ff */
[----:B-1----:R-:W-:Y:S01]  /*8990*/  FFMA.FTZ R47, R31, R7, R36 ;  /* 0x000000071f2f7223 */ /* 0x002fe20000010024 */
        /* <DEDUP_REMOVED lines=21> */
.L_x_171:
[----:B------:R-:W-:Y:S01]  /*8af0*/  FFMA.FTZ R40, R31, R50, R36 ;  /* 0x000000321f287223 */ /* 0x000fe20000010024 */
[----:B------:R-:W-:Y:S01]  /*8b00*/  BSSY.RECONVERGENT B0, `(.L_x_172) ;  /* 0x0000014000007945 */ /* 0x000fe20003800200 */
[----:B------:R-:W-:Y:S01]  /*8b10*/  FFMA.FTZ R46, R34, R13, -R47 ;  /* 0x0000000d222e7223 */ /* 0x000fe2000001082f */
[-C--:B------:R-:W-:Y:S01]  /*8b20*/  FMUL.FTZ R7, R42, R113.reuse ;  /* 0x000000712a077220 */ /* 0x080fe20000410000 */
[----:B------:R-:W-:Y:S01]  /*8b30*/  FMUL.FTZ R11, R44, R113 ;  /* 0x000000712c0b7220 */ /* 0x000fe20000410000 */
[----:B------:R-:W-:Y:S01]  /*8b40*/  FFMA.FTZ R98, R35, R98, -R40 ;  /* 0x0000006223627223 */ /* 0x000fe20000010828 */
[----:B------:R-:W-:Y:S06]  /*8b50*/  @P4 BRA `(.L_x_173) ;  /* 0x0000000000384947 */ /* 0x000fec0003800000 */
[----:B------:R-:W1:Y:S01]  /*8b60*/  LDCU.64 UR4, c[0x0][0x3f8] ;  /* 0x00007f00ff0477ac */ /* 0x000e620008000a00 */
[----:B------:R-:W-:Y:S01]  /*8b70*/  MOV R40, R116 ;  /* 0x0000007400287202 */ /* 0x000fe20000000f00 */
[-C--:B------:R-:W-:Y:S01]  /*8b80*/  FMUL.FTZ R46, R46, R113.reuse ;  /* 0x000000712e2e7220 */ /* 0x080fe20000410000 */
[----:B0-----:R-:W-:Y:S01]  /*8b90*/  FMUL.FTZ R5, R98, R113 ;  /* 0x0000007162057220 */ /* 0x001fe20000410000 */
[----:B------:R-:W0:Y:S04]  /*8ba0*/  LDCU.64 UR10, c[0x0][0x380] ;  /* 0x00007000ff0a77ac */ /* 0x000e280008000a00 */
[----:B------:R-:W-:Y:S01]  /*8bb0*/  F2FP.BF16.F32.PACK_AB R5, R5, R46 ;  /* 0x0000002e0505723e */ /* 0x000fe200000010ff */
[----:B-1----:R-:W-:Y:S01]  /*8bc0*/  IMAD R44, R41, UR4, RZ ;  /* 0x00000004292c7c24 */ /* 0x002fe2000f8e02ff */
[----:B------:R-:W-:-:S03]  /*8bd0*/  MOV R41, R119 ;  /* 0x0000007700297202 */ /* 0x000fc60000000f00 */
[----:B------:R-:W-:-:S04]  /*8be0*/  IMAD.WIDE.U32 R42, R39, UR4, R40 ;  /* 0x00000004272a7c25 */ /* 0x000fc8000f8e0028 */
[----:B------:R-:W-:Y:S01]  /*8bf0*/  IMAD R39, R39, UR5, R44 ;  /* 0x0000000527277c24 */ /* 0x000fe2000f8e022c */
[----:B0-----:R-:W-:-:S04]  /*8c00*/  LEA R40, P0, R42, UR10, 0x1 ;  /* 0x0000000a2a287c11 */ /* 0x001fc8000f8008ff */
[----:B------:R-:W-:-:S04]  /*8c10*/  IADD3 R39, PT, PT, R43, R39, RZ ;  /* 0x000000272b277210 */ /* 0x000fc80007ffe0ff */
[----:B------:R-:W-:-:S05]  /*8c20*/  LEA.HI.X R41, R42, UR11, R39, 0x1, P0 ;  /* 0x0000000b2a297c11 */ /* 0x000fca00080f0c27 */
[----:B------:R1:W-:Y:S02]  /*8c30*/  STG.E desc[UR6][R40.64], R5 ;  /* 0x0000000528007986 */ /* 0x0003e4000c101906 */
.L_x_173:
[----:B------:R-:W-:Y:S05]  /*8c40*/  BSYNC.RECONVERGENT B0 ;  /* 0x0000000000007941 */ /* 0x000fea0003800200 */
.L_x_172:
[----:B------:R-:W-:Y:S01]  /*8c50*/  SHF.L.U32 R15, R15, 0x10, RZ ;  /* 0x000000100f0f7819 */ /* 0x000fe200000006ff */
[C-C-:B-1----:R-:W-:Y:S01]  /*8c60*/  FFMA.FTZ R41, R31.reuse, R7, R36.reuse ;  /* 0x000000071f297223 */ /* 0x142fe20000010024 */
        /* <DEDUP_REMOVED lines=21> */
.L_x_174:
[----:B------:R-:W-:Y:S01]  /*8dc0*/  BSSY.RECONVERGENT B0, `(.L_x_175) ;  /* 0x0000012000007945 */ /* 0x000fe20003800200 */
[----:B------:R-:W-:Y:S01]  /*8dd0*/  FFMA.FTZ R42, R34, R15, -R41 ;  /* 0x0000000f222a7223 */ /* 0x000fe20000010829 */
[----:B------:R-:W-:Y:S02]  /*8de0*/  FFMA.FTZ R46, R35, R96, -R46 ;  /* 0x00000060232e7223 */ /* 0x000fe4000001082e */
[----:B------:R-:W-:Y:S05]  /*8df0*/  @P5 BRA `(.L_x_176) ;  /* 0x0000000000385947 */ /* 0x000fea0003800000 */
[----:B------:R-:W1:Y:S01]  /*8e00*/  LDCU.64 UR4, c[0x0][0x3f8] ;  /* 0x00007f00ff0477ac */ /* 0x000e620008000a00 */
[----:B------:R-:W-:Y:S01]  /*8e10*/  MOV R39, R119 ;  /* 0x0000007700277202 */ /* 0x000fe20000000f00 */
[-C--:B------:R-:W-:Y:S01]  /*8e20*/  FMUL.FTZ R42, R42, R113.reuse ;  /* 0x000000712a2a7220 */ /* 0x080fe20000410000 */
[----:B0-----:R-:W-:Y:S01]  /*8e30*/  FMUL.FTZ R5, R46, R113 ;  /* 0x000000712e057220 */ /* 0x001fe20000410000 */
[----:B------:R-:W0:Y:S04]  /*8e40*/  LDCU.64 UR10, c[0x0][0x380] ;  /* 0x00007000ff0a77ac */ /* 0x000e280008000a00 */
[----:B------:R-:W-:Y:S01]  /*8e50*/  F2FP.BF16.F32.PACK_AB R5, R5, R42 ;  /* 0x0000002a0505723e */ /* 0x000fe200000010ff */
[----:B-1----:R-:W-:Y:S01]  /*8e60*/  IMAD R44, R38, UR4, RZ ;  /* 0x00000004262c7c24 */ /* 0x002fe2000f8e02ff */
[----:B------:R-:W-:-:S05]  /*8e70*/  MOV R38, R116 ;  /* 0x0000007400267202 */ /* 0x000fca0000000f00 */
[----:B------:R-:W-:-:S04]  /*8e80*/  IMAD.WIDE.U32 R40, R37, UR4, R38 ;  /* 0x0000000425287c25 */ /* 0x000fc8000f8e0026 */
[----:B------:R-:W-:Y:S01]  /*8e90*/  IMAD R37, R37, UR5, R44 ;  /* 0x0000000525257c24 */ /* 0x000fe2000f8e022c */
[----:B0-----:R-:W-:-:S04]  /*8ea0*/  LEA R38, P0, R40, UR10, 0x1 ;  /* 0x0000000a28267c11 */ /* 0x001fc8000f8008ff */
[----:B------:R-:W-:-:S04]  /*8eb0*/  IADD3 R37, PT, PT, R41, R37, RZ ;  /* 0x0000002529257210 */ /* 0x000fc80007ffe0ff */
[----:B------:R-:W-:-:S05]  /*8ec0*/  LEA.HI.X R39, R40, UR11, R37, 0x1, P0 ;  /* 0x0000000b28277c11 */ /* 0x000fca00080f0c25 */
[----:B------:R1:W-:Y:S02]  /*8ed0*/  STG.E desc[UR6][R38.64], R5 ;  /* 0x0000000526007986 */ /* 0x0003e4000c101906 */
.L_x_176:
[----:B------:R-:W-:Y:S05]  /*8ee0*/  BSYNC.RECONVERGENT B0 ;  /* 0x0000000000007941 */ /* 0x000fea0003800200 */
.L_x_175:
[-C--:B------:R-:W-:Y:S01]  /*8ef0*/  FMUL.FTZ R40, R26, R113.reuse ;  /* 0x000000711a287220 */ /* 0x080fe20000410000 */
[-C--:B------:R-:W-:Y:S01]  /*8f00*/  FMUL.FTZ R59, R20, R113.reuse ;  /* 0x00000071143b7220 */ /* 0x080fe20000410000 */
[-C--:B------:R-:W-:Y:S01]  /*8f10*/  FMUL.FTZ R26, R14, R113.reuse ;  /* 0x000000710e1a7220 */ /* 0x080fe20000410000 */
[-C--:B01----:R-:W-:Y:S01]  /*8f20*/  FMUL.FTZ R5, R4, R113.reuse ;  /* 0x0000007104057220 */ /* 0x083fe20000410000 */
[----:B------:R-:W-:Y:S01]  /*8f30*/  IADD3 R53, PT, PT, R0, 0x120, RZ ;  /* 0x0000012000357810 */ /* 0x000fe20007ffe0ff */
[-C--:B------:R-:W-:Y:S01]  /*8f40*/  FMUL.FTZ R11, R12, R113.reuse ;  /* 0x000000710c0b7220 */ /* 0x080fe20000410000 */
        /* <DEDUP_REMOVED lines=10> */
[-C--:B------:R-:W-:Y:S01]  /*8ff0*/  FMUL.FTZ R12, R10, R113.reuse ;  /* 0x000000710a0c7220 */ /* 0x080fe20000410000 */
[-C--:B------:R-:W-:Y:S01]  /*9000*/  FMUL.FTZ R9, R8, R113.reuse ;  /* 0x0000007108097220 */ /* 0x080fe20000410000 */
[-C--:B------:R-:W-:Y:S01]  /*9010*/  FMUL.FTZ R6, R6, R113.reuse ;  /* 0x0000007106067220 */ /* 0x080fe20000410000 */
[----:B------:R-:W-:Y:S01]  /*9020*/  FMUL.FTZ R30, R30, R113 ;  /* 0x000000711e1e7220 */ /* 0x000fe20000410000 */
[----:B------:R-:W-:Y:S01]  /*9030*/  IADD3 R0, PT, PT, R0, 0x1e0, RZ ;  /* 0x000001e000007810 */ /* 0x000fe20007ffe0ff */
[--C-:B------:R-:W-:Y:S01]  /*9040*/  FFMA.FTZ R47, R31, R41, R36.reuse ;  /* 0x000000291f2f7223 */ /* 0x100fe20000010024 */
[----:B------:R-:W-:Y:S01]  /*9050*/  ISETP.GE.U32.AND P2, PT, R53, UR8, PT ;  /* 0x0000000835007c0c */ /* 0x000fe2000bf46070 */
[--C-:B------:R-:W-:Y:S01]  /*9060*/  FFMA.FTZ R46, R31, R40, R36.reuse ;  /* 0x000000281f2e7223 */ /* 0x100fe20000010024 */
[----:B------:R-:W-:Y:S01]  /*9070*/  ISETP.GE.U32.AND P1, PT, R57, UR8, PT ;  /* 0x0000000839007c0c */ /* 0x000fe2000bf26070 */
[--C-:B------:R-:W-:Y:S01]  /*9080*/  FFMA.FTZ R49, R31, R55, R36.reuse ;  /* 0x000000371f317223 */ /* 0x100fe20000010024 */
[----:B------:R-:W-:Y:S01]  /*9090*/  ISETP.GE.U32.AND P0, PT, R61, UR8, PT ;  /* 0x000000083d007c0c */ /* 0x000fe2000bf06070 */
[C-C-:B------:R-:W-:Y:S01]  /*90a0*/  FFMA.FTZ R48, R31.reuse, R54, R36.reuse ;  /* 0x000000361f307223 */ /* 0x140fe20000010024 */
[----:B------:R-:W-:Y:S01]  /*90b0*/  ISETP.GE.U32.AND P6, PT, R20, UR8, PT ;  /* 0x0000000814007c0c */ /* 0x000fe2000bfc6070 */
[C-C-:B------:R-:W-:Y:S01]  /*90c0*/  FFMA.FTZ R51, R31.reuse, R59, R36.reuse ;  /* 0x0000003b1f337223 */ /* 0x140fe20000010024 */
[----:B------:R-:W-:Y:S01]  /*90d0*/  ISETP.GE.U32.AND P4, PT, R14, UR8, PT ;  /* 0x000000080e007c0c */ /* 0x000fe2000bf86070 */
[C-C-:B------:R-:W-:Y:S01]  /*90e0*/  FFMA.FTZ R50, R31.reuse, R58, R36.reuse ;  /* 0x0000003a1f327223 */ /* 0x140fe20000010024 */
[----:B------:R-:W-:Y:S01]  /*90f0*/  ISETP.GE.U32.AND P5, PT, R4, UR8, PT ;  /* 0x0000000804007c0c */ /* 0x000fe2000bfa6070 */
[C-C-:B------:R-:W-:Y:S01]  /*9100*/  FFMA.FTZ R37, R31.reuse, R39, R36.reuse ;  /* 0x000000271f257223 */ /* 0x140fe20000010024 */
[----:B------:R-:W-:Y:S01]  /*9110*/  SHF.R.S32.HI R52, RZ, 0x1f, R53 ;  /* 0x0000001fff347819 */ /* 0x000fe20000011435 */
[C-C-:B------:R-:W-:Y:S01]  /*9120*/  FFMA.FTZ R22, R31.reuse, R26, R36.reuse ;  /* 0x0000001a1f167223 */ /* 0x140fe20000010024 */
[----:B------:R-:W-:Y:S01]  /*9130*/  SHF.R.S32.HI R56, RZ, 0x1f, R57 ;  /* 0x0000001fff387819 */ /* 0x000fe20000011439 */
[C-C-:B------:R-:W-:Y:S01]  /*9140*/  FFMA.FTZ R15, R31.reuse, R11, R36.reuse ;  /* 0x0000000b1f0f7223 */ /* 0x140fe20000010024 */
[----:B------:R-:W-:Y:S01]  /*9150*/  SHF.R.S32.HI R60, RZ, 0x1f, R61 ;  /* 0x0000001fff3c7819 */ /* 0x000fe2000001143d */
[C---:B------:R-:W-:Y:S01]  /*9160*/  FFMA.FTZ R18, R31.reuse, R12, R36 ;  /* 0x0000000c1f127223 */ /* 0x040fe20000010024 */
[----:B------:R-:W-:Y:S01]  /*9170*/  SHF.R.S32.HI R24, RZ, 0x1f, R20 ;  /* 0x0000001fff187819 */ /* 0x000fe20000011414 */
[C---:B------:R-:W-:Y:S01]  /*9180*/  FFMA.FTZ R13, R31.reuse, R9, R36 ;  /* 0x000000091f0d7223 */ /* 0x040fe20000010024 */
[----:B------:R-:W-:Y:S01]  /*9190*/  SHF.R.S32.HI R16, RZ, 0x1f, R14 ;  /* 0x0000001fff107819 */ /* 0x000fe2000001140e */
[C---:B------:R-:W-:Y:S01]  /*91a0*/  FFMA.FTZ R10, R31.reuse, R6, R36 ;  /* 0x000000061f0a7223 */ /* 0x040fe20000010024 */
[----:B------:R-:W-:Y:S01]  /*91b0*/  SHF.R.S32.HI R8, RZ, 0x1f, R4 ;  /* 0x0000001fff087819 */ /* 0x000fe20000011404 */
[C-C-:B------:R-:W-:Y:S01]  /*91c0*/  FFMA.FTZ R7, R31.reuse, R5, R36.reuse ;  /* 0x000000051f077223 */ /* 0x140fe20000010024 */
[----:B------:R-:W-:Y:S01]  /*91d0*/  ISETP.GE.U32.AND P3, PT, R0, UR8, PT ;  /* 0x0000000800007c0c */ /* 0x000fe2000bf66070 */
[----:B------:R-:W-:Y:S01]  /*91e0*/  FFMA.FTZ R36, R31, R30, R36 ;  /* 0x0000001e1f247223 */ /* 0x000fe20000010024 */
[----:B------:R-:W-:-:S02]  /*91f0*/  ISETP.GE.AND.EX P2, PT, R52, UR9, PT, P2 ;  /* 0x0000000934007c0c */ /* 0x000fc4000bf46320 */
[----:B------:R-:W-:Y:S02]  /*9200*/  ISETP.GE.AND.EX P1, PT, R56, UR9, PT, P1 ;  /* 0x0000000938007c0c */ /* 0x000fe4000bf26310 */
[----:B------:R-:W-:Y:S02]  /*9210*/  ISETP.GE.AND.EX P0, PT, R60, UR9, PT, P0 ;  /* 0x000000093c007c0c */ /* 0x000fe4000bf06300 */
[----:B------:R-:W-:Y:S02]  /*9220*/  ISETP.GE.AND.EX P6, PT, R24, UR9, PT, P6 ;  /* 0x0000000918007c0c */ /* 0x000fe4000bfc6360 */
[----:B------:R-:W-:Y:S02]  /*9230*/  ISETP.GE.AND.EX P4, PT, R16, UR9, PT, P4 ;  /* 0x0000000910007c0c */ /* 0x000fe4000bf86340 */
[----:B------:R-:W-:Y:S02]  /*9240*/  ISETP.GE.AND.EX P5, PT, R8, UR9, PT, P5 ;  /* 0x0000000908007c0c */ /* 0x000fe4000bfa6350 */
[----:B------:R-:W-:-:S02]  /*9250*/  SHF.L.U32 R17, R17, 0x10, RZ ;  /* 0x0000001011117819 */ /* 0x000fc400000006ff */
[----:B------:R-:W-:Y:S01]  /*9260*/  SHF.L.U32 R94, R94, 0x10, RZ ;  /* 0x000000105e5e7819 */ /* 0x000fe200000006ff */
[----:B------:R-:W-:Y:S08]  /*9270*/  BRA.U !UP0, `(.L_x_177) ;  /* 0x0000000108487547 */ /* 0x000ff0000b800000 */
        /* <DEDUP_REMOVED lines=18> */
.L_x_177:
[----:B------:R-:W-:Y:S01]  /*93a0*/  BSSY.RECONVERGENT B0, `(.L_x_178) ;  /* 0x0000012000007945 */ /* 0x000fe20003800200 */
[----:B------:R-:W-:Y:S01]  /*93b0*/  FFMA.FTZ R28, R34, R17, -R47 ;  /* 0x00000011221c7223 */ /* 0x000fe2000001082f */
[----:B------:R-:W-:Y:S02]  /*93c0*/  FFMA.FTZ R46, R35, R94, -R46 ;  /* 0x0000005e232e7223 */ /* 0x000fe4000001082e */
[----:B------:R-:W-:Y:S05]  /*93d0*/  @P2 BRA `(.L_x_179) ;  /* 0x0000000000382947 */ /* 0x000fea0003800000 */
        /* <DEDUP_REMOVED lines=14> */
.L_x_179:
[----:B------:R-:W-:Y:S05]  /*94c0*/  BSYNC.RECONVERGENT B0 ;  /* 0x0000000000007941 */ /* 0x000fea0003800200 */
.L_x_178:
[----:B------:R-:W-:Y:S02]  /*94d0*/  SHF.L.U32 R19, R19, 0x10, RZ ;  /* 0x0000001013137819 */ /* 0x000fe400000006ff */
        /* <DEDUP_REMOVED lines=20> */
.L_x_180:
[----:B------:R-:W-:Y:S01]  /*9620*/  BSSY.RECONVERGENT B0, `(.L_x_181) ;  /* 0x0000012000007945 */ /* 0x000fe20003800200 */
[----:B------:R-:W-:Y:S01]  /*9630*/  FFMA.FTZ R28, R34, R19, -R49 ;  /* 0x00000013221c7223 */ /* 0x000fe20000010831 */
[----:B------:R-:W-:Y:S02]  /*9640*/  FFMA.FTZ R48, R35, R92, -R48 ;  /* 0x0000005c23307223 */ /* 0x000fe40000010830 */
[----:B------:R-:W-:Y:S05]  /*9650*/  @P1 BRA `(.L_x_182) ;  /* 0x0000000000381947 */ /* 0x000fea0003800000 */
[----:B------:R-:W1:Y:S01]  /*9660*/  LDCU.64 UR4, c[0x0][0x3f8] ;  /* 0x00007f00ff0477ac */ /* 0x000e620008000a00 */
[----:B0-----:R-:W-:Y:S01]  /*9670*/  MOV R40, R116 ;  /* 0x0000007400287202 */ /* 0x001fe20000000f00 */
[----:B------:R-:W-:Y:S01]  /*9680*/  FMUL.FTZ R28, R28, R113 ;  /* 0x000000711c1c7220 */ /* 0x000fe20000410000 */
[----:B------:R-:W-:Y:S01]  /*9690*/  MOV R41, R119 ;  /* 0x0000007700297202 */ /* 0x000fe20000000f00 */
[----:B------:R-:W0:Y:S01]  /*96a0*/  LDCU.64 UR10, c[0x0][0x380] ;  /* 0x00007000ff0a77ac */ /* 0x000e220008000a00 */
[----:B------:R-:W-:-:S05]  /*96b0*/  FMUL.FTZ R17, R48, R113 ;  /* 0x0000007130117220 */ /* 0x000fca0000410000 */
        /* <DEDUP_REMOVED lines=8> */
.L_x_182:
[----:B------:R-:W-:Y:S05]  /*9740*/  BSYNC.RECONVERGENT B0 ;  /* 0x0000000000007941 */ /* 0x000fea0003800200 */
.L_x_181:
[----:B------:R-:W-:Y:S02]  /*9750*/  SHF.L.U32 R21, R21, 0x10, RZ ;  /* 0x0000001015157819 */ /* 0x000fe400000006ff */
[----:B------:R-:W-:Y:S01]  /*9760*/  SHF.L.U32 R90, R90, 0x10, RZ ;  /* 0x000000105a5a7819 */ /* 0x000fe200000006ff */
[----:B------:R-:W-:Y:S06]  /*9770*/  BRA.U !UP0, `(.L_x_183) ;  /* 0x0000000108487547 */ /* 0x000fec000b800000 */
[----:B------:R-:W-:Y:S01]  /*9780*/  FFMA.FTZ R19, R35, R58, R33 ;  /* 0x0000003a23137223 */ /* 0x000fe20000010021 */
[----:B01----:R-:W-:-:S03]  /*9790*/  FFMA.FTZ R17, R34, R59, R32 ;  /* 0x0000003b22117223 */ /* 0x003fc60000010020 */
        /* <DEDUP_REMOVED lines=16> */
.L_x_183:
[----:B------:R-:W-:Y:S01]  /*98a0*/  BSSY.RECONVERGENT B0, `(.L_x_184) ;  /* 0x0000012000007945 */ /* 0x000fe20003800200 */
[----:B------:R-:W-:Y:S01]  /*98b0*/  FFMA.FTZ R28, R34, R21, -R51 ;  /* 0x00000015221c7223 */ /* 0x000fe20000010833 */
[----:B------:R-:W-:Y:S02]  /*98c0*/  FFMA.FTZ R50, R35, R90, -R50 ;  /* 0x0000005a23327223 */ /* 0x000fe40000010832 */
[----:B------:R-:W-:Y:S05]  /*98d0*/  @P0 BRA `(.L_x_185) ;  /* 0x0000000000380947 */ /* 0x000fea0003800000 */
[----:B------:R-:W2:Y:S01]  /*98e0*/  LDCU.64 UR4, c[0x0][0x3f8] ;  /* 0x00007f00ff0477ac */ /* 0x000ea20008000a00 */
[----:B01----:R-:W-:Y:S01]  /*98f0*/  MOV R40, R116 ;  /* 0x0000007400287202 */ /* 0x003fe20000000f00 */
[----:B------:R-:W-:Y:S01]  /*9900*/  FMUL.FTZ R28, R28, R113 ;  /* 0x000000711c1c7220 */ /* 0x000fe20000410000 */
[----:B------:R-:W-:Y:S01]  /*9910*/  MOV R41, R119 ;  /* 0x0000007700297202 */ /* 0x000fe20000000f00 */
[----:B------:R-:W0:Y:S01]  /*9920*/  LDCU.64 UR10, c[0x0][0x380] ;  /* 0x00007000ff0a77ac */ /* 0x000e220008000a00 */
[----:B------:R-:W-:-:S05]  /*9930*/  FMUL.FTZ R17, R50, R113 ;  /* 0x0000007132117220 */ /* 0x000fca0000410000 */
[----:B------:R-:W-:Y:S01]  /*9940*/  F2FP.BF16.F32.PACK_AB R17, R17, R28 ;  /* 0x0000001c1111723e */ /* 0x000fe200000010ff */
[----:B--2---:R-:W-:Y:S02]  /*9950*/  IMAD R60, R60, UR4, RZ ;  /* 0x000000043c3c7c24 */ /* 0x004fe4000f8e02ff */
[----:B------:R-:W-:-:S04]  /*9960*/  IMAD.WIDE.U32 R42, R61, UR4, R40 ;  /* 0x000000043d2a7c25 */ /* 0x000fc8000f8e0028 */
[----:B------:R-:W-:Y:S01]  /*9970*/  IMAD R61, R61, UR5, R60 ;  /* 0x000000053d3d7c24 */ /* 0x000fe2000f8e023c */
[----:B0-----:R-:W-:-:S04]  /*9980*/  LEA R40, P0, R42, UR10, 0x1 ;  /* 0x0000000a2a287c11 */ /* 0x001fc8000f8008ff */
[----:B------:R-:W-:-:S04]  /*9990*/  IADD3 R61, PT, PT, R43, R61, RZ ;  /* 0x0000003d2b3d7210 */ /* 0x000fc80007ffe0ff */
[----:B------:R-:W-:-:S05]  /*99a0*/  LEA.HI.X R41, R42, UR11, R61, 0x1, P0 ;  /* 0x0000000b2a297c11 */ /* 0x000fca00080f0c3d */
[----:B------:R2:W-:Y:S02]  /*99b0*/  STG.E desc[UR6][R40.64], R17 ;  /* 0x0000001128007986 */ /* 0x0005e4000c101906 */
.L_x_185:
[----:B------:R-:W-:Y:S05]  /*99c0*/  BSYNC.RECONVERGENT B0 ;  /* 0x0000000000007941 */ /* 0x000fea0003800200 */
.L_x_184:
[----:B------:R-:W-:Y:S02]  /*99d0*/  SHF.L.U32 R23, R23, 0x10, RZ ;  /* 0x0000001017177819 */ /* 0x000fe400000006ff */
[----:B------:R-:W-:Y:S01]  /*99e0*/  SHF.L.U32 R88, R88, 0x10, RZ ;  /* 0x0000001058587819 */ /* 0x000fe200000006ff */
[----:B------:R-:W-:Y:S06]  /*99f0*/  BRA.U !UP0, `(.L_x_186) ;  /* 0x0000000108487547 */ /* 0x000fec000b800000 */
[----:B------:R-:W-:Y:S01]  /*9a00*/  FFMA.FTZ R26, R35, R26, R33 ;  /* 0x0000001a231a7223 */ /* 0x000fe20000010021 */
[----:B------:R-:W-:-:S03]  /*9a10*/  FFMA.FTZ R39, R34, R39, R32 ;  /* 0x0000002722277223 */ /* 0x000fc60000010020 */
[----:B------:R-:W-:Y:S01]  /*9a20*/  FMUL.FTZ R21, R26, -1.4426950216293334961 ;  /* 0xbfb8aa3b1a157820 */ /* 0x000fe20000410000 */
[----:B012---:R-:W-:-:S05]  /*9a30*/  FMUL.FTZ R17, R39, -1.4426950216293334961 ;  /* 0xbfb8aa3b27117820 */ /* 0x007fca0000410000 */
        /* <DEDUP_REMOVED lines=14> */
.L_x_186:
        /* <DEDUP_REMOVED lines=8> */
[----:B------:R-:W3:Y:S01]  /*9ba0*/  LDCU.64 UR10, c[0x0][0x380] ;  /* 0x00007000ff0a77ac */ /* 0x000ee20008000a00 */
[----:B012---:R-:W-:Y:S02]  /*9bb0*/  IMAD R17, R24, UR4, RZ ;  /* 0x0000000418117c24 */ /* 0x007fe4000f8e02ff */
[----:B------:R-:W-:-:S04]  /*9bc0*/  IMAD.WIDE.U32 R22, R20, UR4, R22 ;  /* 0x0000000414167c25 */ /* 0x000fc8000f8e0016 */
[----:B------:R-:W-:Y:S02]  /*9bd0*/  IMAD R19, R20, UR5, R17 ;  /* 0x0000000514137c24 */ /* 0x000fe4000f8e0211 */
[----:B------:R-:W-:Y:S01]  /*9be0*/  FMUL.FTZ R17, R88, R113 ;  /* 0x0000007158117220 */ /* 0x000fe20000410000 */
[C---:B---3--:R-:W-:Y:S02]  /*9bf0*/  LEA R20, P0, R22.reuse, UR10, 0x1 ;  /* 0x0000000a16147c11 */ /* 0x048fe4000f8008ff */
[----:B------:R-:W-:Y:S02]  /*9c00*/  IADD3 R19, PT, PT, R23, R19, RZ ;  /* 0x0000001317137210 */ /* 0x000fe40007ffe0ff */
[----:B------:R-:W-:Y:S02]  /*9c10*/  F2FP.BF16.F32.PACK_AB R17, R17, R26 ;  /* 0x0000001a1111723e */ /* 0x000fe400000010ff */
[----:B------:R-:W-:-:S05]  /*9c20*/  LEA.HI.X R21, R22, UR11, R19, 0x1, P0 ;  /* 0x0000000b16157c11 */ /* 0x000fca00080f0c13 */
[----:B------:R3:W-:Y:S02]  /*9c30*/  STG.E desc[UR6][R20.64], R17 ;  /* 0x0000001114007986 */ /* 0x0007e4000c101906 */
.L_x_188:
[----:B------:R-:W-:Y:S05]  /*9c40*/  BSYNC.RECONVERGENT B0 ;  /* 0x0000000000007941 */ /* 0x000fea0003800200 */
.L_x_187:
[----:B------:R-:W-:Y:S02]  /*9c50*/  SHF.L.U32 R25, R25, 0x10, RZ ;  /* 0x0000001019197819 */ /* 0x000fe400000006ff */
[----:B------:R-:W-:Y:S01]  /*9c60*/  SHF.L.U32 R86, R86, 0x10, RZ ;  /* 0x0000001056567819 */ /* 0x000fe200000006ff */
[----:B------:R-:W-:Y:S06]  /*9c70*/  BRA.U !UP0, `(.L_x_189) ;  /* 0x0000000108487547 */ /* 0x000fec000b800000 */
[----:B------:R-:W-:Y:S01]  /*9c80*/  FFMA.FTZ R11, R34, R11, R32 ;  /* 0x0000000b220b7223 */ /* 0x000fe20000010020 */
[----:B------:R-:W-:-:S03]  /*9c90*/  FFMA.FTZ R12, R35, R12, R33 ;  /* 0x0000000c230c7223 */ /* 0x000fc60000010021 */
[----:B0123--:R-:W-:Y:S01]  /*9ca0*/  FMUL.FTZ R17, R11, -1.4426950216293334961 ;  /* 0xbfb8aa3b0b117820 */ /* 0x00ffe20000410000 */
        /* <DEDUP_REMOVED lines=15> */
.L_x_189:
[----:B------:R-:W-:Y:S01]  /*9da0*/  BSSY.RECONVERGENT B0, `(.L_x_190) ;  /* 0x0000012000007945 */ /* 0x000fe20003800200 */
[----:B------:R-:W-:Y:S01]  /*9db0*/  FFMA.FTZ R12, R34, R25, -R15 ;  /* 0x00000019220c7223 */ /* 0x000fe2000001080f */
[----:B------:R-:W-:Y:S02]  /*9dc0*/  FFMA.FTZ R18, R35, R86, -R18 ;  /* 0x0000005623127223 */ /* 0x000fe40000010812 */
[----:B------:R-:W-:Y:S05]  /*9dd0*/  @P4 BRA `(.L_x_191) ;  /* 0x0000000000384947 */ /* 0x000fea0003800000 */
[----:B------:R-:W4:Y:S01]  /*9de0*/  LDCU.64 UR4, c[0x0][0x3f8] ;  /* 0x00007f00ff0477ac */ /* 0x000f220008000a00 */
[----:B0123--:R-:W-:Y:S01]  /*9df0*/  MOV R17, R119 ;  /* 0x0000007700117202 */ /* 0x00ffe20000000f00 */
[----:B------:R-:W-:Y:S01]  /*9e00*/  FMUL.FTZ R12, R12, R113 ;  /* 0x000000710c0c7220 */ /* 0x000fe20000410000 */
[----:B------:R-:W0:Y:S01]  /*9e10*/  LDCU.64 UR10, c[0x0][0x380] ;  /* 0x00007000ff0a77ac */ /* 0x000e220008000a00 */
[----:B----4-:R-:W-:Y:S01]  /*9e20*/  IMAD R11, R16, UR4, RZ ;  /* 0x00000004100b7c24 */ /* 0x010fe2000f8e02ff */
[----:B------:R-:W-:-:S03]  /*9e30*/  MOV R16, R116 ;  /* 0x0000007400107202 */ /* 0x000fc60000000f00 */
[----:B------:R-:W-:Y:S02]  /*9e40*/  IMAD R15, R14, UR5, R11 ;  /* 0x000000050e0f7c24 */ /* 0x000fe4000f8e020b */
[----:B------:R-:W-:Y:S01]  /*9e50*/  FMUL.FTZ R11, R18, R113 ;  /* 0x00000071120b7220 */ /* 0x000fe20000410000 */
[----:B------:R-:W-:-:S04]  /*9e60*/  IMAD.WIDE.U32 R16, R14, UR4, R16 ;  /* 0x000000040e107c25 */ /* 0x000fc8000f8e0010 */
[----:B------:R-:W-:Y:S02]  /*9e70*/  F2FP.BF16.F32.PACK_AB R11, R11, R12 ;  /* 0x0000000c0b0b723e */ /* 0x000fe400000010ff */
[----:B0-----:R-:W-:Y:S02]  /*9e80*/  LEA R14, P0, R16, UR10, 0x1 ;  /* 0x0000000a100e7c11 */ /* 0x001fe4000f8008ff */
[----:B------:R-:W-:-:S04]  /*9e90*/  IADD3 R15, PT, PT, R17, R15, RZ ;  /* 0x0000000f110f7210 */ /* 0x000fc80007ffe0ff */
[----:B------:R-:W-:-:S05]  /*9ea0*/  LEA.HI.X R15, R16, UR11, R15, 0x1, P0 ;  /* 0x0000000b100f7c11 */ /* 0x000fca00080f0c0f */
[----:B------:R4:W-:Y:S02]  /*9eb0*/  STG.E desc[UR6][R14.64], R11 ;  /* 0x0000000b0e007986 */ /* 0x0009e4000c101906 */
.L_x_191:
[----:B------:R-:W-:Y:S05]  /*9ec0*/  BSYNC.RECONVERGENT B0 ;  /* 0x0000000000007941 */ /* 0x000fea0003800200 */
.L_x_190:
[----:B------:R-:W-:Y:S02]  /*9ed0*/  SHF.L.U32 R27, R27, 0x10, RZ ;  /* 0x000000101b1b7819 */ /* 0x000fe400000006ff */
[----:B------:R-:W-:Y:S01]  /*9ee0*/  SHF.L.U32 R84, R84, 0x10, RZ ;  /* 0x0000001054547819 */ /* 0x000fe200000006ff */
[----:B------:R-:W-:Y:S06]  /*9ef0*/  BRA.U !UP0, `(.L_x_192) ;  /* 0x0000000108487547 */ /* 0x000fec000b800000 */
[----:B------:R-:W-:Y:S01]  /*9f00*/  FFMA.FTZ R9, R34, R9, R32 ;  /* 0x0000000922097223 */ /* 0x000fe20000010020 */
[----:B------:R-:W-:-:S03]  /*9f10*/  FFMA.FTZ R6, R35, R6, R33 ;  /* 0x0000000623067223 */ /* 0x000fc60000010021 */
[----:B----4-:R-:W-:Y:S01]  /*9f20*/  FMUL.FTZ R11, R9, -1.4426950216293334961 ;  /* 0xbfb8aa3b090b7820 */ /* 0x010fe20000410000 */
[----:B------:R-:W-:-:S05]  /*9f30*/  FMUL.FTZ R14, R6, -1.4426950216293334961 ;  /* 0xbfb8aa3b060e7820 */ /* 0x000fca0000410000 */
[----:B------:R-:W4:Y:S04]  /*9f40*/  MUFU.EX2 R11, R11 ;  /* 0x0000000b000b7308 */ /* 0x000f280000000800 */
[----:B------:R-:W5:Y:S01]  /*9f50*/  MUFU.EX2 R14, R14 ;  /* 0x0000000e000e7308 */ /* 0x000f620000000800 */
[----:B----4-:R-:W-:Y:S01]  /*9f60*/  FADD.FTZ R12, R11, 1 ;  /* 0x3f8000000b0c7421 */ /* 0x010fe20000010000 */
[----:B-----5:R-:W-:-:S05]  /*9f70*/  FADD.FTZ R15, R14, 1 ;  /* 0x3f8000000e0f7421 */ /* 0x020fca0000010000 */
[----:B------:R-:W4:Y:S08]  /*9f80*/  MUFU.RCP R12, R12 ;  /* 0x0000000c000c7308 */ /* 0x000f300000001000 */
[----:B------:R-:W0:Y:S01]  /*9f90*/  MUFU.RCP R15, R15 ;  /* 0x0000000f000f7308 */ /* 0x000e220000001000 */
[----:B----4-:R-:W-:Y:S01]  /*9fa0*/  FADD.FTZ R16, -R12, 1 ;  /* 0x3f8000000c107421 */ /* 0x010fe20000010100 */
[----:B------:R-:W-:-:S03]  /*9fb0*/  FMUL.FTZ R27, R27, R12 ;  /* 0x0000000c1b1b7220 */ /* 0x000fc60000410000 */
[----:B------:R-:W-:Y:S01]  /*9fc0*/  FFMA.FTZ R16, R9, R16, 1 ;  /* 0x3f80000009107423 */ /* 0x000fe20000010010 */
[----:B0123--:R-:W-:Y:S01]  /*9fd0*/  FADD.FTZ R17, -R15, 1 ;  /* 0x3f8000000f117421 */ /* 0x00ffe20000010100 */
[----:B------:R-:W-:Y:S02]  /*9fe0*/  FMUL.FTZ R84, R84, R15 ;  /* 0x0000000f54547220 */ /* 0x000fe40000410000 */
[----:B------:R-:W-:Y:S01]  /*9ff0*/  FMUL.FTZ R27, R27, R16 ;  /* 0x000000101b1b7220 */ /* 0x000fe20000410000 */
[----:B------:R-:W-:-:S04]  /*a000*/  FFMA.FTZ R17, R6, R17, 1 ;  /* 0x3f80000006117423 */ /* 0x000fc80000010011 */
[----:B------:R-:W-:-:S07]  /*a010*/  FMUL.FTZ R84, R84, R17 ;  /* 0x0000001154547220 */ /* 0x000fce0000410000 */
.L_x_192:
[----:B------:R-:W-:Y:S01]  /*a020*/  BSSY.RECONVERGENT B0, `(.L_x_193) ;  /* 0x0000012000007945 */ /* 0x000fe20003800200 */
[----:B------:R-:W-:Y:S01]  /*a030*/  FFMA.FTZ R6, R34, R27, -R13 ;  /* 0x0000001b22067223 */ /* 0x000fe2000001080d */
[----:B------:R-:W-:Y:S02]  /*a040*/  FFMA.FTZ R84, R35, R84, -R10 ;  /* 0x0000005423547223 */ /* 0x000fe4000001080a */
[----:B------:R-:W-:Y:S05]  /*a050*/  @P5 BRA `(.L_x_194) ;  /* 0x0000000000385947 */ /* 0x000fea0003800000 */
[----:B------:R-:W5:Y:S01]  /*a060*/  LDCU.64 UR4, c[0x0][0x3f8] ;  /* 0x00007f00ff0477ac */ /* 0x000f620008000a00 */
[----:B------:R-:W-:Y:S01]  /*a070*/  MOV R9, R119 ;  /* 0x0000007700097202 */ /* 0x000fe20000000f00 */
[----:B------:R-:W0:Y:S01]  /*a080*/  LDCU.64 UR10, c[0x0][0x380] ;  /* 0x00007000ff0a77ac */ /* 0x000e220008000a00 */
[----:B-----5:R-:W-:Y:S01]  /*a090*/  IMAD R13, R8, UR4, RZ ;  /* 0x00000004080d7c24 */ /* 0x020fe2000f8e02ff */
[----:B------:R-:W-:-:S05]  /*a0a0*/  MOV R8, R116 ;  /* 0x0000007400087202 */ /* 0x000fca0000000f00 */
[----:B----4-:R-:W-:-:S04]  /*a0b0*/  IMAD.WIDE.U32 R10, R4, UR4, R8 ;  /* 0x00000004040a7c25 */ /* 0x010fc8000f8e0008 */
[----:B------:R-:W-:Y:S02]  /*a0c0*/  IMAD R9, R4, UR5, R13 ;  /* 0x0000000504097c24 */ /* 0x000fe4000f8e020d */
[-C--:B------:R-:W-:Y:S01]  /*a0d0*/  FMUL.FTZ R13, R6, R113.reuse ;  /* 0x00000071060d7220 */ /* 0x080fe20000410000 */
[----:B------:R-:W-:Y:S01]  /*a0e0*/  FMUL.FTZ R4, R84, R113 ;  /* 0x0000007154047220 */ /* 0x000fe20000410000 */
[----:B0-----:R-:W-:Y:S02]  /*a0f0*/  LEA R8, P0, R10, UR10, 0x1 ;  /* 0x0000000a0a087c11 */ /* 0x001fe4000f8008ff */
[----:B------:R-:W-:Y:S02]  /*a100*/  IADD3 R9, PT, PT, R11, R9, RZ ;  /* 0x000000090b097210 */ /* 0x000fe40007ffe0ff */
[----:B------:R-:W-:Y:S02]  /*a110*/  F2FP.BF16.F32.PACK_AB R11, R4, R13 ;  /* 0x0000000d040b723e */ /* 0x000fe400000010ff */
[----:B------:R-:W-:-:S05]  /*a120*/  LEA.HI.X R9, R10, UR11, R9, 0x1, P0 ;  /* 0x0000000b0a097c11 */ /* 0x000fca00080f0c09 */
[----:B------:R0:W-:Y:S02]  /*a130*/  STG.E desc[UR6][R8.64], R11 ;  /* 0x0000000b08007986 */ /* 0x0001e4000c101906 */
.L_x_194:
[----:B------:R-:W-:Y:S05]  /*a140*/  BSYNC.RECONVERGENT B0 ;  /* 0x0000000000007941 */ /* 0x000fea0003800200 */
.L_x_193:
[----:B------:R-:W-:Y:S02]  /*a150*/  SHF.L.U32 R29, R29, 0x10, RZ ;  /* 0x000000101d1d7819 */ /* 0x000fe400000006ff */
[----:B------:R-:W-:Y:S02]  /*a160*/  SHF.R.S32.HI R12, RZ, 0x1f, R0 ;  /* 0x0000001fff0c7819 */ /* 0x000fe40000011400 */
[----:B------:R-:W-:Y:S01]  /*a170*/  SHF.L.U32 R82, R82, 0x10, RZ ;  /* 0x0000001052527819 */ /* 0x000fe200000006ff */
[----:B------:R-:W-:Y:S06]  /*a180*/  BRA.U !UP0, `(.L_x_195) ;  /* 0x0000000108487547 */ /* 0x000fec000b800000 */
[----:B------:R-:W-:Y:S01]  /*a190*/  FFMA.FTZ R5, R34, R5, R32 ;  /* 0x0000000522057223 */ /* 0x000fe20000010020 */
[----:B------:R-:W-:-:S03]  /*a1a0*/  FFMA.FTZ R30, R35, R30, R33 ;  /* 0x0000001e231e7223 */ /* 0x000fc60000010021 */
[----:B------:R-:W-:Y:S01]  /*a1b0*/  FMUL.FTZ R4, R5, -1.4426950216293334961 ;  /* 0xbfb8aa3b05047820 */ /* 0x000fe20000410000 */
[----:B0-----:R-:W-:-:S05]  /*a1c0*/  FMUL.FTZ R8, R30, -1.4426950216293334961 ;  /* 0xbfb8aa3b1e087820 */ /* 0x001fca0000410000 */
[----:B------:R-:W0:Y:S04]  /*a1d0*/  MUFU.EX2 R4, R4 ;  /* 0x0000000400047308 */ /* 0x000e280000000800 */
[----:B------:R-:W5:Y:S01]  /*a1e0*/  MUFU.EX2 R8, R8 ;  /* 0x0000000800087308 */ /* 0x000f620000000800 */
[----:B0-----:R-:W-:Y:S01]  /*a1f0*/  FADD.FTZ R6, R4, 1 ;  /* 0x3f80000004067421 */ /* 0x001fe20000010000 */
[----:B-----5:R-:W-:-:S05]  /*a200*/  FADD.FTZ R9, R8, 1 ;  /* 0x3f80000008097421 */ /* 0x020fca0000010000 */
[----:B------:R-:W0:Y:S08]  /*a210*/  MUFU.RCP R6, R6 ;  /* 0x0000000600067308 */ /* 0x000e300000001000 */
[----:B------:R-:W4:Y:S01]  /*a220*/  MUFU.RCP R9, R9 ;  /* 0x0000000900097308 */ /* 0x000f220000001000 */
[----:B0-----:R-:W-:Y:S01]  /*a230*/  FADD.FTZ R10, -R6, 1 ;  /* 0x3f800000060a7421 */ /* 0x001fe20000010100 */
[----:B------:R-:W-:-:S03]  /*a240*/  FMUL.FTZ R29, R29, R6 ;  /* 0x000000061d1d7220 */ /* 0x000fc60000410000 */
[----:B------:R-:W-:Y:S01]  /*a250*/  FFMA.FTZ R10, R5, R10, 1 ;  /* 0x3f800000050a7423 */ /* 0x000fe2000001000a */
[----:B----4-:R-:W-:Y:S01]  /*a260*/  FADD.FTZ R11, -R9, 1 ;  /* 0x3f800000090b7421 */ /* 0x010fe20000010100 */
[----:B------:R-:W-:Y:S02]  /*a270*/  FMUL.FTZ R82, R82, R9 ;  /* 0x0000000952527220 */ /* 0x000fe40000410000 */
[----:B------:R-:W-:Y:S01]  /*a280*/  FMUL.FTZ R29, R29, R10 ;  /* 0x0000000a1d1d7220 */ /* 0x000fe20000410000 */
[----:B------:R-:W-:-:S04]  /*a290*/  FFMA.FTZ R11, R30, R11, 1 ;  /* 0x3f8000001e0b7423 */ /* 0x000fc8000001000b */
[----:B------:R-:W-:-:S07]  /*a2a0*/  FMUL.FTZ R82, R82, R11 ;  /* 0x0000000b52527220 */ /* 0x000fce0000410000 */
.L_x_195:
[----:B------:R-:W-:Y:S01]  /*a2b0*/  ISETP.GE.AND.EX P3, PT, R12, UR9, PT, P3 ;  /* 0x000000090c007c0c */ /* 0x000fe2000bf66330 */
[----:B------:R-:W-:Y:S01]  /*a2c0*/  FFMA.FTZ R34, R34, R29, -R7 ;  /* 0x0000001d22227223 */ /* 0x000fe20000010807 */
[----:B------:R-:W-:Y:S01]  /*a2d0*/  FFMA.FTZ R36, R35, R82, -R36 ;  /* 0x0000005223247223 */ /* 0x000fe20000010824 */
[----:B------:R-:W-:Y:S02]  /*a2e0*/  BSSY.RECONVERGENT B0, `(.L_x_196) ;  /* 0x000000f000007945 */ /* 0x000fe40003800200 */
[-C--:B------:R-:W-:Y:S01]  /*a2f0*/  FMUL.FTZ R7, R34, R113.reuse ;  /* 0x0000007122077220 */ /* 0x080fe20000410000 */
[----:B------:R-:W-:-:S07]  /*a300*/  FMUL.FTZ R36, R36, R113 ;  /* 0x0000007124247220 */ /* 0x000fce0000410000 */
[----:B------:R-:W-:Y:S05]  /*a310*/  @P3 BRA `(.L_x_197) ;  /* 0x00000000002c3947 */ /* 0x000fea0003800000 */
[----:B------:R-:W5:Y:S01]  /*a320*/  LDCU.64 UR4, c[0x0][0x3f8] ;  /* 0x00007f00ff0477ac */ /* 0x000f620008000a00 */
[----:B------:R-:W-:Y:S02]  /*a330*/  MOV R117, R119 ;  /* 0x0000007700757202 */ /* 0x000fe40000000f00 */
[----:B------:R-:W-:Y:S01]  /*a340*/  F2FP.BF16.F32.PACK_AB R7, R36, R7 ;  /* 0x000000072407723e */ /* 0x000fe200000010ff */
[----:B------:R-:W0:Y:S01]  /*a350*/  LDCU.64 UR8, c[0x0][0x380] ;  /* 0x00007000ff0877ac */ /* 0x000e220008000a00 */
[----:B-----5:R-:W-:Y:S02]  /*a360*/  IMAD R5, R12, UR4, RZ ;  /* 0x000000040c057c24 */ /* 0x020fe4000f8e02ff */
[----:B------:R-:W-:-:S04]  /*a370*/  IMAD.WIDE.U32 R116, R0, UR4, R116 ;  /* 0x0000000400747c25 */ /* 0x000fc8000f8e0074 */
[----:B------:R-:W-:Y:S01]  /*a380*/  IMAD R5, R0, UR5, R5 ;  /* 0x0000000500057c24 */ /* 0x000fe2000f8e0205 */
[----:B0-----:R-:W-:-:S04]  /*a390*/  LEA R4, P0, R116, UR8, 0x1 ;  /* 0x0000000874047c11 */ /* 0x001fc8000f8008ff */
[----:B------:R-:W-:-:S04]  /*a3a0*/  IADD3 R5, PT, PT, R117, R5, RZ ;  /* 0x0000000575057210 */ /* 0x000fc80007ffe0ff */
[----:B------:R-:W-:-:S05]  /*a3b0*/  LEA.HI.X R5, R116, UR9, R5, 0x1, P0 ;  /* 0x0000000974057c11 */ /* 0x000fca00080f0c05 */
[----:B------:R0:W-:Y:S02]  /*a3c0*/  STG.E desc[UR6][R4.64], R7 ;  /* 0x0000000704007986 */ /* 0x0001e4000c101906 */
.L_x_197:
[----:B------:R-:W-:Y:S05]  /*a3d0*/  BSYNC.RECONVERGENT B0 ;  /* 0x0000000000007941 */ /* 0x000fea0003800200 */
.L_x_196:
[----:B------:R-:W5:Y:S01]  /*a3e0*/  LDCU UR4, c[0x0][0x410] ;  /* 0x00008200ff0477ac */ /* 0x000f620008000800 */
[----:B------:R-:W-:Y:S02]  /*a3f0*/  IADD3 R78, PT, PT, R81, R78, RZ ;  /* 0x0000004e514e7210 */ /* 0x000fe40007ffe0ff */
[----:B------:R-:W-:Y:S01]  /*a400*/  IADD3 R76, PT, PT, R76, 0x1, RZ ;  /* 0x000000014c4c7810 */ /* 0x000fe20007ffe0ff */
[----:B------:R-:W5:Y:S02]  /*a410*/  LDCU UR5, c[0x0][0x3e0] ;  /* 0x00007c00ff0577ac */ /* 0x000f640008000800 */
[----:B-----5:R-:W-:-:S06]  /*a420*/  UIMAD UR4, UR4, UR5, URZ ;  /* 0x00000005040472a4 */ /* 0x020fcc000f8e02ff */
[----:B------:R-:W-:-:S13]  /*a430*/  ISETP.GE.AND P0, PT, R78, UR4, PT ;  /* 0x000000044e007c0c */ /* 0x000fda000bf06270 */
[----:B------:R-:W-:Y:S05]  /*a440*/  @!P0 BRA `(.L_x_198) ;  /* 0xffffff5c00448947 */ /* 0x000fea000383ffff */
.L_x_131:
[----:B------:R-:W5:Y:S01]  /*a450*/  S2R R33, SR_TID.X ;  /* 0x0000000000217919 */ /* 0x000f620000002100 */
[----:B0-----:R-:W0:Y:S01]  /*a460*/  LDC R4, c[0x0][0x370] ;  /* 0x0000dc00ff047b82 */ /* 0x001e220000000800 */
[----:B------:R-:W-:Y:S07]  /*a470*/  BSSY.RECONVERGENT B0, `(.L_x_199) ;  /* 0x000000e000007945 */ /* 0x000fee0003800200 */
[----:B------:R-:W1:Y:S08]  /*a480*/  LDC R7, c[0x0][0x374] ;  /* 0x0000dd00ff077b82 */ /* 0x000e700000000800 */
[----:B------:R-:W2:Y:S01]  /*a490*/  LDC.64 R2, c[0x0][0x3c8] ;  /* 0x0000f200ff027b82 */ /* 0x000ea20000000a00 */
[----:B0-----:R-:W-:-:S02]  /*a4a0*/  ISETP.NE.AND P0, PT, R4, 0x1, PT ;  /* 0x000000010400780c */ /* 0x001fc40003f05270 */
[----:B-----5:R-:W-:Y:S02]  /*a4b0*/  ISETP.NE.AND P1, PT, R33, RZ, PT ;  /* 0x000000ff2100720c */ /* 0x020fe40003f25270 */
[----:B-1----:R-:W-:-:S04]  /*a4c0*/  SHF.L.U32 R0, R7, 0x1, RZ ;  /* 0x0000000107007819 */ /* 0x002fc800000006ff */
[----:B------:R-:W-:-:S05]  /*a4d0*/  SEL R5, R0, RZ, P0 ;  /* 0x000000ff00057207 */ /* 0x000fca0000000000 */
[----:B--2---:R-:W-:Y:S02]  /*a4e0*/  IMAD.WIDE.U32 R2, R5, 0x4, R2 ;  /* 0x0000000405027825 */ /* 0x004fe400078e0002 */
[----:B------:R-:W-:Y:S05]  /*a4f0*/  @P1 BRA `(.L_x_200) ;  /* 0x0000000000141947 */ /* 0x000fea0003800000 */
[----:B------:R-:W-:Y:S01]  /*a500*/  HFMA2 R5, -RZ, RZ, 0, 5.9604644775390625e-08 ;  /* 0x00000001ff057431 */ /* 0x000fe200000001ff */
[----:B------:R-:W-:Y:S06]  /*a510*/  MEMBAR.ALL.GPU ;  /* 0x0000000000007992 */ /* 0x000fec000000a000 */
[----:B------:R-:W-:-:S00]  /*a520*/  ERRBAR ;  /* 0x00000000000079ab */ /* 0x000fc00000000000 */
[----:B------:R-:W-:Y:S06]  /*a530*/  CGAERRBAR ;  /* 0x00000000000075ab */ /* 0x000fec0000000000 */
[----:B------:R0:W-:Y:S02]  /*a540*/  REDG.E.ADD.S32.STRONG.GPU desc[UR6][R2.64], R5 ;  /* 0x000000050200798e */ /* 0x0001e4000c12e306 */
.L_x_200:
[----:B------:R-:W-:Y:S05]  /*a550*/  BSYNC.RECONVERGENT B0 ;  /* 0x0000000000007941 */ /* 0x000fea0003800200 */
.L_x_199:
[----:B------:R-:W1:Y:S01]  /*a560*/  S2UR UR5, SR_CTAID.Y ;  /* 0x00000000000579c3 */ /* 0x000e620000002600 */
[----:B0-----:R-:W-:Y:S02]  /*a570*/  IADD3 R5, PT, PT, R7, -0x1, RZ ;  /* 0xffffffff07057810 */ /* 0x001fe40007ffe0ff */
[----:B------:R-:W-:-:S05]  /*a580*/  IADD3 R0, PT, PT, R4, -0x1, RZ ;  /* 0xffffffff04007810 */ /* 0x000fca0007ffe0ff */
[----:B------:R-:W0:Y:S01]  /*a590*/  S2UR UR4, SR_CTAID.X ;  /* 0x00000000000479c3 */ /* 0x000e220000002500 */
[----:B-1----:R-:W-:-:S04]  /*a5a0*/  ISETP.NE.AND P0, PT, R5, UR5, PT ;  /* 0x0000000505007c0c */ /* 0x002fc8000bf05270 */
[----:B0-----:R-:W-:-:S13]  /*a5b0*/  ISETP.NE.OR P0, PT, R0, UR4, P0 ;  /* 0x0000000400007c0c */ /* 0x001fda0008705670 */
[----:B------:R-:W-:Y:S05]  /*a5c0*/  @P0 EXIT ;  /* 0x000000000000094d */ /* 0x000fea0003800000 */
[----:B------:R-:W-:Y:S05]  /*a5d0*/  @P1 BRA `(.L_x_201) ;  /* 0x0000000000201947 */ /* 0x000fea0003800000 */
[----:B------:R-:W-:-:S05]  /*a5e0*/  IMAD R0, R4, R7, RZ ;  /* 0x0000000704007224 */ /* 0x000fca00078e02ff */
[----:B------:R-:W-:-:S13]  /*a5f0*/  ISETP.NE.AND P0, PT, R0, -0x1, PT ;  /* 0xffffffff0000780c */ /* 0x000fda0003f05270 */
[----:B------:R-:W-:Y:S05]  /*a600*/  @!P0 BRA `(.L_x_201) ;  /* 0x0000000000148947 */ /* 0x000fea0003800000 */
.L_x_202:
[----:B------:R-:W2:Y:S04]  /*a610*/  LDG.E.STRONG.GPU R5, desc[UR6][R2.64] ;  /* 0x0000000602057981 */ /* 0x000ea8000c1ef900 */
[----:B--2---:R-:W-:Y:S01]  /*a620*/  CCTL.IVALL ;  /* 0x00000000ff00798f */ /* 0x004fe20002000000 */
[----:B------:R-:W-:Y:S05]  /*a630*/  YIELD ;  /* 0x0000000000007946 */ /* 0x000fea0003800000 */
[----:B------:R-:W-:-:S13]  /*a640*/  ISETP.NE.AND P0, PT, R5, R0, PT ;  /* 0x000000000500720c */ /* 0x000fda0003f05270 */
[----:B------:R-:W-:Y:S05]  /*a650*/  @P0 BRA `(.L_x_202) ;  /* 0xfffffffc00ec0947 */ /* 0x000fea000383ffff */
.L_x_201:
[----:B------:R-:W-:Y:S05]  /*a660*/  WARPSYNC.ALL ;  /* 0x0000000000007948 */ /* 0x000fea0003800000 */
[----:B------:R-:W0:Y:S08]  /*a670*/  LDC.64 R34, c[0x0][0x3f8] ;  /* 0x0000fe00ff227b82 */ /* 0x000e300000000a00 */
[----:B------:R-:W-:Y:S01]  /*a680*/  BAR.SYNC.DEFER_BLOCKING 0x0 ;  /* 0x0000000000007b1d */ /* 0x000fe20000010000 */
[----:B0-----:R-:W-:-:S04]  /*a690*/  LEA.HI R28, P0, R35, R34, RZ, 0x1 ;  /* 0x00000022231c7211 */ /* 0x001fc800078108ff */
        /* <DEDUP_REMOVED lines=18> */
[----:B----4-:R-:W-:-:S04]  /*a7c0*/  SEL R11, RZ, 0x1, !P0 ;  /* 0x00000001ff0b7807 */ /* 0x010fc80004000000 */
        /* <DEDUP_REMOVED lines=30> */
[----:B------:R-:W-:Y:S01]  /*a9b0*/  MOV R3, R26 ;  /* 0x0000001a00037202 */ /* 0x000fe20000000f00 */
[----:B------:R-:W2:Y:S01]  /*a9c0*/  LDCU.64 UR10, c[0x0][0x388] ;  /* 0x00007100ff0a77ac */ /* 0x000ea20008000a00 */
[C---:B---3--:R-:W-:Y:S02]  /*a9d0*/  SHF.L.U32 R17, R33.reuse, 0x3, RZ ;  /* 0x0000000321117819 */ /* 0x048fe400000006ff */
[----:B------:R-:W-:Y:S01]  /*a9e0*/  SHF.L.U64.HI R18, R33, 0x3, R26 ;  /* 0x0000000321127819 */ /* 0x000fe2000001021a */
[----:B------:R-:W-:Y:S01]  /*a9f0*/  IMAD.WIDE.U32 R2, R5, 0x180, R2 ;  /* 0x0000018005027825 */ /* 0x000fe200078e0002 */
[----:B------:R-:W-:-:S02]  /*aa00*/  SHF.L.U32 R25, R35, 0x2, RZ ;  /* 0x0000000223197819 */ /* 0x000fc400000006ff */
[----:B------:R-:W-:Y:S02]  /*aa10*/  SHF.L.U64.HI R27, R28, 0x2, R30 ;  /* 0x000000021c1b7819 */ /* 0x000fe4000001021e */
[----:B------:R-:W-:Y:S02]  /*aa20*/  SHF.L.U64.HI R23, R24, 0x2, R31 ;  /* 0x0000000218177819 */ /* 0x000fe4000001021f */
[----:B0-----:R-:W-:Y:S01]  /*aa30*/  LEA R21, P1, R33, UR4, 0x2 ;  /* 0x0000000421157c11 */ /* 0x001fe2000f8210ff */
        /* <DEDUP_REMOVED lines=12> */
.L_x_205:
        /* <DEDUP_REMOVED lines=29> */
.L_x_204:
[----:B------:R-:W-:Y:S05]  /*acd0*/  BSYNC.RECONVERGENT B0 ;  /* 0x0000000000007941 */ /* 0x000fea0003800200 */
.L_x_203:
[----:B------:R-:W-:Y:S05]  /*ace0*/  @!P0 EXIT ;  /* 0x000000000000894d */ /* 0x000fea0003800000 */
[----:B------:R-:W-:Y:S01]  /*acf0*/  SHF.L.U64.HI R29, R34, 0x2, R35 ;  /* 0x00000002221d7819 */ /* 0x000fe20000010223 */
[----:B------:R-:W1:Y:S01]  /*ad00*/  LDCU.64 UR4, c[0x0][0x3d8] ;  /* 0x00007b00ff0477ac */ /* 0x000e620008000a00 */
[----:B------:R-:W-:Y:S02]  /*ad10*/  SHF.L.U64.HI R37, R24, 0x2, R31 ;  /* 0x0000000218257819 */ /* 0x000fe4000001021f */
[----:B------:R-:W-:Y:S01]  /*ad20*/  SHF.L.U32 R27, R34, 0x2, RZ ;  /* 0x00000002221b7819 */ /* 0x000fe200000006ff */
[----:B------:R-:W2:Y:S01]  /*ad30*/  LDCU.64 UR8, c[0x0][0x388] ;  /* 0x00007100ff0877ac */ /* 0x000ea20008000a00 */
[----:B------:R-:W-:Y:S02]  /*ad40*/  SHF.L.U32 R39, R24, 0x2, RZ ;  /* 0x0000000218277819 */ /* 0x000fe400000006ff */
[C---:B------:R-:W-:Y:S01]  /*ad50*/  SHF.L.U64.HI R31, R28.reuse, 0x2, R30 ;  /* 0x000000021c1f7819 */ /* 0x040fe2000001021e */
[----:B------:R-:W4:Y:S01]  /*ad60*/  LDCU.64 UR10, c[0x0][0x390] ;  /* 0x00007200ff0a77ac */ /* 0x000f220008000a00 */
[----:B------:R-:W-:-:S07]  /*ad70*/  SHF.L.U32 R35, R28, 0x2, RZ ;  /* 0x000000021c237819 */ /* 0x000fce00000006ff */
.L_x_206:
[C---:B0-----:R-:W-:Y:S02]  /*ad80*/  SHF.L.U32 R14, R33.reuse, 0x2, RZ ;  /* 0x00000002210e7819 */ /* 0x041fe400000006ff */
[----:B------:R-:W-:Y:S02]  /*ad90*/  SHF.L.U64.HI R0, R33, 0x2, R26 ;  /* 0x0000000221007819 */ /* 0x000fe4000001021a */
[----:B-1----:R-:W-:-:S04]  /*ada0*/  IADD3 R2, P0, PT, R14, UR4, RZ ;  /* 0x000000040e027c10 */ /* 0x002fc8000ff1e0ff */
[----:B------:R-:W-:Y:S02]  /*adb0*/  IADD3.X R3, PT, PT, R0, UR5, RZ, P0, !PT ;  /* 0x0000000500037c10 */ /* 0x000fe400087fe4ff */
[C---:B------:R-:W-:Y:S02]  /*adc0*/  IADD3 R4, P0, PT, R2.reuse, R35, RZ ;  /* 0x0000002302047210 */ /* 0x040fe40007f1e0ff */
[C---:B------:R-:W-:Y:S01]  /*add0*/  IADD3 R8, P1, PT, R2.reuse, R39, RZ ;  /* 0x0000002702087210 */ /* 0x040fe20007f3e0ff */
[----:B------:R0:W5:Y:S01]  /*ade0*/  LDG.E R16, desc[UR6][R2.64] ;  /* 0x0000000602107981 */ /* 0x000162000c1e1900 */
[C---:B------:R-:W-:Y:S02]  /*adf0*/  IADD3.X R5, PT, PT, R3.reuse, R31, RZ, P0, !PT ;  /* 0x0000001f03057210 */ /* 0x040fe400007fe4ff */
[----:B------:R-:W-:Y:S02]  /*ae00*/  IADD3 R6, P0, PT, R2, R27, RZ ;  /* 0x0000001b02067210 */ /* 0x000fe40007f1e0ff */
[C---:B------:R-:W-:Y:S01]  /*ae10*/  IADD3.X R9, PT, PT, R3.reuse, R37, RZ, P1, !PT ;  /* 0x0000002503097210 */ /* 0x040fe20000ffe4ff */
[----:B---3--:R1:W5:Y:S01]  /*ae20*/  LDG.E R17, desc[UR6][R4.64] ;  /* 0x0000000604117981 */ /* 0x008362000c1e1900 */
[----:B------:R-:W-:-:S03]  /*ae30*/  IADD3.X R7, PT, PT, R3, R29, RZ, P0, !PT ;  /* 0x0000001d03077210 */ /* 0x000fc600007fe4ff */
[----:B------:R-:W3:Y:S04]  /*ae40*/  LDG.E R19, desc[UR6][R8.64] ;  /* 0x0000000608137981 */ /* 0x000ee8000c1e1900 */
[----:B------:R1:W3:Y:S01]  /*ae50*/  LDG.E R18, desc[UR6][R6.64] ;  /* 0x0000000606127981 */ /* 0x0002e2000c1e1900 */
[C---:B------:R-:W-:Y:S02]  /*ae60*/  SHF.L.U32 R25, R33.reuse, 0x3, RZ ;  /* 0x0000000321197819 */ /* 0x040fe400000006ff */
[----:B------:R-:W-:Y:S02]  /*ae70*/  SHF.L.U64.HI R26, R33, 0x3, R26 ;  /* 0x00000003211a7819 */ /* 0x000fe4000001021a */
[----:B------:R-:W-:Y:S02]  /*ae80*/  LOP3.LUT R12, R25, 0xfffffff8, RZ, 0xc0, !PT ;  /* 0xfffffff8190c7812 */ /* 0x000fe400078ec0ff */
[----:B------:R-:W-:-:S02]  /*ae90*/  LOP3.LUT R14, R14, 0xfffffffc, RZ, 0xc0, !PT ;  /* 0xfffffffc0e0e7812 */ /* 0x000fc400078ec0ff */
[----:B--2---:R-:W-:Y:S02]  /*aea0*/  IADD3 R10, P0, PT, R12, UR8, RZ ;  /* 0x000000080c0a7c10 */ /* 0x004fe4000ff1e0ff */
[----:B0-----:R-:W-:Y:S02]  /*aeb0*/  LOP3.LUT R2, R26, 0x3, RZ, 0xc0, !PT ;  /* 0x000000031a027812 */ /* 0x001fe400078ec0ff */
[----:B----4-:R-:W-:Y:S02]  /*aec0*/  IADD3 R12, P1, PT, R12, UR10, RZ ;  /* 0x0000000a0c0c7c10 */ /* 0x010fe4000ff3e0ff */
[----:B------:R-:W-:Y:S02]  /*aed0*/  LOP3.LUT R0, R0, 0x3, RZ, 0xc0, !PT ;  /* 0x0000000300007812 */ /* 0x000fe400078ec0ff */
[----:B------:R-:W-:Y:S02]  /*aee0*/  IADD3 R14, P2, PT, R14, UR4, RZ ;  /* 0x000000040e0e7c10 */ /* 0x000fe4000ff5e0ff */
[----:B------:R-:W-:-:S02]  /*aef0*/  IADD3.X R11, PT, PT, R2, UR9, RZ, P0, !PT ;  /* 0x00000009020b7c10 */ /* 0x000fc400087fe4ff */
[----:B------:R-:W-:Y:S02]  /*af00*/  IADD3.X R13, PT, PT, R2, UR11, RZ, P1, !PT ;  /* 0x0000000b020d7c10 */ /* 0x000fe40008ffe4ff */
[----:B------:R-:W-:Y:S02]  /*af10*/  IADD3.X R15, PT, PT, R0, UR5, RZ, P2, !PT ;  /* 0x00000005000f7c10 */ /* 0x000fe400097fe4ff */
[C---:B------:R-:W-:Y:S02]  /*af20*/  IADD3 R2, P0, PT, R14.reuse, R35, RZ ;  /* 0x000000230e027210 */ /* 0x040fe40007f1e0ff */
[C---:B-1----:R-:W-:Y:S02]  /*af30*/  IADD3 R4, P1, PT, R14.reuse, R27, RZ ;  /* 0x0000001b0e047210 */ /* 0x042fe40007f3e0ff */
[----:B------:R-:W-:Y:S02]  /*af40*/  IADD3 R6, P2, PT, R14, R39, RZ ;  /* 0x000000270e067210 */ /* 0x000fe40007f5e0ff */
[----:B------:R-:W-:-:S02]  /*af50*/  IADD3.X R3, PT, PT, R15, R31, RZ, P0, !PT ;  /* 0x0000001f0f037210 */ /* 0x000fc400007fe4ff */
[C---:B------:R-:W-:Y:S02]  /*af60*/  IADD3.X R5, PT, PT, R15.reuse, R29, RZ, P1, !PT ;  /* 0x0000001d0f057210 */ /* 0x040fe40000ffe4ff */
[----:B------:R-:W-:Y:S01]  /*af70*/  IADD3.X R7, PT, PT, R15, R37, RZ, P2, !PT ;  /* 0x000000250f077210 */ /* 0x000fe200017fe4ff */
[----:B-----5:R0:W-:Y:S04]  /*af80*/  STG.E.64 desc[UR6][R10.64], R16 ;  /* 0x000000100a007986 */ /* 0x0201e8000c101b06 */
[----:B---3--:R1:W-:Y:S04]  /*af90*/  STG.E.64 desc[UR6][R12.64], R18 ;  /* 0x000000120c007986 */ /* 0x0083e8000c101b06 */
        /* <DEDUP_REMOVED lines=14> */
[----:B------:R-:W3:Y:S04]  /*b080*/  LDG.E R16, desc[UR6][R14.64+0xc00] ;  /* 0x000c00060e107981 */ /* 0x000ee8000c1e1900 */
[----:B------:R-:W3:Y:S04]  /*b090*/  LDG.E R17, desc[UR6][R2.64+0xc00] ;  /* 0x000c000602117981 */ /* 0x000ee8000c1e1900 */
[----:B-1----:R-:W4:Y:S04]  /*b0a0*/  LDG.E R18, desc[UR6][R4.64+0xc00] ;  /* 0x000c000604127981 */ /* 0x002f28000c1e1900 */
        /* <DEDUP_REMOVED lines=11> */
[----:B------:R-:W3:Y:S04]  /*b160*/  LDG.E R20, desc[UR6][R14.64+0x1200] ;  /* 0x001200060e147981 */ /* 0x000ee8000c1e1900 */
[----:B------:R-:W3:Y:S04]  /*b170*/  LDG.E R21, desc[UR6][R2.64+0x1200] ;  /* 0x0012000602157981 */ /* 0x000ee8000c1e1900 */
        /* <DEDUP_REMOVED lines=14> */
[----:B---3--:R1:W-:Y:S04]  /*b260*/  STG.E.64 desc[UR6][R10.64], R20 ;  /* 0x000000140a007986 */ /* 0x0083e8000c101b06 */
[----:B--2---:R1:W-:Y:S07]  /*b270*/  STG.E.64 desc[UR6][R12.64], R22 ;  /* 0x000000160c007986 */ /* 0x0043ee000c101b06 */
[----:B------:R-:W-:Y:S05]  /*b280*/  @P0 BRA `(.L_x_206) ;  /* 0xfffffff800bc0947 */ /* 0x000fea000383ffff */
[----:B------:R-:W-:Y:S05]  /*b290*/  EXIT ;  /* 0x000000000000794d */ /* 0x000fea0003800000 */
.L_x_207:
        /* <DEDUP_REMOVED lines=14> */
.L_x_3410:


//--------------------- .text._Z35group_norm_nhwc_bwd_one_pass_kernelI11Bf16IOBf16WLi64ELi24ELi384EEv26Group_norm_nhwc_bwd_params --------------------------
	.section	.text._Z35group_norm_nhwc_bwd_one_pass_kernelI11Bf16IOBf16WLi64ELi24ELi384EEv26Group_norm_nhwc_bwd_params,"ax",@progbits
	.align	128
        .global         _Z35group_norm_nhwc_bwd_one_pass_kernelI11Bf16IOBf16WLi64ELi24ELi384EEv26Group_norm_nhwc_bwd_params
        .type           _Z35group_norm_nhwc_bwd_one_pass_kernelI11Bf16IOBf16WLi64ELi24ELi384EEv26Group_norm_nhwc_bwd_params,@function
        .size           _Z35group_norm_nhwc_bwd_one_pass_kernelI11Bf16IOBf16WLi64ELi24ELi384EEv26Group_norm_nhwc_bwd_params,(.L_x_3411 - _Z35group_norm_nhwc_bwd_one_pass_kernelI11Bf16IOBf16WLi64ELi24ELi384EEv26Group_norm_nhwc_bwd_params)
        .other          _Z35group_norm_nhwc_bwd_one_pass_kernelI11Bf16IOBf16WLi64ELi24ELi384EEv26Group_norm_nhwc_bwd_params,@"STO_CUDA_ENTRY STV_DEFAULT"
_Z35group_norm_nhwc_bwd_one_pass_kernelI11Bf16IOBf16WLi64ELi24ELi384EEv26Group_norm_nhwc_bwd_params:
.text._Z35group_norm_nhwc_bwd_one_pass_kernelI11Bf16IOBf16WLi64ELi24ELi384EEv26Group_norm_nhwc_bwd_params:
        /* <DEDUP_REMOVED lines=33> */
.L_x_233:
[----:B0-----:R-:W0:Y:S01]  /*0210*/  LDC R11, c[0x0][0x410] ;  /* 0x00010400ff0b7b82 */ /* 0x001e220000000800 */
[----:B------:R-:W-:Y:S01]  /*0220*/  MOV R4, RZ ;  /* 0x000000ff00047202 */ /* 0x000fe20000000f00 */
[----:B--2---:R-:W2:Y:S01]  /*0230*/  LDCU.128 UR16, c[0x0][0x400] ;  /* 0x00008000ff1077ac */ /* 0x004ea20008000c00 */
[----:B------:R-:W-:Y:S02]  /*0240*/  IABS R9, R42 ;  /* 0x0000002a00097213 */ /* 0x000fe40000000000 */
[----:B------:R-:W-:Y:S02]  /*0250*/  SHF.R.S32.HI R13, RZ, 0x1f, R45 ;  /* 0x0000001fff0d7819 */ /* 0x000fe4000001142d */
[----:B------:R-:W-:Y:S02]  /*0260*/  ISETP.GE.AND P3, PT, R42, RZ, PT ;  /* 0x000000ff2a00720c */ /* 0x000fe40003f66270 */
[----:B--2---:R-:W-:Y:S02]  /*0270*/  ISETP.GE.U32.AND P0, PT, R45, UR16, PT ;  /* 0x000000102d007c0c */ /* 0x004fe4000bf06070 */
[----:B0-----:R-:W-:-:S02]  /*0280*/  IABS R8, R11 ;  /* 0x0000000b00087213 */ /* 0x001fc40000000000 */
[----:B------:R-:W-:Y:S02]  /*0290*/  ISETP.GE.AND.EX P0, PT, R13, UR17, PT, P0 ;  /* 0x000000110d007c0c */ /* 0x000fe4000bf06300 */
[----:B------:R-:W0:Y:S01]  /*02a0*/  I2F.RP R3, R8 ;  /* 0x0000000800037306 */ /* 0x000e220000209400 */
[----:B------:R-:W-:Y:S02]  /*02b0*/  IADD3 R20, PT, PT, R45, 0x20, RZ ;  /* 0x000000202d147810 */ /* 0x000fe40007ffe0ff */
[----:B------:R-:W-:-:S08]  /*02c0*/  LOP3.LUT R10, R36, 0xffff, RZ, 0xc0, !PT ;  /* 0x0000ffff240a7812 */ /* 0x000fd000078ec0ff */
[----:B------:R-:W2:Y:S01]  /*02d0*/  @!P0 LDC.64 R16, c[0x0][0x3a0] ;  /* 0x0000e800ff108b82 */ /* 0x000ea20000000a00 */
[----:B0-----:R-:W0:Y:S07]  /*02e0*/  MUFU.RCP R3, R3 ;  /* 0x0000000300037308 */ /* 0x001e2e0000001000 */
[----:B------:R-:W3:Y:S01]  /*02f0*/  @!P0 LDC.64 R14, c[0x0][0x398] ;  /* 0x0000e600ff0e8b82 */ /* 0x000ee20000000a00 */
[----:B0-----:R-:W-:-:S04]  /*0300*/  IADD3 R6, PT, PT, R3, 0xffffffe, RZ ;  /* 0x0ffffffe03067810 */ /* 0x001fc80007ffe0ff */
[----:B------:R0:W5:Y:S02]  /*0310*/  F2I.FTZ.U32.TRUNC.NTZ R5, R6 ;  /* 0x0000000600057305 */ /* 0x000164000021f000 */
[----:B0-----:R-:W-:-:S04]  /*0320*/  LOP3.LUT R6, R42, R11, RZ, 0x3c, !PT ;  /* 0x0000000b2a067212 */ /* 0x001fc800078e3cff */
[----:B------:R-:W-:Y:S02]  /*0330*/  ISETP.GE.AND P2, PT, R6, RZ, PT ;  /* 0x000000ff0600720c */ /* 0x000fe40003f46270 */
[----:B-----5:R-:W-:-:S05]  /*0340*/  IADD3 R7, PT, PT, RZ, -R5, RZ ;  /* 0x80000005ff077210 */ /* 0x020fca0007ffe0ff */
[----:B------:R-:W-:-:S04]  /*0350*/  IMAD R7, R7, R8, RZ ;  /* 0x0000000807077224 */ /* 0x000fc800078e02ff */
[----:B------:R-:W-:-:S06]  /*0360*/  IMAD.HI.U32 R4, R5, R7, R4 ;  /* 0x0000000705047227 */ /* 0x000fcc00078e0004 */
[----:B------:R-:W-:Y:S02]  /*0370*/  IMAD.HI.U32 R7, R4, R9, RZ ;  /* 0x0000000904077227 */ /* 0x000fe400078e00ff */
[----:B------:R-:W0:Y:S03]  /*0380*/  LDC.64 R4, c[0x0][0x3b8] ;  /* 0x0000ee00ff047b82 */ /* 0x000e260000000a00 */
[----:B------:R-:W-:-:S05]  /*0390*/  IADD3 R3, PT, PT, -R7, RZ, RZ ;  /* 0x000000ff07037210 */ /* 0x000fca0007ffe1ff */
[----:B------:R-:W-:-:S05]  /*03a0*/  IMAD R3, R8, R3, R9 ;  /* 0x0000000308037224 */ /* 0x000fca00078e0209 */
[----:B------:R-:W-:Y:S01]  /*03b0*/  ISETP.GT.U32.AND P4, PT, R8, R3, PT ;  /* 0x000000030800720c */ /* 0x000fe20003f84070 */
[----:B0-----:R-:W-:-:S12]  /*03c0*/  IMAD.WIDE R4, R42, 0x8, R4 ;  /* 0x000000082a047825 */ /* 0x001fd800078e0204 */
[-C--:B------:R-:W-:Y:S01]  /*03d0*/  @!P4 IADD3 R3, PT, PT, R3, -R8.reuse, RZ ;  /* 0x800000080303c210 */ /* 0x080fe20007ffe0ff */
[----:B------:R-:W5:Y:S03]  /*03e0*/  LDG.E.64 R4, desc[UR12][R4.64] ;  /* 0x0000000c04047981 */ /* 0x000f66000c1e1b00 */
[CC--:B------:R-:W-:Y:S02]  /*03f0*/  ISETP.GE.U32.AND P1, PT, R3.reuse, R8.reuse, PT ;  /* 0x000000080300720c */ /* 0x0c0fe40003f26070 */
[----:B------:R-:W-:Y:S02]  /*0400*/  ISETP.GT.U32.AND P5, PT, R8, R3, PT ;  /* 0x000000030800720c */ /* 0x000fe40003fa4070 */
[----:B------:R-:W-:Y:S02]  /*0410*/  IADD3 R6, PT, PT, R3, -R8, RZ ;  /* 0x8000000803067210 */ /* 0x000fe40007ffe0ff */
[----:B------:R-:W-:-:S02]  /*0420*/  @!P4 IADD3 R7, PT, PT, R7, 0x1, RZ ;  /* 0x000000010707c810 */ /* 0x000fc40007ffe0ff */
[----:B------:R-:W-:Y:S02]  /*0430*/  SEL R3, R6, R3, !P5 ;  /* 0x0000000306037207 */ /* 0x000fe40006800000 */
[----:B------:R-:W-:-:S03]  /*0440*/  ISETP.NE.AND P4, PT, R11, RZ, PT ;  /* 0x000000ff0b00720c */ /* 0x000fc60003f85270 */
[----:B------:R-:W-:Y:S02]  /*0450*/  @P1 IADD3 R7, PT, PT, R7, 0x1, RZ ;  /* 0x0000000107071810 */ /* 0x000fe40007ffe0ff */
[----:B------:R-:W-:Y:S02]  /*0460*/  LOP3.LUT R8, RZ, R11, RZ, 0x33, !PT ;  /* 0x0000000bff087212 */ /* 0x000fe400078e33ff */
[----:B------:R-:W-:Y:S02]  /*0470*/  @!P3 IADD3 R3, PT, PT, -R3, RZ, RZ ;  /* 0x000000ff0303b210 */ /* 0x000fe40007ffe1ff */
[----:B------:R-:W-:Y:S02]  /*0480*/  MOV R9, R7 ;  /* 0x0000000700097202 */ /* 0x000fe40000000f00 */
[----:B------:R-:W-:Y:S01]  /*0490*/  ISETP.GE.U32.AND P1, PT, R20, UR16, PT ;  /* 0x0000001014007c0c */ /* 0x000fe2000bf26070 */
[----:B------:R-:W0:Y:S01]  /*04a0*/  @!P0 LDC.64 R6, c[0x0][0x3f8] ;  /* 0x0000fe00ff068b82 */ /* 0x000e220000000a00 */
[----:B------:R-:W-:-:S02]  /*04b0*/  SHF.R.S32.HI R23, RZ, 0x1f, R20 ;  /* 0x0000001fff177819 */ /* 0x000fc40000011414 */
[C---:B------:R-:W-:Y:S02]  /*04c0*/  SEL R3, R8.reuse, R3, !P4 ;  /* 0x0000000308037207 */ /* 0x040fe40006000000 */
[----:B------:R-:W-:Y:S02]  /*04d0*/  @!P2 IADD3 R9, PT, PT, -R9, RZ, RZ ;  /* 0x000000ff0909a210 */ /* 0x000fe40007ffe1ff */
[----:B------:R-:W-:Y:S01]  /*04e0*/  ISETP.GE.AND.EX P1, PT, R23, UR17, PT, P1 ;  /* 0x0000001117007c0c */ /* 0x000fe2000bf26310 */
[----:B------:R-:W-:Y:S01]  /*04f0*/  IMAD R21, R3, 0x18, RZ ;  /* 0x0000001803157824 */ /* 0x000fe200078e02ff */
[----:B------:R-:W-:-:S04]  /*0500*/  SEL R9, R8, R9, !P4 ;  /* 0x0000000908097207 */ /* 0x000fc80006000000 */
[----:B------:R-:W-:Y:S02]  /*0510*/  SHF.R.S32.HI R8, RZ, 0x1f, R9 ;  /* 0x0000001fff087819 */ /* 0x000fe40000011409 */
[----:B------:R-:W-:-:S03]  /*0520*/  IADD3 R46, P3, PT, R21, R2, RZ ;  /* 0x00000002152e7210 */ /* 0x000fc60007f7e0ff */
[----:B------:R-:W-:Y:S01]  /*0530*/  IMAD R8, R8, UR18, RZ ;  /* 0x0000001208087c24 */ /* 0x000fe2000f8e02ff */
[----:B------:R-:W-:Y:S01]  /*0540*/  LEA.HI.X.SX32 R47, R21, RZ, 0x1, P3 ;  /* 0x000000ff152f7211 */ /* 0x000fe200018f0eff */
[----:B------:R-:W4:Y:S01]  /*0550*/  @!P1 LDC.64 R18, c[0x0][0x3f8] ;  /* 0x0000fe00ff129b82 */ /* 0x000f220000000a00 */
[----:B------:R-:W-:Y:S02]  /*0560*/  IMAD R10, R10, 0x1556, RZ ;  /* 0x000015560a0a7824 */ /* 0x000fe400078e02ff */
[C---:B------:R-:W-:Y:S02]  /*0570*/  IMAD R49, R9.reuse, UR19, R8 ;  /* 0x0000001309317c24 */ /* 0x040fe4000f8e0208 */
[----:B------:R-:W-:Y:S01]  /*0580*/  IMAD.WIDE.U32 R46, R9, UR18, R46 ;  /* 0x00000012092e7c25 */ /* 0x000fe2000f8e002e */
[----:B------:R-:W-:-:S03]  /*0590*/  SHF.R.U32.HI R10, RZ, 0x10, R10 ;  /* 0x00000010ff0a7819 */ /* 0x000fc6000001160a */
[----:B0-----:R-:W-:Y:S01]  /*05a0*/  @!P0 IMAD R2, R13, R6, RZ ;  /* 0x000000060d028224 */ /* 0x001fe200078e02ff */
[----:B------:R-:W-:Y:S01]  /*05b0*/  IADD3 R49, PT, PT, R47, R49, RZ ;  /* 0x000000312f317210 */ /* 0x000fe20007ffe0ff */
[----:B-1----:R-:W0:Y:S01]  /*05c0*/  @!P1 LDC.64 R12, c[0x0][0x398] ;  /* 0x0000e600ff0c9b82 */ /* 0x002e220000000a00 */
[----:B------:R-:W-:Y:S01]  /*05d0*/  @!P0 MOV R48, R46 ;  /* 0x0000002e00308202 */ /* 0x000fe20000000f00 */
[C---:B------:R-:W-:Y:S01]  /*05e0*/  @!P0 IMAD R25, R45.reuse, R7, R2 ;  /* 0x000000072d198224 */ /* 0x040fe200078e0202 */
[----:B------:R-:W-:Y:S02]  /*05f0*/  ISETP.NE.AND P2, PT, RZ, UR9, PT ;  /* 0x00000009ff007c0c */ /* 0x000fe4000bf45270 */
[----:B------:R-:W-:Y:S01]  /*0600*/  PRMT R10, R10, 0x9910, RZ ;  /* 0x000099100a0a7816 */ /* 0x000fe200000000ff */
[----:B------:R-:W-:-:S04]  /*0610*/  @!P0 IMAD.WIDE.U32 R6, R45, R6, R48 ;  /* 0x000000062d068225 */ /* 0x000fc800078e0030 */
[----:B------:R-:W-:Y:S01]  /*0620*/  IMAD R2, R10, 0xc, RZ ;  /* 0x0000000c0a027824 */ /* 0x000fe200078e02ff */
[----:B------:R-:W-:Y:S01]  /*0630*/  @!P0 IADD3 R7, PT, PT, R7, R25, RZ ;  /* 0x0000001907078210 */ /* 0x000fe20007ffe0ff */
[----:B------:R-:W1:Y:S01]  /*0640*/  @!P1 LDC.64 R10, c[0x0][0x3a0] ;  /* 0x0000e800ff0a9b82 */ /* 0x000e620000000a00 */
[C---:B------:R-:W-:Y:S01]  /*0650*/  @!P0 SHF.L.U32 R25, R6.reuse, 0x1, RZ ;  /* 0x0000000106198819 */ /* 0x040fe200000006ff */
[----:B----4-:R-:W-:Y:S01]  /*0660*/  @!P1 IMAD R23, R23, R18, RZ ;  /* 0x0000001217179224 */ /* 0x010fe200078e02ff */
[----:B------:R-:W-:Y:S02]  /*0670*/  IADD3 R2, PT, PT, RZ, -R2, RZ ;  /* 0x80000002ff027210 */ /* 0x000fe40007ffe0ff */
[----:B------:R-:W-:-:S03]  /*0680*/  @!P0 SHF.L.U64.HI R24, R6, 0x1, R7 ;  /* 0x0000000106188819 */ /* 0x000fc60000010207 */
[----:B------:R-:W4:Y:S01]  /*0690*/  @P2 LDC.64 R8, c[0x0][0x3b0] ;  /* 0x0000ec00ff082b82 */ /* 0x000f220000000a00 */
[----:B------:R-:W-:Y:S01]  /*06a0*/  PRMT R29, R2, 0x7710, RZ ;  /* 0x00007710021d7816 */ /* 0x000fe200000000ff */
[----:B------:R-:W-:Y:S01]  /*06b0*/  @!P1 IMAD R27, R20, R19, R23 ;  /* 0x00000013141b9224 */ /* 0x000fe200078e0217 */
[----:B------:R-:W-:-:S05]  /*06c0*/  @!P1 MOV R22, R46 ;  /* 0x0000002e00169202 */ /* 0x000fca0000000f00 */
[----:B------:R-:W4:Y:S01]  /*06d0*/  LDC.64 R6, c[0x0][0x3a8] ;  /* 0x0000ea00ff067b82 */ /* 0x000f220000000a00 */
[----:B------:R-:W-:Y:S02]  /*06e0*/  @!P1 MOV R23, R49 ;  /* 0x0000003100179202 */ /* 0x000fe40000000f00 */
[----:B------:R-:W-:Y:S02]  /*06f0*/  IADD3 R29, PT, PT, R29, R36, RZ ;  /* 0x000000241d1d7210 */ /* 0x000fe40007ffe0ff */
[----:B--2---:R-:W-:Y:S01]  /*0700*/  @!P0 IADD3 R16, P3, PT, R25, R16, RZ ;  /* 0x0000001019108210 */ /* 0x004fe20007f7e0ff */
[----:B------:R-:W-:Y:S01]  /*0710*/  @!P1 IMAD.WIDE.U32 R18, R20, R18, R22 ;  /* 0x0000001214129225 */ /* 0x000fe200078e0016 */
[----:B------:R-:W-:Y:S02]  /*0720*/  SHF.L.U32 R29, R29, 0x1, RZ ;  /* 0x000000011d1d7819 */ /* 0x000fe400000006ff */
[----:B------:R-:W-:Y:S02]  /*0730*/  @!P0 IADD3.X R17, PT, PT, R24, R17, RZ, P3, !PT ;  /* 0x0000001118118210 */ /* 0x000fe40001ffe4ff */
[----:B---3--:R-:W-:-:S02]  /*0740*/  @!P0 IADD3 R14, P3, PT, R25, R14, RZ ;  /* 0x0000000e190e8210 */ /* 0x008fc40007f7e0ff */
[----:B------:R-:W-:Y:S02]  /*0750*/  LOP3.LUT R2, R29, 0xffff, RZ, 0xc0, !PT ;  /* 0x0000ffff1d027812 */ /* 0x000fe400078ec0ff */
[----:B------:R-:W-:Y:S02]  /*0760*/  @!P1 IADD3 R23, PT, PT, R19, R27, RZ ;  /* 0x0000001b13179210 */ /* 0x000fe40007ffe0ff */
[----:B------:R-:W-:Y:S02]  /*0770*/  @!P1 SHF.L.U32 R19, R18, 0x1, RZ ;  /* 0x0000000112139819 */ /* 0x000fe400000006ff */
[----:B------:R-:W-:Y:S02]  /*0780*/  @!P0 IADD3.X R15, PT, PT, R24, R15, RZ, P3, !PT ;  /* 0x0000000f180f8210 */ /* 0x000fe40001ffe4ff */
[----:B------:R-:W-:Y:S02]  /*0790*/  IADD3 R21, PT, PT, R21, R2, RZ ;  /* 0x0000000215157210 */ /* 0x000fe40007ffe0ff */
[----:B------:R-:W-:-:S02]  /*07a0*/  @!P1 SHF.L.U64.HI R18, R18, 0x1, R23 ;  /* 0x0000000112129819 */ /* 0x000fc40000010217 */
[C---:B-1----:R-:W-:Y:S02]  /*07b0*/  @!P1 IADD3 R10, P3, PT, R19.reuse, R10, RZ ;  /* 0x0000000a130a9210 */ /* 0x042fe40007f7e0ff */
[----:B0-----:R-:W-:Y:S02]  /*07c0*/  @!P1 IADD3 R12, P4, PT, R19, R12, RZ ;  /* 0x0000000c130c9210 */ /* 0x001fe40007f9e0ff */
[----:B------:R-:W-:Y:S02]  /*07d0*/  CS2R R40, SRZ ;  /* 0x0000000000287805 */ /* 0x000fe4000001ff00 */
[----:B------:R-:W-:Y:S02]  /*07e0*/  CS2R R38, SRZ ;  /* 0x0000000000267805 */ /* 0x000fe4000001ff00 */
[----:B------:R-:W-:Y:S01]  /*07f0*/  MOV R37, RZ ;  /* 0x000000ff00257202 */ /* 0x000fe20000000f00 */
[----:B----4-:R-:W-:Y:S01]  /*0800*/  @P2 IMAD.WIDE R8, R21, 0x2, R8 ;  /* 0x0000000215082825 */ /* 0x010fe200078e0208 */
[----:B------:R-:W-:-:S02]  /*0810*/  @!P1 IADD3.X R11, PT, PT, R18, R11, RZ, P3, !PT ;  /* 0x0000000b120b9210 */ /* 0x000fc40001ffe4ff */
[----:B------:R-:W-:Y:S01]  /*0820*/  @!P1 IADD3.X R13, PT, PT, R18, R13, RZ, P4, !PT ;  /* 0x0000000d120d9210 */ /* 0x000fe200027fe4ff */
[----:B------:R-:W-:Y:S01]  /*0830*/  IMAD.WIDE R6, R21, 0x2, R6 ;  /* 0x0000000215067825 */ /* 0x000fe200078e0206 */
[----:B------:R-:W2:Y:S04]  /*0840*/  @!P0 LDG.E R41, desc[UR12][R16.64] ;  /* 0x0000000c10298981 */ /* 0x000ea8000c1e1900 */
[----:B------:R-:W3:Y:S04]  /*0850*/  @!P0 LDG.E R40, desc[UR12][R14.64] ;  /* 0x0000000c0e288981 */ /* 0x000ee8000c1e1900 */
[----:B------:R-:W4:Y:S04]  /*0860*/  @P2 LDG.E.U16 R18, desc[UR12][R8.64] ;  /* 0x0000000c08122981 */ /* 0x000f28000c1e1500 */
[----:B------:R0:W4:Y:S04]  /*0870*/  @P2 LDG.E.U16 R19, desc[UR12][R8.64+0x2] ;  /* 0x0000020c08132981 */ /* 0x000128000c1e1500 */
[----:B------:R-:W4:Y:S04]  /*0880*/  LDG.E.U16 R16, desc[UR12][R6.64] ;  /* 0x0000000c06107981 */ /* 0x000f28000c1e1500 */
[----:B------:R2:W4:Y:S04]  /*0890*/  LDG.E.U16 R17, desc[UR12][R6.64+0x2] ;  /* 0x0000020c06117981 */ /* 0x000528000c1e1500 */
[----:B------:R3:W4:Y:S04]  /*08a0*/  @!P1 LDG.E R39, desc[UR12][R10.64] ;  /* 0x0000000c0a279981 */ /* 0x000728000c1e1900 */
[----:B------:R-:W4:Y:S01]  /*08b0*/  @!P1 LDG.E R37, desc[UR12][R12.64] ;  /* 0x0000000c0c259981 */ /* 0x000f22000c1e1900 */
[----:B------:R-:W-:Y:S01]  /*08c0*/  UISETP.NE.AND UP1, UPT, UR9, URZ, UPT ;  /* 0x000000ff0900728c */ /* 0x000fe2000bf25270 */
[----:B------:R-:W-:Y:S01]  /*08d0*/  MOV R35, RZ ;  /* 0x000000ff00237202 */ /* 0x000fe20000000f00 */
[----:B------:R-:W-:Y:S01]  /*08e0*/  UMOV UR7, 0x3f800000 ;  /* 0x3f80000000077882 */ /* 0x000fe20000000000 */
[----:B-----5:R-:W-:-:S13]  /*08f0*/  R2UR UR14, R4 ;  /* 0x00000000040e72ca */ /* 0x020fda00000e0000 */
        /* <DEDUP_REMOVED lines=8> */
[----:B0-----:R-:W-:-:S13]  /*0980*/  @P1 R2UR UR5, R8 ;  /* 0x00000000080512ca */ /* 0x001fda00000e0000 */
[----:B------:R-:W-:Y:S01]  /*0990*/  @UP0 UMOV UR7, UR5 ;  /* 0x0000000500070c82 */ /* 0x000fe20008000000 */
[----:B--2---:R-:W-:Y:S02]  /*09a0*/  PRMT R6, R41, 0x7632, R6 ;  /* 0x0000763229067816 */ /* 0x004fe40000000006 */
[----:B---3--:R-:W-:Y:S02]  /*09b0*/  PRMT R11, R40, 0x7632, R11 ;  /* 0x00007632280b7816 */ /* 0x008fe4000000000b */
[----:B----4-:R-:W-:Y:S02]  /*09c0*/  @P2 SHF.L.U32 R35, R18, 0x10, RZ ;  /* 0x0000001012232819 */ /* 0x010fe400000006ff */
[----:B------:R-:W-:Y:S02]  /*09d0*/  @P2 SHF.L.U32 R38, R19, 0x10, RZ ;  /* 0x0000001013262819 */ /* 0x000fe400000006ff */
[----:B------:R-:W-:Y:S02]  /*09e0*/  SHF.L.U32 R4, R16, 0x10, RZ ;  /* 0x0000001010047819 */ /* 0x000fe400000006ff */
[----:B------:R-:W-:-:S02]  /*09f0*/  SHF.L.U32 R5, R17, 0x10, RZ ;  /* 0x0000001011057819 */ /* 0x000fc400000006ff */
        /* <DEDUP_REMOVED lines=10> */
[----:B------:R-:W-:Y:S01]  /*0aa0*/  FMUL.FTZ R13, R4, R7 ;  /* 0x00000007040d7220 */ /* 0x000fe20000410000 */
[----:B------:R-:W-:Y:S01]  /*0ab0*/  FMUL.FTZ R8, R8, UR7 ;  /* 0x0000000708087c20 */ /* 0x000fe20008410000 */
[----:B------:R-:W-:Y:S01]  /*0ac0*/  FMUL.FTZ R11, R12, UR7 ;  /* 0x000000070c0b7c20 */ /* 0x000fe20008410000 */
[----:B------:R-:W-:Y:S01]  /*0ad0*/  FMUL.FTZ R14, R5, R6 ;  /* 0x00000006050e7220 */ /* 0x000fe20000410000 */
        /* <DEDUP_REMOVED lines=26> */
.L_x_209:
[----:B------:R-:W-:Y:S02]  /*0c80*/  SHF.L.U32 R7, R41, 0x10, RZ ;  /* 0x0000001029077819 */ /* 0x000fe400000006ff */
[----:B------:R-:W-:Y:S02]  /*0c90*/  SHF.L.U32 R8, R6, 0x10, RZ ;  /* 0x0000001006087819 */ /* 0x000fe400000006ff */
[----:B------:R-:W-:Y:S01]  /*0ca0*/  SHF.L.U32 R12, R10, 0x10, RZ ;  /* 0x000000100a0c7819 */ /* 0x000fe200000006ff */
[----:B------:R-:W-:Y:S01]  /*0cb0*/  FADD.FTZ R6, R7, -UR14 ;  /* 0x8000000e07067e21 */ /* 0x000fe20008010000 */
[----:B------:R-:W-:Y:S01]  /*0cc0*/  SHF.L.U32 R10, R39, 0x10, RZ ;  /* 0x00000010270a7819 */ /* 0x000fe200000006ff */
[----:B------:R-:W-:Y:S02]  /*0cd0*/  FADD.FTZ R7, R8, -UR14 ;  /* 0x8000000e08077e21 */ /* 0x000fe40008010000 */
[----:B------:R-:W-:Y:S01]  /*0ce0*/  FMUL.FTZ R6, R6, UR7 ;  /* 0x0000000706067c20 */ /* 0x000fe20008410000 */
[----:B------:R-:W-:Y:S01]  /*0cf0*/  FADD.FTZ R12, R12, -UR14 ;  /* 0x8000000e0c0c7e21 */ /* 0x000fe20008010000 */
[----:B------:R-:W-:Y:S01]  /*0d00*/  FADD.FTZ R10, R10, -UR14 ;  /* 0x8000000e0a0a7e21 */ /* 0x000fe20008010000 */
[----:B------:R-:W-:Y:S01]  /*0d10*/  FMUL.FTZ R7, R7, UR7 ;  /* 0x0000000707077c20 */ /* 0x000fe20008410000 */
[--C-:B------:R-:W-:Y:S01]  /*0d20*/  FFMA.FTZ R13, R4, R6, R35.reuse ;  /* 0x00000006040d7223 */ /* 0x100fe20000010023 */
[----:B------:R-:W-:Y:S01]  /*0d30*/  FMUL.FTZ R21, R12, UR7 ;  /* 0x000000070c157c20 */ /* 0x000fe20008410000 */
[----:B------:R-:W-:Y:S01]  /*0d40*/  FMUL.FTZ R20, R10, UR7 ;  /* 0x000000070a147c20 */ /* 0x000fe20008410000 */
[--C-:B------:R-:W-:Y:S01]  /*0d50*/  FFMA.FTZ R12, R5, R7, R38.reuse ;  /* 0x00000007050c7223 */ /* 0x100fe20000010026 */
[----:B------:R-:W-:Y:S01]  /*0d60*/  FMUL.FTZ R14, R13, -1.4426950216293334961 ;  /* 0xbfb8aa3b0d0e7820 */ /* 0x000fe20000410000 */
[----:B------:R-:W-:Y:S01]  /*0d70*/  FFMA.FTZ R8, R5, R21, R38 ;  /* 0x0000001505087223 */ /* 0x000fe20000010026 */
[----:B------:R-:W-:Y:S01]  /*0d80*/  FFMA.FTZ R10, R4, R20, R35 ;  /* 0x00000014040a7223 */ /* 0x000fe20000010023 */
[----:B------:R-:W-:-:S02]  /*0d90*/  FMUL.FTZ R16, R12, -1.4426950216293334961 ;  /* 0xbfb8aa3b0c107820 */ /* 0x000fc40000410000 */
[----:B------:R-:W-:Y:S01]  /*0da0*/  FMUL.FTZ R22, R8, -1.4426950216293334961 ;  /* 0xbfb8aa3b08167820 */ /* 0x000fe20000410000 */
[----:B------:R-:W0:Y:S01]  /*0db0*/  MUFU.EX2 R14, R14 ;  /* 0x0000000e000e7308 */ /* 0x000e220000000800 */
[----:B------:R-:W-:-:S03]  /*0dc0*/  FMUL.FTZ R18, R10, -1.4426950216293334961 ;  /* 0xbfb8aa3b0a127820 */ /* 0x000fc60000410000 */
[----:B------:R-:W1:Y:S04]  /*0dd0*/  MUFU.EX2 R16, R16 ;  /* 0x0000001000107308 */ /* 0x000e680000000800 */
[----:B------:R-:W2:Y:S04]  /*0de0*/  MUFU.EX2 R18, R18 ;  /* 0x0000001200127308 */ /* 0x000ea80000000800 */
[----:B------:R-:W3:Y:S01]  /*0df0*/  MUFU.EX2 R22, R22 ;  /* 0x0000001600167308 */ /* 0x000ee20000000800 */
[----:B0-----:R-:W-:Y:S01]  /*0e00*/  FADD.FTZ R15, R14, 1 ;  /* 0x3f8000000e0f7421 */ /* 0x001fe20000010000 */
[----:B------:R-:W-:Y:S01]  /*0e10*/  SHF.L.U32 R14, R40, 0x10, RZ ;  /* 0x00000010280e7819 */ /* 0x000fe200000006ff */
[----:B-1----:R-:W-:Y:S01]  /*0e20*/  FADD.FTZ R17, R16, 1 ;  /* 0x3f80000010117421 */ /* 0x002fe20000010000 */
[----:B------:R-:W-:-:S03]  /*0e30*/  SHF.L.U32 R16, R11, 0x10, RZ ;  /* 0x000000100b107819 */ /* 0x000fc600000006ff */
[----:B------:R-:W0:Y:S01]  /*0e40*/  MUFU.RCP R15, R15 ;  /* 0x0000000f000f7308 */ /* 0x000e220000001000 */
[----:B--2---:R-:W-:Y:S01]  /*0e50*/  FADD.FTZ R19, R18, 1 ;  /* 0x3f80000012137421 */ /* 0x004fe20000010000 */
[----:B------:R-:W-:Y:S01]  /*0e60*/  SHF.L.U32 R18, R37, 0x10, RZ ;  /* 0x0000001025127819 */ /* 0x000fe200000006ff */
[----:B---3--:R-:W-:-:S05]  /*0e70*/  FADD.FTZ R23, R22, 1 ;  /* 0x3f80000016177421 */ /* 0x008fca0000010000 */
        /* <DEDUP_REMOVED lines=10> */
[----:B------:R-:W-:-:S03]  /*0f20*/  FFMA.FTZ R12, R12, R15, 1 ;  /* 0x3f8000000c0c7423 */ /* 0x000fc6000001000f */
[----:B------:R-:W-:Y:S01]  /*0f30*/  FMUL.FTZ R11, R4, R9 ;  /* 0x00000009040b7220 */ /* 0x000fe20000410000 */
[----:B--2---:R-:W-:Y:S01]  /*0f40*/  FMUL.FTZ R13, R18, R19 ;  /* 0x00000013120d7220 */ /* 0x004fe20000410000 */
[----:B------:R-:W-:-:S04]  /*0f50*/  FADD.FTZ R19, -R19, 1 ;  /* 0x3f80000013137421 */ /* 0x000fc80000010100 */
[----:B------:R-:W-:Y:S01]  /*0f60*/  FFMA.FTZ R14, R10, R19, 1 ;  /* 0x3f8000000a0e7423 */ /* 0x000fe20000010013 */
[----:B------:R-:W-:Y:S01]  /*0f70*/  FMUL.FTZ R10, R17, R12 ;  /* 0x0000000c110a7220 */ /* 0x000fe20000410000 */
[----:B------:R-:W-:Y:S01]  /*0f80*/  FFMA.FTZ R12, R6, R11, RZ ;  /* 0x0000000b060c7223 */ /* 0x000fe200000100ff */
[----:B0-----:R-:W-:Y:S01]  /*0f90*/  FMUL.FTZ R15, R16, R23 ;  /* 0x00000017100f7220 */ /* 0x001fe20000410000 */
[----:B------:R-:W-:Y:S01]  /*0fa0*/  FADD.FTZ R23, -R23, 1 ;  /* 0x3f80000017177421 */ /* 0x000fe20000010100 */
[----:B------:R-:W-:Y:S01]  /*0fb0*/  FMUL.FTZ R14, R13, R14 ;  /* 0x0000000e0d0e7220 */ /* 0x000fe20000410000 */
[----:B------:R-:W-:Y:S02]  /*0fc0*/  FADD.FTZ R13, RZ, R11 ;  /* 0x0000000bff0d7221 */ /* 0x000fe40000010000 */
[----:B------:R-:W-:Y:S01]  /*0fd0*/  FFMA.FTZ R16, R8, R23, 1 ;  /* 0x3f80000008107423 */ /* 0x000fe20000010017 */
[----:B------:R-:W-:Y:S01]  /*0fe0*/  FMUL.FTZ R8, R5, R10 ;  /* 0x0000000a05087220 */ /* 0x000fe20000410000 */
[----:B------:R-:W-:-:S02]  /*0ff0*/  FMUL.FTZ R18, R4, R14 ;  /* 0x0000000e04127220 */ /* 0x000fc40000410000 */
[----:B------:R-:W-:Y:S01]  /*1000*/  FMUL.FTZ R16, R15, R16 ;  /* 0x000000100f107220 */ /* 0x000fe20000410000 */
[C---:B------:R-:W-:Y:S01]  /*1010*/  FFMA.FTZ R11, R7.reuse, R8, R12 ;  /* 0x00000008070b7223 */ /* 0x040fe2000001000c */
[----:B------:R-:W-:Y:S01]  /*1020*/  FADD.FTZ R13, R8, R13 ;  /* 0x0000000d080d7221 */ /* 0x000fe20000010000 */
[----:B------:R-:W-:Y:S01]  /*1030*/  FFMA.FTZ R8, R7, R10, RZ ;  /* 0x0000000a07087223 */ /* 0x000fe200000100ff */
[----:B------:R-:W-:Y:S01]  /*1040*/  FMUL.FTZ R22, R5, R16 ;  /* 0x0000001005167220 */ /* 0x000fe20000410000 */
[----:B------:R-:W-:Y:S01]  /*1050*/  FFMA.FTZ R12, R20, R18, R11 ;  /* 0x00000012140c7223 */ /* 0x000fe2000001000b */
[----:B------:R-:W-:Y:S01]  /*1060*/  FADD.FTZ R13, R13, R18 ;  /* 0x000000120d0d7221 */ /* 0x000fe20000010000 */
[----:B------:R-:W-:Y:S01]  /*1070*/  FFMA.FTZ R7, R6, R9, RZ ;  /* 0x0000000906077223 */ /* 0x000fe200000100ff */
[----:B------:R-:W-:Y:S01]  /*1080*/  FADD.FTZ R10, RZ, R10 ;  /* 0x0000000aff0a7221 */ /* 0x000fe20000010000 */
[----:B------:R-:W-:Y:S01]  /*1090*/  FADD.FTZ R9, RZ, R9 ;  /* 0x00000009ff097221 */ /* 0x000fe20000010000 */
[C---:B------:R-:W-:Y:S01]  /*10a0*/  FFMA.FTZ R12, R21.reuse, R22, R12 ;  /* 0x00000016150c7223 */ /* 0x040fe2000001000c */
[----:B------:R-:W-:Y:S01]  /*10b0*/  FADD.FTZ R15, R22, R13 ;  /* 0x0000000d160f7221 */ /* 0x000fe20000010000 */
[----:B------:R-:W-:Y:S01]  /*10c0*/  FFMA.FTZ R21, R21, R16, R8 ;  /* 0x0000001015157223 */ /* 0x000fe20000010008 */
[----:B------:R-:W-:Y:S01]  /*10d0*/  FADD.FTZ R23, R10, R16 ;  /* 0x000000100a177221 */ /* 0x000fe20000010000 */
[----:B------:R-:W-:Y:S01]  /*10e0*/  FFMA.FTZ R20, R20, R14, R7 ;  /* 0x0000000e14147223 */ /* 0x000fe20000010007 */
[----:B------:R-:W-:-:S07]  /*10f0*/  FADD.FTZ R22, R9, R14 ;  /* 0x0000000e09167221 */ /* 0x000fce0000010000 */
.L_x_210:
        /* <DEDUP_REMOVED lines=41> */
.L_x_212:
[----:B------:R-:W-:Y:S05]  /*1390*/  BSYNC.RECONVERGENT B0 ;  /* 0x0000000000007941 */ /* 0x000fea0003800200 */
.L_x_211:
        /* <DEDUP_REMOVED lines=34> */
.L_x_214:
[----:B------:R-:W-:Y:S05]  /*15c0*/  BSYNC.RECONVERGENT B0 ;  /* 0x0000000000007941 */ /* 0x000fea0003800200 */
.L_x_213:
        /* <DEDUP_REMOVED lines=158> */
.L_x_216:
[----:B------:R-:W-:Y:S05]  /*1fb0*/  BSYNC.RECONVERGENT B0 ;  /* 0x0000000000007941 */ /* 0x000fea0003800200 */
.L_x_215:
[----:B------:R-:W-:Y:S04]  /*1fc0*/  BSSY.RECONVERGENT B0, `(.L_x_217) ;  /* 0x000001d000007945 */ /* 0x000fe80003800200 */
[----:B------:R-:W-:Y:S05]  /*1fd0*/  @P1 BRA `(.L_x_218) ;  /* 0x00000000006c1947 */ /* 0x000fea0003800000 */
[----:B------:R-:W1:Y:S01]  /*1fe0*/  LDC.64 R10, c[0x0][0x3f8] ;  /* 0x0000fe00ff0a7b82 */ /* 0x000e620000000a00 */
[----:B------:R-:W-:-:S07]  /*1ff0*/  IMAD R3, R3, 0xc, R36 ;  /* 0x0000000c03037824 */ /* 0x000fce00078e0224 */
[----:B---3--:R-:W3:Y:S01]  /*2000*/  LDC.64 R8, c[0x0][0x3d8] ;  /* 0x0000f600ff087b82 */ /* 0x008ee20000000a00 */
        /* <DEDUP_REMOVED lines=24> */
.L_x_218:
[----:B------:R-:W-:Y:S05]  /*2190*/  BSYNC.RECONVERGENT B0 ;  /* 0x0000000000007941 */ /* 0x000fea0003800200 */
.L_x_217:
[----:B------:R-:W-:Y:S05]  /*21a0*/  @!P4 BRA `(.L_x_219) ;  /* 0x000000080094c947 */ /* 0x000fea0003800000 */
[----:B---34-:R-:W3:Y:S01]  /*21b0*/  LDC.64 R8, c[0x0][0x3d0] ;  /* 0x0000f400ff087b82 */ /* 0x018ee20000000a00 */
[----:B------:R-:W-:Y:S02]  /*21c0*/  LOP3.LUT R10, R43, 0x1, RZ, 0xc0, !PT ;  /* 0x000000012b0a7812 */ /* 0x000fe400078ec0ff */
[----:B------:R-:W-:-:S03]  /*21d0*/  ISETP.GE.U32.AND P4, PT, R0, 0x8, PT ;  /* 0x000000080000780c */ /* 0x000fc60003f86070 */
[----:B--2---:R-:W-:-:S04]  /*21e0*/  IMAD R13, R10, R33, RZ ;  /* 0x000000210a0d7224 */ /* 0x004fc800078e02ff */
[----:B------:R-:W-:-:S05]  /*21f0*/  IMAD R3, R13, R0, RZ ;  /* 0x000000000d037224 */ /* 0x000fca00078e02ff */
[----:B------:R-:W-:-:S05]  /*2200*/  SHF.L.U32 R3, R3, 0x1, RZ ;  /* 0x0000000103037819 */ /* 0x000fca00000006ff */
[----:B---3--:R-:W-:Y:S01]  /*2210*/  IMAD.WIDE R8, R3, 0x4, R8 ;  /* 0x0000000403087825 */ /* 0x008fe200078e0208 */
[----:B------:R-:W-:Y:S06]  /*2220*/  @P3 BRA `(.L_x_220) ;  /* 0x0000000000503947 */ /* 0x000fec0003800000 */
[----:B------:R-:W2:Y:S01]  /*2230*/  LDC.64 R10, c[0x0][0x3c8] ;  /* 0x0000f200ff0a7b82 */ /* 0x000ea20000000a00 */
[----:B------:R-:W-:Y:S01]  /*2240*/  IADD3 R3, PT, PT, R13, R34, RZ ;  /* 0x000000220d037210 */ /* 0x000fe20007ffe0ff */
[----:B------:R-:W-:Y:S01]  /*2250*/  IMAD R13, R33, UR8, R34 ;  /* 0x00000008210d7c24 */ /* 0x000fe2000f8e0222 */
[----:B------:R-:W-:-:S03]  /*2260*/  LOP3.LUT P1, R14, R43, 0x2, RZ, 0xc0, !PT ;  /* 0x000000022b0e7812 */ /* 0x000fc6000782c0ff */
[----:B-1----:R-:W-:-:S05]  /*2270*/  IMAD.WIDE.U32 R12, R13, 0x8, R8 ;  /* 0x000000080d0c7825 */ /* 0x002fca00078e0008 */
[----:B------:R3:W-:Y:S01]  /*2280*/  STG.E.64 desc[UR12][R12.64], R6 ;  /* 0x000000060c007986 */ /* 0x0007e2000c101b0c */
[----:B--2---:R-:W-:Y:S01]  /*2290*/  IMAD.WIDE.U32 R10, R3, 0x4, R10 ;  /* 0x00000004030a7825 */ /* 0x004fe200078e000a */
[----:B------:R-:W-:Y:S02]  /*22a0*/  IADD3 R3, PT, PT, -R14, 0x1, RZ ;  /* 0x000000010e037810 */ /* 0x000fe40007ffe1ff */
[----:B------:R-:W-:Y:S01]  /*22b0*/  SEL R14, R0, RZ, !P1 ;  /* 0x000000ff000e7207 */ /* 0x000fe20004800000 */
[----:B------:R-:W-:Y:S06]  /*22c0*/  MEMBAR.ALL.GPU ;  /* 0x0000000000007992 */ /* 0x000fec000000a000 */
[----:B------:R-:W-:-:S00]  /*22d0*/  ERRBAR ;  /* 0x00000000000079ab */ /* 0x000fc00000000000 */
[----:B------:R-:W-:Y:S06]  /*22e0*/  CGAERRBAR ;  /* 0x00000000000075ab */ /* 0x000fec0000000000 */
[----:B------:R3:W-:Y:S01]  /*22f0*/  REDG.E.ADD.S32.STRONG.GPU desc[UR12][R10.64], R3 ;  /* 0x000000030a00798e */ /* 0x0007e2000c12e30c */
[----:B------:R-:W-:-:S13]  /*2300*/  ISETP.NE.AND P1, PT, R14, -0x1, PT ;  /* 0xffffffff0e00780c */ /* 0x000fda0003f25270 */
[----:B---3--:R-:W-:Y:S05]  /*2310*/  @!P1 BRA `(.L_x_220) ;  /* 0x0000000000149947 */ /* 0x008fea0003800000 */
.L_x_221:
[----:B------:R-:W2:Y:S04]  /*2320*/  LDG.E.STRONG.GPU R3, desc[UR12][R10.64] ;  /* 0x0000000c0a037981 */ /* 0x000ea8000c1ef900 */
[----:B--2---:R-:W-:Y:S01]  /*2330*/  CCTL.IVALL ;  /* 0x00000000ff00798f */ /* 0x004fe20002000000 */
[----:B------:R-:W-:Y:S05]  /*2340*/  YIELD ;  /* 0x0000000000007946 */ /* 0x000fea0003800000 */
[----:B------:R-:W-:-:S13]  /*2350*/  ISETP.NE.AND P1, PT, R3, R14, PT ;  /* 0x0000000e0300720c */ /* 0x000fda0003f25270 */
[----:B------:R-:W-:Y:S05]  /*2360*/  @P1 BRA `(.L_x_221) ;  /* 0xfffffffc00ec1947 */ /* 0x000fea000383ffff */
.L_x_220:
        /* <DEDUP_REMOVED lines=15> */
.L_x_223:
        /* <DEDUP_REMOVED lines=8> */
[--C-:B-1----:R-:W-:Y:S02]  /*24e0*/  @!P6 IMAD.WIDE.U32 R12, R24, 0x8, R8.reuse ;  /* 0x00000008180ce825 */ /* 0x102fe400078e0008 */
        /* <DEDUP_REMOVED lines=50> */
.L_x_222:
        /* <DEDUP_REMOVED lines=14> */
[----:B------:R-:W-:Y:S02]  /*28f0*/  IADD3 R15, PT, PT, R20, 0x3, RZ ;  /* 0x00000003140f7810 */ /* 0x000fe40007ffe0ff */
[----:B------:R-:W-:-:S09]  /*2900*/  ISETP.EQ.OR P4, PT, R3, UR8, P3 ;  /* 0x0000000803007c0c */ /* 0x000fd20009f82670 */
[----:B------:R-:W-:-:S04]  /*2910*/  @!P5 IMAD R13, R13, R33, R34 ;  /* 0x000000210d0dd224 */ /* 0x000fc800078e0222 */
[----:B------:R-:W-:Y:S02]  /*2920*/  @!P4 IMAD R3, R3, R33, R34 ;  /* 0x000000210303c224 */ /* 0x000fe400078e0222 */
[----:B-1----:R-:W-:-:S06]  /*2930*/  @!P5 IMAD.WIDE.U32 R12, R13, 0x8, R8 ;  /* 0x000000080d0cd825 */ /* 0x002fcc00078e0008 */
[----:B------:R-:W2:Y:S01]  /*2940*/  @!P5 LDG.E.64 R12, desc[UR12][R12.64] ;  /* 0x0000000c0c0cd981 */ /* 0x000ea2000c1e1b00 */
[----:B0-----:R-:W-:Y:S01]  /*2950*/  @!P6 FADD.FTZ R6, R6, R10 ;  /* 0x0000000a0606e221 */ /* 0x001fe20000010000 */
[----:B------:R-:W-:Y:S01]  /*2960*/  @!P6 FADD.FTZ R7, R7, R11 ;  /* 0x0000000b0707e221 */ /* 0x000fe20000010000 */
[----:B------:R-:W-:Y:S01]  /*2970*/  ISETP.EQ.OR P6, PT, R15, UR8, P3 ;  /* 0x000000080f007c0c */ /* 0x000fe20009fc2670 */
[----:B------:R-:W-:-:S06]  /*2980*/  @!P4 IMAD.WIDE.U32 R10, R3, 0x8, R8 ;  /* 0x00000008030ac825 */ /* 0x000fcc00078e0008 */
[----:B------:R-:W3:Y:S06]  /*2990*/  @!P4 LDG.E.64 R10, desc[UR12][R10.64] ;  /* 0x0000000c0a0ac981 */ /* 0x000eec000c1e1b00 */
[----:B------:R-:W-:-:S04]  /*29a0*/  @!P6 IMAD R15, R15, R33, R34 ;  /* 0x000000210f0fe224 */ /* 0x000fc800078e0222 */
[----:B------:R-:W-:-:S06]  /*29b0*/  @!P6 IMAD.WIDE.U32 R14, R15, 0x8, R8 ;  /* 0x000000080f0ee825 */ /* 0x000fcc00078e0008 */
[----:B------:R-:W4:Y:S01]  /*29c0*/  @!P6 LDG.E.64 R14, desc[UR12][R14.64] ;  /* 0x0000000c0e0ee981 */ /* 0x000f22000c1e1b00 */
[----:B--2---:R-:W-:Y:S01]  /*29d0*/  @!P5 FADD.FTZ R6, R6, R12 ;  /* 0x0000000c0606d221 */ /* 0x004fe20000010000 */
[----:B------:R-:W-:Y:S01]  /*29e0*/  @!P5 FADD.FTZ R7, R7, R13 ;  /* 0x0000000d0707d221 */ /* 0x000fe20000010000 */
[----:B------:R-:W-:Y:S02]  /*29f0*/  IADD3 R20, PT, PT, R20, 0x4, RZ ;  /* 0x0000000414147810 */ /* 0x000fe40007ffe0ff */
[----:B---3--:R-:W-:Y:S01]  /*2a00*/  @!P4 FADD.FTZ R6, R6, R10 ;  /* 0x0000000a0606c221 */ /* 0x008fe20000010000 */
[----:B------:R-:W-:-:S03]  /*2a10*/  @!P4 FADD.FTZ R7, R7, R11 ;  /* 0x0000000b0707c221 */ /* 0x000fc60000010000 */
[----:B----4-:R-:W-:Y:S01]  /*2a20*/  @!P6 FADD.FTZ R6, R6, R14 ;  /* 0x0000000e0606e221 */ /* 0x010fe20000010000 */
[----:B------:R-:W-:-:S07]  /*2a30*/  @!P6 FADD.FTZ R7, R7, R15 ;  /* 0x0000000f0707e221 */ /* 0x000fce0000010000 */
.L_x_224:
        /* <DEDUP_REMOVED lines=10> */
[----:B-1----:R-:W-:Y:S02]  /*2ae0*/  @!P1 IMAD.WIDE.U32 R12, R13, 0x8, R8 ;  /* 0x000000080d0c9825 */ /* 0x002fe400078e0008 */
[----:B------:R-:W0:Y:S04]  /*2af0*/  @!P4 LDG.E.64 R10, desc[UR12][R10.64] ;  /* 0x0000000c0a0ac981 */ /* 0x000e28000c1e1b00 */
[----:B------:R-:W2:Y:S01]  /*2b00*/  @!P1 LDG.E.64 R12, desc[UR12][R12.64] ;  /* 0x0000000c0c0c9981 */ /* 0x000ea2000c1e1b00 */
[----:B------:R-:W-:Y:S01]  /*2b10*/  IADD3 R20, PT, PT, R20, 0x2, RZ ;  /* 0x0000000214147810 */ /* 0x000fe20007ffe0ff */
[----:B0-----:R-:W-:Y:S01]  /*2b20*/  @!P4 FADD.FTZ R6, R6, R10 ;  /* 0x0000000a0606c221 */ /* 0x001fe20000010000 */
[----:B------:R-:W-:-:S03]  /*2b30*/  @!P4 FADD.FTZ R7, R7, R11 ;  /* 0x0000000b0707c221 */ /* 0x000fc60000010000 */
[----:B--2---:R-:W-:Y:S01]  /*2b40*/  @!P1 FADD.FTZ R6, R6, R12 ;  /* 0x0000000c06069221 */ /* 0x004fe20000010000 */
[----:B------:R-:W-:-:S07]  /*2b50*/  @!P1 FADD.FTZ R7, R7, R13 ;  /* 0x0000000d07079221 */ /* 0x000fce0000010000 */
.L_x_225:
        /* <DEDUP_REMOVED lines=9> */
.L_x_226:
[----:B------:R-:W-:Y:S05]  /*2bf0*/  BSYNC.RECONVERGENT B0 ;  /* 0x0000000000007941 */ /* 0x000fea0003800200 */
.L_x_219:
        /* <DEDUP_REMOVED lines=41> */
.L_x_227:
        /* <DEDUP_REMOVED lines=21> */
.L_x_229:
[----:B------:R-:W-:Y:S05]  /*2fe0*/  BSYNC.RECONVERGENT B0 ;  /* 0x0000000000007941 */ /* 0x000fea0003800200 */
.L_x_228:
        /* <DEDUP_REMOVED lines=27> */
.L_x_230:
        /* <DEDUP_REMOVED lines=24> */
.L_x_232:
[----:B------:R-:W-:Y:S05]  /*3320*/  BSYNC.RECONVERGENT B0 ;  /* 0x0000000000007941 */ /* 0x000fea0003800200 */
.L_x_231:
[----:B------:R-:W-:Y:S02]  /*3330*/  IADD3 R42, PT, PT, R33, R42, RZ ;  /* 0x0000002a212a7210 */ /* 0x000fe40007ffe0ff */
[----:B------:R-:W-:Y:S02]  /*3340*/  IADD3 R43, PT, PT, R43, 0x1, RZ ;  /* 0x000000012b2b7810 */ /* 0x000fe40007ffe0ff */
[----:B------:R-:W-:-:S13]  /*3350*/  ISETP.GE.AND P0, PT, R42, UR4, PT ;  /* 0x000000042a007c0c */ /* 0x000fda000bf06270 */
[----:B------:R-:W-:Y:S05]  /*3360*/  @!P0 BRA `(.L_x_233) ;  /* 0xffffffcc00a88947 */ /* 0x000fea000383ffff */
.L_x_208:
        /* <DEDUP_REMOVED lines=19> */
.L_x_235:
[----:B------:R-:W-:Y:S05]  /*34a0*/  BSYNC.RECONVERGENT B0 ;  /* 0x0000000000007941 */ /* 0x000fea0003800200 */
.L_x_234:
[----:B------:R-:W-:Y:S05]  /*34b0*/  @P0 EXIT ;  /* 0x000000000000094d */ /* 0x000fea0003800000 */
[----:B------:R-:W-:Y:S05]  /*34c0*/  @P2 BRA `(.L_x_236) ;  /* 0x0000000000202947 */ /* 0x000fea0003800000 */
[----:B------:R-:W-:-:S05]  /*34d0*/  IMAD R0, R4, R7, RZ ;  /* 0x0000000704007224 */ /* 0x000fca00078e02ff */
[----:B------:R-:W-:-:S13]  /*34e0*/  ISETP.NE.AND P0, PT, R0, -0x1, PT ;  /* 0xffffffff0000780c */ /* 0x000fda0003f05270 */
[----:B------:R-:W-:Y:S05]  /*34f0*/  @!P0 BRA `(.L_x_236) ;  /* 0x0000000000148947 */ /* 0x000fea0003800000 */
.L_x_237:
[----:B0-----:R-:W3:Y:S04]  /*3500*/  LDG.E.STRONG.GPU R5, desc[UR12][R2.64] ;  /* 0x0000000c02057981 */ /* 0x001ee8000c1ef900 */
[----:B---3--:R-:W-:Y:S01]  /*3510*/  CCTL.IVALL ;  /* 0x00000000ff00798f */ /* 0x008fe20002000000 */
[----:B------:R-:W-:Y:S05]  /*3520*/  YIELD ;  /* 0x0000000000007946 */ /* 0x000fea0003800000 */
[----:B------:R-:W-:-:S13]  /*3530*/  ISETP.NE.AND P0, PT, R5, R0, PT ;  /* 0x000000000500720c */ /* 0x000fda0003f05270 */
[----:B------:R-:W-:Y:S05]  /*3540*/  @P0 BRA `(.L_x_237) ;  /* 0xfffffffc00ec0947 */ /* 0x000fea000383ffff */
.L_x_236:
        /* <DEDUP_REMOVED lines=58> */
[----:B------:R-:W-:Y:S01]  /*38f0*/  MOV R2, UR10 ;  /* 0x0000000a00027c02 */ /* 0x000fe20008000f00 */
[----:B------:R-:W-:Y:S01]  /*3900*/  USHF.L.U32 UR5, UR11, 0x2, URZ ;  /* 0x000000020b057899 */ /* 0x000fe200080006ff */
[C---:B------:R-:W-:Y:S01]  /*3910*/  SHF.L.U32 R16, R36.reuse, 0x2, RZ ;  /* 0x0000000224107819 */ /* 0x040fe200000006ff */
[----:B------:R-:W-:Y:S01]  /*3920*/  UMOV UR4, URZ ;  /* 0x000000ff00047c82 */ /* 0x000fe20008000000 */
[--C-:B------:R-:W-:Y:S01]  /*3930*/  SHF.L.U64.HI R17, R36, 0x2, R37.reuse ;  /* 0x0000000224117819 */ /* 0x100fe20000010225 */
[----:B------:R-:W-:Y:S01]  /*3940*/  IMAD.WIDE.U32 R36, R5, 0x180, R36 ;  /* 0x0000018005247825 */ /* 0x000fe200078e0024 */
[----:B------:R-:W-:-:S02]  /*3950*/  MOV R23, UR6 ;  /* 0x0000000600177c02 */ /* 0x000fc40008000f00 */
[----:B0-----:R-:W-:Y:S01]  /*3960*/  IADD3 R21, P1, PT, R16, UR14, RZ ;  /* 0x0000000e10157c10 */ /* 0x001fe2000ff3e0ff */
[----:B------:R-:W-:Y:S01]  /*3970*/  IMAD.WIDE.U32 R2, R2, 0x4, RZ ;  /* 0x0000000402027825 */ /* 0x000fe200078e00ff */
[----:B------:R-:W-:Y:S02]  /*3980*/  MOV R4, UR7 ;  /* 0x0000000700047c02 */ /* 0x000fe40008000f00 */
[C---:B---3--:R-:W-:Y:S02]  /*3990*/  IADD3 R18, P2, PT, R16.reuse, UR16, RZ ;  /* 0x0000001010127c10 */ /* 0x048fe4000ff5e0ff */
[----:B-1----:R-:W-:Y:S02]  /*39a0*/  IADD3 R12, P4, PT, RZ, -R5, RZ ;  /* 0x80000005ff0c7210 */ /* 0x002fe40007f9e0ff */
[----:B----4-:R-:W-:Y:S02]  /*39b0*/  IADD3 R16, P3, PT, R16, UR18, RZ ;  /* 0x0000001210107c10 */ /* 0x010fe4000ff7e0ff */
[----:B------:R-:W-:-:S02]  /*39c0*/  IADD3.X R20, PT, PT, R17, UR15, RZ, P1, !PT ;  /* 0x0000000f11147c10 */ /* 0x000fc40008ffe4ff */
[----:B------:R-:W-:Y:S02]  /*39d0*/  IADD3.X R19, PT, PT, R17, UR17, RZ, P2, !PT ;  /* 0x0000001111137c10 */ /* 0x000fe400097fe4ff */
[----:B------:R-:W-:Y:S02]  /*39e0*/  SHF.L.U64.HI R23, R23, 0x2, R4 ;  /* 0x0000000217177819 */ /* 0x000fe40000010204 */
[----:B------:R-:W-:Y:S02]  /*39f0*/  IADD3 R37, PT, PT, R37, UR4, RZ ;  /* 0x0000000425257c10 */ /* 0x000fe4000fffe0ff */
[----:B------:R-:W-:Y:S02]  /*3a00*/  IADD3.X R17, PT, PT, R17, UR19, RZ, P3, !PT ;  /* 0x0000001311117c10 */ /* 0x000fe40009ffe4ff */
[----:B------:R-:W-:Y:S02]  /*3a10*/  IADD3 R25, PT, PT, R3, UR5, RZ ;  /* 0x0000000503197c10 */ /* 0x000fe4000fffe0ff */
[----:B------:R-:W-:-:S07]  /*3a20*/  IADD3.X R14, PT, PT, RZ, -0x1, RZ, P4, !PT ;  /* 0xffffffffff0e7810 */ /* 0x000fce00027fe4ff */
.L_x_240:
[----:B0-----:R-:W-:Y:S02]  /*3a30*/  MOV R6, UR8 ;  /* 0x0000000800067c02 */ /* 0x001fe40008000f00 */
[----:B------:R-:W-:Y:S02]  /*3a40*/  MOV R10, UR6 ;  /* 0x00000006000a7c02 */ /* 0x000fe40008000f00 */
[-C--:B------:R-:W-:Y:S02]  /*3a50*/  LEA R6, P1, R6, R21.reuse, 0x2 ;  /* 0x0000001506067211 */ /* 0x080fe400078210ff */
[----:B------:R-:W-:Y:S02]  /*3a60*/  LEA R10, P3, R10, R21, 0x2 ;  /* 0x000000150a0a7211 */ /* 0x000fe400078610ff */
[----:B------:R-:W-:Y:S02]  /*3a70*/  IADD3 R8, P2, PT, R21, R2, RZ ;  /* 0x0000000215087210 */ /* 0x000fe40007f5e0ff */
[----:B------:R-:W-:-:S02]  /*3a80*/  IADD3.X R7, PT, PT, R20, R27, RZ, P1, !PT ;  /* 0x0000001b14077210 */ /* 0x000fc40000ffe4ff */
[----:B------:R-:W-:Y:S02]  /*3a90*/  MOV R4, R21 ;  /* 0x0000001500047202 */ /* 0x000fe40000000f00 */
[----:B------:R-:W-:Y:S02]  /*3aa0*/  MOV R5, R20 ;  /* 0x0000001400057202 */ /* 0x000fe40000000f00 */
[C---:B------:R-:W-:Y:S01]  /*3ab0*/  IADD3.X R11, PT, PT, R20.reuse, R23, RZ, P3, !PT ;  /* 0x00000017140b7210 */ /* 0x040fe20001ffe4ff */
[----:B------:R0:W2:Y:S01]  /*3ac0*/  LDG.E R7, desc[UR12][R6.64] ;  /* 0x0000000c06077981 */ /* 0x0000a2000c1e1900 */
[----:B------:R-:W-:-:S03]  /*3ad0*/  IADD3.X R9, PT, PT, R20, R25, RZ, P2, !PT ;  /* 0x0000001914097210 */ /* 0x000fc600017fe4ff */
[----:B------:R1:W2:Y:S04]  /*3ae0*/  LDG.E R0, desc[UR12][R4.64] ;  /* 0x0000000c04007981 */ /* 0x0002a8000c1e1900 */
[----:B------:R-:W3:Y:S04]  /*3af0*/  LDG.E R8, desc[UR12][R8.64] ;  /* 0x0000000c08087981 */ /* 0x000ee8000c1e1900 */
[----:B------:R-:W3:Y:S01]  /*3b00*/  LDG.E R11, desc[UR12][R10.64] ;  /* 0x0000000c0a0b7981 */ /* 0x000ee2000c1e1900 */
[----:B0-----:R-:W-:Y:S02]  /*3b10*/  MOV R6, R18 ;  /* 0x0000001200067202 */ /* 0x001fe40000000f00 */
[----:B-1----:R-:W-:-:S02]  /*3b20*/  MOV R4, R16 ;  /* 0x0000001000047202 */ /* 0x002fc40000000f00 */
        /* <DEDUP_REMOVED lines=10> */
[----:B--2---:R-:W-:Y:S02]  /*3bd0*/  F2FP.BF16.F32.PACK_AB R13, R7, R0 ;  /* 0x00000000070d723e */ /* 0x004fe400000010ff */
[-C--:B------:R-:W-:Y:S02]  /*3be0*/  MOV R7, R19.reuse ;  /* 0x0000001300077202 */ /* 0x080fe40000000f00 */
[----:B---3--:R-:W-:Y:S01]  /*3bf0*/  F2FP.BF16.F32.PACK_AB R15, R11, R8 ;  /* 0x000000080b0f723e */ /* 0x008fe200000010ff */
[----:B------:R0:W-:Y:S04]  /*3c00*/  STG.E desc[UR12][R4.64], R13 ;  /* 0x0000000d04007986 */ /* 0x0001e8000c10190c */
[----:B------:R0:W-:Y:S01]  /*3c10*/  STG.E desc[UR12][R6.64], R15 ;  /* 0x0000000f06007986 */ /* 0x0001e2000c10190c */
[----:B------:R-:W-:Y:S01]  /*3c20*/  IADD3.X R19, PT, PT, RZ, R19, RZ, P3, !PT ;  /* 0x00000013ff137210 */ /* 0x000fe20001ffe4ff */
[----:B------:R-:W-:Y:S06]  /*3c30*/  @P1 BRA `(.L_x_240) ;  /* 0xfffffffc007c1947 */ /* 0x000fec000383ffff */
.L_x_239:
[----:B------:R-:W-:Y:S05]  /*3c40*/  BSYNC.RECONVERGENT B0 ;  /* 0x0000000000007941 */ /* 0x000fea0003800200 */
.L_x_238:
        /* <DEDUP_REMOVED lines=11> */
.L_x_242:
[C---:B------:R-:W-:Y:S02]  /*3d00*/  SHF.L.U32 R0, R36.reuse, 0x2, RZ ;  /* 0x0000000224007819 */ /* 0x040fe400000006ff */
[----:B-1----:R-:W-:Y:S02]  /*3d10*/  SHF.L.U64.HI R8, R36, 0x2, R37 ;  /* 0x0000000224087819 */ /* 0x002fe40000010225 */
[----:B---3--:R-:W-:-:S04]  /*3d20*/  IADD3 R2, P0, PT, R0, UR14, RZ ;  /* 0x0000000e00027c10 */ /* 0x008fc8000ff1e0ff */
[----:B------:R-:W-:Y:S02]  /*3d30*/  IADD3.X R3, PT, PT, R8, UR15, RZ, P0, !PT ;  /* 0x0000000f08037c10 */ /* 0x000fe400087fe4ff */
[C---:B0-----:R-:W-:Y:S02]  /*3d40*/  IADD3 R4, P0, PT, R2.reuse, UR11, RZ ;  /* 0x0000000b02047c10 */ /* 0x041fe4000ff1e0ff */
[C---:B------:R-:W-:Y:S02]  /*3d50*/  IADD3 R10, P2, PT, R2.reuse, UR6, RZ ;  /* 0x00000006020a7c10 */ /* 0x040fe4000ff5e0ff */
[C---:B------:R-:W-:Y:S02]  /*3d60*/  IADD3.X R5, PT, PT, R3.reuse, UR10, RZ, P0, !PT ;  /* 0x0000000a03057c10 */ /* 0x040fe400087fe4ff */
[----:B------:R-:W-:Y:S02]  /*3d70*/  IADD3 R6, P1, PT, R2, UR4, RZ ;  /* 0x0000000402067c10 */ /* 0x000fe4000ff3e0ff */
[C---:B------:R-:W-:Y:S01]  /*3d80*/  IADD3.X R11, PT, PT, R3.reuse, UR7, RZ, P2, !PT ;  /* 0x00000007030b7c10 */ /* 0x040fe200097fe4ff */
[----:B------:R0:W3:Y:S01]  /*3d90*/  LDG.E R2, desc[UR12][R2.64] ;  /* 0x0000000c02027981 */ /* 0x0000e2000c1e1900 */
[----:B------:R-:W-:-:S03]  /*3da0*/  IADD3.X R7, PT, PT, R3, UR5, RZ, P1, !PT ;  /* 0x0000000503077c10 */ /* 0x000fc60008ffe4ff */
[----:B------:R-:W3:Y:S04]  /*3db0*/  LDG.E R5, desc[UR12][R4.64] ;  /* 0x0000000c04057981 */ /* 0x000ee8000c1e1900 */
[----:B------:R-:W5:Y:S04]  /*3dc0*/  LDG.E R6, desc[UR12][R6.64] ;  /* 0x0000000c06067981 */ /* 0x000f68000c1e1900 */
[----:B------:R-:W5:Y:S01]  /*3dd0*/  LDG.E R11, desc[UR12][R10.64] ;  /* 0x0000000c0a0b7981 */ /* 0x000f62000c1e1900 */
[----:B------:R-:W-:Y:S02]  /*3de0*/  LOP3.LUT R15, R0, 0xfffffffc, RZ, 0xc0, !PT ;  /* 0xfffffffc000f7812 */ /* 0x000fe400078ec0ff */
[----:B------:R-:W-:-:S02]  /*3df0*/  LOP3.LUT R16, R8, 0x1, RZ, 0xc0, !PT ;  /* 0x0000000108107812 */ /* 0x000fc400078ec0ff */
[C---:B-1--4-:R-:W-:Y:S02]  /*3e00*/  IADD3 R12, P0, PT, R15.reuse, UR16, RZ ;  /* 0x000000100f0c7c10 */ /* 0x052fe4000ff1e0ff */
[----:B0-----:R-:W-:Y:S02]  /*3e10*/  LOP3.LUT R3, R8, 0x3, RZ, 0xc0, !PT ;  /* 0x0000000308037812 */ /* 0x001fe400078ec0ff */
[----:B--2---:R-:W-:Y:S02]  /*3e20*/  IADD3.X R13, PT, PT, R16, UR17, RZ, P0, !PT ;  /* 0x00000011100d7c10 */ /* 0x004fe400087fe4ff */
[----:B------:R-:W-:Y:S02]  /*3e30*/  IADD3 R14, P0, PT, R15, UR18, RZ ;  /* 0x000000120f0e7c10 */ /* 0x000fe4000ff1e0ff */
[----:B---3--:R-:W-:Y:S02]  /*3e40*/  F2FP.BF16.F32.PACK_AB R9, R5, R2 ;  /* 0x000000020509723e */ /* 0x008fe400000010ff */
[----:B------:R-:W-:-:S02]  /*3e50*/  IADD3 R2, P1, PT, R15, UR14, RZ ;  /* 0x0000000e0f027c10 */ /* 0x000fc4000ff3e0ff */
[----:B------:R-:W-:Y:S02]  /*3e60*/  IADD3.X R15, PT, PT, R16, UR19, RZ, P0, !PT ;  /* 0x00000013100f7c10 */ /* 0x000fe400087fe4ff */
[----:B------:R-:W-:Y:S02]  /*3e70*/  IADD3.X R3, PT, PT, R3, UR15, RZ, P1, !PT ;  /* 0x0000000f03037c10 */ /* 0x000fe40008ffe4ff */
[----:B-----5:R-:W-:Y:S02]  /*3e80*/  F2FP.BF16.F32.PACK_AB R19, R11, R6 ;  /* 0x000000060b13723e */ /* 0x020fe400000010ff */
[C---:B------:R-:W-:Y:S02]  /*3e90*/  IADD3 R10, P0, PT, R2.reuse, UR11, RZ ;  /* 0x0000000b020a7c10 */ /* 0x040fe4000ff1e0ff */
[C---:B------:R-:W-:Y:S02]  /*3ea0*/  IADD3 R6, P1, PT, R2.reuse, UR4, RZ ;  /* 0x0000000402067c10 */ /* 0x040fe4000ff3e0ff */
[----:B------:R-:W-:-:S02]  /*3eb0*/  IADD3 R4, P2, PT, R2, UR6, RZ ;  /* 0x0000000602047c10 */ /* 0x000fc4000ff5e0ff */
[C---:B------:R-:W-:Y:S02]  /*3ec0*/  IADD3.X R11, PT, PT, R3.reuse, UR10, RZ, P0, !PT ;  /* 0x0000000a030b7c10 */ /* 0x040fe400087fe4ff */
[C---:B------:R-:W-:Y:S02]  /*3ed0*/  IADD3.X R7, PT, PT, R3.reuse, UR5, RZ, P1, !PT ;  /* 0x0000000503077c10 */ /* 0x040fe40008ffe4ff */
[----:B------:R-:W-:Y:S01]  /*3ee0*/  IADD3.X R5, PT, PT, R3, UR7, RZ, P2, !PT ;  /* 0x0000000703057c10 */ /* 0x000fe200097fe4ff */
[----:B------:R0:W-:Y:S04]  /*3ef0*/  STG.E desc[UR12][R12.64], R9 ;  /* 0x000000090c007986 */ /* 0x0001e8000c10190c */
[----:B------:R1:W-:Y:S04]  /*3f00*/  STG.E desc[UR12][R14.64], R19 ;  /* 0x000000130e007986 */ /* 0x0003e8000c10190c */
[----:B------:R-:W2:Y:S04]  /*3f10*/  LDG.E R18, desc[UR12][R2.64+0x600] ;  /* 0x0006000c02127981 */ /* 0x000ea8000c1e1900 */
[----:B0-----:R-:W2:Y:S04]  /*3f20*/  LDG.E R9, desc[UR12][R10.64+0x600] ;  /* 0x0006000c0a097981 */ /* 0x001ea8000c1e1900 */
[----:B------:R-:W3:Y:S04]  /*3f30*/  LDG.E R20, desc[UR12][R6.64+0x600] ;  /* 0x0006000c06147981 */ /* 0x000ee8000c1e1900 */
[----:B------:R-:W3:Y:S01]  /*3f40*/  LDG.E R21, desc[UR12][R4.64+0x600] ;  /* 0x0006000c04157981 */ /* 0x000ee2000c1e1900 */
[----:B------:R-:W-:-:S04]  /*3f50*/  IADD3 R16, P0, PT, R0, 0x600, RZ ;  /* 0x0000060000107810 */ /* 0x000fc80007f1e0ff */
[----:B------:R-:W-:Y:S02]  /*3f60*/  IADD3.X R17, PT, PT, RZ, R8, RZ, P0, !PT ;  /* 0x00000008ff117210 */ /* 0x000fe400007fe4ff */
[----:B------:R-:W-:Y:S02]  /*3f70*/  LOP3.LUT R16, R16, 0xfffffffc, RZ, 0xc0, !PT ;  /* 0xfffffffc10107812 */ /* 0x000fe400078ec0ff */
[----:B------:R-:W-:Y:S02]  /*3f80*/  LOP3.LUT R17, R17, 0x1, RZ, 0xc0, !PT ;  /* 0x0000000111117812 */ /* 0x000fe400078ec0ff */
[C---:B------:R-:W-:Y:S02]  /*3f90*/  IADD3 R12, P0, PT, R16.reuse, UR16, RZ ;  /* 0x00000010100c7c10 */ /* 0x040fe4000ff1e0ff */
[----:B------:R-:W-:Y:S02]  /*3fa0*/  IADD3 R16, P1, PT, R16, UR18, RZ ;  /* 0x0000001210107c10 */ /* 0x000fe4000ff3e0ff */
[----:B------:R-:W-:-:S02]  /*3fb0*/  IADD3.X R13, PT, PT, R17, UR17, RZ, P0, !PT ;  /* 0x00000011110d7c10 */ /* 0x000fc400087fe4ff */
[----:B------:R-:W-:Y:S02]  /*3fc0*/  IADD3.X R17, PT, PT, R17, UR19, RZ, P1, !PT ;  /* 0x0000001311117c10 */ /* 0x000fe40008ffe4ff */
[----:B--2---:R-:W-:Y:S02]  /*3fd0*/  F2FP.BF16.F32.PACK_AB R9, R9, R18 ;  /* 0x000000120909723e */ /* 0x004fe400000010ff */
[----:B---3--:R-:W-:-:S03]  /*3fe0*/  F2FP.BF16.F32.PACK_AB R21, R21, R20 ;  /* 0x000000141515723e */ /* 0x008fc600000010ff */
[----:B------:R0:W-:Y:S04]  /*3ff0*/  STG.E desc[UR12][R12.64], R9 ;  /* 0x000000090c007986 */ /* 0x0001e8000c10190c */
[----:B------:R2:W-:Y:S04]  /*4000*/  STG.E desc[UR12][R16.64], R21 ;  /* 0x0000001510007986 */ /* 0x0005e8000c10190c */
[----:B------:R-:W3:Y:S04]  /*4010*/  LDG.E R18, desc[UR12][R2.64+0xc00] ;  /* 0x000c000c02127981 */ /* 0x000ee8000c1e1900 */
[----:B-1----:R-:W3:Y:S04]  /*4020*/  LDG.E R19, desc[UR12][R10.64+0xc00] ;  /* 0x000c000c0a137981 */ /* 0x002ee8000c1e1900 */
        /* <DEDUP_REMOVED lines=10> */
[----:B---3--:R-:W-:Y:S02]  /*40d0*/  F2FP.BF16.F32.PACK_AB R19, R19, R18 ;  /* 0x000000121313723e */ /* 0x008fe400000010ff */
[----:B----4-:R-:W-:-:S03]  /*40e0*/  F2FP.BF16.F32.PACK_AB R23, R23, R20 ;  /* 0x000000141717723e */ /* 0x010fc600000010ff */
[----:B------:R0:W-:Y:S04]  /*40f0*/  STG.E desc[UR12][R14.64], R19 ;  /* 0x000000130e007986 */ /* 0x0001e8000c10190c */
[----:B------:R1:W-:Y:S04]  /*4100*/  STG.E desc[UR12][R12.64], R23 ;  /* 0x000000170c007986 */ /* 0x0003e8000c10190c */
[----:B------:R-:W3:Y:S04]  /*4110*/  LDG.E R2, desc[UR12][R2.64+0x1200] ;  /* 0x0012000c02027981 */ /* 0x000ee8000c1e1900 */
[----:B------:R-:W3:Y:S04]  /*4120*/  LDG.E R11, desc[UR12][R10.64+0x1200] ;  /* 0x0012000c0a0b7981 */ /* 0x000ee8000c1e1900 */
[----:B------:R-:W4:Y:S04]  /*4130*/  LDG.E R6, desc[UR12][R6.64+0x1200] ;  /* 0x0012000c06067981 */ /* 0x000f28000c1e1900 */
[----:B------:R-:W4:Y:S01]  /*4140*/  LDG.E R5, desc[UR12][R4.64+0x1200] ;  /* 0x0012000c04057981 */ /* 0x000f22000c1e1900 */
[----:B------:R-:W-:-:S04]  /*4150*/  IADD3 R0, P0, PT, R0, 0x1200, RZ ;  /* 0x0000120000007810 */ /* 0x000fc80007f1e0ff */
[----:B--2---:R-:W-:Y:S02]  /*4160*/  IADD3.X R16, PT, PT, RZ, R8, RZ, P0, !PT ;  /* 0x00000008ff107210 */ /* 0x004fe400007fe4ff */
        /* <DEDUP_REMOVED lines=11> */
[----:B---3--:R-:W-:Y:S02]  /*4220*/  F2FP.BF16.F32.PACK_AB R11, R11, R2 ;  /* 0x000000020b0b723e */ /* 0x008fe400000010ff */
[----:B----4-:R-:W-:-:S03]  /*4230*/  F2FP.BF16.F32.PACK_AB R3, R5, R6 ;  /* 0x000000060503723e */ /* 0x010fc600000010ff */
[----:B------:R1:W-:Y:S04]  /*4240*/  STG.E desc[UR12][R8.64], R11 ;  /* 0x0000000b08007986 */ /* 0x0003e8000c10190c */
[----:B------:R1:W-:Y:S02]  /*4250*/  STG.E desc[UR12][R14.64], R3 ;  /* 0x000000030e007986 */ /* 0x0003e4000c10190c */
[----:B------:R-:W-:Y:S05]  /*4260*/  @P0 BRA `(.L_x_242) ;  /* 0xfffffff800a40947 */ /* 0x000fea000383ffff */
[----:B------:R-:W-:Y:S05]  /*4270*/  BSYNC.RECONVERGENT B0 ;  /* 0x0000000000007941 */ /* 0x000fea0003800200 */
.L_x_241:
[----:B------:R-:W-:Y:S05]  /*4280*/  EXIT ;  /* 0x000000000000794d */ /* 0x000fea0003800000 */
.L_x_243:
        /* <DEDUP_REMOVED lines=15> */
.L_x_3411:


//--------------------- .text._Z35group_norm_nhwc_bwd_one_pass_kernelI11Bf16IOBf16WLi128ELi24ELi384EEv26Group_norm_nhwc_bwd_params --------------------------
	.section	.text._Z35group_norm_nhwc_bwd_one_pass_kernelI11Bf16IOBf16WLi128ELi24ELi384EEv26Group_norm_nhwc_bwd_params,"ax",@progbits
	.align	128
        .global         _Z35group_norm_nhwc_bwd_one_pass_kernelI11Bf16IOBf16WLi128ELi24ELi384EEv26Group_norm_nhwc_bwd_params
        .type           _Z35group_norm_nhwc_bwd_one_pass_kernelI11Bf16IOBf16WLi128ELi24ELi384EEv26Group_norm_nhwc_bwd_params,@function
        .size           _Z35group_norm_nhwc_bwd_one_pass_kernelI11Bf16IOBf16WLi128ELi24ELi384EEv26Group_norm_nhwc_bwd_params,(.L_x_3412 - _Z35group_norm_nhwc_bwd_one_pass_kernelI11Bf16IOBf16WLi128ELi24ELi384EEv26Group_norm_nhwc_bwd_params)
        .other          _Z35group_norm_nhwc_bwd_one_pass_kernelI11Bf16IOBf16WLi128ELi24ELi384EEv26Group_norm_nhwc_bwd_params,@"STO_CUDA_ENTRY STV_DEFAULT"
_Z35group_norm_nhwc_bwd_one_pass_kernelI11Bf16IOBf16WLi128ELi24ELi384EEv26Group_norm_nhwc_bwd_params:
.text._Z35group_norm_nhwc_bwd_one_pass_kernelI11Bf16IOBf16WLi128ELi24ELi384EEv26Group_norm_nhwc_bwd_params:
        /* <DEDUP_REMOVED lines=25> */
[C---:B------:R-:W-:Y:S02]  /*0190*/  IADD3 R38, PT, PT, R6.reuse, 0x40, RZ ;  /* 0x0000004006267810 */ /* 0x040fe40007ffe0ff */
[----:B------:R-:W-:Y:S02]  /*01a0*/  IADD3 R7, PT, PT, R7, R2, RZ ;  /* 0x0000000207077210 */ /* 0x000fe40007ffe0ff */
[----:B------:R-:W-:Y:S02]  /*01b0*/  IADD3 R37, PT, PT, R6, 0x60, RZ ;  /* 0x0000006006257810 */ /* 0x000fe40007ffe0ff */
[----:B------:R-:W-:-:S04]  /*01c0*/  SHF.L.U32 R7, R7, 0x1, RZ ;  /* 0x0000000107077819 */ /* 0x000fc800000006ff */
[----:B-123--:R-:W-:-:S07]  /*01d0*/  LOP3.LUT R6, R7, 0xffff, RZ, 0xc0, !PT ;  /* 0x0000ffff07067812 */ /* 0x00efce00078ec0ff */
.L_x_275:
[----:B0-----:R-:W0:Y:S01]  /*01e0*/  LDC R12, c[0x0][0x410] ;  /* 0x00010400ff0c7b82 */ /* 0x001e220000000800 */
[----:B------:R-:W-:Y:S01]  /*01f0*/  IABS R13, R35 ;  /* 0x00000023000d7213 */ /* 0x000fe20000000000 */
[----:B------:R-:W1:Y:S01]  /*0200*/  LDCU.128 UR12, c[0x0][0x400] ;  /* 0x00008000ff0c77ac */ /* 0x000e620008000c00 */
[----:B------:R-:W-:Y:S02]  /*0210*/  ISETP.GE.AND P2, PT, R35, RZ, PT ;  /* 0x000000ff2300720c */ /* 0x000fe40003f46270 */
[----:B------:R-:W-:Y:S02]  /*0220*/  CS2R R32, SRZ ;  /* 0x0000000000207805 */ /* 0x000fe4000001ff00 */
[----:B------:R-:W-:Y:S02]  /*0230*/  SHF.R.S32.HI R27, RZ, 0x1f, R37 ;  /* 0x0000001fff1b7819 */ /* 0x000fe40000011425 */
[----:B------:R-:W-:Y:S02]  /*0240*/  MOV R34, RZ ;  /* 0x000000ff00227202 */ /* 0x000fe40000000f00 */
[----:B0-----:R-:W-:-:S04]  /*0250*/  IABS R10, R12 ;  /* 0x0000000c000a7213 */ /* 0x001fc80000000000 */
[----:B------:R-:W0:Y:S08]  /*0260*/  I2F.RP R7, R10 ;  /* 0x0000000a00077306 */ /* 0x000e300000209400 */
[----:B0-----:R-:W0:Y:S02]  /*0270*/  MUFU.RCP R7, R7 ;  /* 0x0000000700077308 */ /* 0x001e240000001000 */
[----:B0-----:R-:W-:-:S06]  /*0280*/  IADD3 R8, PT, PT, R7, 0xffffffe, RZ ;  /* 0x0ffffffe07087810 */ /* 0x001fcc0007ffe0ff */
[----:B------:R0:W2:Y:S02]  /*0290*/  F2I.FTZ.U32.TRUNC.NTZ R9, R8 ;  /* 0x0000000800097305 */ /* 0x0000a4000021f000 */
[----:B0-----:R-:W-:Y:S02]  /*02a0*/  MOV R8, RZ ;  /* 0x000000ff00087202 */ /* 0x001fe40000000f00 */
[----:B--2---:R-:W-:-:S05]  /*02b0*/  IADD3 R11, PT, PT, RZ, -R9, RZ ;  /* 0x80000009ff0b7210 */ /* 0x004fca0007ffe0ff */
[----:B------:R-:W-:-:S04]  /*02c0*/  IMAD R11, R11, R10, RZ ;  /* 0x0000000a0b0b7224 */ /* 0x000fc800078e02ff */
[----:B------:R-:W-:Y:S01]  /*02d0*/  IMAD.HI.U32 R9, R9, R11, R8 ;  /* 0x0000000b09097227 */ /* 0x000fe200078e0008 */
[----:B------:R-:W-:Y:S02]  /*02e0*/  MOV R11, R13 ;  /* 0x0000000d000b7202 */ /* 0x000fe40000000f00 */
[----:B------:R-:W0:Y:S01]  /*02f0*/  LDC R13, c[0x0][0x41c] ;  /* 0x00010700ff0d7b82 */ /* 0x000e220000000800 */
[----:B------:R-:W-:Y:S02]  /*0300*/  LOP3.LUT R8, R2, 0xffff, RZ, 0xc0, !PT ;  /* 0x0000ffff02087812 */ /* 0x000fe400078ec0ff */
[----:B------:R-:W-:-:S04]  /*0310*/  IMAD.HI.U32 R9, R9, R11, RZ ;  /* 0x0000000b09097227 */ /* 0x000fc800078e00ff */
[----:B------:R-:W-:Y:S01]  /*0320*/  IMAD R8, R8, 0x1556, RZ ;  /* 0x0000155608087824 */ /* 0x000fe200078e02ff */
[----:B------:R-:W-:-:S04]  /*0330*/  IADD3 R7, PT, PT, -R9, RZ, RZ ;  /* 0x000000ff09077210 */ /* 0x000fc80007ffe1ff */
[----:B------:R-:W-:Y:S01]  /*0340*/  SHF.R.U32.HI R14, RZ, 0x10, R8 ;  /* 0x00000010ff0e7819 */ /* 0x000fe20000011608 */
[----:B------:R-:W-:Y:S01]  /*0350*/  IMAD R7, R10, R7, R11 ;  /* 0x000000070a077224 */ /* 0x000fe200078e020b */
[----:B------:R-:W-:-:S04]  /*0360*/  LOP3.LUT R11, R35, R12, RZ, 0x3c, !PT ;  /* 0x0000000c230b7212 */ /* 0x000fc800078e3cff */
[----:B------:R-:W-:Y:S02]  /*0370*/  ISETP.GT.U32.AND P4, PT, R10, R7, PT ;  /* 0x000000070a00720c */ /* 0x000fe40003f84070 */
[----:B------:R-:W-:Y:S01]  /*0380*/  ISETP.GE.AND P3, PT, R11, RZ, PT ;  /* 0x000000ff0b00720c */ /* 0x000fe20003f66270 */
[----:B0-----:R-:W-:-:S05]  /*0390*/  IMAD R19, R13, UR10, R14 ;  /* 0x0000000a0d137c24 */ /* 0x001fca000f8e020e */
[----:B-1----:R-:W-:-:S05]  /*03a0*/  ISETP.GE.U32.AND P1, PT, R19, UR12, PT ;  /* 0x0000000c13007c0c */ /* 0x002fca000bf26070 */
[-C--:B------:R-:W-:Y:S02]  /*03b0*/  @!P4 IADD3 R7, PT, PT, R7, -R10.reuse, RZ ;  /* 0x8000000a0707c210 */ /* 0x080fe40007ffe0ff */
[----:B------:R-:W-:Y:S02]  /*03c0*/  SHF.R.S32.HI R15, RZ, 0x1f, R19 ;  /* 0x0000001fff0f7819 */ /* 0x000fe40000011413 */
[CC--:B------:R-:W-:Y:S02]  /*03d0*/  ISETP.GE.U32.AND P0, PT, R7.reuse, R10.reuse, PT ;  /* 0x0000000a0700720c */ /* 0x0c0fe40003f06070 */
[----:B------:R-:W-:Y:S02]  /*03e0*/  ISETP.GT.U32.AND P5, PT, R10, R7, PT ;  /* 0x000000070a00720c */ /* 0x000fe40003fa4070 */
[----:B------:R-:W-:Y:S02]  /*03f0*/  IADD3 R8, PT, PT, R7, -R10, RZ ;  /* 0x8000000a07087210 */ /* 0x000fe40007ffe0ff */
[----:B------:R-:W-:-:S02]  /*0400*/  ISETP.GE.AND.EX P1, PT, R15, UR13, PT, P1 ;  /* 0x0000000d0f007c0c */ /* 0x000fc4000bf26310 */
[----:B------:R-:W-:Y:S02]  /*0410*/  @!P4 IADD3 R9, PT, PT, R9, 0x1, RZ ;  /* 0x000000010909c810 */ /* 0x000fe40007ffe0ff */
[----:B------:R-:W-:Y:S02]  /*0420*/  SEL R7, R8, R7, !P5 ;  /* 0x0000000708077207 */ /* 0x000fe40006800000 */
[----:B------:R-:W-:Y:S02]  /*0430*/  ISETP.NE.AND P4, PT, R12, RZ, PT ;  /* 0x000000ff0c00720c */ /* 0x000fe40003f85270 */
[----:B------:R-:W-:Y:S02]  /*0440*/  @P0 IADD3 R9, PT, PT, R9, 0x1, RZ ;  /* 0x0000000109090810 */ /* 0x000fe40007ffe0ff */
[----:B------:R-:W-:Y:S02]  /*0450*/  LOP3.LUT R10, RZ, R12, RZ, 0x33, !PT ;  /* 0x0000000cff0a7212 */ /* 0x000fe400078e33ff */
[----:B------:R-:W-:-:S02]  /*0460*/  @!P2 IADD3 R7, PT, PT, -R7, RZ, RZ ;  /* 0x000000ff0707a210 */ /* 0x000fc40007ffe1ff */
[----:B------:R-:W-:Y:S02]  /*0470*/  MOV R11, R9 ;  /* 0x00000009000b7202 */ /* 0x000fe40000000f00 */
[C---:B------:R-:W-:Y:S01]  /*0480*/  SEL R47, R10.reuse, R7, !P4 ;  /* 0x000000070a2f7207 */ /* 0x040fe20006000000 */
[----:B------:R-:W0:Y:S01]  /*0490*/  @!P1 LDC.64 R8, c[0x0][0x3f8] ;  /* 0x0000fe00ff089b82 */ /* 0x000e220000000a00 */
[----:B------:R-:W-:Y:S02]  /*04a0*/  @!P3 IADD3 R11, PT, PT, -R11, RZ, RZ ;  /* 0x000000ff0b0bb210 */ /* 0x000fe40007ffe1ff */
[----:B------:R-:W-:Y:S01]  /*04b0*/  IADD3 R20, PT, PT, R19, 0x20, RZ ;  /* 0x0000002013147810 */ /* 0x000fe20007ffe0ff */
[----:B------:R-:W-:Y:S01]  /*04c0*/  IMAD R13, R47, 0x18, RZ ;  /* 0x000000182f0d7824 */ /* 0x000fe200078e02ff */
[----:B------:R-:W-:Y:S02]  /*04d0*/  SEL R7, R10, R11, !P4 ;  /* 0x0000000b0a077207 */ /* 0x000fe40006000000 */
[----:B------:R-:W-:Y:S01]  /*04e0*/  ISETP.GE.U32.AND P2, PT, R20, UR12, PT ;  /* 0x0000000c14007c0c */ /* 0x000fe2000bf46070 */
[----:B------:R-:W1:Y:S01]  /*04f0*/  @!P1 LDC.64 R10, c[0x0][0x398] ;  /* 0x0000e600ff0a9b82 */ /* 0x000e620000000a00 */
[----:B------:R-:W-:-:S02]  /*0500*/  IADD3 R50, P0, PT, R13, R6, RZ ;  /* 0x000000060d327210 */ /* 0x000fc40007f1e0ff */
[----:B------:R-:W-:Y:S02]  /*0510*/  SHF.R.S32.HI R21, RZ, 0x1f, R20 ;  /* 0x0000001fff157819 */ /* 0x000fe40000011414 */
[----:B------:R-:W-:Y:S02]  /*0520*/  SHF.R.S32.HI R6, RZ, 0x1f, R7 ;  /* 0x0000001fff067819 */ /* 0x000fe40000011407 */
[----:B------:R-:W-:Y:S02]  /*0530*/  ISETP.GE.AND.EX P2, PT, R21, UR13, PT, P2 ;  /* 0x0000000d15007c0c */ /* 0x000fe4000bf46320 */
[----:B------:R-:W-:Y:S01]  /*0540*/  LEA.HI.X.SX32 R51, R13, RZ, 0x1, P0 ;  /* 0x000000ff0d337211 */ /* 0x000fe200000f0eff */
[----:B------:R-:W-:Y:S01]  /*0550*/  IMAD R6, R6, UR14, RZ ;  /* 0x0000000e06067c24 */ /* 0x000fe2000f8e02ff */
[----:B------:R-:W2:Y:S01]  /*0560*/  @!P1 LDC.64 R12, c[0x0][0x3a0] ;  /* 0x0000e800ff0c9b82 */ /* 0x000ea20000000a00 */
[----:B------:R-:W-:Y:S02]  /*0570*/  ISETP.GE.U32.AND P0, PT, R38, UR12, PT ;  /* 0x0000000c26007c0c */ /* 0x000fe4000bf06070 */
[----:B------:R-:W-:Y:S01]  /*0580*/  IMAD R53, R7, UR15, R6 ;  /* 0x0000000f07357c24 */ /* 0x000fe2000f8e0206 */
[----:B------:R-:W-:Y:S01]  /*0590*/  ISETP.GE.U32.AND P3, PT, R37, UR12, PT ;  /* 0x0000000c25007c0c */ /* 0x000fe2000bf66070 */
[----:B------:R-:W-:-:S03]  /*05a0*/  IMAD.WIDE.U32 R50, R7, UR14, R50 ;  /* 0x0000000e07327c25 */ /* 0x000fc6000f8e0032 */
[----:B------:R-:W-:Y:S01]  /*05b0*/  ISETP.GE.AND.EX P3, PT, R27, UR13, PT, P3 ;  /* 0x0000000d1b007c0c */ /* 0x000fe2000bf66330 */
[----:B0-----:R-:W-:Y:S01]  /*05c0*/  @!P1 IMAD R6, R15, R8, RZ ;  /* 0x000000080f069224 */ /* 0x001fe200078e02ff */
[----:B------:R-:W-:Y:S01]  /*05d0*/  IADD3 R53, PT, PT, R51, R53, RZ ;  /* 0x0000003533357210 */ /* 0x000fe20007ffe0ff */
[----:B------:R-:W0:Y:S01]  /*05e0*/  @!P2 LDC.64 R16, c[0x0][0x3f8] ;  /* 0x0000fe00ff10ab82 */ /* 0x000e220000000a00 */
[-C--:B------:R-:W-:Y:S01]  /*05f0*/  @!P1 MOV R52, R50.reuse ;  /* 0x0000003200349202 */ /* 0x080fe20000000f00 */
[C---:B------:R-:W-:Y:S01]  /*0600*/  @!P1 IMAD R23, R19.reuse, R9, R6 ;  /* 0x0000000913179224 */ /* 0x040fe200078e0206 */
[----:B------:R-:W-:Y:S02]  /*0610*/  SHF.R.S32.HI R15, RZ, 0x1f, R38 ;  /* 0x0000001fff0f7819 */ /* 0x000fe40000011426 */
[----:B------:R-:W-:Y:S01]  /*0620*/  @!P2 MOV R22, R50 ;  /* 0x000000320016a202 */ /* 0x000fe20000000f00 */
[----:B------:R-:W-:Y:S01]  /*0630*/  @!P1 IMAD.WIDE.U32 R6, R19, R8, R52 ;  /* 0x0000000813069225 */ /* 0x000fe200078e0034 */
[----:B------:R-:W-:Y:S01]  /*0640*/  ISETP.GE.AND.EX P0, PT, R15, UR13, PT, P0 ;  /* 0x0000000d0f007c0c */ /* 0x000fe2000bf06300 */
[----:B------:R-:W3:Y:S03]  /*0650*/  LDC.64 R8, c[0x0][0x3b8] ;  /* 0x0000ee00ff087b82 */ /* 0x000ee60000000a00 */
[----:B------:R-:W-:-:S02]  /*0660*/  @!P1 IADD3 R23, PT, PT, R7, R23, RZ ;  /* 0x0000001707179210 */ /* 0x000fc40007ffe0ff */
[C---:B------:R-:W-:Y:S02]  /*0670*/  @!P1 SHF.L.U32 R7, R6.reuse, 0x1, RZ ;  /* 0x0000000106079819 */ /* 0x040fe400000006ff */
[----:B------:R-:W-:Y:S01]  /*0680*/  @!P1 SHF.L.U64.HI R26, R6, 0x1, R23 ;  /* 0x00000001061a9819 */ /* 0x000fe20000010217 */
[----:B------:R-:W5:Y:S01]  /*0690*/  @!P2 LDC.64 R18, c[0x0][0x3a0] ;  /* 0x0000e800ff12ab82 */ /* 0x000f620000000a00 */
[----:B------:R-:W-:Y:S02]  /*06a0*/  @!P2 MOV R23, R53 ;  /* 0x000000350017a202 */ /* 0x000fe40000000f00 */
[C---:B--2---:R-:W-:Y:S02]  /*06b0*/  @!P1 IADD3 R12, P4, PT, R7.reuse, R12, RZ ;  /* 0x0000000c070c9210 */ /* 0x044fe40007f9e0ff */
[----:B-1----:R-:W-:Y:S02]  /*06c0*/  @!P1 IADD3 R10, P5, PT, R7, R10, RZ ;  /* 0x0000000a070a9210 */ /* 0x002fe40007fbe0ff */
[C---:B------:R-:W-:Y:S01]  /*06d0*/  @!P1 IADD3.X R13, PT, PT, R26.reuse, R13, RZ, P4, !PT ;  /* 0x0000000d1a0d9210 */ /* 0x040fe200027fe4ff */
[----:B0-----:R-:W-:Y:S01]  /*06e0*/  @!P2 IMAD R21, R21, R16, RZ ;  /* 0x000000101515a224 */ /* 0x001fe200078e02ff */
[----:B------:R-:W0:Y:S01]  /*06f0*/  @!P0 LDC.64 R6, c[0x0][0x3f8] ;  /* 0x0000fe00ff068b82 */ /* 0x000e220000000a00 */
[----:B------:R-:W-:-:S02]  /*0700*/  @!P1 IADD3.X R11, PT, PT, R26, R11, RZ, P5, !PT ;  /* 0x0000000b1a0b9210 */ /* 0x000fc40002ffe4ff */
[C---:B------:R-:W-:Y:S01]  /*0710*/  @!P2 IMAD R21, R20.reuse, R17, R21 ;  /* 0x000000111415a224 */ /* 0x040fe200078e0215 */
[----:B------:R1:W2:Y:S01]  /*0720*/  @!P1 LDG.E R34, desc[UR8][R12.64] ;  /* 0x000000080c229981 */ /* 0x0002a2000c1e1900 */
[----:B------:R-:W-:-:S03]  /*0730*/  @!P2 IMAD.WIDE.U32 R16, R20, R16, R22 ;  /* 0x000000101410a225 */ /* 0x000fc600078e0016 */
[----:B------:R-:W4:Y:S01]  /*0740*/  @!P2 LDC.64 R24, c[0x0][0x398] ;  /* 0x0000e600ff18ab82 */ /* 0x000f220000000a00 */
[----:B---3--:R-:W-:Y:S01]  /*0750*/  IMAD.WIDE R8, R35, 0x8, R8 ;  /* 0x0000000823087825 */ /* 0x008fe200078e0208 */
[----:B------:R-:W-:Y:S01]  /*0760*/  @!P2 IADD3 R21, PT, PT, R17, R21, RZ ;  /* 0x000000151115a210 */ /* 0x000fe20007ffe0ff */
[----:B------:R3:W2:Y:S01]  /*0770*/  @!P1 LDG.E R33, desc[UR8][R10.64] ;  /* 0x000000080a219981 */ /* 0x0006a2000c1e1900 */
[----:B------:R-:W-:-:S03]  /*0780*/  @!P2 SHF.L.U32 R17, R16, 0x1, RZ ;  /* 0x000000011011a819 */ /* 0x000fc600000006ff */
[----:B------:R-:W2:Y:S01]  /*0790*/  LDG.E.64 R8, desc[UR8][R8.64] ;  /* 0x0000000808087981 */ /* 0x000ea2000c1e1b00 */
[----:B------:R-:W-:Y:S01]  /*07a0*/  @!P2 SHF.L.U64.HI R16, R16, 0x1, R21 ;  /* 0x000000011010a819 */ /* 0x000fe20000010215 */
[----:B------:R-:W4:Y:S01]  /*07b0*/  @!P0 LDC.64 R22, c[0x0][0x3a0] ;  /* 0x0000e800ff168b82 */ /* 0x000f220000000a00 */
[----:B-----5:R-:W-:-:S07]  /*07c0*/  @!P2 IADD3 R18, P4, PT, R17, R18, RZ ;  /* 0x000000121112a210 */ /* 0x020fce0007f9e0ff */
[----:B------:R-:W5:Y:S01]  /*07d0*/  @!P3 LDC.64 R20, c[0x0][0x3f8] ;  /* 0x0000fe00ff14bb82 */ /* 0x000f620000000a00 */
[----:B-1----:R-:W-:Y:S02]  /*07e0*/  PRMT R12, R14, 0x9910, RZ ;  /* 0x000099100e0c7816 */ /* 0x002fe400000000ff */
[----:B------:R-:W-:Y:S02]  /*07f0*/  @!P2 IADD3.X R19, PT, PT, R16, R19, RZ, P4, !PT ;  /* 0x000000131013a210 */ /* 0x000fe400027fe4ff */
[----:B------:R-:W-:Y:S01]  /*0800*/  ISETP.NE.AND P4, PT, RZ, UR11, PT ;  /* 0x0000000bff007c0c */ /* 0x000fe2000bf85270 */
[----:B0-----:R-:W-:Y:S01]  /*0810*/  @!P0 IMAD R15, R15, R6, RZ ;  /* 0x000000060f0f8224 */ /* 0x001fe200078e02ff */
[----:B---3--:R-:W-:Y:S01]  /*0820*/  @!P0 MOV R10, R50 ;  /* 0x00000032000a8202 */ /* 0x008fe20000000f00 */
[----:B------:R-:W-:Y:S01]  /*0830*/  IMAD R12, R12, 0xc, RZ ;  /* 0x0000000c0c0c7824 */ /* 0x000fe200078e02ff */
[----:B------:R-:W-:Y:S01]  /*0840*/  @!P0 MOV R11, R53 ;  /* 0x00000035000b8202 */ /* 0x000fe20000000f00 */
[C---:B------:R-:W-:Y:S01]  /*0850*/  @!P0 IMAD R29, R38.reuse, R7, R15 ;  /* 0x00000007261d8224 */ /* 0x040fe200078e020f */
[----:B----4-:R-:W-:Y:S01]  /*0860*/  @!P2 IADD3 R24, P1, PT, R17, R24, RZ ;  /* 0x000000181118a210 */ /* 0x010fe20007f3e0ff */
[----:B------:R-:W0:Y:S01]  /*0870*/  @!P0 LDC.64 R14, c[0x0][0x398] ;  /* 0x0000e600ff0e8b82 */ /* 0x000e220000000a00 */
[----:B------:R-:W-:Y:S01]  /*0880*/  IADD3 R31, PT, PT, RZ, -R12, RZ ;  /* 0x8000000cff1f7210 */ /* 0x000fe20007ffe0ff */
[----:B------:R-:W-:Y:S01]  /*0890*/  @!P0 IMAD.WIDE.U32 R6, R38, R6, R10 ;  /* 0x0000000626068225 */ /* 0x000fe200078e000a */
[----:B------:R1:W3:Y:S01]  /*08a0*/  @!P2 LDG.E R32, desc[UR8][R18.64] ;  /* 0x000000081220a981 */ /* 0x0002e2000c1e1900 */
[----:B------:R-:W-:-:S04]  /*08b0*/  @!P2 IADD3.X R25, PT, PT, R16, R25, RZ, P1, !PT ;  /* 0x000000191019a210 */ /* 0x000fc80000ffe4ff */
[----:B------:R-:W4:Y:S01]  /*08c0*/  @!P3 LDC.64 R10, c[0x0][0x3a0] ;  /* 0x0000e800ff0abb82 */ /* 0x000f220000000a00 */
[----:B------:R-:W-:-:S07]  /*08d0*/  @!P0 IADD3 R7, PT, PT, R7, R29, RZ ;  /* 0x0000001d07078210 */ /* 0x000fce0007ffe0ff */
[----:B------:R-:W4:Y:S01]  /*08e0*/  @!P3 LDC.64 R12, c[0x0][0x398] ;  /* 0x0000e600ff0cbb82 */ /* 0x000f220000000a00 */
[----:B-----5:R-:W-:Y:S01]  /*08f0*/  @!P3 IMAD R28, R27, R20, RZ ;  /* 0x000000141b1cb224 */ /* 0x020fe200078e02ff */
[----:B------:R-:W-:-:S06]  /*0900*/  PRMT R31, R31, 0x7710, RZ ;  /* 0x000077101f1f7816 */ /* 0x000fcc00000000ff */
[----:B------:R-:W5:Y:S01]  /*0910*/  @P4 LDC.64 R16, c[0x0][0x3b0] ;  /* 0x0000ec00ff104b82 */ /* 0x000f620000000a00 */
[C---:B------:R-:W-:Y:S01]  /*0920*/  @!P0 SHF.L.U32 R27, R6.reuse, 0x1, RZ ;  /* 0x00000001061b8819 */ /* 0x040fe200000006ff */
[----:B------:R-:W-:Y:S01]  /*0930*/  @!P3 IMAD R29, R37, R21, R28 ;  /* 0x00000015251db224 */ /* 0x000fe200078e021c */
[----:B------:R-:W-:-:S05]  /*0940*/  @!P0 SHF.L.U64.HI R26, R6, 0x1, R7 ;  /* 0x00000001061a8819 */ /* 0x000fca0000010207 */
[----:B-1----:R-:W1:Y:S01]  /*0950*/  LDC.64 R18, c[0x0][0x3a8] ;  /* 0x0000ea00ff127b82 */ /* 0x002e620000000a00 */
[----:B------:R-:W-:Y:S02]  /*0960*/  @!P3 MOV R6, R50 ;  /* 0x000000320006b202 */ /* 0x000fe40000000f00 */
[----:B------:R-:W-:Y:S02]  /*0970*/  @!P3 MOV R7, R53 ;  /* 0x000000350007b202 */ /* 0x000fe40000000f00 */
[----:B------:R-:W-:Y:S02]  /*0980*/  IADD3 R28, PT, PT, R31, R2, RZ ;  /* 0x000000021f1c7210 */ /* 0x000fe40007ffe0ff */
[----:B------:R-:W-:Y:S01]  /*0990*/  CS2R R30, SRZ ;  /* 0x00000000001e7805 */ /* 0x000fe2000001ff00 */
[----:B------:R-:W-:Y:S01]  /*09a0*/  @!P3 IMAD.WIDE.U32 R20, R37, R20, R6 ;  /* 0x000000142514b225 */ /* 0x000fe200078e0006 */
[----:B------:R-:W-:Y:S02]  /*09b0*/  SHF.L.U32 R28, R28, 0x1, RZ ;  /* 0x000000011c1c7819 */ /* 0x000fe400000006ff */
[----:B------:R-:W-:-:S02]  /*09c0*/  @!P0 IADD3 R22, P1, PT, R27, R22, RZ ;  /* 0x000000161b168210 */ /* 0x000fc40007f3e0ff */
[----:B------:R-:W3:Y:S01]  /*09d0*/  @!P2 LDG.E R31, desc[UR8][R24.64] ;  /* 0x00000008181fa981 */ /* 0x000ee2000c1e1900 */
[----:B------:R-:W-:Y:S02]  /*09e0*/  LOP3.LUT R6, R28, 0xffff, RZ, 0xc0, !PT ;  /* 0x0000ffff1c067812 */ /* 0x000fe400078ec0ff */
[----:B------:R-:W-:Y:S02]  /*09f0*/  @!P3 IADD3 R21, PT, PT, R21, R29, RZ ;  /* 0x0000001d1515b210 */ /* 0x000fe40007ffe0ff */
[----:B------:R-:W-:Y:S02]  /*0a00*/  @!P3 SHF.L.U32 R7, R20, 0x1, RZ ;  /* 0x000000011407b819 */ /* 0x000fe400000006ff */
[----:B------:R-:W-:Y:S02]  /*0a10*/  @!P0 IADD3.X R23, PT, PT, R26, R23, RZ, P1, !PT ;  /* 0x000000171a178210 */ /* 0x000fe40000ffe4ff */
[----:B0-----:R-:W-:Y:S01]  /*0a20*/  @!P0 IADD3 R14, P1, PT, R27, R14, RZ ;  /* 0x0000000e1b0e8210 */ /* 0x001fe20007f3e0ff */
[----:B------:R-:W-:Y:S01]  /*0a30*/  IMAD R27, R47, 0x18, R6 ;  /* 0x000000182f1b7824 */ /* 0x000fe200078e0206 */
[----:B------:R-:W-:-:S02]  /*0a40*/  @!P3 SHF.L.U64.HI R20, R20, 0x1, R21 ;  /* 0x000000011414b819 */ /* 0x000fc40000010215 */
[----:B------:R-:W-:Y:S02]  /*0a50*/  CS2R R28, SRZ ;  /* 0x00000000001c7805 */ /* 0x000fe4000001ff00 */
[C---:B----4-:R-:W-:Y:S02]  /*0a60*/  @!P3 IADD3 R10, P2, PT, R7.reuse, R10, RZ ;  /* 0x0000000a070ab210 */ /* 0x050fe40007f5e0ff */
[----:B------:R-:W-:Y:S01]  /*0a70*/  @!P3 IADD3 R12, P5, PT, R7, R12, RZ ;  /* 0x0000000c070cb210 */ /* 0x000fe20007fbe0ff */
[C---:B-----5:R-:W-:Y:S01]  /*0a80*/  @P4 IMAD.WIDE R16, R27.reuse, 0x2, R16 ;  /* 0x000000021b104825 */ /* 0x060fe200078e0210 */
[----:B------:R-:W-:Y:S01]  /*0a90*/  MOV R7, RZ ;  /* 0x000000ff00077202 */ /* 0x000fe20000000f00 */
[----:B------:R-:W4:Y:S01]  /*0aa0*/  @!P0 LDG.E R30, desc[UR8][R22.64] ;  /* 0x00000008161e8981 */ /* 0x000f22000c1e1900 */
[----:B------:R-:W-:Y:S01]  /*0ab0*/  @!P0 IADD3.X R15, PT, PT, R26, R15, RZ, P1, !PT ;  /* 0x0000000f1a0f8210 */ /* 0x000fe20000ffe4ff */
[----:B-1----:R-:W-:Y:S01]  /*0ac0*/  IMAD.WIDE R18, R27, 0x2, R18 ;  /* 0x000000021b127825 */ /* 0x002fe200078e0212 */
[C---:B------:R-:W-:Y:S01]  /*0ad0*/  @!P3 IADD3.X R11, PT, PT, R20.reuse, R11, RZ, P2, !PT ;  /* 0x0000000b140bb210 */ /* 0x040fe200017fe4ff */
[----:B------:R-:W5:Y:S01]  /*0ae0*/  @P4 LDG.E.U16 R21, desc[UR8][R16.64+0x2] ;  /* 0x0000020810154981 */ /* 0x000f62000c1e1500 */
[----:B------:R-:W-:-:S03]  /*0af0*/  @!P3 IADD3.X R13, PT, PT, R20, R13, RZ, P5, !PT ;  /* 0x0000000d140db210 */ /* 0x000fc60002ffe4ff */
[----:B------:R-:W5:Y:S04]  /*0b00*/  LDG.E.U16 R39, desc[UR8][R18.64] ;  /* 0x0000000812277981 */ /* 0x000f68000c1e1500 */
[----:B------:R0:W5:Y:S04]  /*0b10*/  @P4 LDG.E.U16 R22, desc[UR8][R16.64] ;  /* 0x0000000810164981 */ /* 0x000168000c1e1500 */
[----:B------:R-:W5:Y:S04]  /*0b20*/  LDG.E.U16 R20, desc[UR8][R18.64+0x2] ;  /* 0x0000020812147981 */ /* 0x000f68000c1e1500 */
[----:B------:R-:W5:Y:S04]  /*0b30*/  @!P0 LDG.E R29, desc[UR8][R14.64] ;  /* 0x000000080e1d8981 */ /* 0x000f68000c1e1900 */
[----:B------:R1:W5:Y:S04]  /*0b40*/  @!P3 LDG.E R28, desc[UR8][R10.64] ;  /* 0x000000080a1cb981 */ /* 0x000368000c1e1900 */
[----:B------:R4:W5:Y:S01]  /*0b50*/  @!P3 LDG.E R7, desc[UR8][R12.64] ;  /* 0x000000080c07b981 */ /* 0x000962000c1e1900 */
[----:B------:R-:W-:Y:S01]  /*0b60*/  MOV R46, 0x3f800000 ;  /* 0x3f800000002e7802 */ /* 0x000fe20000000f00 */
[----:B------:R-:W-:Y:S01]  /*0b70*/  UISETP.NE.AND UP0, UPT, UR11, URZ, UPT ;  /* 0x000000ff0b00728c */ /* 0x000fe2000bf05270 */
[----:B------:R-:W-:Y:S01]  /*0b80*/  CS2R R40, SRZ ;  /* 0x0000000000287805 */ /* 0x000fe2000001ff00 */
[----:B--2---:R-:W-:-:S05]  /*0b90*/  FFMA.FTZ R9, -R8, R8, R9 ;  /* 0x0000000808097223 */ /* 0x004fca0000010109 */
[----:B------:R-:W-:-:S13]  /*0ba0*/  FSETP.GTU.FTZ.AND P1, PT, R9, RZ, PT ;  /* 0x000000ff0900720b */ /* 0x000fda0003f3c000 */
[----:B0-----:R-:W0:Y:S01]  /*0bb0*/  @P1 LDC R16, c[0x0][0x3c0] ;  /* 0x0000f000ff101b82 */ /* 0x001e220000000800 */
[----:B-1----:R-:W-:Y:S02]  /*0bc0*/  PRMT R10, R34, 0x7632, R10 ;  /* 0x00007632220a7816 */ /* 0x002fe4000000000a */
[----:B------:R-:W-:Y:S02]  /*0bd0*/  PRMT R45, R33, 0x7632, R45 ;  /* 0x00007632212d7816 */ /* 0x000fe4000000002d */
[----:B---3--:R-:W-:Y:S01]  /*0be0*/  PRMT R18, R32, 0x7632, R18 ;  /* 0x0000763220127816 */ /* 0x008fe20000000012 */
[----:B0-----:R-:W-:-:S04]  /*0bf0*/  @P1 FADD.FTZ R16, R9, R16 ;  /* 0x0000001009101221 */ /* 0x001fc80000010000 */
[----:B------:R0:W1:Y:S01]  /*0c00*/  @P1 MUFU.RSQ R46, R16 ;  /* 0x00000010002e1308 */ /* 0x0000620000001400 */
[----:B------:R-:W-:Y:S02]  /*0c10*/  PRMT R44, R31, 0x7632, R44 ;  /* 0x000076321f2c7816 */ /* 0x000fe4000000002c */
[----:B----4-:R-:W-:Y:S02]  /*0c20*/  PRMT R13, R30, 0x7632, R13 ;  /* 0x000076321e0d7816 */ /* 0x010fe4000000000d */
[----:B-----5:R-:W-:Y:S02]  /*0c30*/  @P4 SHF.L.U32 R40, R21, 0x10, RZ ;  /* 0x0000001015284819 */ /* 0x020fe400000006ff */
[----:B------:R-:W-:Y:S02]  /*0c40*/  SHF.L.U32 R39, R39, 0x10, RZ ;  /* 0x0000001027277819 */ /* 0x000fe400000006ff */
[----:B------:R-:W-:Y:S02]  /*0c50*/  @P4 SHF.L.U32 R41, R22, 0x10, RZ ;  /* 0x0000001016294819 */ /* 0x000fe400000006ff */
[----:B------:R-:W-:-:S02]  /*0c60*/  SHF.L.U32 R9, R20, 0x10, RZ ;  /* 0x0000001014097819 */ /* 0x000fc400000006ff */
[----:B------:R-:W-:Y:S02]  /*0c70*/  PRMT R43, R29, 0x7632, R43 ;  /* 0x000076321d2b7816 */ /* 0x000fe4000000002b */
[----:B------:R-:W-:Y:S02]  /*0c80*/  PRMT R17, R28, 0x7632, R17 ;  /* 0x000076321c117816 */ /* 0x000fe40000000011 */
[----:B------:R-:W-:Y:S01]  /*0c90*/  PRMT R42, R7, 0x7632, R42 ;  /* 0x00007632072a7816 */ /* 0x000fe2000000002a */
[----:B01----:R-:W-:Y:S06]  /*0ca0*/  BRA.U UP0, `(.L_x_245) ;  /* 0x0000000500247547 */ /* 0x003fec000b800000 */
[----:B------:R-:W-:Y:S02]  /*0cb0*/  SHF.L.U32 R11, R34, 0x10, RZ ;  /* 0x00000010220b7819 */ /* 0x000fe400000006ff */
[----:B------:R-:W-:Y:S02]  /*0cc0*/  SHF.L.U32 R12, R33, 0x10, RZ ;  /* 0x00000010210c7819 */ /* 0x000fe400000006ff */
[----:B------:R-:W-:Y:S01]  /*0cd0*/  SHF.L.U32 R15, R10, 0x10, RZ ;  /* 0x000000100a0f7819 */ /* 0x000fe200000006ff */
[----:B------:R-:W-:Y:S01]  /*0ce0*/  FADD.FTZ R11, -R8, R11 ;  /* 0x0000000b080b7221 */ /* 0x000fe20000010100 */
[----:B------:R-:W-:Y:S01]  /*0cf0*/  SHF.L.U32 R10, R45, 0x10, RZ ;  /* 0x000000102d0a7819 */ /* 0x000fe200000006ff */
[----:B------:R-:W-:Y:S01]  /*0d00*/  FMUL.FTZ R14, R39, R12 ;  /* 0x0000000c270e7220 */ /* 0x000fe20000410000 */
[----:B------:R-:W-:Y:S01]  /*0d10*/  SHF.L.U32 R21, R32, 0x10, RZ ;  /* 0x0000001020157819 */ /* 0x000fe200000006ff */
[C---:B------:R-:W-:Y:S01]  /*0d20*/  FADD.FTZ R15, -R8.reuse, R15 ;  /* 0x0000000f080f7221 */ /* 0x040fe20000010100 */
[----:B------:R-:W-:Y:S01]  /*0d30*/  FMUL.FTZ R11, R11, R46 ;  /* 0x0000002e0b0b7220 */ /* 0x000fe20000410000 */
[----:B------:R-:W-:Y:S01]  /*0d40*/  FMUL.FTZ R16, R9, R10 ;  /* 0x0000000a09107220 */ /* 0x000fe20000410000 */
[----:B------:R-:W-:Y:S01]  /*0d50*/  FADD.FTZ R19, RZ, R14 ;  /* 0x0000000eff137221 */ /* 0x000fe20000010000 */
[----:B------:R-:W-:Y:S01]  /*0d60*/  FMUL.FTZ R15, R15, R46 ;  /* 0x0000002e0f0f7220 */ /* 0x000fe20000410000 */
[----:B------:R-:W-:Y:S01]  /*0d70*/  FFMA.FTZ R20, R11, R14, RZ ;  /* 0x0000000e0b147223 */ /* 0x000fe200000100ff */
[----:B------:R-:W-:Y:S01]  /*0d80*/  FADD.FTZ R21, -R8, R21 ;  /* 0x0000001508157221 */ /* 0x000fe20000010100 */
[----:B------:R-:W-:Y:S01]  /*0d90*/  FADD.FTZ R14, R16, R19 ;  /* 0x00000013100e7221 */ /* 0x000fe20000010000 */
[----:B------:R-:W-:Y:S01]  /*0da0*/  SHF.L.U32 R19, R18, 0x10, RZ ;  /* 0x0000001012137819 */ /* 0x000fe200000006ff */
[----:B------:R-:W-:Y:S01]  /*0db0*/  FFMA.FTZ R16, R15, R16, R20 ;  /* 0x000000100f107223 */ /* 0x000fe20000010014 */
[----:B------:R-:W-:Y:S01]  /*0dc0*/  SHF.L.U32 R20, R31, 0x10, RZ ;  /* 0x000000101f147819 */ /* 0x000fe200000006ff */
[----:B------:R-:W-:Y:S01]  /*0dd0*/  FFMA.FTZ R23, R12, R11, RZ ;  /* 0x0000000b0c177223 */ /* 0x000fe200000100ff */
[----:B------:R-:W-:Y:S01]  /*0de0*/  FMUL.FTZ R21, R21, R46 ;  /* 0x0000002e15157220 */ /* 0x000fe20000410000 */
[----:B------:R-:W-:Y:S01]  /*0df0*/  FADD.FTZ R19, -R8, R19 ;  /* 0x0000001308137221 */ /* 0x000fe20000010100 */
[----:B------:R-:W-:Y:S01]  /*0e00*/  FADD.FTZ R11, RZ, R12 ;  /* 0x0000000cff0b7221 */ /* 0x000fe20000010000 */
[----:B------:R-:W-:Y:S01]  /*0e10*/  FMUL.FTZ R25, R39, R20 ;  /* 0x0000001427197220 */ /* 0x000fe20000410000 */
[----:B------:R-:W-:Y:S01]  /*0e20*/  SHF.L.U32 R18, R44, 0x10, RZ ;  /* 0x000000102c127819 */ /* 0x000fe200000006ff */
        /* <DEDUP_REMOVED lines=20> */
[C---:B------:R-:W-:Y:S01]  /*0f70*/  FADD.FTZ R23, -R8.reuse, R23 ;  /* 0x0000001708177221 */ /* 0x040fe20000010100 */
[----:B------:R-:W-:Y:S01]  /*0f80*/  FADD.FTZ R20, R27, R18 ;  /* 0x000000121b147221 */ /* 0x000fe20000010000 */
[----:B------:R-:W-:Y:S01]  /*0f90*/  SHF.L.U32 R19, R7, 0x10, RZ ;  /* 0x0000001007137819 */ /* 0x000fe200000006ff */
[----:B------:R-:W-:Y:S01]  /*0fa0*/  FFMA.FTZ R27, R21, R18, R16 ;  /* 0x00000012151b7223 */ /* 0x000fe20000010010 */
[----:B------:R-:W-:Y:S01]  /*0fb0*/  FMUL.FTZ R25, R9, R13 ;  /* 0x0000000d09197220 */ /* 0x000fe20000410000 */
[----:B------:R-:W-:Y:S01]  /*0fc0*/  FFMA.FTZ R12, R15, R21, R12 ;  /* 0x000000150f0c7223 */ /* 0x000fe2000001000c */
[----:B------:R-:W-:Y:S01]  /*0fd0*/  SHF.L.U32 R21, R17, 0x10, RZ ;  /* 0x0000001011157819 */ /* 0x000fe200000006ff */
[-C--:B------:R-:W-:Y:S01]  /*0fe0*/  FMUL.FTZ R16, R23, R46.reuse ;  /* 0x0000002e17107220 */ /* 0x080fe20000410000 */
[----:B------:R-:W-:Y:S01]  /*0ff0*/  FADD.FTZ R49, -R8, R49 ;  /* 0x0000003108317221 */ /* 0x000fe20000010100 */
        /* <DEDUP_REMOVED lines=8> */
[----:B------:R-:W-:Y:S01]  /*1080*/  FMUL.FTZ R20, R9, R18 ;  /* 0x0000001209147220 */ /* 0x000fe20000410000 */
[----:B------:R-:W-:Y:S01]  /*1090*/  FADD.FTZ R15, R10, R13 ;  /* 0x0000000d0a0f7221 */ /* 0x000fe20000010000 */
[----:B------:R-:W-:Y:S01]  /*10a0*/  FFMA.FTZ R24, R17, R23, R24 ;  /* 0x0000001711187223 */ /* 0x000fe20000010018 */
[----:B------:R-:W-:Y:S01]  /*10b0*/  FMUL.FTZ R21, R21, R46 ;  /* 0x0000002e15157220 */ /* 0x000fe20000410000 */
        /* <DEDUP_REMOVED lines=8> */
.L_x_245:
[----:B------:R-:W-:Y:S02]  /*1140*/  SHF.L.U32 R11, R34, 0x10, RZ ;  /* 0x00000010220b7819 */ /* 0x000fe400000006ff */
[----:B------:R-:W-:Y:S02]  /*1150*/  SHF.L.U32 R15, R18, 0x10, RZ ;  /* 0x00000010120f7819 */ /* 0x000fe400000006ff */
[----:B------:R-:W-:Y:S01]  /*1160*/  SHF.L.U32 R27, R32, 0x10, RZ ;  /* 0x00000010201b7819 */ /* 0x000fe200000006ff */
[----:B------:R-:W-:Y:S01]  /*1170*/  FADD.FTZ R13, -R8, R11 ;  /* 0x0000000b080d7221 */ /* 0x000fe20000010100 */
[----:B------:R-:W-:Y:S01]  /*1180*/  SHF.L.U32 R11, R10, 0x10, RZ ;  /* 0x000000100a0b7819 */ /* 0x000fe200000006ff */
[C---:B------:R-:W-:Y:S01]  /*1190*/  FADD.FTZ R15, -R8.reuse, R15 ;  /* 0x0000000f080f7221 */ /* 0x040fe20000010100 */
[----:B------:R-:W-:Y:S01]  /*11a0*/  SHF.L.U32 R25, R33, 0x10, RZ ;  /* 0x0000001021197819 */ /* 0x000fe200000006ff */
[-C--:B------:R-:W-:Y:S01]  /*11b0*/  FMUL.FTZ R12, R13, R46.reuse ;  /* 0x0000002e0d0c7220 */ /* 0x080fe20000410000 */
[C---:B------:R-:W-:Y:S01]  /*11c0*/  FADD.FTZ R27, -R8.reuse, R27 ;  /* 0x0000001b081b7221 */ /* 0x040fe20000010100 */
[----:B------:R-:W-:Y:S01]  /*11d0*/  FADD.FTZ R11, -R8, R11 ;  /* 0x0000000b080b7221 */ /* 0x000fe20000010100 */
[----:B------:R-:W-:Y:S01]  /*11e0*/  FMUL.FTZ R15, R15, R46 ;  /* 0x0000002e0f0f7220 */ /* 0x000fe20000410000 */
[----:B------:R-:W-:Y:S01]  /*11f0*/  FFMA.FTZ R13, R39, R12, R41 ;  /* 0x0000000c270d7223 */ /* 0x000fe20000010029 */
[----:B------:R-:W-:Y:S01]  /*1200*/  SHF.L.U32 R24, R45, 0x10, RZ ;  /* 0x000000102d187819 */ /* 0x000fe200000006ff */
[----:B------:R-:W-:Y:S01]  /*1210*/  FMUL.FTZ R10, R11, R46 ;  /* 0x0000002e0b0a7220 */ /* 0x000fe20000410000 */
[--C-:B------:R-:W-:Y:S01]  /*1220*/  FFMA.FTZ R14, R9, R15, R40.reuse ;  /* 0x0000000f090e7223 */ /* 0x100fe20000010028 */
[----:B------:R-:W-:Y:S01]  /*1230*/  FMUL.FTZ R16, R13, -1.4426950216293334961 ;  /* 0xbfb8aa3b0d107820 */ /* 0x000fe20000410000 */
[----:B------:R-:W-:Y:S01]  /*1240*/  SHF.L.U32 R26, R44, 0x10, RZ ;  /* 0x000000102c1a7819 */ /* 0x000fe200000006ff */
[----:B------:R-:W-:Y:S01]  /*1250*/  FFMA.FTZ R11, R9, R10, R40 ;  /* 0x0000000a090b7223 */ /* 0x000fe20000010028 */
[----:B------:R-:W-:Y:S01]  /*1260*/  FMUL.FTZ R23, R14, -1.4426950216293334961 ;  /* 0xbfb8aa3b0e177820 */ /* 0x000fe20000410000 */
[----:B------:R-:W-:-:S02]  /*1270*/  SHF.L.U32 R48, R31, 0x10, RZ ;  /* 0x000000101f307819 */ /* 0x000fc400000006ff */
[----:B------:R-:W-:Y:S01]  /*1280*/  FMUL.FTZ R21, R11, -1.4426950216293334961 ;  /* 0xbfb8aa3b0b157820 */ /* 0x000fe20000410000 */
[----:B------:R-:W0:Y:S01]  /*1290*/  MUFU.EX2 R16, R16 ;  /* 0x0000001000107308 */ /* 0x000e220000000800 */
[----:B------:R-:W-:-:S03]  /*12a0*/  SHF.L.U32 R49, R43, 0x10, RZ ;  /* 0x000000102b317819 */ /* 0x000fc600000006ff */
[----:B------:R-:W-:Y:S04]  /*12b0*/  MUFU.EX2 R23, R23 ;  /* 0x0000001700177308 */ /* 0x000fe80000000800 */
[----:B------:R-:W1:Y:S01]  /*12c0*/  MUFU.EX2 R21, R21 ;  /* 0x0000001500157308 */ /* 0x000e620000000800 */
[----:B0-----:R-:W-:Y:S01]  /*12d0*/  FADD.FTZ R18, R16, 1 ;  /* 0x3f80000010127421 */ /* 0x001fe20000010000 */
[----:B------:R-:W-:-:S05]  /*12e0*/  FMUL.FTZ R16, R27, R46 ;  /* 0x0000002e1b107220 */ /* 0x000fca0000410000 */
[----:B------:R-:W0:Y:S01]  /*12f0*/  MUFU.RCP R18, R18 ;  /* 0x0000001200127308 */ /* 0x000e220000001000 */
[----:B-1----:R-:W-:Y:S01]  /*1300*/  FADD.FTZ R19, R21, 1 ;  /* 0x3f80000015137421 */ /* 0x002fe20000010000 */
[----:B------:R-:W-:-:S06]  /*1310*/  SHF.L.U32 R21, R30, 0x10, RZ ;  /* 0x000000101e157819 */ /* 0x000fcc00000006ff */
[----:B------:R-:W1:Y:S01]  /*1320*/  MUFU.RCP R19, R19 ;  /* 0x0000001300137308 */ /* 0x000e620000001000 */
[----:B------:R-:W-:Y:S01]  /*1330*/  FADD.FTZ R27, -R8, R21 ;  /* 0x00000015081b7221 */ /* 0x000fe20000010100 */
[----:B0-----:R-:W-:Y:S01]  /*1340*/  FADD.FTZ R22, -R18, 1 ;  /* 0x3f80000012167421 */ /* 0x001fe20000010100 */
[----:B------:R-:W-:Y:S01]  /*1350*/  FMUL.FTZ R20, R25, R18 ;  /* 0x0000001219147220 */ /* 0x000fe20000410000 */
[----:B------:R-:W-:Y:S02]  /*1360*/  FADD.FTZ R25, R23, 1 ;  /* 0x3f80000017197421 */ /* 0x000fe40000010000 */
[----:B------:R-:W-:Y:S01]  /*1370*/  FFMA.FTZ R23, R13, R22, 1 ;  /* 0x3f8000000d177423 */ /* 0x000fe20000010016 */
[----:B------:R-:W-:Y:S01]  /*1380*/  FFMA.FTZ R22, R39, R16, R41 ;  /* 0x0000001027167223 */ /* 0x000fe20000010029 */
[----:B------:R-:W0:Y:S01]  /*1390*/  MUFU.RCP R13, R25 ;  /* 0x00000019000d7308 */ /* 0x000e220000001000 */
[----:B-1----:R-:W-:Y:S02]  /*13a0*/  FADD.FTZ R18, -R19, 1 ;  /* 0x3f80000013127421 */ /* 0x002fe40000010100 */
[----:B------:R-:W-:Y:S01]  /*13b0*/  FMUL.FTZ R21, R22, -1.4426950216293334961 ;  /* 0xbfb8aa3b16157820 */ /* 0x000fe20000410000 */
[----:B------:R-:W-:Y:S01]  /*13c0*/  FMUL.FTZ R24, R24, R19 ;  /* 0x0000001318187220 */ /* 0x000fe20000410000 */
[----:B------:R-:W-:Y:S01]  /*13d0*/  FMUL.FTZ R20, R20, R23 ;  /* 0x0000001714147220 */ /* 0x000fe20000410000 */
[----:B------:R-:W-:Y:S01]  /*13e0*/  FFMA.FTZ R11, R11, R18, 1 ;  /* 0x3f8000000b0b7423 */ /* 0x000fe20000010012 */
[----:B------:R-:W-:Y:S01]  /*13f0*/  FMUL.FTZ R18, R27, R46 ;  /* 0x0000002e1b127220 */ /* 0x000fe20000410000 */
[----:B------:R-:W-:Y:S01]  /*1400*/  PRMT R27, R30, 0x7632, R27 ;  /* 0x000076321e1b7816 */ /* 0x000fe2000000001b */
[----:B------:R-:W1:Y:S01]  /*1410*/  MUFU.EX2 R21, R21 ;  /* 0x0000001500157308 */ /* 0x000e620000000800 */
[----:B------:R-:W-:Y:S01]  /*1420*/  FMUL.FTZ R11, R24, R11 ;  /* 0x0000000b180b7220 */ /* 0x000fe20000410000 */
[----:B------:R-:W-:Y:S01]  /*1430*/  FFMA.FTZ R19, R39, R18, R41 ;  /* 0x0000001227137223 */ /* 0x000fe20000010029 */
[----:B------:R-:W-:-:S03]  /*1440*/  SHF.L.U32 R27, R27, 0x10, RZ ;  /* 0x000000101b1b7819 */ /* 0x000fc600000006ff */
[----:B------:R-:W-:Y:S02]  /*1450*/  FMUL.FTZ R23, R19, -1.4426950216293334961 ;  /* 0xbfb8aa3b13177820 */ /* 0x000fe40000410000 */
[----:B------:R-:W-:Y:S01]  /*1460*/  FADD.FTZ R27, -R8, R27 ;  /* 0x0000001b081b7221 */ /* 0x000fe20000010100 */
[----:B0-----:R-:W-:-:S03]  /*1470*/  FADD.FTZ R25, -R13, 1 ;  /* 0x3f8000000d197421 */ /* 0x001fc60000010100 */
[----:B------:R-:W0:Y:S01]  /*1480*/  MUFU.EX2 R23, R23 ;  /* 0x0000001700177308 */ /* 0x000e220000000800 */
[----:B------:R-:W-:Y:S01]  /*1490*/  FFMA.FTZ R14, R14, R25, 1 ;  /* 0x3f8000000e0e7423 */ /* 0x000fe20000010019 */
[----:B-1----:R-:W-:Y:S01]  /*14a0*/  FADD.FTZ R25, R21, 1 ;  /* 0x3f80000015197421 */ /* 0x002fe20000010000 */
[----:B------:R-:W-:Y:S01]  /*14b0*/  FMUL.FTZ R21, R26, R13 ;  /* 0x0000000d1a157220 */ /* 0x000fe20000410000 */
[----:B------:R-:W-:-:S03]  /*14c0*/  FMUL.FTZ R13, R27, R46 ;  /* 0x0000002e1b0d7220 */ /* 0x000fc60000410000 */
[----:B------:R-:W-:Y:S01]  /*14d0*/  FMUL.FTZ R14, R21, R14 ;  /* 0x0000000e150e7220 */ /* 0x000fe20000410000 */
[----:B------:R-:W1:Y:S01]  /*14e0*/  MUFU.RCP R25, R25 ;  /* 0x0000001900197308 */ /* 0x000e620000001000 */
[----:B------:R-:W-:-:S04]  /*14f0*/  FFMA.FTZ R21, R9, R13, R40 ;  /* 0x0000000d09157223 */ /* 0x000fc80000010028 */
[----:B------:R-:W-:Y:S01]  /*1500*/  FMUL.FTZ R26, R21, -1.4426950216293334961 ;  /* 0xbfb8aa3b151a7820 */ /* 0x000fe20000410000 */
[----:B0-----:R-:W-:-:S05]  /*1510*/  FADD.FTZ R24, R23, 1 ;  /* 0x3f80000017187421 */ /* 0x001fca0000010000 */
[----:B------:R-:W0:Y:S04]  /*1520*/  MUFU.EX2 R26, R26 ;  /* 0x0000001a001a7308 */ /* 0x000e280000000800 */
[----:B------:R-:W2:Y:S01]  /*1530*/  MUFU.RCP R24, R24 ;  /* 0x0000001800187308 */ /* 0x000ea20000001000 */
[----:B-1----:R-:W-:-:S04]  /*1540*/  FADD.FTZ R23, -R25, 1 ;  /* 0x3f80000019177421 */ /* 0x002fc80000010100 */
[----:B------:R-:W-:Y:S01]  /*1550*/  FFMA.FTZ R23, R22, R23, 1 ;  /* 0x3f80000016177423 */ /* 0x000fe20000010017 */
[----:B------:R-:W-:Y:S01]  /*1560*/  FMUL.FTZ R22, R48, R25 ;  /* 0x0000001930167220 */ /* 0x000fe20000410000 */
[----:B------:R-:W-:Y:S01]  /*1570*/  SHF.L.U32 R25, R17, 0x10, RZ ;  /* 0x0000001011197819 */ /* 0x000fe200000006ff */
[----:B0-----:R-:W-:Y:S01]  /*1580*/  FADD.FTZ R27, R26, 1 ;  /* 0x3f8000001a1b7421 */ /* 0x001fe20000010000 */
[----:B------:R-:W-:Y:S01]  /*1590*/  SHF.L.U32 R17, R29, 0x10, RZ ;  /* 0x000000101d117819 */ /* 0x000fe200000006ff */
[----:B------:R-:W-:Y:S02]  /*15a0*/  FMUL.FTZ R23, R22, R23 ;  /* 0x0000001716177220 */ /* 0x000fe40000410000 */
[----:B------:R0:W1:Y:S01]  /*15b0*/  MUFU.RCP R26, R27 ;  /* 0x0000001b001a7308 */ /* 0x0000620000001000 */
[----:B--2---:R-:W-:-:S04]  /*15c0*/  FADD.FTZ R48, -R24, 1 ;  /* 0x3f80000018307421 */ /* 0x004fc80000010100 */
[----:B------:R-:W-:Y:S01]  /*15d0*/  FFMA.FTZ R19, R19, R48, 1 ;  /* 0x3f80000013137423 */ /* 0x000fe20000010030 */
[----:B------:R-:W-:Y:S01]  /*15e0*/  FMUL.FTZ R48, R17, R24 ;  /* 0x0000001811307220 */ /* 0x000fe20000410000 */
[----:B------:R-:W-:Y:S01]  /*15f0*/  FADD.FTZ R17, -R8, R25 ;  /* 0x0000001908117221 */ /* 0x000fe20000010100 */
[----:B0-----:R-:W-:Y:S02]  /*1600*/  SHF.L.U32 R27, R42, 0x10, RZ ;  /* 0x000000102a1b7819 */ /* 0x001fe400000006ff */
[----:B------:R-:W-:Y:S01]  /*1610*/  FMUL.FTZ R19, R48, R19 ;  /* 0x0000001330137220 */ /* 0x000fe20000410000 */
[----:B------:R-:W-:-:S04]  /*1620*/  FMUL.FTZ R17, R17, R46 ;  /* 0x0000002e11117220 */ /* 0x000fc80000410000 */
[----:B------:R-:W-:Y:S01]  /*1630*/  FFMA.FTZ R24, R9, R17, R40 ;  /* 0x0000001109187223 */ /* 0x000fe20000010028 */
[----:B-1----:R-:W-:-:S03]  /*1640*/  FADD.FTZ R22, -R26, 1 ;  /* 0x3f8000001a167421 */ /* 0x002fc60000010100 */
[----:B------:R-:W-:Y:S01]  /*1650*/  FMUL.FTZ R25, R24, -1.4426950216293334961 ;  /* 0xbfb8aa3b18197820 */ /* 0x000fe20000410000 */
[----:B------:R-:W-:Y:S01]  /*1660*/  FFMA.FTZ R21, R21, R22, 1 ;  /* 0x3f80000015157423 */ /* 0x000fe20000010016 */
[----:B------:R-:W-:-:S04]  /*1670*/  FMUL.FTZ R22, R49, R26 ;  /* 0x0000001a31167220 */ /* 0x000fc80000410000 */
[----:B------:R-:W0:Y:S01]  /*1680*/  MUFU.EX2 R25, R25 ;  /* 0x0000001900197308 */ /* 0x000e220000000800 */
[----:B------:R-:W-:Y:S01]  /*1690*/  FMUL.FTZ R22, R22, R21 ;  /* 0x0000001516167220 */ /* 0x000fe20000410000 */
[----:B------:R-:W-:-:S04]  /*16a0*/  FMUL.FTZ R21, R39, R20 ;  /* 0x0000001427157220 */ /* 0x000fc80000410000 */
[----:B------:R-:W-:Y:S01]  /*16b0*/  FADD.FTZ R48, RZ, R21 ;  /* 0x00000015ff307221 */ /* 0x000fe20000010000 */
[----:B0-----:R-:W-:Y:S01]  /*16c0*/  FADD.FTZ R26, R25, 1 ;  /* 0x3f800000191a7421 */ /* 0x001fe20000010000 */
[----:B------:R-:W-:Y:S01]  /*16d0*/  FFMA.FTZ R25, R12, R21, RZ ;  /* 0x000000150c197223 */ /* 0x000fe200000100ff */
[----:B------:R-:W-:-:S04]  /*16e0*/  FMUL.FTZ R21, R9, R11 ;  /* 0x0000000b09157220 */ /* 0x000fc80000410000 */
[----:B------:R-:W0:Y:S01]  /*16f0*/  MUFU.RCP R26, R26 ;  /* 0x0000001a001a7308 */ /* 0x000e220000001000 */
[C---:B------:R-:W-:Y:S01]  /*1700*/  FFMA.FTZ R25, R10.reuse, R21, R25 ;  /* 0x000000150a197223 */ /* 0x040fe20000010019 */
[----:B------:R-:W-:Y:S01]  /*1710*/  FADD.FTZ R21, R21, R48 ;  /* 0x0000003015157221 */ /* 0x000fe20000010000 */
[----:B------:R-:W-:Y:S01]  /*1720*/  FMUL.FTZ R48, R39, R23 ;  /* 0x0000001727307220 */ /* 0x000fe20000410000 */
[----:B------:R-:W-:Y:S01]  /*1730*/  FFMA.FTZ R10, R10, R11, RZ ;  /* 0x0000000b0a0a7223 */ /* 0x000fe200000100ff */
[----:B------:R-:W-:Y:S02]  /*1740*/  FADD.FTZ R11, RZ, R11 ;  /* 0x0000000bff0b7221 */ /* 0x000fe40000010000 */
[----:B------:R-:W-:Y:S01]  /*1750*/  FADD.FTZ R21, R21, R48 ;  /* 0x0000003015157221 */ /* 0x000fe20000010000 */
[----:B------:R-:W-:Y:S01]  /*1760*/  FFMA.FTZ R10, R15, R14, R10 ;  /* 0x0000000e0f0a7223 */ /* 0x000fe2000001000a */
[----:B------:R-:W-:Y:S01]  /*1770*/  FADD.FTZ R11, R11, R14 ;  /* 0x0000000e0b0b7221 */ /* 0x000fe20000010000 */
[----:B0-----:R-:W-:Y:S01]  /*1780*/  FADD.FTZ R49, -R26, 1 ;  /* 0x3f8000001a317421 */ /* 0x001fe20000010100 */
[----:B------:R-:W-:-:S03]  /*1790*/  FMUL.FTZ R27, R27, R26 ;  /* 0x0000001a1b1b7220 */ /* 0x000fc60000410000 */
[----:B------:R-:W-:Y:S01]  /*17a0*/  FFMA.FTZ R24, R24, R49, 1 ;  /* 0x3f80000018187423 */ /* 0x000fe20000010031 */
[----:B------:R-:W-:-:S03]  /*17b0*/  SHF.L.U32 R49, R28, 0x10, RZ ;  /* 0x000000101c317819 */ /* 0x000fc600000006ff */
[----:B------:R-:W-:Y:S01]  /*17c0*/  FMUL.FTZ R24, R27, R24 ;  /* 0x000000181b187220 */ /* 0x000fe20000410000 */
[----:B------:R-:W-:Y:S01]  /*17d0*/  FFMA.FTZ R27, R12, R20, RZ ;  /* 0x000000140c1b7223 */ /* 0x000fe200000100ff */
[----:B------:R-:W-:Y:S01]  /*17e0*/  FADD.FTZ R49, -R8, R49 ;  /* 0x0000003108317221 */ /* 0x000fe20000010100 */
[----:B------:R-:W-:Y:S02]  /*17f0*/  FADD.FTZ R20, RZ, R20 ;  /* 0x00000014ff147221 */ /* 0x000fe40000010000 */
[----:B------:R-:W-:Y:S01]  /*1800*/  FFMA.FTZ R26, R16, R23, R27 ;  /* 0x00000017101a7223 */ /* 0x000fe2000001001b */
[----:B------:R-:W-:Y:S01]  /*1810*/  FMUL.FTZ R12, R49, R46 ;  /* 0x0000002e310c7220 */ /* 0x000fe20000410000 */
[----:B------:R-:W-:Y:S01]  /*1820*/  FADD.FTZ R20, R20, R23 ;  /* 0x0000001714147221 */ /* 0x000fe20000010000 */
[----:B------:R-:W-:Y:S01]  /*1830*/  FFMA.FTZ R16, R16, R48, R25 ;  /* 0x0000003010107223 */ /* 0x000fe20000010019 */
[----:B------:R-:W-:Y:S01]  /*1840*/  SHF.L.U32 R48, R7, 0x10, RZ ;  /* 0x0000001007307819 */ /* 0x000fe200000006ff */
        /* <DEDUP_REMOVED lines=8> */
[----:B------:R-:W-:-:S03]  /*18d0*/  FMUL.FTZ R23, R9, R14 ;  /* 0x0000000e09177220 */ /* 0x000fc60000410000 */
[----:B------:R-:W-:Y:S01]  /*18e0*/  FMUL.FTZ R14, R25, R48 ;  /* 0x00000030190e7220 */ /* 0x000fe20000410000 */
[----:B------:R-:W-:Y:S01]  /*18f0*/  FFMA.FTZ R15, R15, R23, R16 ;  /* 0x000000170f0f7223 */ /* 0x000fe20000010010 */
[----:B------:R-:W-:Y:S01]  /*1900*/  FADD.FTZ R21, R23, R21 ;  /* 0x0000001517157221 */ /* 0x000fe20000010000 */
[----:B------:R-:W-:-:S04]  /*1910*/  FMUL.FTZ R16, R39, R19 ;  /* 0x0000001327107220 */ /* 0x000fc80000410000 */
[C---:B------:R-:W-:Y:S01]  /*1920*/  FFMA.FTZ R48, R18.reuse, R16, R15 ;  /* 0x0000001012307223 */ /* 0x040fe2000001000f */
[----:B------:R-:W-:Y:S01]  /*1930*/  FADD.FTZ R23, R21, R16 ;  /* 0x0000001015177221 */ /* 0x000fe20000010000 */
[C---:B------:R-:W-:Y:S01]  /*1940*/  FMUL.FTZ R16, R9.reuse, R22 ;  /* 0x0000001609107220 */ /* 0x040fe20000410000 */
[----:B------:R-:W-:Y:S01]  /*1950*/  FFMA.FTZ R21, R18, R19, R26 ;  /* 0x0000001312157223 */ /* 0x000fe2000001001a */
[----:B------:R-:W-:Y:S01]  /*1960*/  FADD.FTZ R19, R20, R19 ;  /* 0x0000001314137221 */ /* 0x000fe20000010000 */
[----:B------:R-:W-:Y:S01]  /*1970*/  FMUL.FTZ R18, R9, R24 ;  /* 0x0000001809127220 */ /* 0x000fe20000410000 */
        /* <DEDUP_REMOVED lines=8> */
[C---:B------:R-:W-:Y:S01]  /*1a00*/  FFMA.FTZ R11, R17.reuse, R18, R20 ;  /* 0x00000012110b7223 */ /* 0x040fe20000010014 */
[----:B------:R-:W-:Y:S01]  /*1a10*/  FADD.FTZ R10, R18, R23 ;  /* 0x00000017120a7221 */ /* 0x000fe20000010000 */
[----:B------:R-:W-:Y:S01]  /*1a20*/  FFMA.FTZ R13, R17, R24, R13 ;  /* 0x00000018110d7223 */ /* 0x000fe2000001000d */
[----:B------:R-:W-:Y:S01]  /*1a30*/  FADD.FTZ R15, R15, R24 ;  /* 0x000000180f0f7221 */ /* 0x000fe20000010000 */
[----:B------:R-:W-:-:S07]  /*1a40*/  FADD.FTZ R14, R19, R14 ;  /* 0x0000000e130e7221 */ /* 0x000fce0000010000 */
.L_x_246:
        /* <DEDUP_REMOVED lines=46> */
.L_x_248:
[----:B------:R-:W-:Y:S05]  /*1d30*/  BSYNC.RECONVERGENT B0 ;  /* 0x0000000000007941 */ /* 0x000fea0003800200 */
.L_x_247:
[----:B------:R-:W-:Y:S06]  /*1d40*/  BAR.SYNC.DEFER_BLOCKING 0x0 ;  /* 0x0000000000007b1d */ /* 0x000fec0000010000 */
[----:B------:R-:W-:Y:S04]  /*1d50*/  BSSY.RECONVERGENT B0, `(.L_x_249) ;  /* 0x000001f000007945 */ /* 0x000fe80003800200 */
[----:B------:R-:W-:Y:S05]  /*1d60*/  @P2 BRA `(.L_x_250) ;  /* 0x0000000000742947 */ /* 0x000fea0003800000 */
[----:B------:R-:W-:-:S09]  /*1d70*/  ULEA UR5, UR7, UR6, 0x18 ;  /* 0x0000000607057291 */ /* 0x000fd2000f8ec0ff */
[----:B------:R-:W4:Y:S04]  /*1d80*/  LDS.64 R24, [UR5+0x18] ;  /* 0x00001805ff187984 */ /* 0x000f280008000a00 */
[----:B-1-3--:R-:W1:Y:S04]  /*1d90*/  LDS.128 R16, [UR5+0x20] ;  /* 0x00002005ff107984 */ /* 0x00ae680008000c00 */
[----:B--2---:R-:W2:Y:S01]  /*1da0*/  LDS.128 R20, [UR5+0x30] ;  /* 0x00003005ff147984 */ /* 0x004ea20008000c00 */
        /* <DEDUP_REMOVED lines=25> */
.L_x_250:
[----:B------:R-:W-:Y:S05]  /*1f40*/  BSYNC.RECONVERGENT B0 ;  /* 0x0000000000007941 */ /* 0x000fea0003800200 */
.L_x_249:
[----:B------:R-:W-:Y:S06]  /*1f50*/  BAR.SYNC.DEFER_BLOCKING 0x0 ;  /* 0x0000000000007b1d */ /* 0x000fec0000010000 */
[----:B------:R-:W-:Y:S04]  /*1f60*/  BSSY.RECONVERGENT B0, `(.L_x_251) ;  /* 0x000009d000007945 */ /* 0x000fe80003800200 */
[----:B------:R-:W-:Y:S05]  /*1f70*/  @P1 BRA `(.L_x_252) ;  /* 0x00000008006c1947 */ /* 0x000fea0003800000 */
[----:B-1-3--:R-:W1:Y:S04]  /*1f80*/  LDS.128 R16, [R48+0xc0] ;  /* 0x0000c00030107984 */ /* 0x00ae680000000c00 */
[----:B--2---:R-:W2:Y:S04]  /*1f90*/  LDS.128 R20, [R48+0x180] ;  /* 0x0001800030147984 */ /* 0x004ea80000000c00 */
        /* <DEDUP_REMOVED lines=153> */
.L_x_252:
[----:B------:R-:W-:Y:S05]  /*2930*/  BSYNC.RECONVERGENT B0 ;  /* 0x0000000000007941 */ /* 0x000fea0003800200 */
.L_x_251:
[----:B------:R-:W-:Y:S04]  /*2940*/  BSSY.RECONVERGENT B0, `(.L_x_253) ;  /* 0x000001d000007945 */ /* 0x000fe80003800200 */
[----:B------:R-:W-:Y:S05]  /*2950*/  @P1 BRA `(.L_x_254) ;  /* 0x00000000006c1947 */ /* 0x000fea0003800000 */
[----:B-1-3--:R-:W2:Y:S01]  /*2960*/  LDC.64 R16, c[0x0][0x3f8] ;  /* 0x0000fe00ff107b82 */ /* 0x00aea20000000a00 */
[----:B------:R-:W-:-:S07]  /*2970*/  IMAD R47, R47, 0xc, R2 ;  /* 0x0000000c2f2f7824 */ /* 0x000fce00078e0202 */
[----:B------:R-:W1:Y:S01]  /*2980*/  LDC.64 R18, c[0x0][0x3d8] ;  /* 0x0000f600ff127b82 */ /* 0x000e620000000a00 */
[----:B--2---:R-:W-:Y:S01]  /*2990*/  IMAD.WIDE.U32 R20, R16, 0x3, RZ ;  /* 0x0000000310147825 */ /* 0x004fe200078e00ff */
        /* <DEDUP_REMOVED lines=23> */
.L_x_254:
[----:B------:R-:W-:Y:S05]  /*2b10*/  BSYNC.RECONVERGENT B0 ;  /* 0x0000000000007941 */ /* 0x000fea0003800200 */
.L_x_253:
        /* <DEDUP_REMOVED lines=11> */
[----:B-1----:R-:W-:Y:S01]  /*2bd0*/  IMAD R17, R4, UR10, R0 ;  /* 0x0000000a04117c24 */ /* 0x002fe2000f8e0200 */
[----:B------:R-:W-:Y:S02]  /*2be0*/  IADD3 R15, PT, PT, R15, R0, RZ ;  /* 0x000000000f0f7210 */ /* 0x000fe40007ffe0ff */
[----:B------:R-:W-:-:S04]  /*2bf0*/  SEL R19, R5, RZ, !P1 ;  /* 0x000000ff05137207 */ /* 0x000fc80004800000 */
        /* <DEDUP_REMOVED lines=10> */
.L_x_257:
[----:B----4-:R-:W3:Y:S04]  /*2ca0*/  LDG.E.STRONG.GPU R14, desc[UR8][R12.64] ;  /* 0x000000080c0e7981 */ /* 0x010ee8000c1ef900 */
[----:B---3--:R-:W-:Y:S01]  /*2cb0*/  CCTL.IVALL ;  /* 0x00000000ff00798f */ /* 0x008fe20002000000 */
[----:B------:R-:W-:Y:S05]  /*2cc0*/  YIELD ;  /* 0x0000000000007946 */ /* 0x000fea0003800000 */
[----:B------:R-:W-:-:S13]  /*2cd0*/  ISETP.NE.AND P1, PT, R14, R19, PT ;  /* 0x000000130e00720c */ /* 0x000fda0003f25270 */
[----:B------:R-:W-:Y:S05]  /*2ce0*/  @P1 BRA `(.L_x_257) ;  /* 0xfffffffc00ec1947 */ /* 0x000fea000383ffff */
.L_x_256:
[----:B------:R-:W-:Y:S05]  /*2cf0*/  WARPSYNC.ALL ;  /* 0x0000000000007948 */ /* 0x000fea0003800000 */
[----:B------:R-:W-:Y:S01]  /*2d00*/  BAR.SYNC.DEFER_BLOCKING 0x0 ;  /* 0x0000000000007b1d */ /* 0x000fe20000010000 */
[----:B--2---:R-:W-:-:S05]  /*2d10*/  HFMA2 R20, -RZ, RZ, 0, 0 ;  /* 0x00000000ff147431 */ /* 0x004fca00000001ff */
[----:B------:R-:W-:Y:S05]  /*2d20*/  @!P3 BRA `(.L_x_258) ;  /* 0x000000040018b947 */ /* 0x000fea0003800000 */
[C-C-:B------:R-:W-:Y:S01]  /*2d30*/  IMAD R27, R4.reuse, 0x5, R0.reuse ;  /* 0x00000005041b7824 */ /* 0x140fe200078e0200 */
[CC--:B------:R-:W-:Y:S01]  /*2d40*/  LEA R26, R4.reuse, R0.reuse, 0x2 ;  /* 0x00000000041a7211 */ /* 0x0c0fe200078e10ff */
[C-C-:B------:R-:W-:Y:S01]  /*2d50*/  IMAD R25, R4.reuse, 0x6, R0.reuse ;  /* 0x0000000604197824 */ /* 0x140fe200078e0200 */
[C---:B------:R-:W-:Y:S01]  /*2d60*/  LEA R22, R4.reuse, R0, 0x1 ;  /* 0x0000000004167211 */ /* 0x040fe200078e08ff */
[--C-:B------:R-:W-:Y:S01]  /*2d70*/  IMAD R24, R4, 0x7, R0.reuse ;  /* 0x0000000704187824 */ /* 0x100fe200078e0200 */
[----:B------:R-:W-:Y:S01]  /*2d80*/  IADD3 R21, PT, PT, R0, R4, RZ ;  /* 0x0000000400157210 */ /* 0x000fe20007ffe0ff */
[----:B------:R-:W-:Y:S01]  /*2d90*/  IMAD R23, R4, 0x3, R0 ;  /* 0x0000000304177824 */ /* 0x000fe200078e0200 */
[----:B------:R-:W-:Y:S01]  /*2da0*/  MOV R18, RZ ;  /* 0x000000ff00127202 */ /* 0x000fe20000000f00 */
[----:B------:R-:W-:Y:S01]  /*2db0*/  UIADD3 UR5, UPT, UPT, -UR10, URZ, URZ ;  /* 0x000000ff0a057290 */ /* 0x000fe2000fffe1ff */
[----:B------:R-:W-:Y:S02]  /*2dc0*/  MOV R19, R0 ;  /* 0x0000000000137202 */ /* 0x000fe40000000f00 */
[----:B------:R-:W-:-:S09]  /*2dd0*/  LOP3.LUT R20, R5, 0x7ffffff8, RZ, 0xc0, !PT ;  /* 0x7ffffff805147812 */ /* 0x000fd200078ec0ff */
.L_x_259:
        /* <DEDUP_REMOVED lines=11> */
[----:B-1----:R-:W-:-:S06]  /*2e90*/  @!P1 IMAD.WIDE.U32 R16, R22, 0x8, R48 ;  /* 0x0000000816109825 */ /* 0x002fcc00078e0030 */
        /* <DEDUP_REMOVED lines=47> */
.L_x_258:
[----:B----4-:R-:W-:-:S13]  /*3190*/  LOP3.LUT P1, R12, R5, 0x7, RZ, 0xc0, !PT ;  /* 0x00000007050c7812 */ /* 0x010fda000782c0ff */
        /* <DEDUP_REMOVED lines=10> */
[C---:B-1----:R-:W-:Y:S02]  /*3240*/  IADD3 R17, PT, PT, R20.reuse, 0x2, RZ ;  /* 0x0000000214117810 */ /* 0x042fe40007ffe0ff */
[----:B------:R-:W-:Y:S02]  /*3250*/  ISETP.EQ.OR P5, PT, R15, UR10, P2 ;  /* 0x0000000a0f007c0c */ /* 0x000fe400097a2670 */
[----:B------:R-:W-:Y:S02]  /*3260*/  IADD3 R19, PT, PT, R20, 0x3, RZ ;  /* 0x0000000314137810 */ /* 0x000fe40007ffe0ff */
        /* <DEDUP_REMOVED lines=20> */
.L_x_260:
        /* <DEDUP_REMOVED lines=18> */
.L_x_261:
        /* <DEDUP_REMOVED lines=9> */
.L_x_262:
[----:B------:R-:W-:Y:S05]  /*3560*/  BSYNC.RECONVERGENT B0 ;  /* 0x0000000000007941 */ /* 0x000fea0003800200 */
.L_x_255:
        /* <DEDUP_REMOVED lines=19> */
[C---:B------:R-:W-:Y:S01]  /*36a0*/  FADD.FTZ R21, -R8.reuse, R21 ;  /* 0x0000001508157221 */ /* 0x040fe20000010100 */
[C---:B------:R-:W-:Y:S01]  /*36b0*/  FADD.FTZ R19, -R8.reuse, R19 ;  /* 0x0000001308137221 */ /* 0x040fe20000010100 */
[----:B----4-:R-:W-:Y:S01]  /*36c0*/  ISETP.GE.U32.AND P1, PT, R37, UR12, PT ;  /* 0x0000000c25007c0c */ /* 0x010fe2000bf26070 */
[----:B------:R-:W-:Y:S01]  /*36d0*/  FADD.FTZ R17, -R8, R49 ;  /* 0x0000003108117221 */ /* 0x000fe20000010100 */
[----:B------:R-:W-:Y:S01]  /*36e0*/  SHF.L.U32 R33, R33, 0x10, RZ ;  /* 0x0000001021217819 */ /* 0x000fe200000006ff */
[----:B-1----:R-:W-:-:S03]  /*36f0*/  IMAD R13, R13, UR10, R12 ;  /* 0x0000000a0d0d7c24 */ /* 0x002fc6000f8e020c */
[----:B------:R-:W-:Y:S01]  /*3700*/  @!P2 STS.64 [UR5+0x78], R10 ;  /* 0x0000780aff00a988 */ /* 0x000fe20008000a05 */
[----:B------:R-:W-:Y:S01]  /*3710*/  PRMT R12, R28, 0x7632, R12 ;  /* 0x000076321c0c7816 */ /* 0x000fe2000000000c */
[----:B------:R-:W-:Y:S01]  /*3720*/  BAR.SYNC.DEFER_BLOCKING 0x0 ;  /* 0x0000000000007b1d */ /* 0x000fe20000010000 */
[C---:B------:R-:W-:Y:S02]  /*3730*/  IADD3 R25, PT, PT, R13.reuse, 0x20, RZ ;  /* 0x000000200d197810 */ /* 0x040fe40007ffe0ff */
[----:B------:R-:W-:Y:S02]  /*3740*/  SHF.L.U32 R12, R12, 0x10, RZ ;  /* 0x000000100c0c7819 */ /* 0x000fe400000006ff */
[----:B------:R-:W-:Y:S02]  /*3750*/  ISETP.GE.U32.AND P2, PT, R13, UR12, PT ;  /* 0x0000000c0d007c0c */ /* 0x000fe4000bf46070 */
[----:B------:R-:W-:Y:S02]  /*3760*/  ISETP.GE.U32.AND P3, PT, R25, UR12, PT ;  /* 0x0000000c19007c0c */ /* 0x000fe4000bf66070 */
[----:B---3--:R-:W-:-:S04]  /*3770*/  SHF.R.S32.HI R16, RZ, 0x1f, R25 ;  /* 0x0000001fff107819 */ /* 0x008fc80000011419 */
[----:B------:R-:W-:Y:S01]  /*3780*/  ISETP.GE.AND.EX P3, PT, R16, UR13, PT, P3 ;  /* 0x0000000d10007c0c */ /* 0x000fe2000bf66330 */
[----:B0-----:R-:W0:Y:S01]  /*3790*/  LDS.64 R10, [UR5+0x78] ;  /* 0x00007805ff0a7984 */ /* 0x001e220008000a00 */
        /* <DEDUP_REMOVED lines=12> */
[----:B------:R-:W-:Y:S01]  /*3860*/  FMUL.FTZ R12, R47, R46 ;  /* 0x0000002e2f0c7220 */ /* 0x000fe20000410000 */
[----:B------:R-:W-:Y:S06]  /*3870*/  @!P4 BRA `(.L_x_263) ;  /* 0x000000000048c947 */ /* 0x000fec0003800000 */
[----:B------:R-:W-:Y:S01]  /*3880*/  FFMA.FTZ R22, R39, R22, R41 ;  /* 0x0000001627167223 */ /* 0x000fe20000010029 */
[----:B--2---:R-:W-:-:S03]  /*3890*/  FFMA.FTZ R20, R9, R12, R40 ;  /* 0x0000000c09147223 */ /* 0x004fc60000010028 */
        /* <DEDUP_REMOVED lines=16> */
.L_x_263:
[----:B------:R-:W-:Y:S01]  /*39a0*/  FFMA.FTZ R12, R14, R12, R15 ;  /* 0x0000000c0e0c7223 */ /* 0x000fe2000001000f */
[----:B------:R-:W-:Y:S01]  /*39b0*/  BSSY.RECONVERGENT B0, `(.L_x_264) ;  /* 0x0000014000007945 */ /* 0x000fe20003800200 */
[----:B------:R-:W-:Y:S01]  /*39c0*/  FFMA.FTZ R33, R39, R33, -R18 ;  /* 0x0000002127217223 */ /* 0x000fe20000010812 */
[-C--:B--2---:R-:W-:Y:S01]  /*39d0*/  FMUL.FTZ R20, R27, R46.reuse ;  /* 0x0000002e1b147220 */ /* 0x084fe20000410000 */
        /* <DEDUP_REMOVED lines=17> */
.L_x_265:
[----:B------:R-:W-:Y:S05]  /*3af0*/  BSYNC.RECONVERGENT B0 ;  /* 0x0000000000007941 */ /* 0x000fea0003800200 */
.L_x_264:
[----:B------:R-:W-:Y:S01]  /*3b00*/  SHF.L.U32 R31, R31, 0x10, RZ ;  /* 0x000000101f1f7819 */ /* 0x000fe200000006ff */
[C-C-:B------:R-:W-:Y:S01]  /*3b10*/  FFMA.FTZ R8, R14.reuse, R20, R15.reuse ;  /* 0x000000140e087223 */ /* 0x140fe2000001000f */
[----:B------:R-:W-:Y:S01]  /*3b20*/  FFMA.FTZ R10, R14, R18, R15 ;  /* 0x000000120e0a7223 */ /* 0x000fe2000001000f */
[----:B------:R-:W-:Y:S01]  /*3b30*/  SHF.L.U32 R44, R44, 0x10, RZ ;  /* 0x000000102c2c7819 */ /* 0x000fe200000006ff */
[----:B------:R-:W-:Y:S06]  /*3b40*/  @!P4 BRA `(.L_x_266) ;  /* 0x000000000048c947 */ /* 0x000fec0003800000 */
[----:B------:R-:W-:Y:S01]  /*3b50*/  FFMA.FTZ R20, R39, R20, R41 ;  /* 0x0000001427147223 */ /* 0x000fe20000010029 */
[----:B------:R-:W-:-:S03]  /*3b60*/  FFMA.FTZ R18, R9, R18, R40 ;  /* 0x0000001209127223 */ /* 0x000fc60000010028 */
[----:B0-----:R-:W-:Y:S01]  /*3b70*/  FMUL.FTZ R11, R20, -1.4426950216293334961 ;  /* 0xbfb8aa3b140b7820 */ /* 0x001fe20000410000 */
        /* <DEDUP_REMOVED lines=15> */
.L_x_266:
[----:B------:R-:W-:Y:S01]  /*3c70*/  BSSY.RECONVERGENT B0, `(.L_x_267) ;  /* 0x0000012000007945 */ /* 0x000fe20003800200 */
[----:B------:R-:W-:Y:S01]  /*3c80*/  FFMA.FTZ R31, R39, R31, -R8 ;  /* 0x0000001f271f7223 */ /* 0x000fe20000010808 */
[----:B0-----:R-:W-:Y:S02]  /*3c90*/  FFMA.FTZ R13, R9, R44, -R10 ;  /* 0x0000002c090d7223 */ /* 0x001fe4000001080a */
        /* <DEDUP_REMOVED lines=15> */
.L_x_268:
[----:B------:R-:W-:Y:S05]  /*3d90*/  BSYNC.RECONVERGENT B0 ;  /* 0x0000000000007941 */ /* 0x000fea0003800200 */
.L_x_267:
[----:B0-----:R-:W-:Y:S01]  /*3da0*/  SHF.L.U32 R12, R29, 0x10, RZ ;  /* 0x000000101d0c7819 */ /* 0x001fe200000006ff */
[-C--:B------:R-:W-:Y:S01]  /*3db0*/  FMUL.FTZ R26, R21, R46.reuse ;  /* 0x0000002e151a7220 */ /* 0x080fe20000410000 */
[----:B------:R-:W-:Y:S01]  /*3dc0*/  SHF.L.U32 R16, R43, 0x10, RZ ;  /* 0x000000102b107819 */ /* 0x000fe200000006ff */
[-C--:B------:R-:W-:Y:S01]  /*3dd0*/  FMUL.FTZ R8, R19, R46.reuse ;  /* 0x0000002e13087220 */ /* 0x080fe20000410000 */
[-C--:B------:R-:W-:Y:S01]  /*3de0*/  FMUL.FTZ R10, R23, R46.reuse ;  /* 0x0000002e170a7220 */ /* 0x080fe20000410000 */
[----:B------:R-:W-:Y:S01]  /*3df0*/  FMUL.FTZ R28, R17, R46 ;  /* 0x0000002e111c7220 */ /* 0x000fe20000410000 */
        /* <DEDUP_REMOVED lines=19> */
.L_x_269:
[----:B------:R-:W-:Y:S04]  /*3f30*/  BSSY.RECONVERGENT B0, `(.L_x_270) ;  /* 0x0000015000007945 */ /* 0x000fe80003800200 */
[----:B------:R-:W-:Y:S05]  /*3f40*/  @P0 BRA `(.L_x_271) ;  /* 0x00000000004c0947 */ /* 0x000fea0003800000 */
[----:B------:R-:W0:Y:S01]  /*3f50*/  LDCU.64 UR6, c[0x0][0x3f8] ;  /* 0x00007f00ff0677ac */ /* 0x000e220008000a00 */
[C-C-:B------:R-:W-:Y:S01]  /*3f60*/  FFMA.FTZ R18, R14.reuse, R26, R15.reuse ;  /* 0x0000001a0e127223 */ /* 0x140fe2000001000f */
[----:B------:R-:W-:Y:S01]  /*3f70*/  SHF.R.S32.HI R19, RZ, 0x1f, R38 ;  /* 0x0000001fff137819 */ /* 0x000fe20000011426 */
[----:B------:R-:W-:Y:S01]  /*3f80*/  FFMA.FTZ R20, R14, R28, R15 ;  /* 0x0000001c0e147223 */ /* 0x000fe2000001000f */
[----:B------:R-:W1:Y:S01]  /*3f90*/  LDCU.64 UR14, c[0x0][0x380] ;  /* 0x00007000ff0e77ac */ /* 0x000e620008000a00 */
[----:B------:R-:W-:Y:S01]  /*3fa0*/  FFMA.FTZ R11, R39, R12, -R18 ;  /* 0x0000000c270b7223 */ /* 0x000fe20000010812 */
[----:B------:R-:W-:Y:S01]  /*3fb0*/  MOV R12, R50 ;  /* 0x00000032000c7202 */ /* 0x000fe20000000f00 */
[----:B------:R-:W-:Y:S01]  /*3fc0*/  FFMA.FTZ R17, R9, R16, -R20 ;  /* 0x0000001009117223 */ /* 0x000fe20000010814 */
[----:B------:R-:W-:Y:S01]  /*3fd0*/  MOV R13, R53 ;  /* 0x00000035000d7202 */ /* 0x000fe20000000f00 */
[-C--:B------:R-:W-:Y:S02]  /*3fe0*/  FMUL.FTZ R18, R11, R46.reuse ;  /* 0x0000002e0b127220 */ /* 0x080fe40000410000 */
        /* <DEDUP_REMOVED lines=9> */
.L_x_271:
[----:B------:R-:W-:Y:S05]  /*4080*/  BSYNC.RECONVERGENT B0 ;  /* 0x0000000000007941 */ /* 0x000fea0003800200 */
.L_x_270:
[----:B------:R-:W-:Y:S01]  /*4090*/  UISETP.NE.AND UP0, UPT, UR11, URZ, UPT ;  /* 0x000000ff0b00728c */ /* 0x000fe2000bf05270 */
[C-C-:B0-----:R-:W-:Y:S01]  /*40a0*/  FFMA.FTZ R16, R14.reuse, R8, R15.reuse ;  /* 0x000000080e107223 */ /* 0x141fe2000001000f */
[----:B------:R-:W-:Y:S01]  /*40b0*/  FFMA.FTZ R18, R14, R10, R15 ;  /* 0x0000000a0e127223 */ /* 0x000fe2000001000f */
[----:B------:R-:W-:Y:S02]  /*40c0*/  SHF.L.U32 R12, R7, 0x10, RZ ;  /* 0x00000010070c7819 */ /* 0x000fe400000006ff */
[----:B------:R-:W-:Y:S02]  /*40d0*/  SHF.R.S32.HI R20, RZ, 0x1f, R37 ;  /* 0x0000001fff147819 */ /* 0x000fe40000011425 */
[----:B------:R-:W-:Y:S02]  /*40e0*/  SHF.L.U32 R42, R42, 0x10, RZ ;  /* 0x000000102a2a7819 */ /* 0x000fe400000006ff */
[----:B------:R-:W-:Y:S05]  /*40f0*/  BRA.U !UP0, `(.L_x_272) ;  /* 0x0000000108487547 */ /* 0x000fea000b800000 */
        /* <DEDUP_REMOVED lines=18> */
.L_x_272:
[----:B------:R-:W-:Y:S01]  /*4220*/  ISETP.GE.AND.EX P1, PT, R20, UR13, PT, P1 ;  /* 0x0000000d14007c0c */ /* 0x000fe2000bf26310 */
[----:B------:R-:W-:Y:S01]  /*4230*/  FFMA.FTZ R39, R39, R12, -R16 ;  /* 0x0000000c27277223 */ /* 0x000fe20000010810 */
[----:B------:R-:W-:Y:S01]  /*4240*/  FFMA.FTZ R9, R9, R42, -R18 ;  /* 0x0000002a09097223 */ /* 0x000fe20000010812 */
[----:B------:R-:W-:Y:S02]  /*4250*/  BSSY.RECONVERGENT B0, `(.L_x_273) ;  /* 0x000000f000007945 */ /* 0x000fe40003800200 */
[-C--:B------:R-:W-:Y:S01]  /*4260*/  FMUL.FTZ R7, R39, R46.reuse ;  /* 0x0000002e27077220 */ /* 0x080fe20000410000 */
[----:B------:R-:W-:-:S07]  /*4270*/  FMUL.FTZ R46, R9, R46 ;  /* 0x0000002e092e7220 */ /* 0x000fce0000410000 */
[----:B------:R-:W-:Y:S05]  /*4280*/  @P1 BRA `(.L_x_274) ;  /* 0x00000000002c1947 */ /* 0x000fea0003800000 */
[----:B------:R-:W0:Y:S01]  /*4290*/  LDCU.64 UR6, c[0x0][0x3f8] ;  /* 0x00007f00ff0677ac */ /* 0x000e220008000a00 */
[----:B------:R-:W-:Y:S02]  /*42a0*/  MOV R51, R53 ;  /* 0x0000003500337202 */ /* 0x000fe40000000f00 */
[----:B------:R-:W-:Y:S01]  /*42b0*/  F2FP.BF16.F32.PACK_AB R7, R46, R7 ;  /* 0x000000072e07723e */ /* 0x000fe200000010ff */
[----:B------:R-:W1:Y:S01]  /*42c0*/  LDCU.64 UR12, c[0x0][0x380] ;  /* 0x00007000ff0c77ac */ /* 0x000e620008000a00 */
[----:B0-----:R-:W-:Y:S02]  /*42d0*/  IMAD R8, R20, UR6, RZ ;  /* 0x0000000614087c24 */ /* 0x001fe4000f8e02ff */
[----:B------:R-:W-:-:S04]  /*42e0*/  IMAD.WIDE.U32 R50, R37, UR6, R50 ;  /* 0x0000000625327c25 */ /* 0x000fc8000f8e0032 */
[----:B------:R-:W-:Y:S01]  /*42f0*/  IMAD R9, R37, UR7, R8 ;  /* 0x0000000725097c24 */ /* 0x000fe2000f8e0208 */
[----:B-1----:R-:W-:-:S04]  /*4300*/  LEA R8, P0, R50, UR12, 0x1 ;  /* 0x0000000c32087c11 */ /* 0x002fc8000f8008ff */
[----:B------:R-:W-:-:S04]  /*4310*/  IADD3 R9, PT, PT, R51, R9, RZ ;  /* 0x0000000933097210 */ /* 0x000fc80007ffe0ff */
[----:B------:R-:W-:-:S05]  /*4320*/  LEA.HI.X R9, R50, UR13, R9, 0x1, P0 ;  /* 0x0000000d32097c11 */ /* 0x000fca00080f0c09 */
[----:B------:R0:W-:Y:S02]  /*4330*/  STG.E desc[UR8][R8.64], R7 ;  /* 0x0000000708007986 */ /* 0x0001e4000c101908 */
.L_x_274:
[----:B------:R-:W-:Y:S05]  /*4340*/  BSYNC.RECONVERGENT B0 ;  /* 0x0000000000007941 */ /* 0x000fea0003800200 */
.L_x_273:
[----:B------:R-:W-:Y:S02]  /*4350*/  IADD3 R35, PT, PT, R4, R35, RZ ;  /* 0x0000002304237210 */ /* 0x000fe40007ffe0ff */
[----:B------:R-:W-:Y:S02]  /*4360*/  IADD3 R36, PT, PT, R36, 0x1, RZ ;  /* 0x0000000124247810 */ /* 0x000fe40007ffe0ff */
[----:B------:R-:W-:-:S13]  /*4370*/  ISETP.GE.AND P0, PT, R35, UR4, PT ;  /* 0x0000000423007c0c */ /* 0x000fda000bf06270 */
[----:B------:R-:W-:Y:S05]  /*4380*/  @!P0 BRA `(.L_x_275) ;  /* 0xffffffbc00948947 */ /* 0x000fea000383ffff */
.L_x_244:
[----:B------:R-:W1:Y:S01]  /*4390*/  LDC R6, c[0x0][0x370] ;  /* 0x0000dc00ff067b82 */ /* 0x000e620000000800 */
[----:B------:R-:W-:Y:S01]  /*43a0*/  ISETP.NE.AND P2, PT, R2, RZ, PT ;  /* 0x000000ff0200720c */ /* 0x000fe20003f45270 */
[----:B------:R-:W-:Y:S06]  /*43b0*/  BSSY.RECONVERGENT B0, `(.L_x_276) ;  /* 0x0000011000007945 */ /* 0x000fec0003800200 */
[----:B0-----:R-:W0:Y:S08]  /*43c0*/  LDC R7, c[0x0][0x374] ;  /* 0x0000dd00ff077b82 */ /* 0x001e300000000800 */
[----:B------:R-:W2:Y:S01]  /*43d0*/  LDC.64 R4, c[0x0][0x3c8] ;  /* 0x0000f200ff047b82 */ /* 0x000ea20000000a00 */
[----:B-1----:R-:W-:-:S02]  /*43e0*/  ISETP.NE.AND P1, PT, R6, 0x1, PT ;  /* 0x000000010600780c */ /* 0x002fc40003f25270 */
[----:B------:R-:W-:Y:S02]  /*43f0*/  IADD3 R8, PT, PT, R6, -0x1, RZ ;  /* 0xffffffff06087810 */ /* 0x000fe40007ffe0ff */
[----:B0-----:R-:W-:-:S04]  /*4400*/  IADD3 R3, PT, PT, R7, -0x1, RZ ;  /* 0xffffffff07037810 */ /* 0x001fc80007ffe0ff */
[----:B------:R-:W-:Y:S02]  /*4410*/  ISETP.NE.AND P0, PT, R0, R3, PT ;  /* 0x000000030000720c */ /* 0x000fe40003f05270 */
[----:B------:R-:W-:Y:S02]  /*4420*/  SHF.L.U32 R0, R7, 0x1, RZ ;  /* 0x0000000107007819 */ /* 0x000fe400000006ff */
[----:B------:R-:W-:Y:S02]  /*4430*/  ISETP.NE.OR P0, PT, R8, UR10, P0 ;  /* 0x0000000a08007c0c */ /* 0x000fe40008705670 */
[----:B------:R-:W-:-:S05]  /*4440*/  SEL R3, R0, RZ, P1 ;  /* 0x000000ff00037207 */ /* 0x000fca0000800000 */
[----:B--2---:R-:W-:Y:S01]  /*4450*/  IMAD.WIDE.U32 R4, R3, 0x4, R4 ;  /* 0x0000000403047825 */ /* 0x004fe200078e0004 */
[----:B------:R-:W-:Y:S06]  /*4460*/  @P2 BRA `(.L_x_277) ;  /* 0x0000000000142947 */ /* 0x000fec0003800000 */
[----:B------:R-:W-:Y:S01]  /*4470*/  HFMA2 R3, -RZ, RZ, 0, 5.9604644775390625e-08 ;  /* 0x00000001ff037431 */ /* 0x000fe200000001ff */
[----:B------:R-:W-:Y:S06]  /*4480*/  MEMBAR.ALL.GPU ;  /* 0x0000000000007992 */ /* 0x000fec000000a000 */
[----:B------:R-:W-:-:S00]  /*4490*/  ERRBAR ;  /* 0x00000000000079ab */ /* 0x000fc00000000000 */
[----:B------:R-:W-:Y:S06]  /*44a0*/  CGAERRBAR ;  /* 0x00000000000075ab */ /* 0x000fec0000000000 */
[----:B------:R0:W-:Y:S02]  /*44b0*/  REDG.E.ADD.S32.STRONG.GPU desc[UR8][R4.64], R3 ;  /* 0x000000030400798e */ /* 0x0001e4000c12e308 */
.L_x_277:
[----:B------:R-:W-:Y:S05]  /*44c0*/  BSYNC.RECONVERGENT B0 ;  /* 0x0000000000007941 */ /* 0x000fea0003800200 */
.L_x_276:
[----:B------:R-:W-:Y:S05]  /*44d0*/  @P0 EXIT ;  /* 0x000000000000094d */ /* 0x000fea0003800000 */
[----:B------:R-:W-:Y:S05]  /*44e0*/  @P2 BRA `(.L_x_278) ;  /* 0x0000000000202947 */ /* 0x000fea0003800000 */
[----:B------:R-:W-:-:S05]  /*44f0*/  IMAD R0, R6, R7, RZ ;  /* 0x0000000706007224 */ /* 0x000fca00078e02ff */
[----:B------:R-:W-:-:S13]  /*4500*/  ISETP.NE.AND P0, PT, R0, -0x1, PT ;  /* 0xffffffff0000780c */ /* 0x000fda0003f05270 */
[----:B------:R-:W-:Y:S05]  /*4510*/  @!P0 BRA `(.L_x_278) ;  /* 0x0000000000148947 */ /* 0x000fea0003800000 */
.L_x_279:
[----:B0-----:R-:W2:Y:S04]  /*4520*/  LDG.E.STRONG.GPU R3, desc[UR8][R4.64] ;  /* 0x0000000804037981 */ /* 0x001ea8000c1ef900 */
[----:B--2---:R-:W-:Y:S01]  /*4530*/  CCTL.IVALL ;  /* 0x00000000ff00798f */ /* 0x004fe20002000000 */
[----:B------:R-:W-:Y:S05]  /*4540*/  YIELD ;  /* 0x0000000000007946 */ /* 0x000fea0003800000 */
[----:B------:R-:W-:-:S13]  /*4550*/  ISETP.NE.AND P0, PT, R3, R0, PT ;  /* 0x000000000300720c */ /* 0x000fda0003f05270 */
[----:B------:R-:W-:Y:S05]  /*4560*/  @P0 BRA `(.L_x_279) ;  /* 0xfffffffc00ec0947 */ /* 0x000fea000383ffff */
.L_x_278:
[----:B------:R-:W-:Y:S05]  /*4570*/  WARPSYNC.ALL ;  /* 0x0000000000007948 */ /* 0x000fea0003800000 */
[----:B0-----:R-:W0:Y:S08]  /*4580*/  LDC.64 R4, c[0x0][0x3f8] ;  /* 0x0000fe00ff047b82 */ /* 0x001e300000000a00 */
        /* <DEDUP_REMOVED lines=39> */
[----:B------:R-:W-:Y:S02]  /*4800*/  IADD3.X R32, PT, PT, RZ, R11, RZ, P2, !PT ;  /* 0x0000000bff207210 */ /* 0x000fe400017fe4ff */
[----:B------:R-:W-:Y:S02]  /*4810*/  ISETP.NE.AND.EX P1, PT, RZ, RZ, PT, P1 ;  /* 0x000000ffff00720c */ /* 0x000fe40003f25310 */
[----:B------:R-:W-:Y:S02]  /*4820*/  ISETP.GE.U32.AND P0, PT, R6, 0x3, PT ;  /* 0x000000030600780c */ /* 0x000fe40003f06070 */
[----:B------:R-:W-:Y:S02]  /*4830*/  SHF.R.S64 R29, R29, 0x1, R32 ;  /* 0x000000011d1d7819 */ /* 0x000fe40000001020 */
[----:B------:R-:W-:-:S02]  /*4840*/  ISETP.GE.U32.AND.EX P0, PT, R7, RZ, PT, P0 ;  /* 0x000000ff0700720c */ /* 0x000fc40003f06100 */
[----:B------:R-:W-:-:S05]  /*4850*/  SHF.R.S32.HI R32, RZ, 0x1, R32 ;  /* 0x00000001ff207819 */ /* 0x000fca0000011420 */
[----:B------:R-:W-:Y:S06]  /*4860*/  @!P1 BRA `(.L_x_281) ;  /* 0x0000000000e09947 */ /* 0x000fec0003800000 */
        /* <DEDUP_REMOVED lines=9> */
[----:B------:R-:W-:Y:S01]  /*4900*/  SHF.L.U64.HI R30, R3, 0x2, R0 ;  /* 0x00000002031e7819 */ /* 0x000fe20000010200 */
[----:B------:R-:W-:Y:S01]  /*4910*/  UMOV UR4, URZ ;  /* 0x000000ff00047c82 */ /* 0x000fe20008000000 */
[----:B------:R-:W-:-:S02]  /*4920*/  SHF.L.U64.HI R26, R29, 0x2, R32 ;  /* 0x000000021d1a7819 */ /* 0x000fc40000010220 */
[----:B------:R-:W-:Y:S02]  /*4930*/  IADD3 R19, PT, PT, R7, UR4, RZ ;  /* 0x0000000407137c10 */ /* 0x000fe4000fffe0ff */
[----:B------:R-:W-:Y:S01]  /*4940*/  MOV R2, R6 ;  /* 0x0000000600027202 */ /* 0x000fe20000000f00 */
[----:B------:R-:W-:Y:S01]  /*4950*/  IMAD.WIDE.U32 R6, R4, 0x4, RZ ;  /* 0x0000000404067825 */ /* 0x000fe200078e00ff */
[C---:B0-----:R-:W-:Y:S02]  /*4960*/  IADD3 R22, P2, PT, R20.reuse, UR10, RZ ;  /* 0x0000000a14167c10 */ /* 0x041fe4000ff5e0ff */
[----:B-1----:R-:W-:Y:S02]  /*4970*/  IADD3 R24, P1, PT, R20, UR6, RZ ;  /* 0x0000000614187c10 */ /* 0x002fe4000ff3e0ff */
[C---:B------:R-:W-:Y:S02]  /*4980*/  IADD3.X R25, PT, PT, R23.reuse, UR11, RZ, P2, !PT ;  /* 0x0000000b17197c10 */ /* 0x040fe400097fe4ff */
[----:B------:R-:W-:-:S02]  /*4990*/  IADD3.X R27, PT, PT, R23, UR7, RZ, P1, !PT ;  /* 0x00000007171b7c10 */ /* 0x000fc40008ffe4ff */
[----:B------:R-:W-:Y:S02]  /*49a0*/  IADD3 R16, P2, PT, RZ, -R9, RZ ;  /* 0x80000009ff107210 */ /* 0x000fe40007f5e0ff */
[----:B--2---:R-:W-:Y:S02]  /*49b0*/  IADD3 R20, P1, PT, R20, UR12, RZ ;  /* 0x0000000c14147c10 */ /* 0x004fe4000ff3e0ff */
[----:B------:R-:W-:Y:S02]  /*49c0*/  SHF.L.U32 R9, R5, 0x2, RZ ;  /* 0x0000000205097819 */ /* 0x000fe400000006ff */
[----:B------:R-:W-:Y:S02]  /*49d0*/  IADD3.X R23, PT, PT, R23, UR13, RZ, P1, !PT ;  /* 0x0000000d17177c10 */ /* 0x000fe40008ffe4ff */
[----:B------:R-:W-:Y:S02]  /*49e0*/  IADD3 R28, PT, PT, R7, R9, RZ ;  /* 0x00000009071c7210 */ /* 0x000fe40007ffe0ff */
[----:B------:R-:W-:-:S07]  /*49f0*/  IADD3.X R18, PT, PT, RZ, -0x1, RZ, P2, !PT ;  /* 0xffffffffff127810 */ /* 0x000fce00017fe4ff */
.L_x_282:
[-C--:B0-----:R-:W-:Y:S02]  /*4a00*/  LEA R10, P1, R3, R24.reuse, 0x2 ;  /* 0x00000018030a7211 */ /* 0x081fe400078210ff */
[----:B------:R-:W-:Y:S02]  /*4a10*/  LEA R14, P3, R29, R24, 0x2 ;  /* 0x000000181d0e7211 */ /* 0x000fe400078610ff */
[----:B------:R-:W-:Y:S02]  /*4a20*/  IADD3 R12, P2, PT, R24, R6, RZ ;  /* 0x00000006180c7210 */ /* 0x000fe40007f5e0ff */
[----:B------:R-:W-:Y:S02]  /*4a30*/  IADD3.X R11, PT, PT, R27, R30, RZ, P1, !PT ;  /* 0x0000001e1b0b7210 */ /* 0x000fe40000ffe4ff */
[----:B------:R-:W-:Y:S02]  /*4a40*/  MOV R8, R24 ;  /* 0x0000001800087202 */ /* 0x000fe40000000f00 */
[----:B------:R-:W-:-:S02]  /*4a50*/  MOV R9, R27 ;  /* 0x0000001b00097202 */ /* 0x000fc40000000f00 */
        /* <DEDUP_REMOVED lines=8> */
[----:B------:R-:W-:-:S04]  /*4ae0*/  IADD3 R16, P1, PT, R16, 0x1, RZ ;  /* 0x0000000110107810 */ /* 0x000fc80007f3e0ff */
[----:B------:R-:W-:Y:S02]  /*4af0*/  IADD3.X R18, PT, PT, RZ, R18, RZ, P1, !PT ;  /* 0x00000012ff127210 */ /* 0x000fe40000ffe4ff */
[----:B------:R-:W-:-:S04]  /*4b00*/  ISETP.NE.U32.AND P1, PT, R16, RZ, PT ;  /* 0x000000ff1000720c */ /* 0x000fc80003f25070 */
[----:B------:R-:W-:Y:S02]  /*4b10*/  ISETP.NE.AND.EX P1, PT, R18, RZ, PT, P1 ;  /* 0x000000ff1200720c */ /* 0x000fe40003f25310 */
[----:B------:R-:W-:Y:S02]  /*4b20*/  IADD3 R24, P2, PT, R24, 0x600, RZ ;  /* 0x0000060018187810 */ /* 0x000fe40007f5e0ff */
[----:B------:R-:W-:Y:S02]  /*4b30*/  IADD3 R22, P3, PT, R22, 0x600, RZ ;  /* 0x0000060016167810 */ /* 0x000fe40007f7e0ff */
[----:B------:R-:W-:Y:S02]  /*4b40*/  IADD3.X R27, PT, PT, RZ, R27, RZ, P2, !PT ;  /* 0x0000001bff1b7210 */ /* 0x000fe400017fe4ff */
[----:B--2---:R-:W-:Y:S02]  /*4b50*/  F2FP.BF16.F32.PACK_AB R17, R11, R8 ;  /* 0x000000080b11723e */ /* 0x004fe400000010ff */
[----:B------:R-:W-:-:S02]  /*4b60*/  MOV R8, R20 ;  /* 0x0000001400087202 */ /* 0x000fc40000000f00 */
[-C--:B------:R-:W-:Y:S02]  /*4b70*/  MOV R11, R25.reuse ;  /* 0x00000019000b7202 */ /* 0x080fe40000000f00 */
[----:B---3--:R-:W-:Y:S01]  /*4b80*/  F2FP.BF16.F32.PACK_AB R21, R15, R12 ;  /* 0x0000000c0f15723e */ /* 0x008fe200000010ff */
[----:B------:R0:W-:Y:S04]  /*4b90*/  STG.E desc[UR8][R8.64], R17 ;  /* 0x0000001108007986 */ /* 0x0001e8000c101908 */
[----:B------:R0:W-:Y:S01]  /*4ba0*/  STG.E desc[UR8][R10.64], R21 ;  /* 0x000000150a007986 */ /* 0x0001e2000c101908 */
[----:B------:R-:W-:Y:S02]  /*4bb0*/  IADD3 R20, P4, PT, R20, 0x600, RZ ;  /* 0x0000060014147810 */ /* 0x000fe40007f9e0ff */
[----:B------:R-:W-:-:S02]  /*4bc0*/  IADD3.X R25, PT, PT, RZ, R25, RZ, P3, !PT ;  /* 0x00000019ff197210 */ /* 0x000fc40001ffe4ff */
[----:B------:R-:W-:Y:S01]  /*4bd0*/  IADD3.X R23, PT, PT, RZ, R23, RZ, P4, !PT ;  /* 0x00000017ff177210 */ /* 0x000fe200027fe4ff */
[----:B------:R-:W-:Y:S08]  /*4be0*/  @P1 BRA `(.L_x_282) ;  /* 0xfffffffc00841947 */ /* 0x000ff0000383ffff */
.L_x_281:
[----:B------:R-:W-:Y:S05]  /*4bf0*/  BSYNC.RECONVERGENT B0 ;  /* 0x0000000000007941 */ /* 0x000fea0003800200 */
.L_x_280:
[----:B------:R-:W-:Y:S05]  /*4c00*/  @!P0 EXIT ;  /* 0x000000000000894d */ /* 0x000fea0003800000 */
[C---:B------:R-:W-:Y:S01]  /*4c10*/  SHF.L.U64.HI R5, R4.reuse, 0x2, R5 ;  /* 0x0000000204057819 */ /* 0x040fe20000010205 */
[----:B------:R-:W1:Y:S01]  /*4c20*/  LDCU.64 UR4, c[0x0][0x3d8] ;  /* 0x00007b00ff0477ac */ /* 0x000e620008000a00 */
[----:B------:R-:W-:Y:S02]  /*4c30*/  SHF.L.U32 R7, R4, 0x2, RZ ;  /* 0x0000000204077819 */ /* 0x000fe400000006ff */
[C---:B0-----:R-:W-:Y:S01]  /*4c40*/  SHF.L.U64.HI R8, R29.reuse, 0x2, R32 ;  /* 0x000000021d087819 */ /* 0x041fe20000010220 */
[----:B------:R-:W0:Y:S01]  /*4c50*/  LDCU.64 UR6, c[0x0][0x388] ;  /* 0x00007100ff0677ac */ /* 0x000e220008000a00 */
[----:B------:R-:W-:Y:S02]  /*4c60*/  SHF.L.U32 R9, R29, 0x2, RZ ;  /* 0x000000021d097819 */ /* 0x000fe400000006ff */
[C---:B------:R-:W-:Y:S01]  /*4c70*/  SHF.L.U64.HI R4, R3.reuse, 0x2, R0 ;  /* 0x0000000203047819 */ /* 0x040fe20000010200 */
[----:B------:R-:W2:Y:S01]  /*4c80*/  LDCU.64 UR10, c[0x0][0x390] ;  /* 0x00007200ff0a77ac */ /* 0x000ea20008000a00 */
[----:B------:R-:W-:-:S07]  /*4c90*/  SHF.L.U32 R6, R3, 0x2, RZ ;  /* 0x0000000203067819 */ /* 0x000fce00000006ff */
.L_x_283:
[C---:B------:R-:W-:Y:S02]  /*4ca0*/  SHF.L.U32 R18, R2.reuse, 0x2, RZ ;  /* 0x0000000202127819 */ /* 0x040fe400000006ff */
[----:B------:R-:W-:Y:S02]  /*4cb0*/  SHF.L.U64.HI R19, R2, 0x2, R19 ;  /* 0x0000000202137819 */ /* 0x000fe40000010213 */
[----:B-1----:R-:W-:-:S04]  /*4cc0*/  IADD3 R10, P0, PT, R18, UR4, RZ ;  /* 0x00000004120a7c10 */ /* 0x002fc8000ff1e0ff */
[----:B---3--:R-:W-:Y:S02]  /*4cd0*/  IADD3.X R11, PT, PT, R19, UR5, RZ, P0, !PT ;  /* 0x00000005130b7c10 */ /* 0x008fe400087fe4ff */
[C---:B------:R-:W-:Y:S02]  /*4ce0*/  IADD3 R12, P0, PT, R10.reuse, R6, RZ ;  /* 0x000000060a0c7210 */ /* 0x040fe40007f1e0ff */
[C---:B------:R-:W-:Y:S02]  /*4cf0*/  IADD3 R16, P2, PT, R10.reuse, R9, RZ ;  /* 0x000000090a107210 */ /* 0x040fe40007f5e0ff */
[C---:B------:R-:W-:Y:S02]  /*4d00*/  IADD3.X R13, PT, PT, R11.reuse, R4, RZ, P0, !PT ;  /* 0x000000040b0d7210 */ /* 0x040fe400007fe4ff */
[----:B------:R-:W-:Y:S02]  /*4d10*/  IADD3 R14, P1, PT, R10, R7, RZ ;  /* 0x000000070a0e7210 */ /* 0x000fe40007f3e0ff */
[C---:B------:R-:W-:Y:S01]  /*4d20*/  IADD3.X R17, PT, PT, R11.reuse, R8, RZ, P2, !PT ;  /* 0x000000080b117210 */ /* 0x040fe200017fe4ff */
[----:B------:R1:W3:Y:S01]  /*4d30*/  LDG.E R10, desc[UR8][R10.64] ;  /* 0x000000080a0a7981 */ /* 0x0002e2000c1e1900 */
[----:B------:R-:W-:-:S03]  /*4d40*/  IADD3.X R15, PT, PT, R11, R5, RZ, P1, !PT ;  /* 0x000000050b0f7210 */ /* 0x000fc60000ffe4ff */
[----:B------:R-:W3:Y:S04]  /*4d50*/  LDG.E R13, desc[UR8][R12.64] ;  /* 0x000000080c0d7981 */ /* 0x000ee8000c1e1900 */
[----:B------:R-:W4:Y:S04]  /*4d60*/  LDG.E R14, desc[UR8][R14.64] ;  /* 0x000000080e0e7981 */ /* 0x000f28000c1e1900 */
[----:B------:R-:W4:Y:S01]  /*4d70*/  LDG.E R17, desc[UR8][R16.64] ;  /* 0x0000000810117981 */ /* 0x000f22000c1e1900 */
[----:B------:R-:W-:Y:S02]  /*4d80*/  LOP3.LUT R23, R18, 0xfffffffc, RZ, 0xc0, !PT ;  /* 0xfffffffc12177812 */ /* 0x000fe400078ec0ff */
[----:B------:R-:W-:-:S02]  /*4d90*/  LOP3.LUT R24, R19, 0x1, RZ, 0xc0, !PT ;  /* 0x0000000113187812 */ /* 0x000fc400078ec0ff */
[----:B0-----:R-:W-:Y:S02]  /*4da0*/  IADD3 R20, P0, PT, R23, UR6, RZ ;  /* 0x0000000617147c10 */ /* 0x001fe4000ff1e0ff */
[----:B-1----:R-:W-:Y:S02]  /*4db0*/  LOP3.LUT R11, R19, 0x3, RZ, 0xc0, !PT ;  /* 0x00000003130b7812 */ /* 0x002fe400078ec0ff */
[----:B------:R-:W-:Y:S02]  /*4dc0*/  IADD3.X R21, PT, PT, R24, UR7, RZ, P0, !PT ;  /* 0x0000000718157c10 */ /* 0x000fe400087fe4ff */
[----:B--2---:R-:W-:Y:S02]  /*4dd0*/  IADD3 R22, P0, PT, R23, UR10, RZ ;  /* 0x0000000a17167c10 */ /* 0x004fe4000ff1e0ff */
[----:B---3--:R-:W-:Y:S02]  /*4de0*/  F2FP.BF16.F32.PACK_AB R25, R13, R10 ;  /* 0x0000000a0d19723e */ /* 0x008fe400000010ff */
[----:B------:R-:W-:-:S02]  /*4df0*/  IADD3 R10, P1, PT, R23, UR4, RZ ;  /* 0x00000004170a7c10 */ /* 0x000fc4000ff3e0ff */
[----:B------:R-:W-:Y:S02]  /*4e00*/  IADD3.X R23, PT, PT, R24, UR11, RZ, P0, !PT ;  /* 0x0000000b18177c10 */ /* 0x000fe400087fe4ff */
[----:B------:R-:W-:Y:S02]  /*4e10*/  IADD3.X R11, PT, PT, R11, UR5, RZ, P1, !PT ;  /* 0x000000050b0b7c10 */ /* 0x000fe40008ffe4ff */
[----:B----4-:R-:W-:Y:S02]  /*4e20*/  F2FP.BF16.F32.PACK_AB R27, R17, R14 ;  /* 0x0000000e111b723e */ /* 0x010fe400000010ff */
[C---:B------:R-:W-:Y:S02]  /*4e30*/  IADD3 R16, P0, PT, R10.reuse, R6, RZ ;  /* 0x000000060a107210 */ /* 0x040fe40007f1e0ff */
[C---:B------:R-:W-:Y:S02]  /*4e40*/  IADD3 R12, P1, PT, R10.reuse, R7, RZ ;  /* 0x000000070a0c7210 */ /* 0x040fe40007f3e0ff */
[----:B------:R-:W-:-:S02]  /*4e50*/  IADD3 R14, P2, PT, R10, R9, RZ ;  /* 0x000000090a0e7210 */ /* 0x000fc40007f5e0ff */
[C---:B------:R-:W-:Y:S02]  /*4e60*/  IADD3.X R17, PT, PT, R11.reuse, R4, RZ, P0, !PT ;  /* 0x000000040b117210 */ /* 0x040fe400007fe4ff */
[C---:B------:R-:W-:Y:S02]  /*4e70*/  IADD3.X R13, PT, PT, R11.reuse, R5, RZ, P1, !PT ;  /* 0x000000050b0d7210 */ /* 0x040fe40000ffe4ff */
[----:B------:R-:W-:Y:S01]  /*4e80*/  IADD3.X R15, PT, PT, R11, R8, RZ, P2, !PT ;  /* 0x000000080b0f7210 */ /* 0x000fe200017fe4ff */
[----:B------:R0:W-:Y:S04]  /*4e90*/  STG.E desc[UR8][R20.64], R25 ;  /* 0x0000001914007986 */ /* 0x0001e8000c101908 */
[----:B------:R1:W-:Y:S04]  /*4ea0*/  STG.E desc[UR8][R22.64], R27 ;  /* 0x0000001b16007986 */ /* 0x0003e8000c101908 */
[----:B------:R-:W2:Y:S04]  /*4eb0*/  LDG.E R26, desc[UR8][R10.64+0x600] ;  /* 0x000600080a1a7981 */ /* 0x000ea8000c1e1900 */
[----:B------:R-:W2:Y:S04]  /*4ec0*/  LDG.E R29, desc[UR8][R16.64+0x600] ;  /* 0x00060008101d7981 */ /* 0x000ea8000c1e1900 */
[----:B------:R-:W3:Y:S04]  /*4ed0*/  LDG.E R28, desc[UR8][R12.64+0x600] ;  /* 0x000600080c1c7981 */ /* 0x000ee8000c1e1900 */
[----:B------:R-:W3:Y:S01]  /*4ee0*/  LDG.E R31, desc[UR8][R14.64+0x600] ;  /* 0x000600080e1f7981 */ /* 0x000ee2000c1e1900 */
[----:B------:R-:W-:-:S04]  /*4ef0*/  IADD3 R24, P0, PT, R18, 0x600, RZ ;  /* 0x0000060012187810 */ /* 0x000fc80007f1e0ff */
[----:B0-----:R-:W-:Y:S02]  /*4f00*/  IADD3.X R25, PT, PT, RZ, R19, RZ, P0, !PT ;  /* 0x00000013ff197210 */ /* 0x001fe400007fe4ff */
        /* <DEDUP_REMOVED lines=26> */
[----:B------:R-:W4:Y:S04]  /*50b0*/  LDG.E R10, desc[UR8][R10.64+0x1200] ;  /* 0x001200080a0a7981 */ /* 0x000f28000c1e1900 */
[----:B------:R-:W4:Y:S04]  /*50c0*/  LDG.E R17, desc[UR8][R16.64+0x1200] ;  /* 0x0012000810117981 */ /* 0x000f28000c1e1900 */
[----:B------:R-:W5:Y:S04]  /*50d0*/  LDG.E R12, desc[UR8][R12.64+0x1200] ;  /* 0x001200080c0c7981 */ /* 0x000f68000c1e1900 */
[----:B------:R-:W5:Y:S01]  /*50e0*/  LDG.E R15, desc[UR8][R14.64+0x1200] ;  /* 0x001200080e0f7981 */ /* 0x000f62000c1e1900 */
[----:B------:R-:W-:-:S04]  /*50f0*/  IADD3 R18, P0, PT, R18, 0x1200, RZ ;  /* 0x0000120012127810 */ /* 0x000fc80007f1e0ff */
[----:B------:R-:W-:Y:S02]  /*5100*/  IADD3.X R19, PT, PT, RZ, R19, RZ, P0, !PT ;  /* 0x00000013ff137210 */ /* 0x000fe400007fe4ff */
[----:B------:R-:W-:Y:S02]  /*5110*/  LOP3.LUT R18, R18, 0xfffffffc, RZ, 0xc0, !PT ;  /* 0xfffffffc12127812 */ /* 0x000fe400078ec0ff */
[----:B------:R-:W-:Y:S02]  /*5120*/  LOP3.LUT R19, R19, 0x1, RZ, 0xc0, !PT ;  /* 0x0000000113137812 */ /* 0x000fe400078ec0ff */
[C---:B--2---:R-:W-:Y:S02]  /*5130*/  IADD3 R24, P0, PT, R18.reuse, UR6, RZ ;  /* 0x0000000612187c10 */ /* 0x044fe4000ff1e0ff */
[----:B0-----:R-:W-:Y:S02]  /*5140*/  IADD3 R22, P1, PT, R18, UR10, RZ ;  /* 0x0000000a12167c10 */ /* 0x001fe4000ff3e0ff */
[----:B------:R-:W-:-:S02]  /*5150*/  IADD3.X R25, PT, PT, R19, UR7, RZ, P0, !PT ;  /* 0x0000000713197c10 */ /* 0x000fc400087fe4ff */
[----:B------:R-:W-:Y:S02]  /*5160*/  IADD3.X R23, PT, PT, R19, UR11, RZ, P1, !PT ;  /* 0x0000000b13177c10 */ /* 0x000fe40008ffe4ff */
[----:B------:R-:W-:-:S04]  /*5170*/  IADD3 R2, PT, PT, R2, 0x600, RZ ;  /* 0x0000060002027810 */ /* 0x000fc80007ffe0ff */
[----:B------:R-:W-:-:S04]  /*5180*/  ISETP.GT.U32.AND P0, PT, R3, R2, PT ;  /* 0x000000020300720c */ /* 0x000fc80003f04070 */
[----:B------:R-:W-:Y:S01]  /*5190*/  ISETP.GT.AND.EX P0, PT, R0, RZ, PT, P0 ;  /* 0x000000ff0000720c */ /* 0x000fe20003f04300 */
[----:B------:R-:W-:Y:S01]  /*51a0*/  HFMA2 R19, -RZ, RZ, 0, 0 ;  /* 0x00000000ff137431 */ /* 0x000fe200000001ff */
[----:B----4-:R-:W-:Y:S02]  /*51b0*/  F2FP.BF16.F32.PACK_AB R17, R17, R10 ;  /* 0x0000000a1111723e */ /* 0x010fe400000010ff */
[----:B-----5:R-:W-:-:S03]  /*51c0*/  F2FP.BF16.F32.PACK_AB R11, R15, R12 ;  /* 0x0000000c0f0b723e */ /* 0x020fc600000010ff */
[----:B------:R3:W-:Y:S04]  /*51d0*/  STG.E desc[UR8][R24.64], R17 ;  /* 0x0000001118007986 */ /* 0x0007e8000c101908 */
[----:B------:R3:W-:Y:S02]  /*51e0*/  STG.E desc[UR8][R22.64], R11 ;  /* 0x0000000b16007986 */ /* 0x0007e4000c101908 */
[----:B------:R-:W-:Y:S05]  /*51f0*/  @P0 BRA `(.L_x_283) ;  /* 0xfffffff800a80947 */ /* 0x000fea000383ffff */
[----:B------:R-:W-:Y:S05]  /*5200*/  EXIT ;  /* 0x000000000000794d */ /* 0x000fea0003800000 */
.L_x_284:
        /* <DEDUP_REMOVED lines=15> */
.L_x_3412:


//--------------------- .text._Z35group_norm_nhwc_bwd_one_pass_kernelI11Bf16IOBf16WLi256ELi24ELi384EEv26Group_norm_nhwc_bwd_params --------------------------
	.section	.text._Z35group_norm_nhwc_bwd_one_pass_kernelI11Bf16IOBf16WLi256ELi24ELi384EEv26Group_norm_nhwc_bwd_params,"ax",@progbits
	.align	128
        .global         _Z35group_norm_nhwc_bwd_one_pass_kernelI11Bf16IOBf16WLi256ELi24ELi384EEv26Group_norm_nhwc_bwd_params
        .type           _Z35group_norm_nhwc_bwd_one_pass_kernelI11Bf16IOBf16WLi256ELi24ELi384EEv26Group_norm_nhwc_bwd_params,@function
        .size           _Z35group_norm_nhwc_bwd_one_pass_kernelI11Bf16IOBf16WLi256ELi24ELi384EEv26Group_norm_nhwc_bwd_params,(.L_x_3413 - _Z35group_norm_nhwc_bwd_one_pass_kernelI11Bf16IOBf16WLi256ELi24ELi384EEv26Group_norm_nhwc_bwd_params)
        .other          _Z35group_norm_nhwc_bwd_one_pass_kernelI11Bf16IOBf16WLi256ELi24ELi384EEv26Group_norm_nhwc_bwd_params,@"STO_CUDA_ENTRY STV_DEFAULT"
_Z35group_norm_nhwc_bwd_one_pass_kernelI11Bf16IOBf16WLi256ELi24ELi384EEv26Group_norm_nhwc_bwd_params:
.text._Z35group_norm_nhwc_bwd_one_pass_kernelI11Bf16IOBf16WLi256ELi24ELi384EEv26Group_norm_nhwc_bwd_params:
        /* <DEDUP_REMOVED lines=21> */
.L_x_328:
[----:B-1----:R-:W1:Y:S01]  /*0150*/  LDC R9, c[0x0][0x410] ;  /* 0x00010400ff097b82 */ /* 0x002e620000000800 */
[----:B--2---:R-:W2:Y:S01]  /*0160*/  LDCU UR5, c[0x0][0x41c] ;  /* 0x00008380ff0577ac */ /* 0x004ea20008000800 */
[----:B------:R-:W-:Y:S02]  /*0170*/  ISETP.LE.AND P3, PT, RZ, UR6, PT ;  /* 0x00000006ff007c0c */ /* 0x000fe4000bf63270 */
[----:B------:R-:W-:Y:S01]  /*0180*/  CS2R R44, SRZ ;  /* 0x00000000002c7805 */ /* 0x000fe2000001ff00 */
[----:B---3--:R-:W3:Y:S01]  /*0190*/  LDCU.128 UR12, c[0x0][0x400] ;  /* 0x00008000ff0c77ac */ /* 0x008ee20008000c00 */
[----:B----4-:R-:W4:Y:S01]  /*01a0*/  LDCU.64 UR8, c[0x0][0x3b8] ;  /* 0x00007700ff0877ac */ /* 0x010f220008000a00 */
[----:B------:R-:W-:Y:S01]  /*01b0*/  CS2R R40, SRZ ;  /* 0x0000000000287805 */ /* 0x000fe2000001ff00 */
[----:B0-----:R-:W0:Y:S01]  /*01c0*/  LDCU.U8 UR7, c[0x0][0x414] ;  /* 0x00008280ff0777ac */ /* 0x001e220008000000 */
[----:B-1----:R-:W-:-:S04]  /*01d0*/  IABS R7, R9 ;  /* 0x0000000900077213 */ /* 0x002fc80000000000 */
[----:B------:R-:W1:Y:S08]  /*01e0*/  I2F.RP R6, R7 ;  /* 0x0000000700067306 */ /* 0x000e700000209400 */
[----:B-1----:R-:W1:Y:S02]  /*01f0*/  MUFU.RCP R6, R6 ;  /* 0x0000000600067308 */ /* 0x002e640000001000 */
[----:B-1----:R-:W-:-:S06]  /*0200*/  IADD3 R4, PT, PT, R6, 0xffffffe, RZ ;  /* 0x0ffffffe06047810 */ /* 0x002fcc0007ffe0ff */
[----:B------:R1:W2:Y:S02]  /*0210*/  F2I.FTZ.U32.TRUNC.NTZ R5, R4 ;  /* 0x0000000400057305 */ /* 0x0002a4000021f000 */
[----:B-1----:R-:W-:Y:S01]  /*0220*/  HFMA2 R4, -RZ, RZ, 0, 0 ;  /* 0x00000000ff047431 */ /* 0x002fe200000001ff */
[----:B--2---:R-:W-:-:S05]  /*0230*/  IADD3 R8, PT, PT, RZ, -R5, RZ ;  /* 0x80000005ff087210 */ /* 0x004fca0007ffe0ff */
[----:B------:R-:W-:Y:S01]  /*0240*/  IMAD R3, R8, R7, RZ ;  /* 0x0000000708037224 */ /* 0x000fe200078e02ff */
[----:B------:R-:W-:-:S03]  /*0250*/  IABS R8, UR6 ;  /* 0x0000000600087c13 */ /* 0x000fc60008000000 */
[----:B------:R-:W-:Y:S02]  /*0260*/  IMAD.HI.U32 R5, R5, R3, R4 ;  /* 0x0000000305057227 */ /* 0x000fe400078e0004 */
[----:B------:R-:W1:Y:S04]  /*0270*/  S2R R3, SR_CTAID.X ;  /* 0x0000000000037919 */ /* 0x000e680000002500 */
[----:B------:R-:W-:-:S05]  /*0280*/  IMAD.HI.U32 R5, R5, R8, RZ ;  /* 0x0000000805057227 */ /* 0x000fca00078e00ff */
[----:B------:R-:W-:-:S05]  /*0290*/  IADD3 R6, PT, PT, -R5, RZ, RZ ;  /* 0x000000ff05067210 */ /* 0x000fca0007ffe1ff */
[----:B------:R-:W-:Y:S01]  /*02a0*/  IMAD R4, R7, R6, R8 ;  /* 0x0000000607047224 */ /* 0x000fe200078e0208 */
[----:B------:R-:W-:-:S04]  /*02b0*/  LOP3.LUT R6, R9, UR6, RZ, 0x3c, !PT ;  /* 0x0000000609067c12 */ /* 0x000fc8000f8e3cff */
[----:B------:R-:W-:Y:S02]  /*02c0*/  ISETP.GT.U32.AND P4, PT, R7, R4, PT ;  /* 0x000000040700720c */ /* 0x000fe40003f84070 */
[----:B------:R-:W-:-:S11]  /*02d0*/  ISETP.GE.AND P1, PT, R6, RZ, PT ;  /* 0x000000ff0600720c */ /* 0x000fd60003f26270 */
[-C--:B------:R-:W-:Y:S01]  /*02e0*/  @!P4 IADD3 R4, PT, PT, R4, -R7.reuse, RZ ;  /* 0x800000070404c210 */ /* 0x080fe20007ffe0ff */
[----:B-1----:R-:W-:Y:S01]  /*02f0*/  IMAD R17, R3, UR5, R46 ;  /* 0x0000000503117c24 */ /* 0x002fe2000f8e022e */
[----:B------:R-:W-:Y:S02]  /*0300*/  @!P4 IADD3 R5, PT, PT, R5, 0x1, RZ ;  /* 0x000000010505c810 */ /* 0x000fe40007ffe0ff */
[CC--:B------:R-:W-:Y:S02]  /*0310*/  ISETP.GE.U32.AND P2, PT, R4.reuse, R7.reuse, PT ;  /* 0x000000070400720c */ /* 0x0c0fe40003f46070 */
[----:B------:R-:W-:Y:S02]  /*0320*/  ISETP.GT.U32.AND P5, PT, R7, R4, PT ;  /* 0x000000040700720c */ /* 0x000fe40003fa4070 */
[----:B------:R-:W-:Y:S02]  /*0330*/  IADD3 R7, PT, PT, R4, -R7, RZ ;  /* 0x8000000704077210 */ /* 0x000fe40007ffe0ff */
[----:B---3--:R-:W-:-:S02]  /*0340*/  ISETP.GE.U32.AND P0, PT, R17, UR12, PT ;  /* 0x0000000c11007c0c */ /* 0x008fc4000bf06070 */
[----:B------:R-:W-:Y:S02]  /*0350*/  SHF.R.S32.HI R15, RZ, 0x1f, R17 ;  /* 0x0000001fff0f7819 */ /* 0x000fe40000011411 */
[----:B------:R-:W-:Y:S02]  /*0360*/  SEL R4, R7, R4, !P5 ;  /* 0x0000000407047207 */ /* 0x000fe40006800000 */
[----:B------:R-:W-:Y:S02]  /*0370*/  ISETP.GE.AND.EX P0, PT, R15, UR13, PT, P0 ;  /* 0x0000000d0f007c0c */ /* 0x000fe4000bf06300 */
[----:B------:R-:W-:Y:S02]  /*0380*/  ISETP.NE.AND P4, PT, R9, RZ, PT ;  /* 0x000000ff0900720c */ /* 0x000fe40003f85270 */
[----:B------:R-:W-:Y:S02]  /*0390*/  LOP3.LUT R7, RZ, R9, RZ, 0x33, !PT ;  /* 0x00000009ff077212 */ /* 0x000fe400078e33ff */
[----:B------:R-:W-:-:S02]  /*03a0*/  @!P3 IADD3 R4, PT, PT, -R4, RZ, RZ ;  /* 0x000000ff0404b210 */ /* 0x000fc40007ffe1ff */
[----:B------:R-:W-:Y:S02]  /*03b0*/  @P2 IADD3 R5, PT, PT, R5, 0x1, RZ ;  /* 0x0000000105052810 */ /* 0x000fe40007ffe0ff */
[----:B------:R-:W-:Y:S02]  /*03c0*/  IADD3 R19, PT, PT, R17, 0x40, RZ ;  /* 0x0000004011137810 */ /* 0x000fe40007ffe0ff */
[----:B------:R-:W-:Y:S01]  /*03d0*/  SEL R47, R7, R4, !P4 ;  /* 0x00000004072f7207 */ /* 0x000fe20006000000 */
[----:B------:R-:W1:Y:S01]  /*03e0*/  @!P0 LDC.64 R22, c[0x0][0x3f8] ;  /* 0x0000fe00ff168b82 */ /* 0x000e620000000a00 */
[----:B------:R-:W-:Y:S02]  /*03f0*/  @!P1 IADD3 R5, PT, PT, -R5, RZ, RZ ;  /* 0x000000ff05059210 */ /* 0x000fe40007ffe1ff */
[----:B------:R-:W-:Y:S01]  /*0400*/  ISETP.GE.U32.AND P2, PT, R19, UR12, PT ;  /* 0x0000000c13007c0c */ /* 0x000fe2000bf46070 */
[----:B------:R-:W-:Y:S01]  /*0410*/  IMAD R9, R47, 0x18, RZ ;  /* 0x000000182f097824 */ /* 0x000fe200078e02ff */
[----:B------:R-:W-:-:S02]  /*0420*/  SHF.R.S32.HI R21, RZ, 0x1f, R19 ;  /* 0x0000001fff157819 */ /* 0x000fc40000011413 */
[----:B------:R-:W-:Y:S01]  /*0430*/  SEL R5, R7, R5, !P4 ;  /* 0x0000000507057207 */ /* 0x000fe20006000000 */
[----:B------:R-:W2:Y:S01]  /*0440*/  @!P0 LDC.64 R10, c[0x0][0x3a0] ;  /* 0x0000e800ff0a8b82 */ /* 0x000ea20000000a00 */
[----:B------:R-:W-:Y:S02]  /*0450*/  ISETP.GE.AND.EX P2, PT, R21, UR13, PT, P2 ;  /* 0x0000000d15007c0c */ /* 0x000fe4000bf46320 */
[C---:B------:R-:W-:Y:S02]  /*0460*/  IADD3 R50, P1, PT, R9.reuse, R2, RZ ;  /* 0x0000000209327210 */ /* 0x040fe40007f3e0ff */
[----:B------:R-:W-:Y:S02]  /*0470*/  SHF.R.S32.HI R2, RZ, 0x1f, R5 ;  /* 0x0000001fff027819 */ /* 0x000fe40000011405 */
[----:B------:R-:W-:Y:S01]  /*0480*/  LEA.HI.X.SX32 R51, R9, RZ, 0x1, P1 ;  /* 0x000000ff09337211 */ /* 0x000fe200008f0eff */
[----:B------:R-:W3:Y:S01]  /*0490*/  @!P0 LDC.64 R12, c[0x0][0x398] ;  /* 0x0000e600ff0c8b82 */ /* 0x000ee20000000a00 */
[----:B------:R-:W-:Y:S01]  /*04a0*/  IADD3 R31, PT, PT, R17, 0x60, RZ ;  /* 0x00000060111f7810 */ /* 0x000fe20007ffe0ff */
[----:B------:R-:W-:-:S02]  /*04b0*/  IMAD R2, R2, UR14, RZ ;  /* 0x0000000e02027c24 */ /* 0x000fc4000f8e02ff */
[----:B------:R-:W-:Y:S01]  /*04c0*/  IMAD.WIDE.U32 R50, R5, UR14, R50 ;  /* 0x0000000e05327c25 */ /* 0x000fe2000f8e0032 */
[----:B------:R-:W-:-:S03]  /*04d0*/  ISETP.GE.U32.AND P4, PT, R31, UR12, PT ;  /* 0x0000000c1f007c0c */ /* 0x000fc6000bf86070 */
[----:B------:R-:W-:Y:S01]  /*04e0*/  IMAD R53, R5, UR15, R2 ;  /* 0x0000000f05357c24 */ /* 0x000fe2000f8e0202 */
[----:B------:R-:W-:Y:S01]  /*04f0*/  @!P0 MOV R52, R50 ;  /* 0x0000003200348202 */ /* 0x000fe20000000f00 */
[----:B------:R-:W4:Y:S01]  /*0500*/  @!P2 LDC.64 R4, c[0x0][0x3f8] ;  /* 0x0000fe00ff04ab82 */ /* 0x000f220000000a00 */
[-C--:B-1----:R-:W-:Y:S02]  /*0510*/  @!P0 IMAD R2, R15, R22.reuse, RZ ;  /* 0x000000160f028224 */ /* 0x082fe400078e02ff */
[----:B------:R-:W-:Y:S02]  /*0520*/  IADD3 R53, PT, PT, R51, R53, RZ ;  /* 0x0000003533357210 */ /* 0x000fe40007ffe0ff */
[C---:B------:R-:W-:Y:S02]  /*0530*/  @!P0 IMAD R9, R17.reuse, R23, R2 ;  /* 0x0000001711098224 */ /* 0x040fe400078e0202 */
[----:B------:R-:W-:-:S05]  /*0540*/  @!P0 IMAD.WIDE.U32 R6, R17, R22, R52 ;  /* 0x0000001611068225 */ /* 0x000fca00078e0034 */
[----:B------:R-:W-:Y:S02]  /*0550*/  @!P0 IADD3 R7, PT, PT, R7, R9, RZ ;  /* 0x0000000907078210 */ /* 0x000fe40007ffe0ff */
[C---:B------:R-:W-:Y:S01]  /*0560*/  @!P0 SHF.L.U32 R15, R6.reuse, 0x1, RZ ;  /* 0x00000001060f8819 */ /* 0x040fe200000006ff */
[----:B------:R-:W1:Y:S01]  /*0570*/  @!P2 LDC.64 R8, c[0x0][0x3a0] ;  /* 0x0000e800ff08ab82 */ /* 0x000e620000000a00 */
[----:B------:R-:W-:Y:S02]  /*0580*/  @!P0 SHF.L.U64.HI R2, R6, 0x1, R7 ;  /* 0x0000000106028819 */ /* 0x000fe40000010207 */
[C---:B--2---:R-:W-:Y:S02]  /*0590*/  @!P0 IADD3 R10, P1, PT, R15.reuse, R10, RZ ;  /* 0x0000000a0f0a8210 */ /* 0x044fe40007f3e0ff */
[----:B---3--:R-:W-:Y:S02]  /*05a0*/  @!P0 IADD3 R12, P3, PT, R15, R12, RZ ;  /* 0x0000000c0f0c8210 */ /* 0x008fe40007f7e0ff */
[----:B------:R-:W-:Y:S01]  /*05b0*/  @!P2 MOV R15, R53 ;  /* 0x00000035000fa202 */ /* 0x000fe20000000f00 */
[----:B----4-:R-:W-:Y:S01]  /*05c0*/  @!P2 IMAD R14, R21, R4, RZ ;  /* 0x00000004150ea224 */ /* 0x010fe200078e02ff */
[----:B------:R-:W2:Y:S01]  /*05d0*/  @!P2 LDC.64 R6, c[0x0][0x398] ;  /* 0x0000e600ff06ab82 */ /* 0x000ea20000000a00 */
[----:B------:R-:W-:-:S02]  /*05e0*/  @!P0 IADD3.X R11, PT, PT, R2, R11, RZ, P1, !PT ;  /* 0x0000000b020b8210 */ /* 0x000fc40000ffe4ff */
[C---:B------:R-:W-:Y:S01]  /*05f0*/  @!P2 IMAD R21, R19.reuse, R5, R14 ;  /* 0x000000051315a224 */ /* 0x040fe200078e020e */
[----:B------:R-:W-:Y:S02]  /*0600*/  @!P2 MOV R14, R50 ;  /* 0x00000032000ea202 */ /* 0x000fe40000000f00 */
[----:B------:R-:W-:Y:S01]  /*0610*/  @!P0 IADD3.X R13, PT, PT, R2, R13, RZ, P3, !PT ;  /* 0x0000000d020d8210 */ /* 0x000fe20001ffe4ff */
[----:B------:R3:W4:Y:S02]  /*0620*/  @!P0 LDG.E R45, desc[UR10][R10.64] ;  /* 0x0000000a0a2d8981 */ /* 0x000724000c1e1900 */
[----:B------:R-:W-:Y:S01]  /*0630*/  @!P2 IMAD.WIDE.U32 R4, R19, R4, R14 ;  /* 0x000000041304a225 */ /* 0x000fe200078e000e */
[----:B------:R-:W-:Y:S01]  /*0640*/  SHF.R.S32.HI R19, RZ, 0x1f, R31 ;  /* 0x0000001fff137819 */ /* 0x000fe2000001141f */
[----:B------:R-:W0:Y:S03]  /*0650*/  S2R R2, SR_TID.X ;  /* 0x0000000000027919 */ /* 0x000e260000002100 */
[----:B------:R-:W-:Y:S01]  /*0660*/  ISETP.GE.AND.EX P4, PT, R19, UR13, PT, P4 ;  /* 0x0000000d13007c0c */ /* 0x000fe2000bf86340 */
[----:B------:R-:W4:Y:S01]  /*0670*/  @!P0 LDG.E R44, desc[UR10][R12.64] ;  /* 0x0000000a0c2c8981 */ /* 0x000f22000c1e1900 */
[----:B------:R-:W-:-:S02]  /*0680*/  @!P2 IADD3 R15, PT, PT, R5, R21, RZ ;  /* 0x00000015050fa210 */ /* 0x000fc40007ffe0ff */
[----:B------:R-:W-:Y:S02]  /*0690*/  @!P2 SHF.L.U32 R5, R4, 0x1, RZ ;  /* 0x000000010405a819 */ /* 0x000fe400000006ff */
[----:B------:R-:W-:Y:S02]  /*06a0*/  PRMT R14, R46, 0x9910, RZ ;  /* 0x000099102e0e7816 */ /* 0x000fe400000000ff */
[----:B------:R-:W-:Y:S02]  /*06b0*/  IADD3 R23, PT, PT, R17, 0x20, RZ ;  /* 0x0000002011177810 */ /* 0x000fe40007ffe0ff */
[C---:B-1----:R-:W-:Y:S02]  /*06c0*/  @!P2 IADD3 R8, P3, PT, R5.reuse, R8, RZ ;  /* 0x000000080508a210 */ /* 0x042fe40007f7e0ff */
[----:B--2---:R-:W-:Y:S01]  /*06d0*/  @!P2 IADD3 R6, P5, PT, R5, R6, RZ ;  /* 0x000000060506a210 */ /* 0x004fe20007fbe0ff */
[----:B------:R-:W1:Y:S01]  /*06e0*/  @!P4 LDC.64 R36, c[0x0][0x3a0] ;  /* 0x0000e800ff24cb82 */ /* 0x000e620000000a00 */
[----:B------:R-:W-:-:S02]  /*06f0*/  @!P2 SHF.L.U64.HI R4, R4, 0x1, R15 ;  /* 0x000000010404a819 */ /* 0x000fc4000001020f */
[----:B------:R-:W-:Y:S02]  /*0700*/  MOV R5, R14 ;  /* 0x0000000e00057202 */ /* 0x000fe40000000f00 */
[----:B------:R-:W-:Y:S02]  /*0710*/  ISETP.GE.U32.AND P1, PT, R23, UR12, PT ;  /* 0x0000000c17007c0c */ /* 0x000fe4000bf26070 */
[----:B------:R-:W-:Y:S01]  /*0720*/  SHF.R.S32.HI R39, RZ, 0x1f, R23 ;  /* 0x0000001fff277819 */ /* 0x000fe20000011417 */
[----:B------:R-:W2:Y:S01]  /*0730*/  @!P4 LDC.64 R14, c[0x0][0x3f8] ;  /* 0x0000fe00ff0ecb82 */ /* 0x000ea20000000a00 */
[----:B---3--:R-:W-:Y:S02]  /*0740*/  IADD3 R11, PT, PT, R17, 0x80, RZ ;  /* 0x00000080110b7810 */ /* 0x008fe40007ffe0ff */
[----:B------:R-:W-:Y:S02]  /*0750*/  ISETP.GE.AND.EX P1, PT, R39, UR13, PT, P1 ;  /* 0x0000000d27007c0c */ /* 0x000fe4000bf26310 */
[----:B------:R-:W-:-:S02]  /*0760*/  ISETP.GE.U32.AND P0, PT, R11, UR12, PT ;  /* 0x0000000c0b007c0c */ /* 0x000fc4000bf06070 */
[----:B------:R-:W-:Y:S01]  /*0770*/  SHF.R.S32.HI R43, RZ, 0x1f, R11 ;  /* 0x0000001fff2b7819 */ /* 0x000fe2000001140b */
[----:B------:R-:W3:Y:S01]  /*0780*/  @!P4 LDC.64 R28, c[0x0][0x398] ;  /* 0x0000e600ff1ccb82 */ /* 0x000ee20000000a00 */
[C---:B------:R-:W-:Y:S02]  /*0790*/  @!P2 IADD3.X R9, PT, PT, R4.reuse, R9, RZ, P3, !PT ;  /* 0x000000090409a210 */ /* 0x040fe40001ffe4ff */
[----:B------:R-:W-:Y:S01]  /*07a0*/  @!P2 IADD3.X R7, PT, PT, R4, R7, RZ, P5, !PT ;  /* 0x000000070407a210 */ /* 0x000fe20002ffe4ff */
[----:B------:R-:W-:Y:S01]  /*07b0*/  IMAD R4, R5, 0xc, RZ ;  /* 0x0000000c05047824 */ /* 0x000fe200078e02ff */
[----:B------:R-:W-:Y:S01]  /*07c0*/  ISETP.GE.AND.EX P0, PT, R43, UR13, PT, P0 ;  /* 0x0000000d2b007c0c */ /* 0x000fe2000bf06300 */
[----:B------:R-:W-:Y:S01]  /*07d0*/  UIMAD.WIDE UR8, UR6, 0x8, UR8 ;  /* 0x00000008060878a5 */ /* 0x000fe2000f8e0208 */
[----:B------:R-:W-:Y:S01]  /*07e0*/  IADD3 R33, PT, PT, R17, 0xa0, RZ ;  /* 0x000000a011217810 */ /* 0x000fe20007ffe0ff */
[----:B------:R-:W1:Y:S01]  /*07f0*/  @!P1 LDC.64 R20, c[0x0][0x3f8] ;  /* 0x0000fe00ff149b82 */ /* 0x000e620000000a00 */
[----:B------:R-:W-:Y:S01]  /*0800*/  IADD3 R4, PT, PT, RZ, -R4, RZ ;  /* 0x80000004ff047210 */ /* 0x000fe20007ffe0ff */
[----:B------:R1:W4:Y:S03]  /*0810*/  @!P2 LDG.E R41, desc[UR10][R8.64] ;  /* 0x0000000a0829a981 */ /* 0x000326000c1e1900 */
[----:B------:R-:W-:Y:S01]  /*0820*/  PRMT R25, R4, 0x7710, RZ ;  /* 0x0000771004197816 */ /* 0x000fe200000000ff */
[----:B------:R1:W4:Y:S03]  /*0830*/  @!P2 LDG.E R40, desc[UR10][R6.64] ;  /* 0x0000000a0628a981 */ /* 0x000326000c1e1900 */
[----:B0-----:R-:W-:-:S02]  /*0840*/  IADD3 R2, PT, PT, R25, R2, RZ ;  /* 0x0000000219027210 */ /* 0x001fc40007ffe0ff */
[----:B------:R-:W0:Y:S01]  /*0850*/  @!P0 LDC.64 R24, c[0x0][0x3f8] ;  /* 0x0000fe00ff188b82 */ /* 0x000e220000000a00 */
[----:B--2---:R-:W-:Y:S01]  /*0860*/  @!P4 IMAD R4, R19, R14, RZ ;  /* 0x0000000e1304c224 */ /* 0x004fe200078e02ff */
[----:B------:R-:W-:Y:S02]  /*0870*/  @!P4 MOV R18, R50 ;  /* 0x000000320012c202 */ /* 0x000fe40000000f00 */
[----:B------:R-:W-:Y:S01]  /*0880*/  @!P4 MOV R19, R53 ;  /* 0x000000350013c202 */ /* 0x000fe20000000f00 */
[----:B------:R-:W-:Y:S01]  /*0890*/  @!P4 IMAD R15, R31, R15, R4 ;  /* 0x0000000f1f0fc224 */ /* 0x000fe200078e0204 */
[----:B------:R-:W-:Y:S02]  /*08a0*/  ISETP.GE.U32.AND P3, PT, R33, UR12, PT ;  /* 0x0000000c21007c0c */ /* 0x000fe4000bf66070 */
[----:B------:R-:W-:Y:S01]  /*08b0*/  SHF.R.S32.HI R35, RZ, 0x1f, R33 ;  /* 0x0000001fff237819 */ /* 0x000fe20000011421 */
[----:B------:R-:W-:-:S03]  /*08c0*/  @!P4 IMAD.WIDE.U32 R18, R31, R14, R18 ;  /* 0x0000000e1f12c225 */ /* 0x000fc600078e0012 */
[----:B------:R-:W-:Y:S02]  /*08d0*/  ISETP.GE.AND.EX P3, PT, R35, UR13, PT, P3 ;  /* 0x0000000d23007c0c */ /* 0x000fe4000bf66330 */
[----:B------:R-:W-:Y:S01]  /*08e0*/  @!P4 IADD3 R15, PT, PT, R19, R15, RZ ;  /* 0x0000000f130fc210 */ /* 0x000fe20007ffe0ff */
[----:B-1----:R-:W-:Y:S01]  /*08f0*/  @!P1 IMAD R10, R39, R20, RZ ;  /* 0x00000014270a9224 */ /* 0x002fe200078e02ff */
[C---:B------:R-:W-:Y:S02]  /*0900*/  @!P4 SHF.L.U32 R49, R18.reuse, 0x1, RZ ;  /* 0x000000011231c819 */ /* 0x040fe400000006ff */
[----:B------:R-:W-:Y:S02]  /*0910*/  @!P4 SHF.L.U64.HI R4, R18, 0x1, R15 ;  /* 0x000000011204c819 */ /* 0x000fe4000001020f */
[----:B------:R-:W-:Y:S01]  /*0920*/  @!P1 MOV R30, R50 ;  /* 0x00000032001e9202 */ /* 0x000fe20000000f00 */
[----:B------:R-:W1:Y:S01]  /*0930*/  @!P0 LDC.64 R18, c[0x0][0x3a0] ;  /* 0x0000e800ff128b82 */ /* 0x000e620000000a00 */
[----:B------:R-:W-:-:S02]  /*0940*/  @!P1 MOV R31, R53 ;  /* 0x00000035001f9202 */ /* 0x000fc40000000f00 */
[----:B------:R-:W-:Y:S02]  /*0950*/  MOV R8, UR8 ;  /* 0x0000000800087c02 */ /* 0x000fe40008000f00 */
[----:B------:R-:W-:-:S03]  /*0960*/  MOV R9, UR9 ;  /* 0x0000000900097c02 */ /* 0x000fc60008000f00 */
[----:B------:R-:W2:Y:S01]  /*0970*/  @!P0 LDC.64 R14, c[0x0][0x398] ;  /* 0x0000e600ff0e8b82 */ /* 0x000ea20000000a00 */
[C---:B------:R-:W-:Y:S02]  /*0980*/  @!P1 IMAD R21, R23.reuse, R21, R10 ;  /* 0x0000001517159224 */ /* 0x040fe400078e020a */
[----:B------:R-:W-:Y:S01]  /*0990*/  @!P1 IMAD.WIDE.U32 R30, R23, R20, R30 ;  /* 0x00000014171e9225 */ /* 0x000fe200078e001e */
[----:B------:R-:W4:Y:S03]  /*09a0*/  LDG.E.64 R8, desc[UR10][R8.64] ;  /* 0x0000000a08087981 */ /* 0x000f26000c1e1b00 */
[----:B0-----:R-:W-:Y:S01]  /*09b0*/  @!P0 IMAD R6, R43, R24, RZ ;  /* 0x000000182b068224 */ /* 0x001fe200078e02ff */
[----:B------:R-:W0:Y:S01]  /*09c0*/  @!P3 LDC.64 R22, c[0x0][0x3f8] ;  /* 0x0000fe00ff16bb82 */ /* 0x000e220000000a00 */
[----:B------:R-:W-:Y:S02]  /*09d0*/  IADD3 R5, PT, PT, R17, 0xc0, RZ ;  /* 0x000000c011057810 */ /* 0x000fe40007ffe0ff */
[----:B------:R-:W-:Y:S01]  /*09e0*/  @!P0 IMAD R43, R11, R25, R6 ;  /* 0x000000190b2b8224 */ /* 0x000fe200078e0206 */
[----:B------:R-:W-:-:S02]  /*09f0*/  @!P4 IADD3 R36, P2, PT, R49, R36, RZ ;  /* 0x000000243124c210 */ /* 0x000fc40007f5e0ff */
[----:B------:R-:W-:Y:S02]  /*0a00*/  @!P0 MOV R6, R50 ;  /* 0x0000003200068202 */ /* 0x000fe40000000f00 */
[----:B------:R-:W-:Y:S02]  /*0a10*/  @!P0 MOV R7, R53 ;  /* 0x0000003500078202 */ /* 0x000fe40000000f00 */
[----:B------:R-:W-:Y:S02]  /*0a20*/  CS2R R38, SRZ ;  /* 0x0000000000267805 */ /* 0x000fe4000001ff00 */
[----:B------:R-:W-:Y:S02]  /*0a30*/  ISETP.GE.U32.AND P6, PT, R5, UR12, PT ;  /* 0x0000000c05007c0c */ /* 0x000fe4000bfc6070 */
[----:B------:R-:W-:Y:S01]  /*0a40*/  SHF.R.S32.HI R27, RZ, 0x1f, R5 ;  /* 0x0000001fff1b7819 */ /* 0x000fe20000011405 */
[----:B------:R-:W-:Y:S01]  /*0a50*/  @!P0 IMAD.WIDE.U32 R24, R11, R24, R6 ;  /* 0x000000180b188225 */ /* 0x000fe200078e0006 */
[----:B------:R-:W-:Y:S01]  /*0a60*/  @!P4 IADD3.X R37, PT, PT, R4, R37, RZ, P2, !PT ;  /* 0x000000250425c210 */ /* 0x000fe200017fe4ff */
[----:B------:R-:W0:Y:S01]  /*0a70*/  @!P3 LDC.64 R10, c[0x0][0x3a0] ;  /* 0x0000e800ff0abb82 */ /* 0x000e220000000a00 */
[----:B------:R-:W-:-:S02]  /*0a80*/  IADD3 R17, PT, PT, R17, 0xe0, RZ ;  /* 0x000000e011117810 */ /* 0x000fc40007ffe0ff */
[----:B---3--:R-:W-:Y:S01]  /*0a90*/  @!P4 IADD3 R28, P2, PT, R49, R28, RZ ;  /* 0x0000001c311cc210 */ /* 0x008fe20007f5e0ff */
[----:B------:R3:W4:Y:S01]  /*0aa0*/  @!P4 LDG.E R39, desc[UR10][R36.64] ;  /* 0x0000000a2427c981 */ /* 0x000722000c1e1900 */
[----:B------:R-:W-:Y:S02]  /*0ab0*/  ISETP.GE.AND.EX P6, PT, R27, UR13, PT, P6 ;  /* 0x0000000d1b007c0c */ /* 0x000fe4000bfc6360 */
[----:B------:R-:W-:Y:S01]  /*0ac0*/  ISETP.GE.U32.AND P5, PT, R17, UR12, PT ;  /* 0x0000000c11007c0c */ /* 0x000fe2000bfa6070 */
[----:B------:R-:W0:Y:S01]  /*0ad0*/  @!P3 LDC.64 R6, c[0x0][0x398] ;  /* 0x0000e600ff06bb82 */ /* 0x000e220000000a00 */
[----:B------:R-:W-:Y:S02]  /*0ae0*/  SHF.R.S32.HI R13, RZ, 0x1f, R17 ;  /* 0x0000001fff0d7819 */ /* 0x000fe40000011411 */
[----:B------:R-:W-:Y:S02]  /*0af0*/  @!P4 IADD3.X R29, PT, PT, R4, R29, RZ, P2, !PT ;  /* 0x0000001d041dc210 */ /* 0x000fe400017fe4ff */
[----:B---3--:R-:W-:-:S02]  /*0b00*/  @!P0 IADD3 R37, PT, PT, R25, R43, RZ ;  /* 0x0000002b19258210 */ /* 0x008fc40007ffe0ff */
[C---:B------:R-:W-:Y:S01]  /*0b10*/  @!P0 SHF.L.U32 R25, R24.reuse, 0x1, RZ ;  /* 0x0000000118198819 */ /* 0x040fe200000006ff */
[----:B------:R3:W4:Y:S01]  /*0b20*/  @!P4 LDG.E R38, desc[UR10][R28.64] ;  /* 0x0000000a1c26c981 */ /* 0x000722000c1e1900 */
[----:B------:R-:W-:Y:S01]  /*0b30*/  ISETP.GE.AND.EX P5, PT, R13, UR13, PT, P5 ;  /* 0x0000000d0d007c0c */ /* 0x000fe2000bfa6350 */
[----:B------:R-:W3:Y:S01]  /*0b40*/  @!P6 LDC.64 R48, c[0x0][0x3f8] ;  /* 0x0000fe00ff30eb82 */ /* 0x000ee20000000a00 */
[----:B------:R-:W-:Y:S02]  /*0b50*/  @!P0 SHF.L.U64.HI R24, R24, 0x1, R37 ;  /* 0x0000000118188819 */ /* 0x000fe40000010225 */
[C---:B-1----:R-:W-:Y:S02]  /*0b60*/  @!P0 IADD3 R18, P2, PT, R25.reuse, R18, RZ ;  /* 0x0000001219128210 */ /* 0x042fe40007f5e0ff */
[----:B--2---:R-:W-:Y:S01]  /*0b70*/  @!P0 IADD3 R14, P4, PT, R25, R14, RZ ;  /* 0x0000000e190e8210 */ /* 0x004fe20007f9e0ff */
[----:B0-----:R-:W-:Y:S01]  /*0b80*/  @!P3 IMAD R4, R35, R22, RZ ;  /* 0x000000162304b224 */ /* 0x001fe200078e02ff */
[----:B------:R-:W-:-:S02]  /*0b90*/  @!P0 IADD3.X R19, PT, PT, R24, R19, RZ, P2, !PT ;  /* 0x0000001318138210 */ /* 0x000fc400017fe4ff */
[----:B------:R-:W-:Y:S02]  /*0ba0*/  @!P0 IADD3.X R15, PT, PT, R24, R15, RZ, P4, !PT ;  /* 0x0000000f180f8210 */ /* 0x000fe400027fe4ff */
[----:B------:R-:W-:Y:S02]  /*0bb0*/  @!P3 MOV R24, R50 ;  /* 0x000000320018b202 */ /* 0x000fe40000000f00 */
[----:B------:R-:W-:Y:S01]  /*0bc0*/  @!P3 MOV R25, R53 ;  /* 0x000000350019b202 */ /* 0x000fe20000000f00 */
[C---:B------:R-:W-:Y:S02]  /*0bd0*/  @!P3 IMAD R35, R33.reuse, R23, R4 ;  /* 0x000000172123b224 */ /* 0x040fe400078e0204 */
[----:B------:R-:W-:-:S03]  /*0be0*/  @!P3 IMAD.WIDE.U32 R22, R33, R22, R24 ;  /* 0x000000162116b225 */ /* 0x000fc600078e0018 */
[----:B------:R-:W0:Y:S02]  /*0bf0*/  @!P5 LDC.64 R24, c[0x0][0x3f8] ;  /* 0x0000fe00ff18db82 */ /* 0x000e240000000a00 */
[----:B---3--:R-:W-:Y:S02]  /*0c00*/  @!P3 IADD3 R29, PT, PT, R23, R35, RZ ;  /* 0x00000023171db210 */ /* 0x008fe40007ffe0ff */
[C---:B------:R-:W-:Y:S02]  /*0c10*/  @!P3 SHF.L.U32 R23, R22.reuse, 0x1, RZ ;  /* 0x000000011617b819 */ /* 0x040fe400000006ff */
[----:B------:R-:W-:Y:S02]  /*0c20*/  @!P3 SHF.L.U64.HI R22, R22, 0x1, R29 ;  /* 0x000000011616b819 */ /* 0x000fe4000001021d */
[----:B------:R-:W-:Y:S02]  /*0c30*/  @!P3 IADD3 R10, P4, PT, R23, R10, RZ ;  /* 0x0000000a170ab210 */ /* 0x000fe40007f9e0ff */
[----:B------:R-:W-:-:S02]  /*0c40*/  CS2R R34, SRZ ;  /* 0x0000000000227805 */ /* 0x000fc4000001ff00 */
[----:B------:R-:W-:Y:S01]  /*0c50*/  ISETP.NE.AND P2, PT, RZ, UR7, PT ;  /* 0x00000007ff007c0c */ /* 0x000fe2000bf45270 */
[----:B------:R-:W-:Y:S01]  /*0c60*/  @!P6 IMAD R4, R27, R48, RZ ;  /* 0x000000301b04e224 */ /* 0x000fe200078e02ff */
[----:B------:R-:W-:Y:S02]  /*0c70*/  @!P3 IADD3.X R11, PT, PT, R22, R11, RZ, P4, !PT ;  /* 0x0000000b160bb210 */ /* 0x000fe400027fe4ff */
[----:B------:R-:W-:Y:S01]  /*0c80*/  CS2R R36, SRZ ;  /* 0x0000000000247805 */ /* 0x000fe2000001ff00 */
[----:B------:R-:W-:Y:S02]  /*0c90*/  @!P6 IMAD R49, R5, R49, R4 ;  /* 0x000000310531e224 */ /* 0x000fe400078e0204 */
[----:B------:R1:W2:Y:S04]  /*0ca0*/  @!P3 LDG.E R35, desc[UR10][R10.64] ;  /* 0x0000000a0a23b981 */ /* 0x0002a8000c1e1900 */
[----:B------:R3:W2:Y:S01]  /*0cb0*/  @!P0 LDG.E R37, desc[UR10][R18.64] ;  /* 0x0000000a12258981 */ /* 0x0006a2000c1e1900 */
[----:B0-----:R-:W-:Y:S01]  /*0cc0*/  @!P5 IMAD R4, R13, R24, RZ ;  /* 0x000000180d04d224 */ /* 0x001fe200078e02ff */
[----:B------:R-:W0:Y:S02]  /*0cd0*/  @P2 LDC.64 R42, c[0x0][0x3b0] ;  /* 0x0000ec00ff2a2b82 */ /* 0x000e240000000a00 */
[----:B------:R3:W2:Y:S01]  /*0ce0*/  @!P0 LDG.E R36, desc[UR10][R14.64] ;  /* 0x0000000a0e248981 */ /* 0x0006a2000c1e1900 */
[----:B-1----:R-:W-:-:S02]  /*0cf0*/  @!P5 MOV R10, R50 ;  /* 0x00000032000ad202 */ /* 0x002fc40000000f00 */
[----:B------:R-:W-:-:S03]  /*0d00*/  @!P5 MOV R11, R53 ;  /* 0x00000035000bd202 */ /* 0x000fc60000000f00 */
[----:B------:R-:W1:Y:S01]  /*0d10*/  @!P5 LDC.64 R12, c[0x0][0x3a0] ;  /* 0x0000e800ff0cdb82 */ /* 0x000e620000000a00 */
[----:B------:R-:W-:Y:S01]  /*0d20*/  @!P3 IADD3 R6, P0, PT, R23, R6, RZ ;  /* 0x000000061706b210 */ /* 0x000fe20007f1e0ff */
[C---:B------:R-:W-:Y:S02]  /*0d30*/  @!P5 IMAD R33, R17.reuse, R25, R4 ;  /* 0x000000191121d224 */ /* 0x040fe400078e0204 */
[----:B------:R-:W-:Y:S01]  /*0d40*/  @!P5 IMAD.WIDE.U32 R24, R17, R24, R10 ;  /* 0x000000181118d225 */ /* 0x000fe200078e000a */
[----:B------:R-:W-:-:S03]  /*0d50*/  @!P3 IADD3.X R7, PT, PT, R22, R7, RZ, P0, !PT ;  /* 0x000000071607b210 */ /* 0x000fc600007fe4ff */
[----:B---3--:R-:W3:Y:S01]  /*0d60*/  @!P6 LDC.64 R18, c[0x0][0x3a0] ;  /* 0x0000e800ff12eb82 */ /* 0x008ee20000000a00 */
[----:B------:R-:W-:Y:S01]  /*0d70*/  @!P6 MOV R26, R50 ;  /* 0x00000032001ae202 */ /* 0x000fe20000000f00 */
[----:B------:R0:W2:Y:S01]  /*0d80*/  @!P3 LDG.E R34, desc[UR10][R6.64] ;  /* 0x0000000a0622b981 */ /* 0x0000a2000c1e1900 */
[----:B------:R-:W-:-:S05]  /*0d90*/  @!P6 MOV R27, R53 ;  /* 0x00000035001be202 */ /* 0x000fca0000000f00 */
[----:B------:R-:W3:Y:S01]  /*0da0*/  @!P6 LDC.64 R14, c[0x0][0x398] ;  /* 0x0000e600ff0eeb82 */ /* 0x000ee20000000a00 */
[----:B------:R-:W-:-:S07]  /*0db0*/  @!P6 IMAD.WIDE.U32 R26, R5, R48, R26 ;  /* 0x00000030051ae225 */ /* 0x000fce00078e001a */
[----:B------:R-:W3:Y:S08]  /*0dc0*/  @!P5 LDC.64 R10, c[0x0][0x398] ;  /* 0x0000e600ff0adb82 */ /* 0x000ef00000000a00 */
[----:B------:R-:W3:Y:S01]  /*0dd0*/  LDC.64 R22, c[0x0][0x3a8] ;  /* 0x0000ea00ff167b82 */ /* 0x000ee20000000a00 */
[----:B------:R-:W-:-:S07]  /*0de0*/  SHF.L.U32 R2, R2, 0x1, RZ ;  /* 0x0000000102027819 */ /* 0x000fce00000006ff */
[----:B------:R-:W3:Y:S01]  /*0df0*/  @!P1 LDC.64 R4, c[0x0][0x3a0] ;  /* 0x0000e800ff049b82 */ /* 0x000ee20000000a00 */
[----:B------:R-:W-:-:S07]  /*0e00*/  @!P5 IADD3 R33, PT, PT, R25, R33, RZ ;  /* 0x000000211921d210 */ /* 0x000fce0007ffe0ff */
[----:B0-----:R-:W0:Y:S01]  /*0e10*/  @!P1 LDC.64 R6, c[0x0][0x398] ;  /* 0x0000e600ff069b82 */ /* 0x001e220000000a00 */
[----:B------:R-:W-:Y:S02]  /*0e20*/  @!P5 SHF.L.U32 R25, R24, 0x1, RZ ;  /* 0x000000011819d819 */ /* 0x000fe400000006ff */
[----:B------:R-:W-:Y:S02]  /*0e30*/  LOP3.LUT R2, R2, 0xffff, RZ, 0xc0, !PT ;  /* 0x0000ffff02027812 */ /* 0x000fe400078ec0ff */
[----:B------:R-:W-:Y:S02]  /*0e40*/  @!P6 IADD3 R49, PT, PT, R27, R49, RZ ;  /* 0x000000311b31e210 */ /* 0x000fe40007ffe0ff */
[----:B------:R-:W-:Y:S02]  /*0e50*/  @!P5 SHF.L.U64.HI R24, R24, 0x1, R33 ;  /* 0x000000011818d819 */ /* 0x000fe40000010221 */
[----:B-1----:R-:W-:Y:S02]  /*0e60*/  @!P5 IADD3 R12, P4, PT, R25, R12, RZ ;  /* 0x0000000c190cd210 */ /* 0x002fe40007f9e0ff */
[----:B------:R-:W-:Y:S01]  /*0e70*/  @!P6 SHF.L.U32 R27, R26, 0x1, RZ ;  /* 0x000000011a1be819 */ /* 0x000fe200000006ff */
[----:B------:R-:W-:Y:S01]  /*0e80*/  IMAD R29, R47, 0x18, R2 ;  /* 0x000000182f1d7824 */ /* 0x000fe200078e0202 */
[----:B------:R-:W-:-:S02]  /*0e90*/  @!P1 IADD3 R21, PT, PT, R31, R21, RZ ;  /* 0x000000151f159210 */ /* 0x000fc40007ffe0ff */
[----:B------:R-:W-:Y:S02]  /*0ea0*/  @!P5 IADD3.X R13, PT, PT, R24, R13, RZ, P4, !PT ;  /* 0x0000000d180dd210 */ /* 0x000fe400027fe4ff */
[----:B------:R-:W-:Y:S02]  /*0eb0*/  @!P6 SHF.L.U64.HI R26, R26, 0x1, R49 ;  /* 0x000000011a1ae819 */ /* 0x000fe40000010231 */
[C---:B---3--:R-:W-:Y:S02]  /*0ec0*/  @!P6 IADD3 R18, P0, PT, R27.reuse, R18, RZ ;  /* 0x000000121b12e210 */ /* 0x048fe40007f1e0ff */
[----:B------:R-:W-:Y:S02]  /*0ed0*/  @!P6 IADD3 R14, P3, PT, R27, R14, RZ ;  /* 0x0000000e1b0ee210 */ /* 0x000fe40007f7e0ff */
[----:B------:R-:W-:Y:S01]  /*0ee0*/  @!P5 IADD3 R10, P4, PT, R25, R10, RZ ;  /* 0x0000000a190ad210 */ /* 0x000fe20007f9e0ff */
[----:B------:R-:W-:Y:S01]  /*0ef0*/  @P2 IMAD.WIDE R42, R29, 0x2, R42 ;  /* 0x000000021d2a2825 */ /* 0x000fe200078e022a */
[----:B------:R-:W-:-:S02]  /*0f00*/  @!P1 SHF.L.U64.HI R20, R30, 0x1, R21 ;  /* 0x000000011e149819 */ /* 0x000fc40000010215 */
[----:B------:R-:W-:Y:S02]  /*0f10*/  CS2R R32, SRZ ;  /* 0x0000000000207805 */ /* 0x000fe4000001ff00 */
[----:B------:R-:W-:Y:S01]  /*0f20*/  @!P1 SHF.L.U32 R21, R30, 0x1, RZ ;  /* 0x000000011e159819 */ /* 0x000fe200000006ff */
[----:B------:R-:W-:Y:S01]  /*0f30*/  IMAD.WIDE R22, R29, 0x2, R22 ;  /* 0x000000021d167825 */ /* 0x000fe200078e0216 */
[----:B------:R-:W-:Y:S02]  /*0f40*/  CS2R R28, SRZ ;  /* 0x00000000001c7805 */ /* 0x000fe4000001ff00 */
[C---:B------:R-:W-:Y:S01]  /*0f50*/  @!P6 IADD3.X R19, PT, PT, R26.reuse, R19, RZ, P0, !PT ;  /* 0x000000131a13e210 */ /* 0x040fe200007fe4ff */
[----:B------:R-:W3:Y:S01]  /*0f60*/  @P2 LDG.E.U16 R17, desc[UR10][R42.64] ;  /* 0x0000000a2a112981 */ /* 0x000ee2000c1e1500 */
[----:B------:R-:W-:Y:S02]  /*0f70*/  @!P6 IADD3.X R15, PT, PT, R26, R15, RZ, P3, !PT ;  /* 0x0000000f1a0fe210 */ /* 0x000fe40001ffe4ff */
[----:B------:R-:W-:Y:S01]  /*0f80*/  @!P5 IADD3.X R11, PT, PT, R24, R11, RZ, P4, !PT ;  /* 0x0000000b180bd210 */ /* 0x000fe200027fe4ff */
[----:B------:R1:W3:Y:S01]  /*0f90*/  @P2 LDG.E.U16 R16, desc[UR10][R42.64+0x2] ;  /* 0x0000020a2a102981 */ /* 0x0002e2000c1e1500 */
[----:B------:R-:W-:-:S02]  /*0fa0*/  @!P1 IADD3 R4, P3, PT, R21, R4, RZ ;  /* 0x0000000415049210 */ /* 0x000fc40007f7e0ff */
[----:B0-----:R-:W-:Y:S01]  /*0fb0*/  @!P1 IADD3 R6, P0, PT, R21, R6, RZ ;  /* 0x0000000615069210 */ /* 0x001fe20007f1e0ff */
[----:B------:R-:W3:Y:S04]  /*0fc0*/  LDG.E.U16 R25, desc[UR10][R22.64+0x2] ;  /* 0x0000020a16197981 */ /* 0x000ee8000c1e1500 */
[----:B------:R-:W3:Y:S04]  /*0fd0*/  LDG.E.U16 R21, desc[UR10][R22.64] ;  /* 0x0000000a16157981 */ /* 0x000ee8000c1e1500 */
[----:B------:R-:W3:Y:S04]  /*0fe0*/  @!P6 LDG.E R33, desc[UR10][R18.64] ;  /* 0x0000000a1221e981 */ /* 0x000ee8000c1e1900 */
[----:B------:R-:W3:Y:S04]  /*0ff0*/  @!P6 LDG.E R32, desc[UR10][R14.64] ;  /* 0x0000000a0e20e981 */ /* 0x000ee8000c1e1900 */
[----:B------:R-:W3:Y:S04]  /*1000*/  @!P5 LDG.E R29, desc[UR10][R12.64] ;  /* 0x0000000a0c1dd981 */ /* 0x000ee8000c1e1900 */
[----:B------:R-:W3:Y:S01]  /*1010*/  @!P5 LDG.E R28, desc[UR10][R10.64] ;  /* 0x0000000a0a1cd981 */ /* 0x000ee2000c1e1900 */
[----:B------:R-:W-:Y:S01]  /*1020*/  @!P1 IADD3.X R7, PT, PT, R20, R7, RZ, P0, !PT ;  /* 0x0000000714079210 */ /* 0x000fe200007fe4ff */
[----:B------:R-:W-:Y:S01]  /*1030*/  UISETP.NE.AND UP1, UPT, UR7, URZ, UPT ;  /* 0x000000ff0700728c */ /* 0x000fe2000bf25270 */
[----:B-1----:R-:W-:-:S02]  /*1040*/  CS2R R42, SRZ ;  /* 0x00000000002a7805 */ /* 0x002fc4000001ff00 */
[----:B------:R-:W-:-:S05]  /*1050*/  @!P1 IADD3.X R5, PT, PT, R20, R5, RZ, P3, !PT ;  /* 0x0000000514059210 */ /* 0x000fca0001ffe4ff */
[----:B------:R0:W5:Y:S01]  /*1060*/  @!P1 LDG.E R43, desc[UR10][R4.64] ;  /* 0x0000000a042b9981 */ /* 0x000162000c1e1900 */
[----:B------:R-:W-:-:S03]  /*1070*/  UMOV UR9, 0x3f800000 ;  /* 0x3f80000000097882 */ /* 0x000fc60000000000 */
[----:B------:R1:W5:Y:S01]  /*1080*/  @!P1 LDG.E R42, desc[UR10][R6.64] ;  /* 0x0000000a062a9981 */ /* 0x000362000c1e1900 */
[----:B----4-:R-:W-:-:S13]  /*1090*/  R2UR UR14, R8 ;  /* 0x00000000080e72ca */ /* 0x010fda00000e0000 */
[----:B------:R-:W-:-:S05]  /*10a0*/  MOV R8, UR14 ;  /* 0x0000000e00087c02 */ /* 0x000fca0008000f00 */
[----:B------:R-:W-:-:S05]  /*10b0*/  FFMA.FTZ R9, -R8, UR14, R9 ;  /* 0x0000000e08097c23 */ /* 0x000fca0008010109 */
[----:B------:R-:W-:-:S13]  /*10c0*/  FSETP.GTU.FTZ.AND P0, PT, R9, RZ, PT ;  /* 0x000000ff0900720b */ /* 0x000fda0003f1c000 */
[----:B------:R-:W-:-:S05]  /*10d0*/  VOTEU.ANY UP0, P0 ;  /* 0x0000000000ff7886 */ /* 0x000fca0000000100 */
[----:B------:R-:W4:Y:S01]  /*10e0*/  @UP0 LDCU UR5, c[0x0][0x3c0] ;  /* 0x00007800ff0507ac */ /* 0x000f220008000800 */
[----:B------:R-:W-:-:S13]  /*10f0*/  PLOP3.LUT P0, PT, PT, PT, UP0, 0x80, 0x8 ;  /* 0x000000000008781c */ /* 0x000fda0003f0f008 */
[----:B----4-:R-:W-:-:S06]  /*1100*/  @P0 FADD.FTZ R8, R9, UR5 ;  /* 0x0000000509080e21 */ /* 0x010fcc0008010000 */
[----:B------:R-:W4:Y:S01]  /*1110*/  @P0 MUFU.RSQ R8, R8 ;  /* 0x0000000800080308 */ /* 0x000f220000001400 */
[----:B0-----:R-:W-:Y:S02]  /*1120*/  CS2R R4, SRZ ;  /* 0x0000000000047805 */ /* 0x001fe4000001ff00 */
[----:B------:R-:W-:Y:S02]  /*1130*/  PRMT R10, R45, 0x7632, R10 ;  /* 0x000076322d0a7816 */ /* 0x000fe4000000000a */
[----:B------:R-:W-:Y:S02]  /*1140*/  PRMT R11, R44, 0x7632, R11 ;  /* 0x000076322c0b7816 */ /* 0x000fe4000000000b */
[----:B------:R-:W-:Y:S02]  /*1150*/  PRMT R20, R41, 0x7632, R20 ;  /* 0x0000763229147816 */ /* 0x000fe40000000014 */
[----:B------:R-:W-:Y:S02]  /*1160*/  PRMT R14, R38, 0x7632, R14 ;  /* 0x00007632260e7816 */ /* 0x000fe4000000000e */
[----:B----4-:R-:W-:-:S02]  /*1170*/  @P0 R2UR UR5, R8 ;  /* 0x00000000080502ca */ /* 0x010fc400000e0000 */
[----:B--2---:R-:W-:Y:S02]  /*1180*/  PRMT R19, R37, 0x7632, R19 ;  /* 0x0000763225137816 */ /* 0x004fe40000000013 */
[----:B------:R-:W-:Y:S02]  /*1190*/  PRMT R18, R36, 0x7632, R18 ;  /* 0x0000763224127816 */ /* 0x000fe40000000012 */
[----:B------:R-:W-:-:S07]  /*11a0*/  PRMT R12, R35, 0x7632, R12 ;  /* 0x00007632230c7816 */ /* 0x000fce000000000c */
[----:B------:R-:W-:Y:S01]  /*11b0*/  @UP0 UMOV UR9, UR5 ;  /* 0x0000000500090c82 */ /* 0x000fe20008000000 */
[----:B------:R-:W-:Y:S02]  /*11c0*/  PRMT R15, R34, 0x7632, R15 ;  /* 0x00007632220f7816 */ /* 0x000fe4000000000f */
[----:B---3--:R-:W-:Y:S02]  /*11d0*/  @P2 SHF.L.U32 R4, R17, 0x10, RZ ;  /* 0x0000001011042819 */ /* 0x008fe400000006ff */
[----:B------:R-:W-:Y:S02]  /*11e0*/  PRMT R17, R40, 0x7632, R17 ;  /* 0x0000763228117816 */ /* 0x000fe40000000011 */
[----:B------:R-:W-:Y:S02]  /*11f0*/  @P2 SHF.L.U32 R5, R16, 0x10, RZ ;  /* 0x0000001010052819 */ /* 0x000fe400000006ff */
[----:B------:R-:W-:Y:S02]  /*1200*/  PRMT R16, R39, 0x7632, R16 ;  /* 0x0000763227107816 */ /* 0x000fe40000000010 */
[----:B-1----:R-:W-:-:S02]  /*1210*/  SHF.L.U32 R6, R25, 0x10, RZ ;  /* 0x0000001019067819 */ /* 0x002fc400000006ff */
[----:B------:R-:W-:Y:S02]  /*1220*/  SHF.L.U32 R7, R21, 0x10, RZ ;  /* 0x0000001015077819 */ /* 0x000fe400000006ff */
        /* <DEDUP_REMOVED lines=11> */
[----:B-----5:R-:W-:Y:S01]  /*12e0*/  PRMT R27, R42, 0x7632, R27 ;  /* 0x000076322a1b7816 */ /* 0x020fe2000000001b */
[----:B------:R-:W-:Y:S01]  /*12f0*/  FMUL.FTZ R22, R7, R10 ;  /* 0x0000000a07167220 */ /* 0x000fe20000410000 */
[----:B------:R-:W-:Y:S01]  /*1300*/  FMUL.FTZ R13, R13, UR9 ;  /* 0x000000090d0d7c20 */ /* 0x000fe20008410000 */
[----:B------:R-:W-:Y:S01]  /*1310*/  FMUL.FTZ R25, R6, R11 ;  /* 0x0000000b06197220 */ /* 0x000fe20000410000 */
[----:B------:R-:W-:Y:S01]  /*1320*/  FMUL.FTZ R24, R21, UR9 ;  /* 0x0000000915187c20 */ /* 0x000fe20008410000 */
[----:B------:R-:W-:Y:S01]  /*1330*/  FADD.FTZ R26, RZ, R22 ;  /* 0x00000016ff1a7221 */ /* 0x000fe20000010000 */
[----:B------:R-:W-:Y:S01]  /*1340*/  FFMA.FTZ R23, R13, R22, RZ ;  /* 0x000000160d177223 */ /* 0x000fe200000100ff */
[----:B------:R-:W-:Y:S01]  /*1350*/  SHF.L.U32 R22, R43, 0x10, RZ ;  /* 0x000000102b167819 */ /* 0x000fe200000006ff */
[----:B------:R-:W-:Y:S01]  /*1360*/  FFMA.FTZ R13, R10, R13, RZ ;  /* 0x0000000d0a0d7223 */ /* 0x000fe200000100ff */
[----:B------:R-:W-:Y:S01]  /*1370*/  FADD.FTZ R21, R25, R26 ;  /* 0x0000001a19157221 */ /* 0x000fe20000010000 */
[----:B------:R-:W-:Y:S01]  /*1380*/  FFMA.FTZ R25, R24, R25, R23 ;  /* 0x0000001918197223 */ /* 0x000fe20000010017 */
[----:B------:R-:W-:Y:S01]  /*1390*/  SHF.L.U32 R26, R42, 0x10, RZ ;  /* 0x000000102a1a7819 */ /* 0x000fe200000006ff */
[----:B------:R-:W-:Y:S01]  /*13a0*/  FADD.FTZ R22, R22, -UR14 ;  /* 0x8000000e16167e21 */ /* 0x000fe20008010000 */
[----:B------:R-:W-:Y:S01]  /*13b0*/  FADD.FTZ R23, RZ, R10 ;  /* 0x0000000aff177221 */ /* 0x000fe20000010000 */
[----:B------:R-:W-:-:S02]  /*13c0*/  SHF.L.U32 R27, R27, 0x10, RZ ;  /* 0x000000101b1b7819 */ /* 0x000fc400000006ff */
[----:B------:R-:W-:Y:S01]  /*13d0*/  FMUL.FTZ R48, R22, UR9 ;  /* 0x0000000916307c20 */ /* 0x000fe20008410000 */
[C-C-:B------:R-:W-:Y:S01]  /*13e0*/  FADD.FTZ R22, R26.reuse, R23.reuse ;  /* 0x000000171a167221 */ /* 0x140fe20000010000 */
[----:B------:R-:W-:Y:S01]  /*13f0*/  PRMT R23, R43, 0x7632, R23 ;  /* 0x000076322b177816 */ /* 0x000fe20000000017 */
[----:B------:R-:W-:Y:S01]  /*1400*/  FMUL.FTZ R10, R7, R26 ;  /* 0x0000001a070a7220 */ /* 0x000fe20000410000 */
[----:B------:R-:W-:Y:S01]  /*1410*/  FFMA.FTZ R13, R26, R48, R13 ;  /* 0x000000301a0d7223 */ /* 0x000fe2000001000d */
[----:B------:R-:W-:Y:S01]  /*1420*/  FFMA.FTZ R26, R11, R24, RZ ;  /* 0x000000180b1a7223 */ /* 0x000fe200000100ff */
[----:B------:R-:W-:Y:S01]  /*1430*/  SHF.L.U32 R23, R23, 0x10, RZ ;  /* 0x0000001017177819 */ /* 0x000fe200000006ff */
[----:B------:R-:W-:Y:S01]  /*1440*/  FFMA.FTZ R25, R48, R10, R25 ;  /* 0x0000000a30197223 */ /* 0x000fe20000010019 */
[----:B------:R-:W-:Y:S01]  /*1450*/  FADD.FTZ R48, RZ, R11 ;  /* 0x0000000bff307221 */ /* 0x000fe20000010000 */
[----:B------:R-:W-:Y:S01]  /*1460*/  FADD.FTZ R10, R21, R10 ;  /* 0x0000000a150a7221 */ /* 0x000fe20000010000 */
[----:B------:R-:W-:Y:S01]  /*1470*/  SHF.L.U32 R21, R41, 0x10, RZ ;  /* 0x0000001029157819 */ /* 0x000fe200000006ff */
[----:B------:R-:W-:Y:S01]  /*1480*/  FADD.FTZ R23, R23, -UR14 ;  /* 0x8000000e17177e21 */ /* 0x000fe20008010000 */
[----:B------:R-:W-:Y:S01]  /*1490*/  FADD.FTZ R11, R27, R48 ;  /* 0x000000301b0b7221 */ /* 0x000fe20000010000 */
[----:B------:R-:W-:-:S02]  /*14a0*/  SHF.L.U32 R16, R16, 0x10, RZ ;  /* 0x0000001010107819 */ /* 0x000fc400000006ff */
[----:B------:R-:W-:Y:S01]  /*14b0*/  FMUL.FTZ R24, R23, UR9 ;  /* 0x0000000917187c20 */ /* 0x000fe20008410000 */
[----:B------:R-:W-:Y:S02]  /*14c0*/  SHF.L.U32 R19, R19, 0x10, RZ ;  /* 0x0000001013137819 */ /* 0x000fe400000006ff */
[----:B------:R-:W-:Y:S01]  /*14d0*/  SHF.L.U32 R18, R18, 0x10, RZ ;  /* 0x0000001012127819 */ /* 0x000fe200000006ff */
[----:B------:R-:W-:Y:S01]  /*14e0*/  FFMA.FTZ R23, R27, R24, R26 ;  /* 0x000000181b177223 */ /* 0x000fe2000001001a */
[----:B------:R-:W-:Y:S01]  /*14f0*/  FMUL.FTZ R27, R6, R27 ;  /* 0x0000001b061b7220 */ /* 0x000fe20000410000 */
[----:B------:R-:W-:Y:S01]  /*1500*/  FADD.FTZ R26, R21, -UR14 ;  /* 0x8000000e151a7e21 */ /* 0x000fe20008010000 */
[----:B------:R-:W-:Y:S02]  /*1510*/  SHF.L.U32 R21, R20, 0x10, RZ ;  /* 0x0000001014157819 */ /* 0x000fe400000006ff */
[----:B------:R-:W-:Y:S01]  /*1520*/  FFMA.FTZ R25, R24, R27, R25 ;  /* 0x0000001b18197223 */ /* 0x000fe20000010019 */
[----:B------:R-:W-:Y:S01]  /*1530*/  SHF.L.U32 R24, R40, 0x10, RZ ;  /* 0x0000001028187819 */ /* 0x000fe200000006ff */
[----:B------:R-:W-:Y:S01]  /*1540*/  FMUL.FTZ R26, R26, UR9 ;  /* 0x000000091a1a7c20 */ /* 0x000fe20008410000 */
[----:B------:R-:W-:Y:S01]  /*1550*/  FADD.FTZ R10, R27, R10 ;  /* 0x0000000a1b0a7221 */ /* 0x000fe20000010000 */
[----:B------:R-:W-:-:S02]  /*1560*/  FADD.FTZ R21, R21, -UR14 ;  /* 0x8000000e15157e21 */ /* 0x000fc40008010000 */
[----:B------:R-:W-:Y:S01]  /*1570*/  FMUL.FTZ R20, R7, R24 ;  /* 0x0000001807147220 */ /* 0x000fe20000410000 */
[----:B------:R-:W-:Y:S01]  /*1580*/  FADD.FTZ R22, R22, R24 ;  /* 0x0000001816167221 */ /* 0x000fe20000010000 */
[----:B------:R-:W-:Y:S01]  /*1590*/  FFMA.FTZ R13, R24, R26, R13 ;  /* 0x0000001a180d7223 */ /* 0x000fe2000001000d */
[----:B------:R-:W-:Y:S01]  /*15a0*/  SHF.L.U32 R24, R17, 0x10, RZ ;  /* 0x0000001011187819 */ /* 0x000fe200000006ff */
[----:B------:R-:W-:Y:S01]  /*15b0*/  FFMA.FTZ R25, R26, R20, R25 ;  /* 0x000000141a197223 */ /* 0x000fe20000010019 */
[----:B------:R-:W-:Y:S01]  /*15c0*/  FADD.FTZ R17, R10, R20 ;  /* 0x000000140a117221 */ /* 0x000fe20000010000 */
[----:B------:R-:W-:Y:S01]  /*15d0*/  SHF.L.U32 R20, R39, 0x10, RZ ;  /* 0x0000001027147819 */ /* 0x000fe200000006ff */
[----:B------:R-:W-:Y:S01]  /*15e0*/  FMUL.FTZ R26, R21, UR9 ;  /* 0x00000009151a7c20 */ /* 0x000fe20008410000 */
[----:B------:R-:W-:Y:S01]  /*15f0*/  FMUL.FTZ R10, R6, R24 ;  /* 0x00000018060a7220 */ /* 0x000fe20000410000 */
[----:B------:R-:W-:Y:S02]  /*1600*/  FADD.FTZ R11, R11, R24 ;  /* 0x000000180b0b7221 */ /* 0x000fe40000010000 */
[----:B------:R-:W-:Y:S01]  /*1610*/  FADD.FTZ R21, R20, -UR14 ;  /* 0x8000000e14157e21 */ /* 0x000fe20008010000 */
[----:B------:R-:W-:Y:S01]  /*1620*/  FFMA.FTZ R23, R24, R26, R23 ;  /* 0x0000001a18177223 */ /* 0x000fe20000010017 */
[----:B------:R-:W-:Y:S01]  /*1630*/  SHF.L.U32 R20, R38, 0x10, RZ ;  /* 0x0000001026147819 */ /* 0x000fe200000006ff */
[----:B------:R-:W-:Y:S01]  /*1640*/  FFMA.FTZ R25, R26, R10, R25 ;  /* 0x0000000a1a197223 */ /* 0x000fe20000010019 */
[----:B------:R-:W-:Y:S01]  /*1650*/  FMUL.FTZ R24, R21, UR9 ;  /* 0x0000000915187c20 */ /* 0x000fe20008410000 */
[----:B------:R-:W-:Y:S01]  /*1660*/  FADD.FTZ R10, R10, R17 ;  /* 0x000000110a0a7221 */ /* 0x000fe20000010000 */
[----:B------:R-:W-:Y:S01]  /*1670*/  FADD.FTZ R17, R16, -UR14 ;  /* 0x8000000e10117e21 */ /* 0x000fe20008010000 */
[----:B------:R-:W-:Y:S01]  /*1680*/  FADD.FTZ R22, R22, R20 ;  /* 0x0000001416167221 */ /* 0x000fe20000010000 */
[----:B------:R-:W-:Y:S01]  /*1690*/  FFMA.FTZ R13, R20, R24, R13 ;  /* 0x00000018140d7223 */ /* 0x000fe2000001000d */
[----:B------:R-:W-:Y:S01]  /*16a0*/  FMUL.FTZ R21, R7, R20 ;  /* 0x0000001407157220 */ /* 0x000fe20000410000 */
[----:B------:R-:W-:Y:S01]  /*16b0*/  SHF.L.U32 R16, R14, 0x10, RZ ;  /* 0x000000100e107819 */ /* 0x000fe200000006ff */
[----:B------:R-:W-:Y:S01]  /*16c0*/  FMUL.FTZ R14, R17, UR9 ;  /* 0x00000009110e7c20 */ /* 0x000fe20008410000 */
[----:B------:R-:W-:Y:S01]  /*16d0*/  SHF.L.U32 R20, R37, 0x10, RZ ;  /* 0x0000001025147819 */ /* 0x000fe200000006ff */
[----:B------:R-:W-:Y:S01]  /*16e0*/  FFMA.FTZ R25, R24, R21, R25 ;  /* 0x0000001518197223 */ /* 0x000fe20000010019 */
[----:B------:R-:W-:Y:S01]  /*16f0*/  FADD.FTZ R10, R10, R21 ;  /* 0x000000150a0a7221 */ /* 0x000fe20000010000 */
[----:B------:R-:W-:Y:S01]  /*1700*/  FMUL.FTZ R17, R6, R16 ;  /* 0x0000001006117220 */ /* 0x000fe20000410000 */
[----:B------:R-:W-:Y:S01]  /*1710*/  FADD.FTZ R11, R11, R16 ;  /* 0x000000100b0b7221 */ /* 0x000fe20000010000 */
[----:B------:R-:W-:Y:S01]  /*1720*/  FADD.FTZ R20, R20, -UR14 ;  /* 0x8000000e14147e21 */ /* 0x000fe20008010000 */
[----:B------:R-:W-:Y:S01]  /*1730*/  FFMA.FTZ R23, R16, R14, R23 ;  /* 0x0000000e10177223 */ /* 0x000fe20000010017 */
[----:B------:R-:W-:Y:S01]  /*1740*/  SHF.L.U32 R16, R36, 0x10, RZ ;  /* 0x0000001024107819 */ /* 0x000fe200000006ff */
[----:B------:R-:W-:Y:S01]  /*1750*/  FADD.FTZ R10, R17, R10 ;  /* 0x0000000a110a7221 */ /* 0x000fe20000010000 */
[----:B------:R-:W-:Y:S01]  /*1760*/  FFMA.FTZ R14, R14, R17, R25 ;  /* 0x000000110e0e7223 */ /* 0x000fe20000010019 */
[----:B------:R-:W-:Y:S01]  /*1770*/  FMUL.FTZ R17, R20, UR9 ;  /* 0x0000000914117c20 */ /* 0x000fe20008410000 */
[----:B------:R-:W-:Y:S01]  /*1780*/  SHF.L.U32 R20, R34, 0x10, RZ ;  /* 0x0000001022147819 */ /* 0x000fe200000006ff */
[----:B------:R-:W-:Y:S01]  /*1790*/  FMUL.FTZ R21, R7, R16 ;  /* 0x0000001007157220 */ /* 0x000fe20000410000 */
[----:B------:R-:W-:Y:S01]  /*17a0*/  FADD.FTZ R22, R22, R16 ;  /* 0x0000001016167221 */ /* 0x000fe20000010000 */
[----:B------:R-:W-:Y:S01]  /*17b0*/  FFMA.FTZ R13, R16, R17, R13 ;  /* 0x00000011100d7223 */ /* 0x000fe2000001000d */
[----:B------:R-:W-:Y:S01]  /*17c0*/  SHF.L.U32 R16, R35, 0x10, RZ ;  /* 0x0000001023107819 */ /* 0x000fe200000006ff */
[----:B------:R-:W-:Y:S01]  /*17d0*/  FFMA.FTZ R14, R17, R21, R14 ;  /* 0x00000015110e7223 */ /* 0x000fe2000001000e */
[----:B------:R-:W-:Y:S01]  /*17e0*/  FADD.FTZ R17, R19, -UR14 ;  /* 0x8000000e13117e21 */ /* 0x000fe20008010000 */
[----:B------:R-:W-:Y:S01]  /*17f0*/  FADD.FTZ R10, R10, R21 ;  /* 0x000000150a0a7221 */ /* 0x000fe20000010000 */
[----:B------:R-:W-:Y:S01]  /*1800*/  FMUL.FTZ R21, R7, R20 ;  /* 0x0000001407157220 */ /* 0x000fe20000410000 */
[----:B------:R-:W-:Y:S01]  /*1810*/  FADD.FTZ R19, R16, -UR14 ;  /* 0x8000000e10137e21 */ /* 0x000fe20008010000 */
[----:B------:R-:W-:Y:S01]  /*1820*/  SHF.L.U32 R16, R12, 0x10, RZ ;  /* 0x000000100c107819 */ /* 0x000fe200000006ff */
[----:B------:R-:W-:Y:S01]  /*1830*/  FMUL.FTZ R17, R17, UR9 ;  /* 0x0000000911117c20 */ /* 0x000fe20008410000 */
[----:B------:R-:W-:Y:S01]  /*1840*/  FADD.FTZ R11, R11, R18 ;  /* 0x000000120b0b7221 */ /* 0x000fe20000010000 */
[----:B------:R-:W-:Y:S01]  /*1850*/  FMUL.FTZ R12, R19, UR9 ;  /* 0x00000009130c7c20 */ /* 0x000fe20008410000 */
[----:B------:R-:W-:Y:S01]  /*1860*/  FMUL.FTZ R19, R6, R18 ;  /* 0x0000001206137220 */ /* 0x000fe20000410000 */
[----:B------:R-:W-:Y:S01]  /*1870*/  FFMA.FTZ R23, R18, R17, R23 ;  /* 0x0000001112177223 */ /* 0x000fe20000010017 */
[----:B------:R-:W-:Y:S01]  /*1880*/  FADD.FTZ R16, R16, -UR14 ;  /* 0x8000000e10107e21 */ /* 0x000fe20008010000 */
[----:B------:R-:W-:Y:S01]  /*1890*/  FFMA.FTZ R13, R20, R12, R13 ;  /* 0x0000000c140d7223 */ /* 0x000fe2000001000d */
[----:B------:R-:W-:Y:S01]  /*18a0*/  FFMA.FTZ R17, R17, R19, R14 ;  /* 0x0000001311117223 */ /* 0x000fe2000001000e */
[----:B------:R-:W-:Y:S01]  /*18b0*/  SHF.L.U32 R14, R15, 0x10, RZ ;  /* 0x000000100f0e7819 */ /* 0x000fe200000006ff */
[----:B------:R-:W-:Y:S01]  /*18c0*/  FADD.FTZ R10, R19, R10 ;  /* 0x0000000a130a7221 */ /* 0x000fe20000010000 */
[----:B------:R-:W-:Y:S01]  /*18d0*/  FMUL.FTZ R16, R16, UR9 ;  /* 0x0000000910107c20 */ /* 0x000fe20008410000 */
[----:B------:R-:W-:Y:S01]  /*18e0*/  FFMA.FTZ R17, R12, R21, R17 ;  /* 0x000000150c117223 */ /* 0x000fe20000010011 */
[----:B------:R-:W-:Y:S01]  /*18f0*/  SHF.L.U32 R12, R33, 0x10, RZ ;  /* 0x00000010210c7819 */ /* 0x000fe200000006ff */
[----:B------:R-:W-:Y:S01]  /*1900*/  FADD.FTZ R18, R10, R21 ;  /* 0x000000150a127221 */ /* 0x000fe20000010000 */
[----:B------:R-:W-:Y:S01]  /*1910*/  FMUL.FTZ R15, R6, R14 ;  /* 0x0000000e060f7220 */ /* 0x000fe20000410000 */
[----:B------:R-:W-:Y:S01]  /*1920*/  SHF.L.U32 R10, R32, 0x10, RZ ;  /* 0x00000010200a7819 */ /* 0x000fe200000006ff */
[----:B------:R-:W-:Y:S01]  /*1930*/  FADD.FTZ R11, R11, R14 ;  /* 0x0000000e0b0b7221 */ /* 0x000fe20000010000 */
[----:B------:R-:W-:Y:S01]  /*1940*/  FADD.FTZ R12, R12, -UR14 ;  /* 0x8000000e0c0c7e21 */ /* 0x000fe20008010000 */
[----:B------:R-:W-:Y:S01]  /*1950*/  FFMA.FTZ R23, R14, R16, R23 ;  /* 0x000000100e177223 */ /* 0x000fe20000010017 */
[----:B------:R-:W-:Y:S01]  /*1960*/  SHF.L.U32 R14, R30, 0x10, RZ ;  /* 0x000000101e0e7819 */ /* 0x000fe200000006ff */
[----:B------:R-:W-:Y:S01]  /*1970*/  FFMA.FTZ R17, R16, R15, R17 ;  /* 0x0000000f10117223 */ /* 0x000fe20000010011 */
[----:B------:R-:W-:Y:S01]  /*1980*/  FADD.FTZ R18, R15, R18 ;  /* 0x000000120f127221 */ /* 0x000fe20000010000 */
[----:B------:R-:W-:Y:S01]  /*1990*/  FMUL.FTZ R16, R12, UR9 ;  /* 0x000000090c107c20 */ /* 0x000fe20008410000 */
[----:B------:R-:W-:Y:S01]  /*19a0*/  FMUL.FTZ R15, R7, R10 ;  /* 0x0000000a070f7220 */ /* 0x000fe20000410000 */
[----:B------:R-:W-:Y:S01]  /*19b0*/  SHF.L.U32 R12, R31, 0x10, RZ ;  /* 0x000000101f0c7819 */ /* 0x000fe200000006ff */
[----:B------:R-:W-:Y:S01]  /*19c0*/  FADD.FTZ R14, R14, -UR14 ;  /* 0x8000000e0e0e7e21 */ /* 0x000fe20008010000 */
[----:B------:R-:W-:Y:S01]  /*19d0*/  SHF.L.U32 R19, R29, 0x10, RZ ;  /* 0x000000101d137819 */ /* 0x000fe200000006ff */
[----:B------:R-:W-:Y:S01]  /*19e0*/  FADD.FTZ R18, R18, R15 ;  /* 0x0000000f12127221 */ /* 0x000fe20000010000 */
[----:B------:R-:W-:Y:S01]  /*19f0*/  FFMA.FTZ R17, R16, R15, R17 ;  /* 0x0000000f10117223 */ /* 0x000fe20000010011 */
[----:B------:R-:W-:Y:S01]  /*1a00*/  FMUL.FTZ R15, R6, R12 ;  /* 0x0000000c060f7220 */ /* 0x000fe20000410000 */
[----:B------:R-:W-:Y:S01]  /*1a10*/  FMUL.FTZ R14, R14, UR9 ;  /* 0x000000090e0e7c20 */ /* 0x000fe20008410000 */
[----:B------:R-:W-:Y:S01]  /*1a20*/  FADD.FTZ R22, R22, R20 ;  /* 0x0000001416167221 */ /* 0x000fe20000010000 */
[----:B------:R-:W-:Y:S01]  /*1a30*/  FFMA.FTZ R13, R10, R16, R13 ;  /* 0x000000100a0d7223 */ /* 0x000fe2000001000d */
[----:B------:R-:W-:Y:S01]  /*1a40*/  FADD.FTZ R20, R15, R18 ;  /* 0x000000120f147221 */ /* 0x000fe20000010000 */
[----:B------:R-:W-:Y:S01]  /*1a50*/  SHF.L.U32 R16, R28, 0x10, RZ ;  /* 0x000000101c107819 */ /* 0x000fe200000006ff */
[----:B------:R-:W-:Y:S01]  /*1a60*/  FFMA.FTZ R18, R14, R15, R17 ;  /* 0x0000000f0e127223 */ /* 0x000fe20000010011 */
[----:B------:R-:W-:Y:S01]  /*1a70*/  FADD.FTZ R15, R19, -UR14 ;  /* 0x8000000e130f7e21 */ /* 0x000fe20008010000 */
[----:B------:R-:W-:Y:S01]  /*1a80*/  SHF.L.U32 R21, R8, 0x10, RZ ;  /* 0x0000001008157819 */ /* 0x000fe200000006ff */
[----:B------:R-:W-:Y:S01]  /*1a90*/  FADD.FTZ R19, R22, R10 ;  /* 0x0000000a16137221 */ /* 0x000fe20000010000 */
[----:B------:R-:W-:Y:S01]  /*1aa0*/  SHF.L.U32 R17, R9, 0x10, RZ ;  /* 0x0000001009117819 */ /* 0x000fe200000006ff */
[----:B------:R-:W-:Y:S01]  /*1ab0*/  FMUL.FTZ R25, R7, R16 ;  /* 0x0000001007197220 */ /* 0x000fe20000410000 */
[----:B------:R-:W-:Y:S01]  /*1ac0*/  FMUL.FTZ R15, R15, UR9 ;  /* 0x000000090f0f7c20 */ /* 0x000fe20008410000 */
[----:B------:R-:W-:Y:S01]  /*1ad0*/  FADD.FTZ R21, R21, -UR14 ;  /* 0x8000000e15157e21 */ /* 0x000fe20008010000 */
[----:B------:R-:W-:Y:S01]  /*1ae0*/  FFMA.FTZ R22, R12, R14, R23 ;  /* 0x0000000e0c167223 */ /* 0x000fe20000010017 */
[----:B------:R-:W-:Y:S01]  /*1af0*/  FADD.FTZ R27, R20, R25 ;  /* 0x00000019141b7221 */ /* 0x000fe20000010000 */
[----:B------:R-:W-:Y:S01]  /*1b00*/  FFMA.FTZ R24, R15, R25, R18 ;  /* 0x000000190f187223 */ /* 0x000fe20000010012 */
[----:B------:R-:W-:Y:S01]  /*1b10*/  FMUL.FTZ R18, R6, R17 ;  /* 0x0000001106127220 */ /* 0x000fe20000410000 */
[----:B------:R-:W-:Y:S01]  /*1b20*/  FMUL.FTZ R21, R21, UR9 ;  /* 0x0000000915157c20 */ /* 0x000fe20008410000 */
[----:B------:R-:W-:Y:S01]  /*1b30*/  FADD.FTZ R20, R11, R12 ;  /* 0x0000000c0b147221 */ /* 0x000fe20000010000 */
[----:B------:R-:W-:Y:S01]  /*1b40*/  FFMA.FTZ R12, R16, R15, R13 ;  /* 0x0000000f100c7223 */ /* 0x000fe2000001000d */
[----:B------:R-:W-:Y:S01]  /*1b50*/  FADD.FTZ R10, R18, R27 ;  /* 0x0000001b120a7221 */ /* 0x000fe20000010000 */
[----:B------:R-:W-:Y:S01]  /*1b60*/  FFMA.FTZ R18, R21, R18, R24 ;  /* 0x0000001215127223 */ /* 0x000fe20000010018 */
[----:B------:R-:W-:Y:S01]  /*1b70*/  FADD.FTZ R14, R19, R16 ;  /* 0x00000010130e7221 */ /* 0x000fe20000010000 */
[----:B------:R-:W-:Y:S01]  /*1b80*/  FADD.FTZ R15, R20, R17 ;  /* 0x00000011140f7221 */ /* 0x000fe20000010000 */
[----:B------:R-:W-:Y:S01]  /*1b90*/  FFMA.FTZ R13, R17, R21, R22 ;  /* 0x00000015110d7223 */ /* 0x000fe20000010016 */
[----:B------:R-:W-:Y:S06]  /*1ba0*/  BRA `(.L_x_287) ;  /* 0x0000001000b87947 */ /* 0x000fec0003800000 */
.L_x_286:
        /* <DEDUP_REMOVED lines=11> */
[----:B------:R-:W-:Y:S01]  /*1c60*/  FFMA.FTZ R11, R7, R10, R4 ;  /* 0x0000000a070b7223 */ /* 0x000fe20000010004 */
[----:B------:R-:W-:Y:S01]  /*1c70*/  PRMT R10, R45, 0x7632, R10 ;  /* 0x000076322d0a7816 */ /* 0x000fe2000000000a */
[----:B------:R-:W-:Y:S01]  /*1c80*/  FFMA.FTZ R20, R7, R49, R4 ;  /* 0x0000003107147223 */ /* 0x000fe20000010004 */
[----:B------:R-:W-:Y:S01]  /*1c90*/  FADD.FTZ R17, R17, -UR14 ;  /* 0x8000000e11117e21 */ /* 0x000fe20008010000 */
[----:B------:R-:W-:Y:S01]  /*1ca0*/  FMUL.FTZ R13, R11, -1.4426950216293334961 ;  /* 0xbfb8aa3b0b0d7820 */ /* 0x000fe20000410000 */
[----:B------:R-:W-:-:S02]  /*1cb0*/  SHF.L.U32 R10, R10, 0x10, RZ ;  /* 0x000000100a0a7819 */ /* 0x000fc400000006ff */
[----:B------:R-:W-:Y:S01]  /*1cc0*/  FMUL.FTZ R27, R17, UR9 ;  /* 0x00000009111b7c20 */ /* 0x000fe20008410000 */
[----:B------:R-:W-:Y:S02]  /*1cd0*/  SHF.L.U32 R19, R19, 0x10, RZ ;  /* 0x0000001013137819 */ /* 0x000fe400000006ff */
[----:B------:R-:W0:Y:S01]  /*1ce0*/  MUFU.EX2 R13, R13 ;  /* 0x0000000d000d7308 */ /* 0x000e220000000800 */
[----:B------:R-:W-:Y:S01]  /*1cf0*/  FADD.FTZ R10, R10, -UR14 ;  /* 0x8000000e0a0a7e21 */ /* 0x000fe20008010000 */
[----:B------:R-:W-:-:S03]  /*1d00*/  FFMA.FTZ R17, R6, R27, R5 ;  /* 0x0000001b06117223 */ /* 0x000fc60000010005 */
[----:B------:R-:W-:-:S04]  /*1d10*/  FMUL.FTZ R10, R10, UR9 ;  /* 0x000000090a0a7c20 */ /* 0x000fc80008410000 */
[----:B------:R-:W-:-:S04]  /*1d20*/  FFMA.FTZ R14, R6, R10, R5 ;  /* 0x0000000a060e7223 */ /* 0x000fc80000010005 */
[----:B------:R-:W-:Y:S01]  /*1d30*/  FMUL.FTZ R16, R14, -1.4426950216293334961 ;  /* 0xbfb8aa3b0e107820 */ /* 0x000fe20000410000 */
[----:B0-----:R-:W-:Y:S01]  /*1d40*/  FADD.FTZ R15, R13, 1 ;  /* 0x3f8000000d0f7421 */ /* 0x001fe20000010000 */
[----:B------:R-:W-:-:S04]  /*1d50*/  FMUL.FTZ R13, R20, -1.4426950216293334961 ;  /* 0xbfb8aa3b140d7820 */ /* 0x000fc80000410000 */
[----:B------:R-:W0:Y:S04]  /*1d60*/  MUFU.EX2 R16, R16 ;  /* 0x0000001000107308 */ /* 0x000e280000000800 */
[----:B------:R-:W1:Y:S08]  /*1d70*/  MUFU.RCP R15, R15 ;  /* 0x0000000f000f7308 */ /* 0x000e700000001000 */
[----:B------:R-:W2:Y:S01]  /*1d80*/  MUFU.EX2 R13, R13 ;  /* 0x0000000d000d7308 */ /* 0x000ea20000000800 */
[----:B0-----:R-:W-:-:S04]  /*1d90*/  FADD.FTZ R18, R16, 1 ;  /* 0x3f80000010127421 */ /* 0x001fc80000010000 */
[----:B------:R-:W0:Y:S01]  /*1da0*/  MUFU.RCP R16, R18 ;  /* 0x0000001200107308 */ /* 0x000e220000001000 */
[----:B-1----:R-:W-:Y:S01]  /*1db0*/  FADD.FTZ R22, -R15, 1 ;  /* 0x3f8000000f167421 */ /* 0x002fe20000010100 */
[----:B------:R-:W-:Y:S01]  /*1dc0*/  FMUL.FTZ R26, R26, R15 ;  /* 0x0000000f1a1a7220 */ /* 0x000fe20000410000 */
[----:B------:R-:W-:Y:S02]  /*1dd0*/  SHF.L.U32 R15, R41, 0x10, RZ ;  /* 0x00000010290f7819 */ /* 0x000fe400000006ff */
[----:B------:R-:W-:Y:S01]  /*1de0*/  FFMA.FTZ R11, R11, R22, 1 ;  /* 0x3f8000000b0b7423 */ /* 0x000fe20000010016 */
[----:B------:R-:W-:Y:S01]  /*1df0*/  FMUL.FTZ R22, R17, -1.4426950216293334961 ;  /* 0xbfb8aa3b11167820 */ /* 0x000fe20000410000 */
[----:B--2---:R-:W-:Y:S01]  /*1e00*/  FADD.FTZ R21, R13, 1 ;  /* 0x3f8000000d157421 */ /* 0x004fe20000010000 */
[----:B------:R-:W-:Y:S01]  /*1e10*/  FADD.FTZ R15, R15, -UR14 ;  /* 0x8000000e0f0f7e21 */ /* 0x000fe20008010000 */
[----:B------:R-:W-:Y:S01]  /*1e20*/  FMUL.FTZ R26, R26, R11 ;  /* 0x0000000b1a1a7220 */ /* 0x000fe20000410000 */
[----:B------:R-:W-:-:S02]  /*1e30*/  PRMT R11, R41, 0x7632, R11 ;  /* 0x00007632290b7816 */ /* 0x000fc4000000000b */
[----:B------:R-:W1:Y:S01]  /*1e40*/  MUFU.EX2 R22, R22 ;  /* 0x0000001600167308 */ /* 0x000e620000000800 */
[----:B------:R-:W-:Y:S01]  /*1e50*/  FMUL.FTZ R15, R15, UR9 ;  /* 0x000000090f0f7c20 */ /* 0x000fe20008410000 */
[----:B------:R-:W-:Y:S01]  /*1e60*/  SHF.L.U32 R11, R11, 0x10, RZ ;  /* 0x000000100b0b7819 */ /* 0x000fe200000006ff */
[----:B0-----:R-:W-:Y:S01]  /*1e70*/  FMUL.FTZ R19, R19, R16 ;  /* 0x0000001013137220 */ /* 0x001fe20000410000 */
[----:B------:R-:W0:Y:S01]  /*1e80*/  MUFU.RCP R21, R21 ;  /* 0x0000001500157308 */ /* 0x000e220000001000 */
[----:B------:R-:W-:Y:S02]  /*1e90*/  FADD.FTZ R13, -R16, 1 ;  /* 0x3f800000100d7421 */ /* 0x000fe40000010100 */
[----:B------:R-:W-:Y:S01]  /*1ea0*/  FADD.FTZ R18, R11, -UR14 ;  /* 0x8000000e0b127e21 */ /* 0x000fe20008010000 */
[----:B------:R-:W-:Y:S01]  /*1eb0*/  FFMA.FTZ R11, R7, R15, R4 ;  /* 0x0000000f070b7223 */ /* 0x000fe20000010004 */
[----:B------:R-:W-:Y:S02]  /*1ec0*/  FFMA.FTZ R14, R14, R13, 1 ;  /* 0x3f8000000e0e7423 */ /* 0x000fe4000001000d */
[----:B------:R-:W-:Y:S01]  /*1ed0*/  FMUL.FTZ R16, R18, UR9 ;  /* 0x0000000912107c20 */ /* 0x000fe20008410000 */
[----:B------:R-:W-:Y:S01]  /*1ee0*/  FMUL.FTZ R24, R11, -1.4426950216293334961 ;  /* 0xbfb8aa3b0b187820 */ /* 0x000fe20000410000 */
[----:B------:R-:W-:Y:S01]  /*1ef0*/  FMUL.FTZ R19, R19, R14 ;  /* 0x0000000e13137220 */ /* 0x000fe20000410000 */
[----:B-1----:R-:W-:Y:S01]  /*1f00*/  FADD.FTZ R23, R22, 1 ;  /* 0x3f80000016177421 */ /* 0x002fe20000010000 */
[----:B------:R-:W-:-:S03]  /*1f10*/  FFMA.FTZ R13, R6, R16, R5 ;  /* 0x00000010060d7223 */ /* 0x000fc60000010005 */
[----:B------:R-:W1:Y:S01]  /*1f20*/  MUFU.EX2 R24, R24 ;  /* 0x0000001800187308 */ /* 0x000e620000000800 */
[----:B------:R-:W-:-:S03]  /*1f30*/  FMUL.FTZ R18, R13, -1.4426950216293334961 ;  /* 0xbfb8aa3b0d127820 */ /* 0x000fc60000410000 */
[----:B------:R-:W2:Y:S01]  /*1f40*/  MUFU.RCP R23, R23 ;  /* 0x0000001700177308 */ /* 0x000ea20000001000 */
[----:B0-----:R-:W-:Y:S01]  /*1f50*/  FADD.FTZ R25, -R21, 1 ;  /* 0x3f80000015197421 */ /* 0x001fe20000010100 */
[----:B------:R-:W-:Y:S01]  /*1f60*/  FMUL.FTZ R21, R48, R21 ;  /* 0x0000001530157220 */ /* 0x000fe20000410000 */
[----:B------:R-:W-:Y:S02]  /*1f70*/  PRMT R48, R40, 0x7632, R48 ;  /* 0x0000763228307816 */ /* 0x000fe40000000030 */
[----:B------:R-:W-:Y:S02]  /*1f80*/  FFMA.FTZ R20, R20, R25, 1 ;  /* 0x3f80000014147423 */ /* 0x000fe40000010019 */
[----:B------:R-:W-:Y:S01]  /*1f90*/  SHF.L.U32 R48, R48, 0x10, RZ ;  /* 0x0000001030307819 */ /* 0x000fe200000006ff */
[----:B------:R-:W0:Y:S01]  /*1fa0*/  MUFU.EX2 R18, R18 ;  /* 0x0000001200127308 */ /* 0x000e220000000800 */
[----:B------:R-:W-:Y:S01]  /*1fb0*/  FMUL.FTZ R20, R21, R20 ;  /* 0x0000001415147220 */ /* 0x000fe20000410000 */
[----:B-1----:R-:W-:Y:S01]  /*1fc0*/  FADD.FTZ R22, R24, 1 ;  /* 0x3f80000018167421 */ /* 0x002fe20000010000 */
[----:B------:R-:W-:-:S04]  /*1fd0*/  PRMT R24, R42, 0x7632, R24 ;  /* 0x000076322a187816 */ /* 0x000fc80000000018 */
[----:B------:R-:W-:Y:S01]  /*1fe0*/  SHF.L.U32 R24, R24, 0x10, RZ ;  /* 0x0000001018187819 */ /* 0x000fe200000006ff */
[----:B------:R-:W1:Y:S04]  /*1ff0*/  MUFU.RCP R22, R22 ;  /* 0x0000001600167308 */ /* 0x000e680000001000 */
[----:B--2---:R-:W-:Y:S01]  /*2000*/  FMUL.FTZ R21, R24, R23 ;  /* 0x0000001718157220 */ /* 0x004fe20000410000 */
[----:B------:R-:W-:Y:S01]  /*2010*/  FADD.FTZ R24, -R23, 1 ;  /* 0x3f80000017187421 */ /* 0x000fe20000010100 */
[----:B0-----:R-:W-:Y:S01]  /*2020*/  FADD.FTZ R25, R18, 1 ;  /* 0x3f80000012197421 */ /* 0x001fe20000010000 */
[----:B------:R-:W-:Y:S02]  /*2030*/  SHF.L.U32 R23, R40, 0x10, RZ ;  /* 0x0000001028177819 */ /* 0x000fe400000006ff */
[----:B------:R-:W-:-:S02]  /*2040*/  FFMA.FTZ R18, R17, R24, 1 ;  /* 0x3f80000011127423 */ /* 0x000fc40000010018 */
[----:B------:R-:W0:Y:S02]  /*2050*/  MUFU.RCP R17, R25 ;  /* 0x0000001900117308 */ /* 0x000e240000001000 */
[----:B------:R-:W-:Y:S01]  /*2060*/  FMUL.FTZ R18, R21, R18 ;  /* 0x0000001215127220 */ /* 0x000fe20000410000 */
[----:B-1----:R-:W-:Y:S01]  /*2070*/  FADD.FTZ R24, -R22, 1 ;  /* 0x3f80000016187421 */ /* 0x002fe20000010100 */
[----:B------:R-:W-:-:S03]  /*2080*/  FMUL.FTZ R23, R23, R22 ;  /* 0x0000001617177220 */ /* 0x000fc60000410000 */
[----:B------:R-:W-:-:S04]  /*2090*/  FFMA.FTZ R24, R11, R24, 1 ;  /* 0x3f8000000b187423 */ /* 0x000fc80000010018 */
[----:B------:R-:W-:Y:S01]  /*20a0*/  FMUL.FTZ R24, R23, R24 ;  /* 0x0000001817187220 */ /* 0x000fe20000410000 */
[----:B------:R-:W-:Y:S01]  /*20b0*/  FMUL.FTZ R23, R6, R19 ;  /* 0x0000001306177220 */ /* 0x000fe20000410000 */
[----:B0-----:R-:W-:Y:S01]  /*20c0*/  FADD.FTZ R22, -R17, 1 ;  /* 0x3f80000011167421 */ /* 0x001fe20000010100 */
[----:B------:R-:W-:Y:S01]  /*20d0*/  FMUL.FTZ R11, R48, R17 ;  /* 0x00000011300b7220 */ /* 0x000fe20000410000 */
[----:B------:R-:W-:Y:S02]  /*20e0*/  SHF.L.U32 R17, R39, 0x10, RZ ;  /* 0x0000001027117819 */ /* 0x000fe400000006ff */
[----:B------:R-:W-:Y:S01]  /*20f0*/  FFMA.FTZ R22, R13, R22, 1 ;  /* 0x3f8000000d167423 */ /* 0x000fe20000010016 */
[----:B------:R-:W-:Y:S02]  /*2100*/  SHF.L.U32 R13, R45, 0x10, RZ ;  /* 0x000000102d0d7819 */ /* 0x000fe400000006ff */
[----:B------:R-:W-:-:S03]  /*2110*/  FADD.FTZ R21, R17, -UR14 ;  /* 0x8000000e11157e21 */ /* 0x000fc60008010000 */
[----:B------:R-:W-:Y:S01]  /*2120*/  FADD.FTZ R14, R13, -UR14 ;  /* 0x8000000e0d0e7e21 */ /* 0x000fe20008010000 */
[----:B------:R-:W-:-:S03]  /*2130*/  FMUL.FTZ R13, R11, R22 ;  /* 0x000000160b0d7220 */ /* 0x000fc60000410000 */
[----:B------:R-:W-:Y:S01]  /*2140*/  FMUL.FTZ R11, R14, UR9 ;  /* 0x000000090e0b7c20 */ /* 0x000fe20008410000 */
[----:B------:R-:W-:-:S04]  /*2150*/  FMUL.FTZ R14, R7, R26 ;  /* 0x0000001a070e7220 */ /* 0x000fc80000410000 */
[----:B------:R-:W-:Y:S01]  /*2160*/  FFMA.FTZ R17, R11, R14, RZ ;  /* 0x0000000e0b117223 */ /* 0x000fe200000100ff */
[----:B------:R-:W-:Y:S01]  /*2170*/  FADD.FTZ R48, RZ, R14 ;  /* 0x0000000eff307221 */ /* 0x000fe20000010000 */
[----:B------:R-:W-:Y:S01]  /*2180*/  FMUL.FTZ R14, R21, UR9 ;  /* 0x00000009150e7c20 */ /* 0x000fe20008410000 */
[----:B------:R-:W-:Y:S01]  /*2190*/  FADD.FTZ R21, RZ, R26 ;  /* 0x0000001aff157221 */ /* 0x000fe20000010000 */
[----:B------:R-:W-:Y:S01]  /*21a0*/  FFMA.FTZ R22, R10, R23, R17 ;  /* 0x000000170a167223 */ /* 0x000fe20000010011 */
[----:B------:R-:W-:Y:S01]  /*21b0*/  FADD.FTZ R23, R23, R48 ;  /* 0x0000003017177221 */ /* 0x000fe20000010000 */
[----:B------:R-:W-:Y:S01]  /*21c0*/  FFMA.FTZ R17, R7, R14, R4 ;  /* 0x0000000e07117223 */ /* 0x000fe20000010004 */
[----:B------:R-:W-:Y:S01]  /*21d0*/  FFMA.FTZ R48, R11, R26, RZ ;  /* 0x0000001a0b307223 */ /* 0x000fe200000100ff */
[----:B------:R-:W-:Y:S01]  /*21e0*/  SHF.L.U32 R26, R38, 0x10, RZ ;  /* 0x00000010261a7819 */ /* 0x000fe200000006ff */
[----:B------:R-:W-:Y:S01]  /*21f0*/  FADD.FTZ R21, R21, R20 ;  /* 0x0000001415157221 */ /* 0x000fe20000010000 */
[----:B------:R-:W-:Y:S01]  /*2200*/  FMUL.FTZ R25, R17, -1.4426950216293334961 ;  /* 0xbfb8aa3b11197820 */ /* 0x000fe20000410000 */
[-C--:B------:R-:W-:Y:S01]  /*2210*/  FFMA.FTZ R48, R49, R20.reuse, R48 ;  /* 0x0000001431307223 */ /* 0x080fe20000010030 */
[----:B------:R-:W-:-:S04]  /*2220*/  FMUL.FTZ R20, R7, R20 ;  /* 0x0000001407147220 */ /* 0x000fc80000410000 */
[----:B------:R-:W0:Y:S01]  /*2230*/  MUFU.EX2 R25, R25 ;  /* 0x0000001900197308 */ /* 0x000e220000000800 */
[----:B------:R-:W-:Y:S01]  /*2240*/  FFMA.FTZ R22, R49, R20, R22 ;  /* 0x0000001431167223 */ /* 0x000fe20000010016 */
[----:B------:R-:W-:Y:S01]  /*2250*/  FADD.FTZ R23, R23, R20 ;  /* 0x0000001417177221 */ /* 0x000fe20000010000 */
[----:B0-----:R-:W-:-:S06]  /*2260*/  FADD.FTZ R25, R25, 1 ;  /* 0x3f80000019197421 */ /* 0x001fcc0000010000 */
[----:B------:R-:W0:Y:S02]  /*2270*/  MUFU.RCP R25, R25 ;  /* 0x0000001900197308 */ /* 0x000e240000001000 */
[----:B0-----:R-:W-:Y:S01]  /*2280*/  FMUL.FTZ R11, R26, R25 ;  /* 0x000000191a0b7220 */ /* 0x001fe20000410000 */
[----:B------:R-:W-:-:S04]  /*2290*/  FADD.FTZ R26, -R25, 1 ;  /* 0x3f800000191a7421 */ /* 0x000fc80000010100 */
[----:B------:R-:W-:Y:S01]  /*22a0*/  FFMA.FTZ R26, R17, R26, 1 ;  /* 0x3f800000111a7423 */ /* 0x000fe2000001001a */
[----:B------:R-:W-:-:S03]  /*22b0*/  PRMT R17, R39, 0x7632, R17 ;  /* 0x0000763227117816 */ /* 0x000fc60000000011 */
[----:B------:R-:W-:Y:S01]  /*22c0*/  FMUL.FTZ R11, R11, R26 ;  /* 0x0000001a0b0b7220 */ /* 0x000fe20000410000 */
[----:B------:R-:W-:Y:S01]  /*22d0*/  SHF.L.U32 R17, R17, 0x10, RZ ;  /* 0x0000001011117819 */ /* 0x000fe200000006ff */
[----:B------:R-:W-:Y:S01]  /*22e0*/  FFMA.FTZ R26, R10, R19, RZ ;  /* 0x000000130a1a7223 */ /* 0x000fe200000100ff */
[----:B------:R-:W-:-:S03]  /*22f0*/  FADD.FTZ R19, RZ, R19 ;  /* 0x00000013ff137221 */ /* 0x000fc60000010000 */
[----:B------:R-:W-:-:S04]  /*2300*/  FADD.FTZ R17, R17, -UR14 ;  /* 0x8000000e11117e21 */ /* 0x000fc80008010000 */
[----:B------:R-:W-:-:S04]  /*2310*/  FMUL.FTZ R17, R17, UR9 ;  /* 0x0000000911117c20 */ /* 0x000fc80008410000 */
[----:B------:R-:W-:-:S04]  /*2320*/  FFMA.FTZ R25, R6, R17, R5 ;  /* 0x0000001106197223 */ /* 0x000fc80000010005 */
[----:B------:R-:W-:-:S06]  /*2330*/  FMUL.FTZ R20, R25, -1.4426950216293334961 ;  /* 0xbfb8aa3b19147820 */ /* 0x000fcc0000410000 */
[----:B------:R-:W0:Y:S02]  /*2340*/  MUFU.EX2 R20, R20 ;  /* 0x0000001400147308 */ /* 0x000e240000000800 */
[----:B0-----:R-:W-:Y:S01]  /*2350*/  FADD.FTZ R49, R20, 1 ;  /* 0x3f80000014317421 */ /* 0x001fe20000010000 */
[----:B------:R-:W-:Y:S01]  /*2360*/  FADD.FTZ R20, R19, R18 ;  /* 0x0000001213147221 */ /* 0x000fe20000010000 */
[-C--:B------:R-:W-:Y:S02]  /*2370*/  FFMA.FTZ R19, R27, R18.reuse, R26 ;  /* 0x000000121b137223 */ /* 0x080fe4000001001a */
[----:B------:R0:W1:Y:S02]  /*2380*/  MUFU.RCP R10, R49 ;  /* 0x00000031000a7308 */ /* 0x0000640000001000 */
[----:B0-----:R-:W-:Y:S01]  /*2390*/  FMUL.FTZ R49, R6, R18 ;  /* 0x0000001206317220 */ /* 0x001fe20000410000 */
[----:B------:R-:W-:Y:S01]  /*23a0*/  FADD.FTZ R18, R21, R24 ;  /* 0x0000001815127221 */ /* 0x000fe20000010000 */
[-C--:B------:R-:W-:Y:S01]  /*23b0*/  FFMA.FTZ R21, R15, R24.reuse, R48 ;  /* 0x000000180f157223 */ /* 0x080fe20000010030 */
[----:B------:R-:W-:Y:S01]  /*23c0*/  FMUL.FTZ R24, R7, R24 ;  /* 0x0000001807187220 */ /* 0x000fe20000410000 */
[--C-:B------:R-:W-:Y:S01]  /*23d0*/  FFMA.FTZ R27, R27, R49, R22.reuse ;  /* 0x000000311b1b7223 */ /* 0x100fe20000010016 */
[----:B------:R-:W-:Y:S01]  /*23e0*/  PRMT R22, R38, 0x7632, R22 ;  /* 0x0000763226167816 */ /* 0x000fe20000000016 */
[----:B------:R-:W-:Y:S01]  /*23f0*/  FADD.FTZ R23, R49, R23 ;  /* 0x0000001731177221 */ /* 0x000fe20000010000 */
[----:B------:R-:W-:Y:S01]  /*2400*/  FFMA.FTZ R21, R14, R11, R21 ;  /* 0x0000000b0e157223 */ /* 0x000fe20000010015 */
[----:B------:R-:W-:Y:S01]  /*2410*/  FFMA.FTZ R15, R15, R24, R27 ;  /* 0x000000180f0f7223 */ /* 0x000fe2000001001b */
[----:B------:R-:W-:Y:S01]  /*2420*/  SHF.L.U32 R22, R22, 0x10, RZ ;  /* 0x0000001016167819 */ /* 0x000fe200000006ff */
[----:B------:R-:W-:Y:S01]  /*2430*/  FADD.FTZ R24, R23, R24 ;  /* 0x0000001817187221 */ /* 0x000fe20000010000 */
[----:B------:R-:W-:-:S03]  /*2440*/  SHF.L.U32 R27, R36, 0x10, RZ ;  /* 0x00000010241b7819 */ /* 0x000fc600000006ff */
[----:B-1----:R-:W-:Y:S01]  /*2450*/  FMUL.FTZ R22, R22, R10 ;  /* 0x0000000a16167220 */ /* 0x002fe20000410000 */
[----:B------:R-:W-:-:S04]  /*2460*/  FADD.FTZ R10, -R10, 1 ;  /* 0x3f8000000a0a7421 */ /* 0x000fc80000010100 */
[----:B------:R-:W-:Y:S01]  /*2470*/  FFMA.FTZ R25, R25, R10, 1 ;  /* 0x3f80000019197423 */ /* 0x000fe2000001000a */
[----:B------:R-:W-:-:S03]  /*2480*/  SHF.L.U32 R10, R37, 0x10, RZ ;  /* 0x00000010250a7819 */ /* 0x000fc600000006ff */
[----:B------:R-:W-:Y:S02]  /*2490*/  FMUL.FTZ R22, R22, R25 ;  /* 0x0000001916167220 */ /* 0x000fe40000410000 */
[----:B------:R-:W-:-:S04]  /*24a0*/  FADD.FTZ R10, R10, -UR14 ;  /* 0x8000000e0a0a7e21 */ /* 0x000fc80008010000 */
[----:B------:R-:W-:-:S04]  /*24b0*/  FMUL.FTZ R10, R10, UR9 ;  /* 0x000000090a0a7c20 */ /* 0x000fc80008410000 */
[----:B------:R-:W-:-:S04]  /*24c0*/  FFMA.FTZ R25, R7, R10, R4 ;  /* 0x0000000a07197223 */ /* 0x000fc80000010004 */
[----:B------:R-:W-:-:S06]  /*24d0*/  FMUL.FTZ R49, R25, -1.4426950216293334961 ;  /* 0xbfb8aa3b19317820 */ /* 0x000fcc0000410000 */
[----:B------:R-:W0:Y:S02]  /*24e0*/  MUFU.EX2 R49, R49 ;  /* 0x0000003100317308 */ /* 0x000e240000000800 */
[----:B0-----:R-:W-:Y:S01]  /*24f0*/  FADD.FTZ R26, R49, 1 ;  /* 0x3f800000311a7421 */ /* 0x001fe20000010000 */
[----:B------:R-:W-:Y:S01]  /*2500*/  FADD.FTZ R49, R20, R13 ;  /* 0x0000000d14317221 */ /* 0x000fe20000010000 */
[----:B------:R-:W-:-:S03]  /*2510*/  FFMA.FTZ R20, R16, R13, R19 ;  /* 0x0000000d10147223 */ /* 0x000fc60000010013 */
[----:B------:R-:W-:Y:S01]  /*2520*/  FADD.FTZ R49, R49, R22 ;  /* 0x0000001631317221 */ /* 0x000fe20000010000 */
[----:B------:R-:W0:Y:S01]  /*2530*/  MUFU.RCP R26, R26 ;  /* 0x0000001a001a7308 */ /* 0x000e220000001000 */
[----:B------:R-:W-:Y:S01]  /*2540*/  FFMA.FTZ R20, R17, R22, R20 ;  /* 0x0000001611147223 */ /* 0x000fe20000010014 */
[----:B0-----:R-:W-:Y:S01]  /*2550*/  FADD.FTZ R48, -R26, 1 ;  /* 0x3f8000001a307421 */ /* 0x001fe20000010100 */
[----:B------:R-:W-:-:S03]  /*2560*/  FMUL.FTZ R27, R27, R26 ;  /* 0x0000001a1b1b7220 */ /* 0x000fc60000410000 */
[----:B------:R-:W-:Y:S01]  /*2570*/  FFMA.FTZ R48, R25, R48, 1 ;  /* 0x3f80000019307423 */ /* 0x000fe20000010030 */
[----:B------:R-:W-:-:S03]  /*2580*/  PRMT R25, R37, 0x7632, R25 ;  /* 0x0000763225197816 */ /* 0x000fc60000000019 */
[----:B------:R-:W-:Y:S01]  /*2590*/  FMUL.FTZ R26, R27, R48 ;  /* 0x000000301b1a7220 */ /* 0x000fe20000410000 */
[----:B------:R-:W-:Y:S01]  /*25a0*/  SHF.L.U32 R25, R25, 0x10, RZ ;  /* 0x0000001019197819 */ /* 0x000fe200000006ff */
[----:B------:R-:W-:Y:S01]  /*25b0*/  FMUL.FTZ R48, R6, R13 ;  /* 0x0000000d06307220 */ /* 0x000fe20000410000 */
[----:B------:R-:W-:-:S03]  /*25c0*/  SHF.L.U32 R13, R12, 0x10, RZ ;  /* 0x000000100c0d7819 */ /* 0x000fc600000006ff */
[----:B------:R-:W-:Y:S01]  /*25d0*/  FADD.FTZ R25, R25, -UR14 ;  /* 0x8000000e19197e21 */ /* 0x000fe20008010000 */
[----:B------:R-:W-:Y:S01]  /*25e0*/  FFMA.FTZ R15, R16, R48, R15 ;  /* 0x00000030100f7223 */ /* 0x000fe2000001000f */
[----:B------:R-:W-:Y:S01]  /*25f0*/  PRMT R16, R36, 0x7632, R16 ;  /* 0x0000763224107816 */ /* 0x000fe20000000010 */
[----:B------:R-:W-:Y:S01]  /*2600*/  FADD.FTZ R13, R13, -UR14 ;  /* 0x8000000e0d0d7e21 */ /* 0x000fe20008010000 */
[----:B------:R-:W-:Y:S01]  /*2610*/  FMUL.FTZ R25, R25, UR9 ;  /* 0x0000000919197c20 */ /* 0x000fe20008410000 */
[----:B------:R-:W-:Y:S01]  /*2620*/  FADD.FTZ R24, R48, R24 ;  /* 0x0000001830187221 */ /* 0x000fe20000010000 */
[----:B------:R-:W-:Y:S01]  /*2630*/  SHF.L.U32 R16, R16, 0x10, RZ ;  /* 0x0000001010107819 */ /* 0x000fe200000006ff */
[----:B------:R-:W-:Y:S01]  /*2640*/  FMUL.FTZ R13, R13, UR9 ;  /* 0x000000090d0d7c20 */ /* 0x000fe20008410000 */
[----:B------:R-:W-:Y:S01]  /*2650*/  FFMA.FTZ R23, R6, R25, R5 ;  /* 0x0000001906177223 */ /* 0x000fe20000010005 */
[----:B------:R-:W-:-:S03]  /*2660*/  PRMT R48, R34, 0x7632, R48 ;  /* 0x0000763222307816 */ /* 0x000fc60000000030 */
[----:B------:R-:W-:Y:S01]  /*2670*/  FMUL.FTZ R27, R23, -1.4426950216293334961 ;  /* 0xbfb8aa3b171b7820 */ /* 0x000fe20000410000 */
[----:B------:R-:W-:-:S05]  /*2680*/  SHF.L.U32 R48, R48, 0x10, RZ ;  /* 0x0000001030307819 */ /* 0x000fca00000006ff */
[----:B------:R-:W0:Y:S02]  /*2690*/  MUFU.EX2 R27, R27 ;  /* 0x0000001b001b7308 */ /* 0x000e240000000800 */
[----:B0-----:R-:W-:-:S06]  /*26a0*/  FADD.FTZ R27, R27, 1 ;  /* 0x3f8000001b1b7421 */ /* 0x001fcc0000010000 */
[----:B------:R-:W0:Y:S02]  /*26b0*/  MUFU.RCP R27, R27 ;  /* 0x0000001b001b7308 */ /* 0x000e240000001000 */
[----:B0-----:R-:W-:Y:S01]  /*26c0*/  FMUL.FTZ R12, R16, R27 ;  /* 0x0000001b100c7220 */ /* 0x001fe20000410000 */
[----:B------:R-:W-:-:S04]  /*26d0*/  FADD.FTZ R16, -R27, 1 ;  /* 0x3f8000001b107421 */ /* 0x000fc80000010100 */
[----:B------:R-:W-:Y:S01]  /*26e0*/  FFMA.FTZ R23, R23, R16, 1 ;  /* 0x3f80000017177423 */ /* 0x000fe20000010010 */
[----:B------:R-:W-:-:S03]  /*26f0*/  FFMA.FTZ R16, R6, R13, R5 ;  /* 0x0000000d06107223 */ /* 0x000fc60000010005 */
[----:B------:R-:W-:Y:S01]  /*2700*/  FMUL.FTZ R12, R12, R23 ;  /* 0x000000170c0c7220 */ /* 0x000fe20000410000 */
[----:B------:R-:W-:-:S03]  /*2710*/  FMUL.FTZ R23, R16, -1.4426950216293334961 ;  /* 0xbfb8aa3b10177820 */ /* 0x000fc60000410000 */
[----:B------:R-:W-:Y:S01]  /*2720*/  FADD.FTZ R49, R49, R12 ;  /* 0x0000000c31317221 */ /* 0x000fe20000010000 */
[----:B------:R-:W-:Y:S02]  /*2730*/  FFMA.FTZ R20, R25, R12, R20 ;  /* 0x0000000c19147223 */ /* 0x000fe40000010014 */
[----:B------:R-:W0:Y:S02]  /*2740*/  MUFU.EX2 R23, R23 ;  /* 0x0000001700177308 */ /* 0x000e240000000800 */
[----:B0-----:R-:W-:-:S04]  /*2750*/  FADD.FTZ R27, R23, 1 ;  /* 0x3f800000171b7421 */ /* 0x001fc80000010000 */
[----:B------:R-:W0:Y:S02]  /*2760*/  MUFU.RCP R19, R27 ;  /* 0x0000001b00137308 */ /* 0x000e240000001000 */
[----:B0-----:R-:W-:Y:S01]  /*2770*/  FMUL.FTZ R48, R48, R19 ;  /* 0x0000001330307220 */ /* 0x001fe20000410000 */
[----:B------:R-:W-:-:S04]  /*2780*/  FADD.FTZ R19, -R19, 1 ;  /* 0x3f80000013137421 */ /* 0x000fc80000010100 */
[----:B------:R-:W-:-:S04]  /*2790*/  FFMA.FTZ R19, R16, R19, 1 ;  /* 0x3f80000010137423 */ /* 0x000fc80000010013 */
[----:B------:R-:W-:Y:S01]  /*27a0*/  FMUL.FTZ R16, R48, R19 ;  /* 0x0000001330107220 */ /* 0x000fe20000410000 */
[----:B------:R-:W-:Y:S01]  /*27b0*/  SHF.L.U32 R19, R35, 0x10, RZ ;  /* 0x0000001023137819 */ /* 0x000fe200000006ff */
[----:B------:R-:W-:Y:S02]  /*27c0*/  FMUL.FTZ R48, R7, R11 ;  /* 0x0000000b07307220 */ /* 0x000fe40000410000 */
[----:B------:R-:W-:Y:S01]  /*27d0*/  FFMA.FTZ R20, R13, R16, R20 ;  /* 0x000000100d147223 */ /* 0x000fe20000010014 */
[----:B------:R-:W-:Y:S01]  /*27e0*/  FADD.FTZ R49, R49, R16 ;  /* 0x0000001031317221 */ /* 0x000fe20000010000 */
[----:B------:R-:W-:Y:S01]  /*27f0*/  FADD.FTZ R23, R19, -UR14 ;  /* 0x8000000e13177e21 */ /* 0x000fe20008010000 */
[----:B------:R-:W-:Y:S01]  /*2800*/  FADD.FTZ R19, R18, R11 ;  /* 0x0000000b12137221 */ /* 0x000fe20000010000 */
[----:B------:R-:W-:Y:S01]  /*2810*/  FFMA.FTZ R18, R14, R48, R15 ;  /* 0x000000300e127223 */ /* 0x000fe2000001000f */
[----:B------:R-:W-:Y:S01]  /*2820*/  FADD.FTZ R24, R24, R48 ;  /* 0x0000003018187221 */ /* 0x000fe20000010000 */
[----:B------:R-:W-:Y:S01]  /*2830*/  FMUL.FTZ R11, R23, UR9 ;  /* 0x00000009170b7c20 */ /* 0x000fe20008410000 */
[----:B------:R-:W-:Y:S01]  /*2840*/  SHF.L.U32 R48, R34, 0x10, RZ ;  /* 0x0000001022307819 */ /* 0x000fe200000006ff */
[----:B------:R-:W-:-:S02]  /*2850*/  FADD.FTZ R19, R19, R26 ;  /* 0x0000001a13137221 */ /* 0x000fc40000010000 */
[----:B------:R-:W-:-:S04]  /*2860*/  FFMA.FTZ R14, R7, R11, R4 ;  /* 0x0000000b070e7223 */ /* 0x000fc80000010004 */
[----:B------:R-:W-:-:S06]  /*2870*/  FMUL.FTZ R23, R14, -1.4426950216293334961 ;  /* 0xbfb8aa3b0e177820 */ /* 0x000fcc0000410000 */
[----:B------:R-:W0:Y:S02]  /*2880*/  MUFU.EX2 R23, R23 ;  /* 0x0000001700177308 */ /* 0x000e240000000800 */
[----:B0-----:R-:W-:-:S06]  /*2890*/  FADD.FTZ R15, R23, 1 ;  /* 0x3f800000170f7421 */ /* 0x001fcc0000010000 */
[----:B------:R-:W0:Y:S02]  /*28a0*/  MUFU.RCP R15, R15 ;  /* 0x0000000f000f7308 */ /* 0x000e240000001000 */
[----:B0-----:R-:W-:Y:S01]  /*28b0*/  FMUL.FTZ R27, R48, R15 ;  /* 0x0000000f301b7220 */ /* 0x001fe20000410000 */
[----:B------:R-:W-:-:S04]  /*28c0*/  FADD.FTZ R48, -R15, 1 ;  /* 0x3f8000000f307421 */ /* 0x000fc80000010100 */
[----:B------:R-:W-:-:S04]  /*28d0*/  FFMA.FTZ R14, R14, R48, 1 ;  /* 0x3f8000000e0e7423 */ /* 0x000fc80000010030 */
[----:B------:R-:W-:Y:S01]  /*28e0*/  FMUL.FTZ R14, R27, R14 ;  /* 0x0000000e1b0e7220 */ /* 0x000fe20000410000 */
[----:B------:R-:W-:-:S05]  /*28f0*/  SHF.L.U32 R27, R33, 0x10, RZ ;  /* 0x00000010211b7819 */ /* 0x000fca00000006ff */
[----:B------:R-:W-:Y:S01]  /*2900*/  FADD.FTZ R48, R27, -UR14 ;  /* 0x8000000e1b307e21 */ /* 0x000fe20008010000 */
[----:B------:R-:W-:-:S03]  /*2910*/  FMUL.FTZ R27, R6, R22 ;  /* 0x00000016061b7220 */ /* 0x000fc60000410000 */
        /* <DEDUP_REMOVED lines=8> */
[----:B------:R-:W-:-:S03]  /*29a0*/  FFMA.FTZ R22, R10, R26, R21 ;  /* 0x0000001a0a167223 */ /* 0x000fc60000010015 */
[----:B------:R0:W1:Y:S02]  /*29b0*/  MUFU.RCP R18, R48 ;  /* 0x0000003000127308 */ /* 0x0000640000001000 */
[----:B0-----:R-:W-:-:S04]  /*29c0*/  FMUL.FTZ R48, R7, R26 ;  /* 0x0000001a07307220 */ /* 0x001fc80000410000 */
[----:B------:R-:W-:Y:S01]  /*29d0*/  FFMA.FTZ R26, R10, R48, R23 ;  /* 0x000000300a1a7223 */ /* 0x000fe20000010017 */
[----:B------:R-:W-:Y:S01]  /*29e0*/  FADD.FTZ R24, R24, R48 ;  /* 0x0000003018187221 */ /* 0x000fe20000010000 */
[----:B------:R-:W-:Y:S01]  /*29f0*/  SHF.L.U32 R48, R31, 0x10, RZ ;  /* 0x000000101f307819 */ /* 0x000fe200000006ff */
        /* <DEDUP_REMOVED lines=10> */
[----:B0-----:R-:W-:-:S06]  /*2aa0*/  FADD.FTZ R21, R23, 1 ;  /* 0x3f80000017157421 */ /* 0x001fcc0000010000 */
[----:B------:R-:W0:Y:S02]  /*2ab0*/  MUFU.RCP R21, R21 ;  /* 0x0000001500157308 */ /* 0x000e240000001000 */
[----:B0-----:R-:W-:Y:S01]  /*2ac0*/  FMUL.FTZ R27, R48, R21 ;  /* 0x00000015301b7220 */ /* 0x001fe20000410000 */
[----:B------:R-:W-:Y:S01]  /*2ad0*/  FADD.FTZ R48, -R21, 1 ;  /* 0x3f80000015307421 */ /* 0x000fe20000010100 */
[----:B------:R-:W-:-:S03]  /*2ae0*/  FMUL.FTZ R21, R6, R12 ;  /* 0x0000000c06157220 */ /* 0x000fc60000410000 */
[----:B------:R-:W-:Y:S01]  /*2af0*/  FFMA.FTZ R10, R10, R48, 1 ;  /* 0x3f8000000a0a7423 */ /* 0x000fe20000010030 */
[----:B------:R-:W-:Y:S01]  /*2b00*/  FFMA.FTZ R26, R25, R21, R26 ;  /* 0x00000015191a7223 */ /* 0x000fe2000001001a */
[----:B------:R-:W-:Y:S01]  /*2b10*/  FADD.FTZ R24, R21, R24 ;  /* 0x0000001815187221 */ /* 0x000fe20000010000 */
[----:B------:R-:W-:Y:S01]  /*2b20*/  SHF.L.U32 R21, R28, 0x10, RZ ;  /* 0x000000101c157819 */ /* 0x000fe200000006ff */
[----:B------:R-:W-:Y:S01]  /*2b30*/  FMUL.FTZ R10, R27, R10 ;  /* 0x0000000a1b0a7220 */ /* 0x000fe20000410000 */
[----:B------:R-:W-:-:S03]  /*2b40*/  SHF.L.U32 R27, R29, 0x10, RZ ;  /* 0x000000101d1b7819 */ /* 0x000fc600000006ff */
[----:B------:R-:W-:Y:S02]  /*2b50*/  FFMA.FTZ R20, R17, R10, R20 ;  /* 0x0000000a11147223 */ /* 0x000fe40000010014 */
[----:B------:R-:W-:-:S04]  /*2b60*/  FADD.FTZ R27, R27, -UR14 ;  /* 0x8000000e1b1b7e21 */ /* 0x000fc80008010000 */
[----:B------:R-:W-:-:S04]  /*2b70*/  FMUL.FTZ R12, R27, UR9 ;  /* 0x000000091b0c7c20 */ /* 0x000fc80008410000 */
[----:B------:R-:W-:-:S04]  /*2b80*/  FFMA.FTZ R23, R7, R12, R4 ;  /* 0x0000000c07177223 */ /* 0x000fc80000010004 */
[----:B------:R-:W-:-:S06]  /*2b90*/  FMUL.FTZ R27, R23, -1.4426950216293334961 ;  /* 0xbfb8aa3b171b7820 */ /* 0x000fcc0000410000 */
[----:B------:R-:W0:Y:S02]  /*2ba0*/  MUFU.EX2 R27, R27 ;  /* 0x0000001b001b7308 */ /* 0x000e240000000800 */
[----:B0-----:R-:W-:Y:S01]  /*2bb0*/  FADD.FTZ R48, R27, 1 ;  /* 0x3f8000001b307421 */ /* 0x001fe20000010000 */
[----:B------:R-:W-:-:S03]  /*2bc0*/  FMUL.FTZ R27, R7, R14 ;  /* 0x0000000e071b7220 */ /* 0x000fc60000410000 */
[----:B------:R-:W0:Y:S01]  /*2bd0*/  MUFU.RCP R25, R48 ;  /* 0x0000003000197308 */ /* 0x000e220000001000 */
[----:B------:R-:W-:Y:S01]  /*2be0*/  FFMA.FTZ R26, R11, R27, R26 ;  /* 0x0000001b0b1a7223 */ /* 0x000fe2000001001a */
[----:B------:R-:W-:Y:S01]  /*2bf0*/  FADD.FTZ R24, R24, R27 ;  /* 0x0000001b18187221 */ /* 0x000fe20000010000 */
[----:B0-----:R-:W-:Y:S01]  /*2c00*/  FMUL.FTZ R21, R21, R25 ;  /* 0x0000001915157220 */ /* 0x001fe20000410000 */
[----:B------:R-:W-:-:S04]  /*2c10*/  FADD.FTZ R25, -R25, 1 ;  /* 0x3f80000019197421 */ /* 0x000fc80000010100 */
[----:B------:R-:W-:Y:S01]  /*2c20*/  FFMA.FTZ R25, R23, R25, 1 ;  /* 0x3f80000017197423 */ /* 0x000fe20000010019 */
[----:B------:R-:W-:-:S03]  /*2c30*/  SHF.L.U32 R23, R8, 0x10, RZ ;  /* 0x0000001008177819 */ /* 0x000fc600000006ff */
[----:B------:R-:W-:Y:S01]  /*2c40*/  FMUL.FTZ R21, R21, R25 ;  /* 0x0000001915157220 */ /* 0x000fe20000410000 */
[----:B------:R-:W-:Y:S01]  /*2c50*/  FFMA.FTZ R25, R11, R14, R22 ;  /* 0x0000000e0b197223 */ /* 0x000fe20000010016 */
[----:B------:R-:W-:Y:S01]  /*2c60*/  FADD.FTZ R48, R23, -UR14 ;  /* 0x8000000e17307e21 */ /* 0x000fe20008010000 */
[----:B------:R-:W-:Y:S01]  /*2c70*/  FADD.FTZ R23, R19, R14 ;  /* 0x0000000e13177221 */ /* 0x000fe20000010000 */
[----:B------:R-:W-:Y:S01]  /*2c80*/  SHF.L.U32 R11, R9, 0x10, RZ ;  /* 0x00000010090b7819 */ /* 0x000fe200000006ff */
[----:B------:R-:W-:Y:S01]  /*2c90*/  FFMA.FTZ R25, R15, R18, R25 ;  /* 0x000000120f197223 */ /* 0x000fe20000010019 */
[----:B------:R-:W-:-:S04]  /*2ca0*/  FMUL.FTZ R19, R48, UR9 ;  /* 0x0000000930137c20 */ /* 0x000fc80008410000 */
[----:B------:R-:W-:-:S04]  /*2cb0*/  FFMA.FTZ R14, R6, R19, R5 ;  /* 0x00000013060e7223 */ /* 0x000fc80000010005 */
[----:B------:R-:W-:-:S06]  /*2cc0*/  FMUL.FTZ R48, R14, -1.4426950216293334961 ;  /* 0xbfb8aa3b0e307820 */ /* 0x000fcc0000410000 */
[----:B------:R-:W0:Y:S02]  /*2cd0*/  MUFU.EX2 R48, R48 ;  /* 0x0000003000307308 */ /* 0x000e240000000800 */
[----:B0-----:R-:W-:-:S06]  /*2ce0*/  FADD.FTZ R22, R48, 1 ;  /* 0x3f80000030167421 */ /* 0x001fcc0000010000 */
[----:B------:R-:W0:Y:S02]  /*2cf0*/  MUFU.RCP R22, R22 ;  /* 0x0000001600167308 */ /* 0x000e240000001000 */
[----:B0-----:R-:W-:Y:S01]  /*2d00*/  FADD.FTZ R27, -R22, 1 ;  /* 0x3f800000161b7421 */ /* 0x001fe20000010100 */
[----:B------:R-:W-:-:S03]  /*2d10*/  FMUL.FTZ R11, R11, R22 ;  /* 0x000000160b0b7220 */ /* 0x000fc60000410000 */
[----:B------:R-:W-:Y:S01]  /*2d20*/  FFMA.FTZ R14, R14, R27, 1 ;  /* 0x3f8000000e0e7423 */ /* 0x000fe2000001001b */
[C---:B------:R-:W-:Y:S01]  /*2d30*/  FMUL.FTZ R27, R6.reuse, R16 ;  /* 0x00000010061b7220 */ /* 0x040fe20000410000 */
[----:B------:R-:W-:Y:S02]  /*2d40*/  FMUL.FTZ R16, R7, R21 ;  /* 0x0000001507107220 */ /* 0x000fe40000410000 */
[----:B------:R-:W-:Y:S01]  /*2d50*/  FMUL.FTZ R11, R11, R14 ;  /* 0x0000000e0b0b7220 */ /* 0x000fe20000410000 */
[----:B------:R-:W-:Y:S01]  /*2d60*/  FFMA.FTZ R26, R13, R27, R26 ;  /* 0x0000001b0d1a7223 */ /* 0x000fe2000001001a */
[----:B------:R-:W-:Y:S01]  /*2d70*/  FADD.FTZ R24, R27, R24 ;  /* 0x000000181b187221 */ /* 0x000fe20000010000 */
[----:B------:R-:W-:Y:S01]  /*2d80*/  FMUL.FTZ R13, R7, R18 ;  /* 0x00000012070d7220 */ /* 0x000fe20000410000 */
[C---:B------:R-:W-:Y:S01]  /*2d90*/  FMUL.FTZ R14, R6.reuse, R10 ;  /* 0x0000000a060e7220 */ /* 0x040fe20000410000 */
[----:B------:R-:W-:Y:S02]  /*2da0*/  FMUL.FTZ R22, R6, R11 ;  /* 0x0000000b06167220 */ /* 0x000fe40000410000 */
[----:B------:R-:W-:Y:S01]  /*2db0*/  FFMA.FTZ R26, R15, R13, R26 ;  /* 0x0000000d0f1a7223 */ /* 0x000fe2000001001a */
[----:B------:R-:W-:-:S03]  /*2dc0*/  FADD.FTZ R27, R24, R13 ;  /* 0x0000000d181b7221 */ /* 0x000fc60000010000 */
[----:B------:R-:W-:Y:S01]  /*2dd0*/  FFMA.FTZ R13, R17, R14, R26 ;  /* 0x0000000e110d7223 */ /* 0x000fe2000001001a */
[----:B------:R-:W-:Y:S01]  /*2de0*/  FADD.FTZ R27, R14, R27 ;  /* 0x0000001b0e1b7221 */ /* 0x000fe20000010000 */
[----:B------:R-:W-:Y:S02]  /*2df0*/  FADD.FTZ R14, R23, R18 ;  /* 0x00000012170e7221 */ /* 0x000fe40000010000 */
[C---:B------:R-:W-:Y:S01]  /*2e00*/  FFMA.FTZ R18, R12.reuse, R16, R13 ;  /* 0x000000100c127223 */ /* 0x040fe2000001000d */
[----:B------:R-:W-:Y:S01]  /*2e10*/  FADD.FTZ R27, R27, R16 ;  /* 0x000000101b1b7221 */ /* 0x000fe20000010000 */
[----:B------:R-:W-:Y:S01]  /*2e20*/  FADD.FTZ R16, R49, R10 ;  /* 0x0000000a31107221 */ /* 0x000fe20000010000 */
[----:B------:R-:W-:Y:S01]  /*2e30*/  FFMA.FTZ R12, R12, R21, R25 ;  /* 0x000000150c0c7223 */ /* 0x000fe20000010019 */
[C---:B------:R-:W-:Y:S01]  /*2e40*/  FFMA.FTZ R18, R19.reuse, R22, R18 ;  /* 0x0000001613127223 */ /* 0x040fe20000010012 */
[----:B------:R-:W-:Y:S01]  /*2e50*/  FADD.FTZ R10, R22, R27 ;  /* 0x0000001b160a7221 */ /* 0x000fe20000010000 */
[----:B------:R-:W-:Y:S01]  /*2e60*/  FADD.FTZ R14, R14, R21 ;  /* 0x000000150e0e7221 */ /* 0x000fe20000010000 */
[----:B------:R-:W-:Y:S01]  /*2e70*/  FFMA.FTZ R13, R19, R11, R20 ;  /* 0x0000000b130d7223 */ /* 0x000fe20000010014 */
[----:B------:R-:W-:-:S07]  /*2e80*/  FADD.FTZ R15, R16, R11 ;  /* 0x0000000b100f7221 */ /* 0x000fce0000010000 */
.L_x_287:
[----:B------:R-:W-:Y:S01]  /*2e90*/  MOV R16, R10 ;  /* 0x0000000a00107202 */ /* 0x000fe20000000f00 */
[----:B------:R-:W0:Y:S01]  /*2ea0*/  S2R R22, SR_TID.X ;  /* 0x0000000000167919 */ /* 0x000e220000002100 */
[C---:B------:R-:W-:Y:S01]  /*2eb0*/  ISETP.GT.AND P0, PT, R0.reuse, 0x1e, PT ;  /* 0x0000001e0000780c */ /* 0x040fe20003f04270 */
[----:B------:R-:W1:Y:S01]  /*2ec0*/  S2UR UR12, SR_CgaCtaId ;  /* 0x00000000000c79c3 */ /* 0x000e620000008800 */
[----:B------:R-:W-:Y:S01]  /*2ed0*/  UMOV UR7, 0x400 ;  /* 0x0000040000077882 */ /* 0x000fe20000000000 */
[----:B------:R-:W2:Y:S01]  /*2ee0*/  SHFL.DOWN PT, R10, R18, 0x1, 0x1f ;  /* 0x08201f00120a7f89 */ /* 0x000ea200000e0000 */
[----:B------:R-:W-:Y:S01]  /*2ef0*/  UIADD3 UR5, UPT, UPT, UR7, 0x80, URZ ;  /* 0x0000008007057890 */ /* 0x000fe2000fffe0ff */
[----:B------:R-:W-:Y:S01]  /*2f00*/  ISETP.GT.AND P2, PT, R0, 0xf, PT ;  /* 0x0000000f0000780c */ /* 0x000fe20003f44270 */
[----:B------:R-:W3:Y:S01]  /*2f10*/  LDCU UR8, c[0x0][0x374] ;  /* 0x00006e80ff0877ac */ /* 0x000ee20008000800 */
[----:B------:R-:W4:Y:S01]  /*2f20*/  SHFL.DOWN PT, R11, R16, 0x1, 0x1f ;  /* 0x08201f00100b7f89 */ /* 0x000f2200000e0000 */
[----:B------:R-:W-:Y:S01]  /*2f30*/  BSSY.RECONVERGENT B0, `(.L_x_288) ;  /* 0x0000025000007945 */ /* 0x000fe20003800200 */
[----:B-1----:R-:W-:-:S04]  /*2f40*/  ULEA UR5, UR12, UR5, 0x18 ;  /* 0x000000050c057291 */ /* 0x002fc8000f8ec0ff */
[----:B--2---:R-:W-:Y:S01]  /*2f50*/  @!P0 FADD.FTZ R18, R10, R18 ;  /* 0x000000120a128221 */ /* 0x004fe20000010000 */
[----:B----4-:R-:W-:-:S04]  /*2f60*/  @!P0 FADD.FTZ R16, R11, R16 ;  /* 0x000000100b108221 */ /* 0x010fc80000010000 */
[----:B------:R-:W1:Y:S01]  /*2f70*/  SHFL.DOWN PT, R10, R18, 0x2, 0x1f ;  /* 0x08401f00120a7f89 */ /* 0x000e6200000e0000 */
[----:B------:R-:W-:Y:S01]  /*2f80*/  ISETP.GT.AND P0, PT, R0, 0x1d, PT ;  /* 0x0000001d0000780c */ /* 0x000fe20003f04270 */
[----:B0-----:R-:W-:Y:S01]  /*2f90*/  IMAD R47, R47, 0xc, R22 ;  /* 0x0000000c2f2f7824 */ /* 0x001fe200078e0216 */
[C---:B------:R-:W-:Y:S01]  /*2fa0*/  LEA R48, R22.reuse, UR5, 0x4 ;  /* 0x0000000516307c11 */ /* 0x040fe2000f8e20ff */
[----:B------:R-:W0:Y:S01]  /*2fb0*/  SHFL.DOWN PT, R11, R16, 0x2, 0x1f ;  /* 0x08401f00100b7f89 */ /* 0x000e2200000e0000 */
[C---:B------:R-:W-:Y:S02]  /*2fc0*/  ISETP.NE.AND P1, PT, R22.reuse, RZ, PT ;  /* 0x000000ff1600720c */ /* 0x040fe40003f25270 */
[----:B------:R-:W-:Y:S01]  /*2fd0*/  ISETP.GT.U32.AND P3, PT, R22, 0xb, PT ;  /* 0x0000000b1600780c */ /* 0x000fe20003f64070 */
[----:B------:R-:W-:Y:S06]  /*2fe0*/  STS.128 [R48], R12 ;  /* 0x0000000c30007388 */ /* 0x000fec0000000c00 */
[----:B-1----:R-:W-:Y:S01]  /*2ff0*/  @!P0 FADD.FTZ R18, R18, R10 ;  /* 0x0000000a12128221 */ /* 0x002fe20000010000 */
[----:B0-----:R-:W-:-:S04]  /*3000*/  @!P0 FADD.FTZ R16, R16, R11 ;  /* 0x0000000b10108221 */ /* 0x001fc80000010000 */
        /* <DEDUP_REMOVED lines=23> */
.L_x_289:
[----:B------:R-:W-:Y:S05]  /*3180*/  BSYNC.RECONVERGENT B0 ;  /* 0x0000000000007941 */ /* 0x000fea0003800200 */
.L_x_288:
        /* <DEDUP_REMOVED lines=32> */
.L_x_291:
[----:B------:R-:W-:Y:S05]  /*3390*/  BSYNC.RECONVERGENT B0 ;  /* 0x0000000000007941 */ /* 0x000fea0003800200 */
.L_x_290:
        /* <DEDUP_REMOVED lines=158> */
.L_x_293:
[----:B------:R-:W-:Y:S05]  /*3d80*/  BSYNC.RECONVERGENT B0 ;  /* 0x0000000000007941 */ /* 0x000fea0003800200 */
.L_x_292:
[----:B------:R-:W-:Y:S04]  /*3d90*/  BSSY.RECONVERGENT B0, `(.L_x_294) ;  /* 0x000001c000007945 */ /* 0x000fe80003800200 */
[----:B------:R-:W-:Y:S05]  /*3da0*/  @P3 BRA `(.L_x_295) ;  /* 0x0000000000683947 */ /* 0x000fea0003800000 */
[----:B---3--:R-:W2:Y:S08]  /*3db0*/  LDC.64 R16, c[0x0][0x3f8] ;  /* 0x0000fe00ff107b82 */ /* 0x008eb00000000a00 */
[----:B-1----:R-:W1:Y:S01]  /*3dc0*/  LDC.64 R18, c[0x0][0x3d8] ;  /* 0x0000f600ff127b82 */ /* 0x002e620000000a00 */
[----:B--2---:R-:W-:Y:S01]  /*3dd0*/  IMAD.WIDE.U32 R20, R16, 0x3, RZ ;  /* 0x0000000310147825 */ /* 0x004fe200078e00ff */
[----:B------:R-:W-:-:S02]  /*3de0*/  LEA R25, R17, R17, 0x1 ;  /* 0x0000001111197211 */ /* 0x000fc400078e08ff */
[----:B------:R-:W-:Y:S02]  /*3df0*/  LEA.HI R23, P0, R17, R16, RZ, 0x1 ;  /* 0x0000001011177211 */ /* 0x000fe400078108ff */
[----:B------:R-:W-:Y:S02]  /*3e00*/  IADD3 R21, PT, PT, R21, R25, RZ ;  /* 0x0000001915157210 */ /* 0x000fe40007ffe0ff */
[----:B------:R-:W-:Y:S01]  /*3e10*/  IADD3.X R22, PT, PT, RZ, R17, RZ, P0, !PT ;  /* 0x00000011ff167210 */ /* 0x000fe200007fe4ff */
[----:B-1----:R-:W-:Y:S01]  /*3e20*/  IMAD.WIDE R18, R47, 0x4, R18 ;  /* 0x000000042f127825 */ /* 0x002fe200078e0212 */
        /* <DEDUP_REMOVED lines=18> */
.L_x_295:
[----:B------:R-:W-:Y:S05]  /*3f50*/  BSYNC.RECONVERGENT B0 ;  /* 0x0000000000007941 */ /* 0x000fea0003800200 */
.L_x_294:
[----:B------:R-:W5:Y:S02]  /*3f60*/  LDCU UR5, c[0x0][0x370] ;  /* 0x00006e00ff0577ac */ /* 0x000f640008000800 */
[----:B-----5:R-:W-:-:S09]  /*3f70*/  UISETP.GE.U32.AND UP0, UPT, UR5, 0x2, UPT ;  /* 0x000000020500788c */ /* 0x020fd2000bf06070 */
[----:B------:R-:W-:Y:S05]  /*3f80*/  BRA.U !UP0, `(.L_x_296) ;  /* 0x0000000908f47547 */ /* 0x000fea000b800000 */
[----:B----4-:R-:W4:Y:S01]  /*3f90*/  LDC R12, c[0x0][0x370] ;  /* 0x0000dc00ff0c7b82 */ /* 0x010f220000000800 */
[----:B------:R-:W-:Y:S01]  /*3fa0*/  ULOP3.LUT UR5, UR4, 0x1, URZ, 0xc0, !UPT ;  /* 0x0000000104057892 */ /* 0x000fe2000f8ec0ff */
[----:B--2---:R-:W2:Y:S05]  /*3fb0*/  S2R R20, SR_CTAID.Y ;  /* 0x0000000000147919 */ /* 0x004eaa0000002600 */
[----:B------:R-:W-:Y:S01]  /*3fc0*/  MOV R15, UR5 ;  /* 0x00000005000f7c02 */ /* 0x000fe20008000f00 */
[----:B------:R-:W5:Y:S04]  /*3fd0*/  LDC.64 R48, c[0x0][0x3d0] ;  /* 0x0000f400ff307b82 */ /* 0x000f680000000a00 */
[----:B------:R-:W-:-:S04]  /*3fe0*/  IMAD R15, R15, UR8, RZ ;  /* 0x000000080f0f7c24 */ /* 0x000fc8000f8e02ff */
[----:B----4-:R-:W-:-:S05]  /*3ff0*/  IMAD R12, R15, R12, RZ ;  /* 0x0000000c0f0c7224 */ /* 0x010fca00078e02ff */
[----:B------:R-:W-:-:S05]  /*4000*/  SHF.L.U32 R13, R12, 0x1, RZ ;  /* 0x000000010c0d7819 */ /* 0x000fca00000006ff */
[----:B-----5:R-:W-:Y:S01]  /*4010*/  IMAD.WIDE R48, R13, 0x4, R48 ;  /* 0x000000040d307825 */ /* 0x020fe200078e0230 */
[----:B--2---:R-:W-:Y:S06]  /*4020*/  @P1 BRA `(.L_x_297) ;  /* 0x00000000005c1947 */ /* 0x004fec0003800000 */
[----:B------:R-:W2:Y:S01]  /*4030*/  LDC.64 R12, c[0x0][0x3c8] ;  /* 0x0000f200ff0c7b82 */ /* 0x000ea20000000a00 */
[----:B------:R-:W-:Y:S01]  /*4040*/  ULOP3.LUT UP0, UR5, UR4, 0x2, URZ, 0xc0, !UPT ;  /* 0x0000000204057892 */ /* 0x000fe2000f80c0ff */
[----:B------:R-:W-:Y:S01]  /*4050*/  IADD3 R15, PT, PT, R15, R20, RZ ;  /* 0x000000140f0f7210 */ /* 0x000fe20007ffe0ff */
[----:B------:R-:W-:Y:S02]  /*4060*/  IMAD R17, R3, UR8, R20 ;  /* 0x0000000803117c24 */ /* 0x000fe4000f8e0214 */
[----:B------:R-:W-:-:S03]  /*4070*/  UIADD3 UR5, UPT, UPT, -UR5, 0x1, URZ ;  /* 0x0000000105057890 */ /* 0x000fc6000fffe1ff */
[----:B---3--:R-:W3:Y:S01]  /*4080*/  LDC R16, c[0x0][0x370] ;  /* 0x0000dc00ff107b82 */ /* 0x008ee20000000800 */
[----:B------:R-:W-:Y:S02]  /*4090*/  PLOP3.LUT P0, PT, PT, PT, UP0, 0x80, 0x8 ;  /* 0x000000000008781c */ /* 0x000fe40003f0f008 */
[----:B------:R-:W-:Y:S01]  /*40a0*/  MOV R19, UR5 ;  /* 0x0000000500137c02 */ /* 0x000fe20008000f00 */
[----:B--2---:R-:W-:-:S04]  /*40b0*/  IMAD.WIDE.U32 R12, R15, 0x4, R12 ;  /* 0x000000040f0c7825 */ /* 0x004fc800078e000c */
[----:B------:R-:W-:Y:S01]  /*40c0*/  IMAD.WIDE.U32 R14, R17, 0x8, R48 ;  /* 0x00000008110e7825 */ /* 0x000fe200078e0030 */
[----:B---3--:R-:W-:-:S04]  /*40d0*/  SEL R17, R16, RZ, !P0 ;  /* 0x000000ff10117207 */ /* 0x008fc80004000000 */
[----:B------:R2:W-:Y:S01]  /*40e0*/  STG.E.64 desc[UR10][R14.64], R10 ;  /* 0x0000000a0e007986 */ /* 0x0005e2000c101b0a */
[----:B------:R-:W-:Y:S01]  /*40f0*/  ISETP.NE.AND P0, PT, R17, -0x1, PT ;  /* 0xffffffff1100780c */ /* 0x000fe20003f05270 */
[----:B------:R-:W-:Y:S06]  /*4100*/  MEMBAR.ALL.GPU ;  /* 0x0000000000007992 */ /* 0x000fec000000a000 */
[----:B------:R-:W-:-:S00]  /*4110*/  ERRBAR ;  /* 0x00000000000079ab */ /* 0x000fc00000000000 */
[----:B------:R-:W-:Y:S06]  /*4120*/  CGAERRBAR ;  /* 0x00000000000075ab */ /* 0x000fec0000000000 */
[----:B------:R2:W-:Y:S01]  /*4130*/  REDG.E.ADD.S32.STRONG.GPU desc[UR10][R12.64], R19 ;  /* 0x000000130c00798e */ /* 0x0005e2000c12e30a */
[----:B------:R-:W-:Y:S05]  /*4140*/  @!P0 BRA `(.L_x_297) ;  /* 0x0000000000148947 */ /* 0x000fea0003800000 */
.L_x_298:
[----:B--2---:R-:W2:Y:S04]  /*4150*/  LDG.E.STRONG.GPU R14, desc[UR10][R12.64] ;  /* 0x0000000a0c0e7981 */ /* 0x004ea8000c1ef900 */
[----:B--2---:R-:W-:Y:S01]  /*4160*/  CCTL.IVALL ;  /* 0x00000000ff00798f */ /* 0x004fe20002000000 */
[----:B------:R-:W-:Y:S05]  /*4170*/  YIELD ;  /* 0x0000000000007946 */ /* 0x000fea0003800000 */
[----:B------:R-:W-:-:S13]  /*4180*/  ISETP.NE.AND P0, PT, R14, R17, PT ;  /* 0x000000110e00720c */ /* 0x000fda0003f05270 */
[----:B------:R-:W-:Y:S05]  /*4190*/  @P0 BRA `(.L_x_298) ;  /* 0xfffffffc00ec0947 */ /* 0x000fea000383ffff */
.L_x_297:
[----:B--2---:R-:W2:Y:S01]  /*41a0*/  LDC R12, c[0x0][0x370] ;  /* 0x0000dc00ff0c7b82 */ /* 0x004ea20000000800 */
[----:B------:R-:W-:Y:S05]  /*41b0*/  WARPSYNC.ALL ;  /* 0x0000000000007948 */ /* 0x000fea0003800000 */
[----:B--2---:R-:W-:Y:S02]  /*41c0*/  ISETP.GE.U32.AND P0, PT, R12, 0x8, PT ;  /* 0x000000080c00780c */ /* 0x004fe40003f06070 */
        /* <DEDUP_REMOVED lines=12> */
[----:B------:R-:W-:Y:S01]  /*4290*/  MOV R17, UR8 ;  /* 0x0000000800117c02 */ /* 0x000fe20008000f00 */
[----:B------:R-:W-:Y:S01]  /*42a0*/  IMAD R23, R23, 0x5, R20 ;  /* 0x0000000517177824 */ /* 0x000fe200078e0214 */
[----:B------:R-:W-:-:S02]  /*42b0*/  IADD3 R21, PT, PT, R20, UR8, RZ ;  /* 0x0000000814157c10 */ /* 0x000fc4000fffe0ff */
[----:B-1----:R-:W-:Y:S02]  /*42c0*/  IADD3 R18, PT, PT, -R3, RZ, RZ ;  /* 0x000000ff03127210 */ /* 0x002fe40007ffe1ff */
[-C--:B------:R-:W-:Y:S02]  /*42d0*/  MOV R19, R20.reuse ;  /* 0x0000001400137202 */ /* 0x080fe40000000f00 */
[-C--:B------:R-:W-:Y:S02]  /*42e0*/  LEA R27, R27, R20.reuse, 0x1 ;  /* 0x000000141b1b7211 */ /* 0x080fe400078e08ff */
[----:B------:R-:W-:-:S07]  /*42f0*/  LEA R22, R17, R20, 0x2 ;  /* 0x0000001411167211 */ /* 0x000fce00078e10ff */
.L_x_300:
[----:B------:R-:W-:Y:S01]  /*4300*/  ISETP.EQ.OR P2, PT, R18, RZ, P1 ;  /* 0x000000ff1200720c */ /* 0x000fe20000f42670 */
[----:B------:R-:W-:-:S06]  /*4310*/  UIADD3 UR7, UPT, UPT, UR5, 0x1, URZ ;  /* 0x0000000105077890 */ /* 0x000fcc000fffe0ff */
[----:B------:R-:W-:Y:S01]  /*4320*/  ISETP.EQ.OR P3, PT, R3, UR7, P1 ;  /* 0x0000000703007c0c */ /* 0x000fe20008f62670 */
[----:B------:R-:W-:-:S05]  /*4330*/  UIADD3 UR7, UPT, UPT, UR5, 0x2, URZ ;  /* 0x0000000205077890 */ /* 0x000fca000fffe0ff */
[----:B------:R-:W-:Y:S01]  /*4340*/  @!P2 IMAD.WIDE.U32 R12, R19, 0x8, R48 ;  /* 0x00000008130ca825 */ /* 0x000fe200078e0030 */
[----:B------:R-:W-:-:S05]  /*4350*/  ISETP.EQ.OR P4, PT, R3, UR7, P1 ;  /* 0x0000000703007c0c */ /* 0x000fca0008f82670 */
[----:B------:R-:W0:Y:S01]  /*4360*/  @!P2 LDG.E.64 R12, desc[UR10][R12.64] ;  /* 0x0000000a0c0ca981 */ /* 0x000e22000c1e1b00 */
[----:B------:R-:W-:-:S06]  /*4370*/  @!P3 IMAD.WIDE.U32 R14, R21, 0x8, R48 ;  /* 0x00000008150eb825 */ /* 0x000fcc00078e0030 */
[----:B------:R-:W2:Y:S01]  /*4380*/  @!P3 LDG.E.64 R14, desc[UR10][R14.64] ;  /* 0x0000000a0e0eb981 */ /* 0x000ea2000c1e1b00 */
[----:B---3--:R-:W-:Y:S01]  /*4390*/  @!P4 IMAD.WIDE.U32 R16, R27, 0x8, R48 ;  /* 0x000000081b10c825 */ /* 0x008fe200078e0030 */
[----:B------:R-:W-:-:S05]  /*43a0*/  UIADD3 UR12, UPT, UPT, UR5, 0x3, URZ ;  /* 0x00000003050c7890 */ /* 0x000fca000fffe0ff */
[----:B------:R-:W3:Y:S01]  /*43b0*/  @!P4 LDG.E.64 R16, desc[UR10][R16.64] ;  /* 0x0000000a1010c981 */ /* 0x000ee2000c1e1b00 */
[----:B------:R-:W-:Y:S01]  /*43c0*/  ISETP.EQ.OR P0, PT, R3, UR12, P1 ;  /* 0x0000000c03007c0c */ /* 0x000fe20008f02670 */
[----:B------:R-:W-:Y:S01]  /*43d0*/  UIADD3 UR7, UPT, UPT, UR5, 0x4, URZ ;  /* 0x0000000405077890 */ /* 0x000fe2000fffe0ff */
[----:B0-----:R-:W-:Y:S01]  /*43e0*/  @!P2 FADD.FTZ R10, R10, R12 ;  /* 0x0000000c0a0aa221 */ /* 0x001fe20000010000 */
[----:B------:R-:W-:-:S10]  /*43f0*/  @!P2 FADD.FTZ R11, R11, R13 ;  /* 0x0000000d0b0ba221 */ /* 0x000fd40000010000 */
[----:B------:R-:W-:Y:S01]  /*4400*/  @!P0 IMAD.WIDE.U32 R12, R26, 0x8, R48 ;  /* 0x000000081a0c8825 */ /* 0x000fe200078e0030 */
[----:B------:R-:W-:-:S03]  /*4410*/  ISETP.EQ.OR P2, PT, R3, UR7, P1 ;  /* 0x0000000703007c0c */ /* 0x000fc60008f42670 */
[----:B--2---:R-:W-:Y:S02]  /*4420*/  @!P3 FADD.FTZ R10, R10, R14 ;  /* 0x0000000e0a0ab221 */ /* 0x004fe40000010000 */
        /* <DEDUP_REMOVED lines=48> */
.L_x_299:
[----:B------:R-:W2:Y:S02]  /*4730*/  LDCU UR5, c[0x0][0x370] ;  /* 0x00006e00ff0577ac */ /* 0x000ea40008000800 */
[----:B--2---:R-:W-:-:S09]  /*4740*/  ULOP3.LUT UP0, URZ, UR5, 0x7, URZ, 0xc0, !UPT ;  /* 0x0000000705ff7892 */ /* 0x004fd2000f80c0ff */
[----:B------:R-:W-:Y:S05]  /*4750*/  BRA.U !UP0, `(.L_x_296) ;  /* 0x0000000508007547 */ /* 0x000fea000b800000 */
[----:B------:R-:W2:Y:S01]  /*4760*/  LDCU UR5, c[0x0][0x370] ;  /* 0x00006e00ff0577ac */ /* 0x000ea20008000800 */
[----:B------:R-:W4:Y:S01]  /*4770*/  LDCU UR7, c[0x0][0x370] ;  /* 0x00006e00ff0777ac */ /* 0x000f220008000800 */
[----:B--2---:R-:W-:-:S04]  /*4780*/  ULOP3.LUT UR5, UR5, 0x7, URZ, 0xc0, !UPT ;  /* 0x0000000705057892 */ /* 0x004fc8000f8ec0ff */
[----:B------:R-:W-:Y:S02]  /*4790*/  UIADD3 UR5, UPT, UPT, UR5, -0x1, URZ ;  /* 0xffffffff05057890 */ /* 0x000fe4000fffe0ff */
[----:B----4-:R-:W-:Y:S02]  /*47a0*/  ULOP3.LUT UP1, UR7, UR7, 0x3, URZ, 0xc0, !UPT ;  /* 0x0000000307077892 */ /* 0x010fe4000f82c0ff */
[----:B------:R-:W-:-:S09]  /*47b0*/  UISETP.GE.U32.AND UP0, UPT, UR5, 0x3, UPT ;  /* 0x000000030500788c */ /* 0x000fd2000bf06070 */
[----:B------:R-:W-:Y:S05]  /*47c0*/  BRA.U !UP0, `(.L_x_301) ;  /* 0x0000000108707547 */ /* 0x000fea000b800000 */
[C---:B------:R-:W-:Y:S02]  /*47d0*/  IADD3 R15, PT, PT, R21.reuse, 0x1, RZ ;  /* 0x00000001150f7810 */ /* 0x040fe40007ffe0ff */
[CC--:B------:R-:W-:Y:S02]  /*47e0*/  ISETP.EQ.OR P0, PT, R21.reuse, R3.reuse, P1 ;  /* 0x000000031500720c */ /* 0x0c0fe40000f02670 */
[----:B------:R-:W-:Y:S02]  /*47f0*/  IADD3 R17, PT, PT, R21, 0x2, RZ ;  /* 0x0000000215117810 */ /* 0x000fe40007ffe0ff */
[-C--:B------:R-:W-:Y:S02]  /*4800*/  ISETP.EQ.OR P2, PT, R15, R3.reuse, P1 ;  /* 0x000000030f00720c */ /* 0x080fe40000f42670 */
[----:B------:R-:W-:Y:S02]  /*4810*/  IADD3 R19, PT, PT, R21, 0x3, RZ ;  /* 0x0000000315137810 */ /* 0x000fe40007ffe0ff */
[----:B------:R-:W-:-:S02]  /*4820*/  ISETP.EQ.OR P3, PT, R17, R3, P1 ;  /* 0x000000031100720c */ /* 0x000fc40000f62670 */
[----:B------:R-:W-:-:S03]  /*4830*/  ISETP.EQ.OR P4, PT, R19, R3, P1 ;  /* 0x000000031300720c */ /* 0x000fc60000f82670 */
[----:B------:R-:W-:-:S04]  /*4840*/  @!P0 IMAD R13, R21, UR8, R20 ;  /* 0x00000008150d8c24 */ /* 0x000fc8000f8e0214 */
[----:B------:R-:W-:Y:S02]  /*4850*/  @!P2 IMAD R15, R15, UR8, R20 ;  /* 0x000000080f0fac24 */ /* 0x000fe4000f8e0214 */
[----:B------:R-:W-:-:S04]  /*4860*/  @!P0 IMAD.WIDE.U32 R12, R13, 0x8, R48 ;  /* 0x000000080d0c8825 */ /* 0x000fc800078e0030 */
[----:B------:R-:W-:Y:S02]  /*4870*/  @!P3 IMAD R17, R17, UR8, R20 ;  /* 0x000000081111bc24 */ /* 0x000fe4000f8e0214 */
[----:B------:R-:W-:Y:S01]  /*4880*/  @!P2 IMAD.WIDE.U32 R14, R15, 0x8, R48 ;  /* 0x000000080f0ea825 */ /* 0x000fe200078e0030 */
[----:B------:R-:W0:Y:S03]  /*4890*/  @!P0 LDG.E.64 R12, desc[UR10][R12.64] ;  /* 0x0000000a0c0c8981 */ /* 0x000e26000c1e1b00 */
[----:B------:R-:W-:Y:S02]  /*48a0*/  @!P4 IMAD R19, R19, UR8, R20 ;  /* 0x000000081313cc24 */ /* 0x000fe4000f8e0214 */
[--C-:B---3--:R-:W-:Y:S01]  /*48b0*/  @!P3 IMAD.WIDE.U32 R16, R17, 0x8, R48.reuse ;  /* 0x000000081110b825 */ /* 0x108fe200078e0030 */
[----:B------:R-:W2:Y:S03]  /*48c0*/  @!P2 LDG.E.64 R14, desc[UR10][R14.64] ;  /* 0x0000000a0e0ea981 */ /* 0x000ea6000c1e1b00 */
[----:B-1----:R-:W-:-:S02]  /*48d0*/  @!P4 IMAD.WIDE.U32 R18, R19, 0x8, R48 ;  /* 0x000000081312c825 */ /* 0x002fc400078e0030 */
[----:B------:R-:W3:Y:S04]  /*48e0*/  @!P3 LDG.E.64 R16, desc[UR10][R16.64] ;  /* 0x0000000a1010b981 */ /* 0x000ee8000c1e1b00 */
[----:B------:R-:W4:Y:S01]  /*48f0*/  @!P4 LDG.E.64 R18, desc[UR10][R18.64] ;  /* 0x0000000a1212c981 */ /* 0x000f22000c1e1b00 */
[----:B------:R-:W-:Y:S01]  /*4900*/  IADD3 R21, PT, PT, R21, 0x4, RZ ;  /* 0x0000000415157810 */ /* 0x000fe20007ffe0ff */
[----:B0-----:R-:W-:Y:S01]  /*4910*/  @!P0 FADD.FTZ R10, R10, R12 ;  /* 0x0000000c0a0a8221 */ /* 0x001fe20000010000 */
[----:B------:R-:W-:-:S03]  /*4920*/  @!P0 FADD.FTZ R11, R11, R13 ;  /* 0x0000000d0b0b8221 */ /* 0x000fc60000010000 */
[----:B--2---:R-:W-:Y:S01]  /*4930*/  @!P2 FADD.FTZ R10, R10, R14 ;  /* 0x0000000e0a0aa221 */ /* 0x004fe20000010000 */
[----:B------:R-:W-:-:S03]  /*4940*/  @!P2 FADD.FTZ R11, R11, R15 ;  /* 0x0000000f0b0ba221 */ /* 0x000fc60000010000 */
[----:B---3--:R-:W-:Y:S01]  /*4950*/  @!P3 FADD.FTZ R10, R10, R16 ;  /* 0x000000100a0ab221 */ /* 0x008fe20000010000 */
[----:B------:R-:W-:-:S03]  /*4960*/  @!P3 FADD.FTZ R11, R11, R17 ;  /* 0x000000110b0bb221 */ /* 0x000fc60000010000 */
[----:B----4-:R-:W-:Y:S01]  /*4970*/  @!P4 FADD.FTZ R10, R10, R18 ;  /* 0x000000120a0ac221 */ /* 0x010fe20000010000 */
[----:B------:R-:W-:-:S07]  /*4980*/  @!P4 FADD.FTZ R11, R11, R19 ;  /* 0x000000130b0bc221 */ /* 0x000fce0000010000 */
.L_x_301:
[----:B------:R-:W-:Y:S05]  /*4990*/  BRA.U !UP1, `(.L_x_296) ;  /* 0x0000000109707547 */ /* 0x000fea000b800000 */
[----:B---3--:R-:W2:Y:S01]  /*49a0*/  LDC R16, c[0x0][0x370] ;  /* 0x0000dc00ff107b82 */ /* 0x008ea20000000800 */
[----:B------:R-:W-:Y:S01]  /*49b0*/  UISETP.NE.AND UP0, UPT, UR7, 0x1, UPT ;  /* 0x000000010700788c */ /* 0x000fe2000bf05270 */
[----:B--2---:R-:W-:-:S08]  /*49c0*/  LOP3.LUT R16, R16, 0x1, RZ, 0xc0, !PT ;  /* 0x0000000110107812 */ /* 0x004fd000078ec0ff */
        /* <DEDUP_REMOVED lines=15> */
.L_x_302:
[----:B------:R-:W-:Y:S01]  /*4ac0*/  ISETP.EQ.OR P0, PT, R21, R3, P1 ;  /* 0x000000031500720c */ /* 0x000fe20000f02670 */
[----:B------:R-:W-:Y:S03]  /*4ad0*/  BSSY.RECONVERGENT B0, `(.L_x_296) ;  /* 0x0000008000007945 */ /* 0x000fe60003800200 */
[----:B------:R-:W-:-:S13]  /*4ae0*/  ISETP.NE.U32.OR P0, PT, R16, 0x1, P0 ;  /* 0x000000011000780c */ /* 0x000fda0000705470 */
[----:B------:R-:W-:Y:S05]  /*4af0*/  @P0 BRA `(.L_x_303) ;  /* 0x0000000000140947 */ /* 0x000fea0003800000 */
[----:B------:R-:W-:-:S04]  /*4b00*/  IMAD R13, R21, UR8, R20 ;  /* 0x00000008150d7c24 */ /* 0x000fc8000f8e0214 */
[----:B------:R-:W-:-:S06]  /*4b10*/  IMAD.WIDE.U32 R12, R13, 0x8, R48 ;  /* 0x000000080d0c7825 */ /* 0x000fcc00078e0030 */
[----:B------:R-:W0:Y:S02]  /*4b20*/  LDG.E.64 R12, desc[UR10][R12.64] ;  /* 0x0000000a0c0c7981 */ /* 0x000e24000c1e1b00 */
[----:B0-----:R-:W-:Y:S01]  /*4b30*/  FADD.FTZ R10, R10, R12 ;  /* 0x0000000c0a0a7221 */ /* 0x001fe20000010000 */
[----:B------:R-:W-:-:S07]  /*4b40*/  FADD.FTZ R11, R11, R13 ;  /* 0x0000000d0b0b7221 */ /* 0x000fce0000010000 */
.L_x_303:
[----:B------:R-:W-:Y:S05]  /*4b50*/  BSYNC.RECONVERGENT B0 ;  /* 0x0000000000007941 */ /* 0x000fea0003800200 */
.L_x_296:
[----:B------:R-:W5:Y:S01]  /*4b60*/  S2UR UR7, SR_CgaCtaId ;  /* 0x00000000000779c3 */ /* 0x000f620000008800 */
[----:B------:R-:W-:Y:S01]  /*4b70*/  UMOV UR5, 0x400 ;  /* 0x0000040000057882 */ /* 0x000fe20000000000 */
[C---:B---34-:R-:W-:Y:S02]  /*4b80*/  PRMT R16, R45.reuse, 0x7632, R16 ;  /* 0x000076322d107816 */ /* 0x058fe40000000010 */
[----:B------:R-:W-:Y:S02]  /*4b90*/  SHF.L.U32 R45, R45, 0x10, RZ ;  /* 0x000000102d2d7819 */ /* 0x000fe400000006ff */
[----:B------:R-:W-:Y:S01]  /*4ba0*/  SHF.L.U32 R16, R16, 0x10, RZ ;  /* 0x0000001010107819 */ /* 0x000fe200000006ff */
[----:B-----5:R-:W-:Y:S01]  /*4bb0*/  ULEA UR5, UR7, UR5, 0x18 ;  /* 0x0000000507057291 */ /* 0x020fe2000f8ec0ff */
[----:B------:R-:W3:Y:S08]  /*4bc0*/  LDCU.U8 UR7, c[0x0][0x414] ;  /* 0x00008280ff0777ac */ /* 0x000ef00008000000 */
[----:B------:R0:W-:Y:S01]  /*4bd0*/  @!P1 STS.64 [UR5+0x78], R10 ;  /* 0x0000780aff009988 */ /* 0x0001e20008000a05 */
[----:B------:R-:W-:Y:S01]  /*4be0*/  BAR.SYNC.DEFER_BLOCKING 0x0 ;  /* 0x0000000000007b1d */ /* 0x000fe20000010000 */
[----:B0-----:R-:W-:Y:S01]  /*4bf0*/  FADD.FTZ R10, R16, -UR14 ;  /* 0x8000000e100a7e21 */ /* 0x001fe20008010000 */
[----:B---3--:R-:W-:-:S03]  /*4c00*/  UISETP.NE.AND UP0, UPT, UR7, URZ, UPT ;  /* 0x000000ff0700728c */ /* 0x008fc6000bf05270 */
[----:B------:R-:W-:Y:S01]  /*4c10*/  FMUL.FTZ R10, R10, UR9 ;  /* 0x000000090a0a7c20 */ /* 0x000fe20008410000 */
[----:B------:R-:W0:Y:S01]  /*4c20*/  LDS.64 R12, [UR5+0x78] ;  /* 0x00007805ff0c7984 */ /* 0x000e220008000a00 */
[----:B------:R-:W0:Y:S02]  /*4c30*/  LDCU UR5, c[0x0][0x42c] ;  /* 0x00008580ff0577ac */ /* 0x000e240008000800 */
[----:B0-----:R-:W-:Y:S01]  /*4c40*/  FMUL.FTZ R14, R12, UR5 ;  /* 0x000000050c0e7c20 */ /* 0x001fe20008410000 */
[----:B------:R-:W-:Y:S01]  /*4c50*/  FMUL.FTZ R15, R13, UR5 ;  /* 0x000000050d0f7c20 */ /* 0x000fe20008410000 */
[C---:B------:R-:W-:Y:S01]  /*4c60*/  PRMT R13, R44.reuse, 0x7632, R13 ;  /* 0x000076322c0d7816 */ /* 0x040fe2000000000d */
[----:B------:R-:W-:Y:S01]  /*4c70*/  FADD.FTZ R12, R45, -UR14 ;  /* 0x8000000e2d0c7e21 */ /* 0x000fe20008010000 */
[----:B------:R-:W-:Y:S02]  /*4c80*/  SHF.L.U32 R44, R44, 0x10, RZ ;  /* 0x000000102c2c7819 */ /* 0x000fe400000006ff */
[----:B------:R-:W-:Y:S01]  /*4c90*/  SHF.L.U32 R11, R13, 0x10, RZ ;  /* 0x000000100d0b7819 */ /* 0x000fe200000006ff */
[----:B------:R-:W-:Y:S01]  /*4ca0*/  FMUL.FTZ R12, R12, UR9 ;  /* 0x000000090c0c7c20 */ /* 0x000fe20008410000 */
        /* <DEDUP_REMOVED lines=8> */
[----:B-1----:R-:W-:-:S05]  /*4d30*/  FADD.FTZ R19, R18, 1 ;  /* 0x3f80000012137421 */ /* 0x002fca0000010000 */
        /* <DEDUP_REMOVED lines=10> */
.L_x_304:
[----:B------:R-:W0:Y:S01]  /*4de0*/  LDCU UR5, c[0x0][0x41c] ;  /* 0x00008380ff0577ac */ /* 0x000e220008000800 */
[C-C-:B------:R-:W-:Y:S01]  /*4df0*/  FFMA.FTZ R12, R14.reuse, R12, R15.reuse ;  /* 0x0000000c0e0c7223 */ /* 0x140fe2000001000f */
[----:B------:R-:W-:Y:S01]  /*4e00*/  FFMA.FTZ R13, R14, R10, R15 ;  /* 0x0000000a0e0d7223 */ /* 0x000fe2000001000f */
[----:B------:R-:W-:Y:S01]  /*4e10*/  BSSY.RECONVERGENT B0, `(.L_x_305) ;  /* 0x0000019000007945 */ /* 0x000fe20003800200 */
[----:B------:R-:W3:Y:S01]  /*4e20*/  LDCU.64 UR16, c[0x0][0x400] ;  /* 0x00008000ff1077ac */ /* 0x000ee20008000a00 */
[C---:B------:R-:W-:Y:S01]  /*4e30*/  PRMT R19, R42.reuse, 0x7632, R19 ;  /* 0x000076322a137816 */ /* 0x040fe20000000013 */
[----:B------:R-:W-:Y:S01]  /*4e40*/  FFMA.FTZ R12, R7, R44, -R12 ;  /* 0x0000002c070c7223 */ /* 0x000fe2000001080c */
[----:B------:R-:W-:Y:S01]  /*4e50*/  SHF.L.U32 R42, R42, 0x10, RZ ;  /* 0x000000102a2a7819 */ /* 0x000fe200000006ff */
[----:B------:R-:W-:Y:S01]  /*4e60*/  FFMA.FTZ R13, R6, R11, -R13 ;  /* 0x0000000b060d7223 */ /* 0x000fe2000001080d */
[----:B0-----:R-:W-:-:S05]  /*4e70*/  IMAD R3, R3, UR5, R46 ;  /* 0x0000000503037c24 */ /* 0x001fca000f8e022e */
[----:B---3--:R-:W-:Y:S02]  /*4e80*/  ISETP.GE.U32.AND P0, PT, R3, UR16, PT ;  /* 0x0000001003007c0c */ /* 0x008fe4000bf06070 */
[----:B------:R-:W-:-:S04]  /*4e90*/  SHF.R.S32.HI R16, RZ, 0x1f, R3 ;  /* 0x0000001fff107819 */ /* 0x000fc80000011403 */
[----:B------:R-:W-:-:S13]  /*4ea0*/  ISETP.GE.AND.EX P0, PT, R16, UR17, PT, P0 ;  /* 0x0000001110007c0c */ /* 0x000fda000bf06300 */
[----:B------:R-:W-:Y:S05]  /*4eb0*/  @P0 BRA `(.L_x_306) ;  /* 0x0000000000380947 */ /* 0x000fea0003800000 */
[----:B------:R-:W0:Y:S01]  /*4ec0*/  LDCU.64 UR18, c[0x0][0x3f8] ;  /* 0x00007f00ff1277ac */ /* 0x000e220008000a00 */
[----:B------:R-:W-:Y:S01]  /*4ed0*/  MOV R10, R50 ;  /* 0x00000032000a7202 */ /* 0x000fe20000000f00 */
[----:B------:R-:W-:Y:S01]  /*4ee0*/  FMUL.FTZ R17, R12, UR9 ;  /* 0x000000090c117c20 */ /* 0x000fe20008410000 */
[----:B------:R-:W-:Y:S01]  /*4ef0*/  MOV R11, R53 ;  /* 0x00000035000b7202 */ /* 0x000fe20000000f00 */
[----:B------:R-:W3:Y:S01]  /*4f00*/  LDCU.64 UR12, c[0x0][0x380] ;  /* 0x00007000ff0c77ac */ /* 0x000ee20008000a00 */
[----:B0-----:R-:W-:Y:S02]  /*4f10*/  IMAD R16, R16, UR18, RZ ;  /* 0x0000001210107c24 */ /* 0x001fe4000f8e02ff */
[----:B------:R-:W-:-:S04]  /*4f20*/  IMAD.WIDE.U32 R10, R3, UR18, R10 ;  /* 0x00000012030a7c25 */ /* 0x000fc8000f8e000a */
[----:B------:R-:W-:Y:S02]  /*4f30*/  IMAD R21, R3, UR19, R16 ;  /* 0x0000001303157c24 */ /* 0x000fe4000f8e0210 */
[----:B------:R-:W-:Y:S01]  /*4f40*/  FMUL.FTZ R16, R13, UR9 ;  /* 0x000000090d107c20 */ /* 0x000fe20008410000 */
[----:B---3--:R-:W-:Y:S02]  /*4f50*/  LEA R12, P0, R10, UR12, 0x1 ;  /* 0x0000000c0a0c7c11 */ /* 0x008fe4000f8008ff */
[----:B------:R-:W-:Y:S02]  /*4f60*/  IADD3 R21, PT, PT, R11, R21, RZ ;  /* 0x000000150b157210 */ /* 0x000fe40007ffe0ff */
[----:B------:R-:W-:Y:S02]  /*4f70*/  F2FP.BF16.F32.PACK_AB R11, R16, R17 ;  /* 0x00000011100b723e */ /* 0x000fe400000010ff */
[----:B------:R-:W-:-:S05]  /*4f80*/  LEA.HI.X R13, R10, UR13, R21, 0x1, P0 ;  /* 0x0000000d0a0d7c11 */ /* 0x000fca00080f0c15 */
[----:B------:R0:W-:Y:S02]  /*4f90*/  STG.E desc[UR10][R12.64], R11 ;  /* 0x0000000b0c007986 */ /* 0x0001e4000c10190a */
.L_x_306:
[----:B------:R-:W-:Y:S05]  /*4fa0*/  BSYNC.RECONVERGENT B0 ;  /* 0x0000000000007941 */ /* 0x000fea0003800200 */
.L_x_305:
[C---:B0-----:R-:W-:Y:S02]  /*4fb0*/  PRMT R12, R43.reuse, 0x7632, R12 ;  /* 0x000076322b0c7816 */ /* 0x041fe4000000000c */
        /* <DEDUP_REMOVED lines=17> */
[----:B-1----:R-:W-:Y:S01]  /*50d0*/  FFMA.FTZ R18, R7, R43, R4 ;  /* 0x0000002b07127223 */ /* 0x002fe20000010004 */
[----:B--2---:R-:W-:-:S03]  /*50e0*/  FFMA.FTZ R20, R6, R12, R5 ;  /* 0x0000000c06147223 */ /* 0x004fc60000010005 */
        /* <DEDUP_REMOVED lines=16> */
.L_x_307:
[----:B------:R-:W-:Y:S01]  /*51f0*/  FFMA.FTZ R21, R14, R12, R15 ;  /* 0x0000000c0e157223 */ /* 0x000fe2000001000f */
[----:B------:R-:W-:Y:S01]  /*5200*/  BSSY.RECONVERGENT B0, `(.L_x_308) ;  /* 0x0000015000007945 */ /* 0x000fe20003800200 */
[----:B------:R-:W-:Y:S01]  /*5210*/  FFMA.FTZ R42, R7, R42, -R16 ;  /* 0x0000002a072a7223 */ /* 0x000fe20000010810 */
[----:B-1----:R-:W-:Y:S01]  /*5220*/  SHF.L.U32 R18, R11, 0x10, RZ ;  /* 0x000000100b127819 */ /* 0x002fe200000006ff */
[----:B------:R-:W-:Y:S01]  /*5230*/  FADD.FTZ R41, R41, -UR14 ;  /* 0x8000000e29297e21 */ /* 0x000fe20008010000 */
[----:B------:R-:W-:Y:S01]  /*5240*/  SHF.R.S32.HI R16, RZ, 0x1f, R17 ;  /* 0x0000001fff107819 */ /* 0x000fe20000011411 */
[----:B------:R-:W-:Y:S01]  /*5250*/  FFMA.FTZ R19, R6, R19, -R21 ;  /* 0x0000001306137223 */ /* 0x000fe20000010815 */
[----:B------:R-:W-:Y:S06]  /*5260*/  @P0 BRA `(.L_x_309) ;  /* 0x0000000000380947 */ /* 0x000fec0003800000 */
[----:B------:R-:W0:Y:S01]  /*5270*/  LDCU.64 UR12, c[0x0][0x3f8] ;  /* 0x00007f00ff0c77ac */ /* 0x000e220008000a00 */
[----:B------:R-:W-:Y:S01]  /*5280*/  MOV R11, R53 ;  /* 0x00000035000b7202 */ /* 0x000fe20000000f00 */
[----:B------:R-:W-:Y:S01]  /*5290*/  FMUL.FTZ R42, R42, UR9 ;  /* 0x000000092a2a7c20 */ /* 0x000fe20008410000 */
[----:B------:R-:W-:Y:S01]  /*52a0*/  FMUL.FTZ R19, R19, UR9 ;  /* 0x0000000913137c20 */ /* 0x000fe20008410000 */
        /* <DEDUP_REMOVED lines=10> */
.L_x_309:
[----:B------:R-:W-:Y:S05]  /*5350*/  BSYNC.RECONVERGENT B0 ;  /* 0x0000000000007941 */ /* 0x000fea0003800200 */
.L_x_308:
[----:B------:R-:W-:Y:S01]  /*5360*/  PRMT R11, R40, 0x7632, R11 ;  /* 0x00007632280b7816 */ /* 0x000fe2000000000b */
[----:B------:R-:W-:Y:S01]  /*5370*/  FMUL.FTZ R41, R41, UR9 ;  /* 0x0000000929297c20 */ /* 0x000fe20008410000 */
[----:B------:R-:W-:Y:S01]  /*5380*/  FADD.FTZ R18, R18, -UR14 ;  /* 0x8000000e12127e21 */ /* 0x000fe20008010000 */
[----:B------:R-:W-:Y:S02]  /*5390*/  ISETP.GE.AND.EX P1, PT, R16, UR17, PT, P1 ;  /* 0x0000001110007c0c */ /* 0x000fe4000bf26310 */
[----:B------:R-:W-:Y:S01]  /*53a0*/  SHF.L.U32 R40, R40, 0x10, RZ ;  /* 0x0000001028287819 */ /* 0x000fe200000006ff */
[----:B------:R-:W-:Y:S01]  /*53b0*/  FFMA.FTZ R24, R14, R41, R15 ;  /* 0x000000290e187223 */ /* 0x000fe2000001000f */
[----:B------:R-:W-:Y:S01]  /*53c0*/  SHF.L.U32 R11, R11, 0x10, RZ ;  /* 0x000000100b0b7819 */ /* 0x000fe200000006ff */
[----:B------:R-:W-:Y:S01]  /*53d0*/  FMUL.FTZ R26, R18, UR9 ;  /* 0x00000009121a7c20 */ /* 0x000fe20008410000 */
[----:B------:R-:W-:Y:S07]  /*53e0*/  BRA.U !UP0, `(.L_x_310) ;  /* 0x0000000108487547 */ /* 0x000fee000b800000 */
[----:B------:R-:W-:Y:S01]  /*53f0*/  FFMA.FTZ R10, R7, R41, R4 ;  /* 0x00000029070a7223 */ /* 0x000fe20000010004 */
[----:B0-----:R-:W-:-:S03]  /*5400*/  FFMA.FTZ R12, R6, R26, R5 ;  /* 0x0000001a060c7223 */ /* 0x001fc60000010005 */
[----:B------:R-:W-:Y:S01]  /*5410*/  FMUL.FTZ R13, R10, -1.4426950216293334961 ;  /* 0xbfb8aa3b0a0d7820 */ /* 0x000fe20000410000 */
[----:B--2---:R-:W-:-:S05]  /*5420*/  FMUL.FTZ R20, R12, -1.4426950216293334961 ;  /* 0xbfb8aa3b0c147820 */ /* 0x004fca0000410000 */
        /* <DEDUP_REMOVED lines=14> */
.L_x_310:
[----:B0-----:R-:W-:Y:S01]  /*5510*/  FFMA.FTZ R13, R14, R26, R15 ;  /* 0x0000001a0e0d7223 */ /* 0x001fe2000001000f */
[----:B------:R-:W-:Y:S01]  /*5520*/  BSSY.RECONVERGENT B0, `(.L_x_311) ;  /* 0x0000014000007945 */ /* 0x000fe20003800200 */
[----:B------:R-:W-:Y:S01]  /*5530*/  PRMT R18, R39, 0x7632, R18 ;  /* 0x0000763227127816 */ /* 0x000fe20000000012 */
[----:B------:R-:W-:Y:S01]  /*5540*/  FFMA.FTZ R24, R7, R40, -R24 ;  /* 0x0000002807187223 */ /* 0x000fe20000010818 */
[----:B------:R-:W-:Y:S01]  /*5550*/  SHF.L.U32 R39, R39, 0x10, RZ ;  /* 0x0000001027277819 */ /* 0x000fe200000006ff */
[----:B------:R-:W-:Y:S01]  /*5560*/  FFMA.FTZ R13, R6, R11, -R13 ;  /* 0x0000000b060d7223 */ /* 0x000fe2000001080d */
[----:B------:R-:W-:Y:S06]  /*5570*/  @P1 BRA `(.L_x_312) ;  /* 0x0000000000381947 */ /* 0x000fec0003800000 */
        /* <DEDUP_REMOVED lines=9> */
[----:B-1----:R-:W-:Y:S02]  /*5610*/  LEA R12, P0, R10, UR18, 0x1 ;  /* 0x000000120a0c7c11 */ /* 0x002fe4000f8008ff */
[----:B------:R-:W-:Y:S02]  /*5620*/  IADD3 R19, PT, PT, R11, R19, RZ ;  /* 0x000000130b137210 */ /* 0x000fe40007ffe0ff */
[----:B------:R-:W-:Y:S02]  /*5630*/  F2FP.BF16.F32.PACK_AB R11, R16, R17 ;  /* 0x00000011100b723e */ /* 0x000fe400000010ff */
[----:B------:R-:W-:-:S05]  /*5640*/  LEA.HI.X R13, R10, UR19, R19, 0x1, P0 ;  /* 0x000000130a0d7c11 */ /* 0x000fca00080f0c13 */
[----:B------:R0:W-:Y:S02]  /*5650*/  STG.E desc[UR10][R12.64], R11 ;  /* 0x0000000b0c007986 */ /* 0x0001e4000c10190a */
.L_x_312:
[----:B------:R-:W-:Y:S05]  /*5660*/  BSYNC.RECONVERGENT B0 ;  /* 0x0000000000007941 */ /* 0x000fea0003800200 */
.L_x_311:
[----:B------:R-:W-:Y:S01]  /*5670*/  PRMT R16, R37, 0x7632, R16 ;  /* 0x0000763225107816 */ /* 0x000fe20000000010 */
[----:B0-----:R-:W-:Y:S01]  /*5680*/  FADD.FTZ R12, R39, -UR14 ;  /* 0x8000000e270c7e21 */ /* 0x001fe20008010000 */
[----:B------:R-:W-:Y:S02]  /*5690*/  PRMT R17, R35, 0x7632, R17 ;  /* 0x0000763223117816 */ /* 0x000fe40000000011 */
[----:B------:R-:W-:Y:S01]  /*56a0*/  SHF.L.U32 R13, R8, 0x10, RZ ;  /* 0x00000010080d7819 */ /* 0x000fe200000006ff */
[----:B------:R-:W-:Y:S01]  /*56b0*/  FMUL.FTZ R12, R12, UR9 ;  /* 0x000000090c0c7c20 */ /* 0x000fe20008410000 */
[----:B------:R-:W-:Y:S02]  /*56c0*/  SHF.L.U32 R8, R16, 0x10, RZ ;  /* 0x0000001010087819 */ /* 0x000fe400000006ff */
[----:B------:R-:W-:Y:S01]  /*56d0*/  SHF.L.U32 R37, R37, 0x10, RZ ;  /* 0x0000001025257819 */ /* 0x000fe200000006ff */
[----:B------:R-:W-:Y:S01]  /*56e0*/  FADD.FTZ R22, R13, -UR14 ;  /* 0x8000000e0d167e21 */ /* 0x000fe20008010000 */
        /* <DEDUP_REMOVED lines=11> */
[----:B--2---:R-:W-:Y:S01]  /*57a0*/  FADD.FTZ R20, R29, -UR14 ;  /* 0x8000000e1d147e21 */ /* 0x004fe20008010000 */
[----:B------:R-:W-:Y:S01]  /*57b0*/  PRMT R11, R38, 0x7632, R11 ;  /* 0x00007632260b7816 */ /* 0x000fe2000000000b */
[----:B------:R-:W-:Y:S01]  /*57c0*/  FADD.FTZ R13, R18, -UR14 ;  /* 0x8000000e120d7e21 */ /* 0x000fe20008010000 */
[----:B------:R-:W-:Y:S01]  /*57d0*/  SHF.L.U32 R10, R38, 0x10, RZ ;  /* 0x00000010260a7819 */ /* 0x000fe200000006ff */
        /* <DEDUP_REMOVED lines=30> */
.L_x_313:
[C---:B------:R-:W-:Y:S01]  /*59c0*/  IADD3 R13, PT, PT, R3.reuse, 0x60, RZ ;  /* 0x00000060030d7810 */ /* 0x040fe20007ffe0ff */
[C-C-:B------:R-:W-:Y:S01]  /*59d0*/  FFMA.FTZ R12, R14.reuse, R12, R15.reuse ;  /* 0x0000000c0e0c7223 */ /* 0x140fe2000001000f */
[----:B------:R-:W-:Y:S01]  /*59e0*/  IADD3 R29, PT, PT, R3, 0x80, RZ ;  /* 0x00000080031d7810 */ /* 0x000fe20007ffe0ff */
[C---:B------:R-:W-:Y:S01]  /*59f0*/  FFMA.FTZ R37, R14.reuse, R40, R15 ;  /* 0x000000280e257223 */ /* 0x040fe2000001000f */
[----:B------:R-:W-:Y:S01]  /*5a00*/  ISETP.GE.U32.AND P2, PT, R13, UR16, PT ;  /* 0x000000100d007c0c */ /* 0x000fe2000bf46070 */
[----:B------:R-:W-:Y:S01]  /*5a10*/  BSSY.RECONVERGENT B0, `(.L_x_314) ;  /* 0x000002a000007945 */ /* 0x000fe20003800200 */
[----:B------:R-:W-:Y:S01]  /*5a20*/  SHF.R.S32.HI R39, RZ, 0x1f, R13 ;  /* 0x0000001fff277819 */ /* 0x000fe2000001140d */
[C-C-:B------:R-:W-:Y:S01]  /*5a30*/  FFMA.FTZ R40, R14.reuse, R44, R15.reuse ;  /* 0x0000002c0e287223 */ /* 0x140fe2000001000f */
[----:B------:R-:W-:Y:S01]  /*5a40*/  IADD3 R19, PT, PT, R3, 0xa0, RZ ;  /* 0x000000a003137810 */ /* 0x000fe20007ffe0ff */
[C-C-:B------:R-:W-:Y:S01]  /*5a50*/  FFMA.FTZ R33, R14.reuse, R42, R15.reuse ;  /* 0x0000002a0e217223 */ /* 0x140fe2000001000f */
        /* <DEDUP_REMOVED lines=9> */
[C-C-:B------:R-:W-:Y:S01]  /*5af0*/  FFMA.FTZ R38, R14.reuse, R20, R15.reuse ;  /* 0x000000140e267223 */ /* 0x140fe2000001000f */
[----:B------:R-:W-:Y:S01]  /*5b00*/  ISETP.GE.U32.AND P1, PT, R21, UR16, PT ;  /* 0x0000001015007c0c */ /* 0x000fe2000bf26070 */
[----:B------:R-:W-:Y:S01]  /*5b10*/  FFMA.FTZ R15, R14, R22, R15 ;  /* 0x000000160e0f7223 */ /* 0x000fe2000001000f */
[----:B------:R-:W-:Y:S01]  /*5b20*/  SHF.R.S32.HI R35, RZ, 0x1f, R29 ;  /* 0x0000001fff237819 */ /* 0x000fe2000001141d */
[----:B------:R-:W-:Y:S01]  /*5b30*/  FFMA.FTZ R12, R7, R10, -R12 ;  /* 0x0000000a070c7223 */ /* 0x000fe2000001080c */
[----:B------:R-:W-:Y:S01]  /*5b40*/  SHF.R.S32.HI R23, RZ, 0x1f, R19 ;  /* 0x0000001fff177819 */ /* 0x000fe20000011413 */
[----:B------:R-:W-:Y:S01]  /*5b50*/  FFMA.FTZ R37, R6, R11, -R37 ;  /* 0x0000000b06257223 */ /* 0x000fe20000010825 */
[----:B------:R-:W-:-:S02]  /*5b60*/  SHF.R.S32.HI R25, RZ, 0x1f, R21 ;  /* 0x0000001fff197819 */ /* 0x000fc40000011415 */
[----:B------:R-:W-:Y:S02]  /*5b70*/  ISETP.GE.U32.AND P0, PT, R3, UR16, PT ;  /* 0x0000001003007c0c */ /* 0x000fe4000bf06070 */
[----:B------:R-:W-:Y:S02]  /*5b80*/  ISETP.GE.AND.EX P3, PT, R35, UR17, PT, P3 ;  /* 0x0000001123007c0c */ /* 0x000fe4000bf66330 */
[----:B------:R-:W-:Y:S02]  /*5b90*/  ISETP.GE.AND.EX P4, PT, R23, UR17, PT, P4 ;  /* 0x0000001117007c0c */ /* 0x000fe4000bf86340 */
[----:B------:R-:W-:Y:S02]  /*5ba0*/  ISETP.GE.AND.EX P1, PT, R25, UR17, PT, P1 ;  /* 0x0000001119007c0c */ /* 0x000fe4000bf26310 */
[----:B------:R-:W-:Y:S01]  /*5bb0*/  PRMT R14, R36, 0x7632, R14 ;  /* 0x00007632240e7816 */ /* 0x000fe2000000000e */
[----:B------:R-:W-:Y:S10]  /*5bc0*/  @P2 BRA `(.L_x_315) ;  /* 0x0000000000382947 */ /* 0x000ff40003800000 */
        /* <DEDUP_REMOVED lines=9> */
[C---:B-1----:R-:W-:Y:S02]  /*5c60*/  LEA R12, P2, R10.reuse, UR18, 0x1 ;  /* 0x000000120a0c7c11 */ /* 0x042fe4000f8408ff */
[----:B------:R-:W-:Y:S02]  /*5c70*/  IADD3 R13, PT, PT, R11, R13, RZ ;  /* 0x0000000d0b0d7210 */ /* 0x000fe40007ffe0ff */
[----:B------:R-:W-:Y:S02]  /*5c80*/  F2FP.BF16.F32.PACK_AB R37, R37, R48 ;  /* 0x000000302525723e */ /* 0x000fe400000010ff */
[----:B------:R-:W-:-:S05]  /*5c90*/  LEA.HI.X R13, R10, UR19, R13, 0x1, P2 ;  /* 0x000000130a0d7c11 */ /* 0x000fca00090f0c0d */
[----:B------:R0:W-:Y:S02]  /*5ca0*/  STG.E desc[UR10][R12.64], R37 ;  /* 0x000000250c007986 */ /* 0x0001e4000c10190a */
.L_x_315:
[----:B------:R-:W-:Y:S05]  /*5cb0*/  BSYNC.RECONVERGENT B0 ;  /* 0x0000000000007941 */ /* 0x000fea0003800200 */
.L_x_314:
        /* <DEDUP_REMOVED lines=21> */
.L_x_316:
[----:B------:R-:W-:Y:S01]  /*5e10*/  BSSY.RECONVERGENT B0, `(.L_x_317) ;  /* 0x0000013000007945 */ /* 0x000fe20003800200 */
[----:B------:R-:W-:Y:S01]  /*5e20*/  FFMA.FTZ R40, R7, R36, -R40 ;  /* 0x0000002407287223 */ /* 0x000fe20000010828 */
[----:B------:R-:W-:Y:S01]  /*5e30*/  PRMT R36, R34, 0x7632, R36 ;  /* 0x0000763222247816 */ /* 0x000fe20000000024 */
[----:B------:R-:W-:Y:S01]  /*5e40*/  FFMA.FTZ R14, R6, R14, -R33 ;  /* 0x0000000e060e7223 */ /* 0x000fe20000010821 */
        /* <DEDUP_REMOVED lines=15> */
.L_x_318:
[----:B------:R-:W-:Y:S05]  /*5f40*/  BSYNC.RECONVERGENT B0 ;  /* 0x0000000000007941 */ /* 0x000fea0003800200 */
.L_x_317:
[----:B------:R-:W-:Y:S02]  /*5f50*/  SHF.L.U32 R34, R34, 0x10, RZ ;  /* 0x0000001022227819 */ /* 0x000fe400000006ff */
[----:B------:R-:W-:Y:S01]  /*5f60*/  SHF.L.U32 R10, R36, 0x10, RZ ;  /* 0x00000010240a7819 */ /* 0x000fe200000006ff */
[----:B------:R-:W-:Y:S06]  /*5f70*/  BRA.U !UP0, `(.L_x_319) ;  /* 0x0000000108487547 */ /* 0x000fec000b800000 */
[----:B------:R-:W-:Y:S01]  /*5f80*/  FFMA.FTZ R24, R6, R24, R5 ;  /* 0x0000001806187223 */ /* 0x000fe20000010005 */
[----:B------:R-:W-:-:S03]  /*5f90*/  FFMA.FTZ R8, R7, R8, R4 ;  /* 0x0000000807087223 */ /* 0x000fc60000010004 */
[----:B------:R-:W-:Y:S01]  /*5fa0*/  FMUL.FTZ R14, R24, -1.4426950216293334961 ;  /* 0xbfb8aa3b180e7820 */ /* 0x000fe20000410000 */
[----:B-1----:R-:W-:-:S05]  /*5fb0*/  FMUL.FTZ R11, R8, -1.4426950216293334961 ;  /* 0xbfb8aa3b080b7820 */ /* 0x002fca0000410000 */
[----:B------:R-:W1:Y:S04]  /*5fc0*/  MUFU.EX2 R14, R14 ;  /* 0x0000000e000e7308 */ /* 0x000e680000000800 */
[----:B------:R-:W0:Y:S01]  /*5fd0*/  MUFU.EX2 R11, R11 ;  /* 0x0000000b000b7308 */ /* 0x000e220000000800 */
[----:B-1----:R-:W-:Y:S01]  /*5fe0*/  FADD.FTZ R29, R14, 1 ;  /* 0x3f8000000e1d7421 */ /* 0x002fe20000010000 */
[----:B0-----:R-:W-:-:S05]  /*5ff0*/  FADD.FTZ R12, R11, 1 ;  /* 0x3f8000000b0c7421 */ /* 0x001fca0000010000 */
        /* <DEDUP_REMOVED lines=10> */
.L_x_319:
[----:B------:R-:W-:Y:S01]  /*60a0*/  BSSY.RECONVERGENT B0, `(.L_x_320) ;  /* 0x0000012000007945 */ /* 0x000fe20003800200 */
[----:B------:R-:W-:Y:S01]  /*60b0*/  FFMA.FTZ R26, R7, R34, -R26 ;  /* 0x00000022071a7223 */ /* 0x000fe2000001081a */
[----:B------:R-:W-:Y:S02]  /*60c0*/  FFMA.FTZ R8, R6, R10, -R17 ;  /* 0x0000000a06087223 */ /* 0x000fe40000010811 */
[----:B------:R-:W-:Y:S05]  /*60d0*/  @P4 BRA `(.L_x_321) ;  /* 0x0000000000384947 */ /* 0x000fea0003800000 */
[----:B------:R-:W0:Y:S01]  /*60e0*/  LDCU.64 UR12, c[0x0][0x3f8] ;  /* 0x00007f00ff0c77ac */ /* 0x000e220008000a00 */
[----:B------:R-:W-:Y:S01]  /*60f0*/  MOV R10, R50 ;  /* 0x00000032000a7202 */ /* 0x000fe20000000f00 */
[----:B------:R-:W-:Y:S01]  /*6100*/  FMUL.FTZ R17, R26, UR9 ;  /* 0x000000091a117c20 */ /* 0x000fe20008410000 */
[----:B-1----:R-:W-:Y:S01]  /*6110*/  MOV R11, R53 ;  /* 0x00000035000b7202 */ /* 0x002fe20000000f00 */
[----:B------:R-:W1:Y:S01]  /*6120*/  LDCU.64 UR18, c[0x0][0x380] ;  /* 0x00007000ff1277ac */ /* 0x000e620008000a00 */
[----:B------:R-:W-:Y:S01]  /*6130*/  FMUL.FTZ R8, R8, UR9 ;  /* 0x0000000908087c20 */ /* 0x000fe20008410000 */
        /* <DEDUP_REMOVED lines=8> */
.L_x_321:
[----:B------:R-:W-:Y:S05]  /*61c0*/  BSYNC.RECONVERGENT B0 ;  /* 0x0000000000007941 */ /* 0x000fea0003800200 */
.L_x_320:
        /* <DEDUP_REMOVED lines=21> */
.L_x_322:
[----:B------:R-:W-:Y:S01]  /*6320*/  BSSY.RECONVERGENT B0, `(.L_x_323) ;  /* 0x0000012000007945 */ /* 0x000fe20003800200 */
[----:B------:R-:W-:Y:S01]  /*6330*/  FFMA.FTZ R30, R7, R32, -R30 ;  /* 0x00000020071e7223 */ /* 0x000fe2000001081e */
[----:B------:R-:W-:Y:S02]  /*6340*/  FFMA.FTZ R8, R6, R31, -R27 ;  /* 0x0000001f06087223 */ /* 0x000fe4000001081b */
[----:B------:R-:W-:Y:S05]  /*6350*/  @P1 BRA `(.L_x_324) ;  /* 0x0000000000381947 */ /* 0x000fea0003800000 */
[----:B------:R-:W3:Y:S01]  /*6360*/  LDCU.64 UR12, c[0x0][0x3f8] ;  /* 0x00007f00ff0c77ac */ /* 0x000ee20008000a00 */
[----:B------:R-:W-:Y:S01]  /*6370*/  MOV R10, R50 ;  /* 0x00000032000a7202 */ /* 0x000fe20000000f00 */
[----:B------:R-:W-:Y:S01]  /*6380*/  FMUL.FTZ R17, R30, UR9 ;  /* 0x000000091e117c20 */ /* 0x000fe20008410000 */
[----:B-12---:R-:W-:Y:S01]  /*6390*/  MOV R11, R53 ;  /* 0x00000035000b7202 */ /* 0x006fe20000000f00 */
[----:B------:R-:W1:Y:S01]  /*63a0*/  LDCU.64 UR18, c[0x0][0x380] ;  /* 0x00007000ff1277ac */ /* 0x000e620008000a00 */
[----:B------:R-:W-:Y:S01]  /*63b0*/  FMUL.FTZ R8, R8, UR9 ;  /* 0x0000000908087c20 */ /* 0x000fe20008410000 */
[----:B---3--:R-:W-:Y:S02]  /*63c0*/  IMAD R14, R25, UR12, RZ ;  /* 0x0000000c190e7c24 */ /* 0x008fe4000f8e02ff */
[----:B0-----:R-:W-:-:S04]  /*63d0*/  IMAD.WIDE.U32 R12, R21, UR12, R10 ;  /* 0x0000000c150c7c25 */ /* 0x001fc8000f8e000a */
[----:B------:R-:W-:Y:S01]  /*63e0*/  IMAD R21, R21, UR13, R14 ;  /* 0x0000000d15157c24 */ /* 0x000fe2000f8e020e */
[----:B-1----:R-:W-:-:S04]  /*63f0*/  LEA R10, P1, R12, UR18, 0x1 ;  /* 0x000000120c0a7c11 */ /* 0x002fc8000f8208ff */
[----:B------:R-:W-:Y:S02]  /*6400*/  IADD3 R21, PT, PT, R13, R21, RZ ;  /* 0x000000150d157210 */ /* 0x000fe40007ffe0ff */
[----:B------:R-:W-:Y:S02]  /*6410*/  F2FP.BF16.F32.PACK_AB R13, R8, R17 ;  /* 0x00000011080d723e */ /* 0x000fe400000010ff */
[----:B------:R-:W-:-:S05]  /*6420*/  LEA.HI.X R11, R12, UR19, R21, 0x1, P1 ;  /* 0x000000130c0b7c11 */ /* 0x000fca00088f0c15 */
[----:B------:R3:W-:Y:S02]  /*6430*/  STG.E desc[UR10][R10.64], R13 ;  /* 0x0000000d0a007986 */ /* 0x0007e4000c10190a */
.L_x_324:
[----:B------:R-:W-:Y:S05]  /*6440*/  BSYNC.RECONVERGENT B0 ;  /* 0x0000000000007941 */ /* 0x000fea0003800200 */
.L_x_323:
[----:B------:R-:W-:Y:S02]  /*6450*/  SHF.L.U32 R28, R28, 0x10, RZ ;  /* 0x000000101c1c7819 */ /* 0x000fe400000006ff */
[----:B------:R-:W-:Y:S02]  /*6460*/  SHF.R.S32.HI R18, RZ, 0x1f, R3 ;  /* 0x0000001fff127819 */ /* 0x000fe40000011403 */
[----:B------:R-:W-:Y:S01]  /*6470*/  SHF.L.U32 R9, R9, 0x10, RZ ;  /* 0x0000001009097819 */ /* 0x000fe200000006ff */
[----:B------:R-:W-:Y:S06]  /*6480*/  BRA.U !UP0, `(.L_x_325) ;  /* 0x0000000108487547 */ /* 0x000fec000b800000 */
[----:B------:R-:W-:Y:S01]  /*6490*/  FFMA.FTZ R4, R7, R20, R4 ;  /* 0x0000001407047223 */ /* 0x000fe20000010004 */
[----:B------:R-:W-:-:S03]  /*64a0*/  FFMA.FTZ R5, R6, R22, R5 ;  /* 0x0000001606057223 */ /* 0x000fc60000010005 */
[----:B------:R-:W-:Y:S01]  /*64b0*/  FMUL.FTZ R8, R4, -1.4426950216293334961 ;  /* 0xbfb8aa3b04087820 */ /* 0x000fe20000410000 */
[----:B012---:R-:W-:-:S05]  /*64c0*/  FMUL.FTZ R12, R5, -1.4426950216293334961 ;  /* 0xbfb8aa3b050c7820 */ /* 0x007fca0000410000 */
[----:B------:R-:W3:Y:S04]  /*64d0*/  MUFU.EX2 R8, R8 ;  /* 0x0000000800087308 */ /* 0x000ee80000000800 */
[----:B------:R-:W0:Y:S01]  /*64e0*/  MUFU.EX2 R12, R12 ;  /* 0x0000000c000c7308 */ /* 0x000e220000000800 */
[----:B---3--:R-:W-:Y:S01]  /*64f0*/  FADD.FTZ R10, R8, 1 ;  /* 0x3f800000080a7421 */ /* 0x008fe20000010000 */
        /* <DEDUP_REMOVED lines=11> */
.L_x_325:
[----:B------:R-:W-:Y:S01]  /*65b0*/  ISETP.GE.AND.EX P0, PT, R18, UR17, PT, P0 ;  /* 0x0000001112007c0c */ /* 0x000fe2000bf06300 */
[----:B------:R-:W-:Y:S01]  /*65c0*/  FFMA.FTZ R38, R7, R28, -R38 ;  /* 0x0000001c07267223 */ /* 0x000fe20000010826 */
[----:B------:R-:W-:Y:S01]  /*65d0*/  FFMA.FTZ R15, R6, R9, -R15 ;  /* 0x00000009060f7223 */ /* 0x000fe2000001080f */
[----:B------:R-:W-:Y:S02]  /*65e0*/  BSSY.RECONVERGENT B0, `(.L_x_326) ;  /* 0x000000f000007945 */ /* 0x000fe40003800200 */
[----:B------:R-:W-:Y:S01]  /*65f0*/  FMUL.FTZ R38, R38, UR9 ;  /* 0x0000000926267c20 */ /* 0x000fe20008410000 */
[----:B------:R-:W-:-:S07]  /*6600*/  FMUL.FTZ R15, R15, UR9 ;  /* 0x000000090f0f7c20 */ /* 0x000fce0008410000 */
[----:B------:R-:W-:Y:S05]  /*6610*/  @P0 BRA `(.L_x_327) ;  /* 0x00000000002c0947 */ /* 0x000fea0003800000 */
[----:B------:R-:W4:Y:S01]  /*6620*/  LDCU.64 UR12, c[0x0][0x3f8] ;  /* 0x00007f00ff0c77ac */ /* 0x000f220008000a00 */
[----:B------:R-:W-:Y:S01]  /*6630*/  MOV R51, R53 ;  /* 0x0000003500337202 */ /* 0x000fe20000000f00 */
[----:B------:R-:W5:Y:S01]  /*6640*/  LDCU.64 UR14, c[0x0][0x380] ;  /* 0x00007000ff0e77ac */ /* 0x000f620008000a00 */
[----:B----4-:R-:W-:Y:S02]  /*6650*/  IMAD R18, R18, UR12, RZ ;  /* 0x0000000c12127c24 */ /* 0x010fe4000f8e02ff */
[----:B------:R-:W-:-:S04]  /*6660*/  IMAD.WIDE.U32 R50, R3, UR12, R50 ;  /* 0x0000000c03327c25 */ /* 0x000fc8000f8e0032 */
[----:B------:R-:W-:Y:S01]  /*6670*/  IMAD R3, R3, UR13, R18 ;  /* 0x0000000d03037c24 */ /* 0x000fe2000f8e0212 */
[----:B-----5:R-:W-:-:S04]  /*6680*/  LEA R4, P0, R50, UR14, 0x1 ;  /* 0x0000000e32047c11 */ /* 0x020fc8000f8008ff */
[----:B------:R-:W-:-:S04]  /*6690*/  IADD3 R3, PT, PT, R51, R3, RZ ;  /* 0x0000000333037210 */ /* 0x000fc80007ffe0ff */
[----:B------:R-:W-:Y:S02]  /*66a0*/  LEA.HI.X R5, R50, UR15, R3, 0x1, P0 ;  /* 0x0000000f32057c11 */ /* 0x000fe400080f0c03 */
[----:B------:R-:W-:-:S05]  /*66b0*/  F2FP.BF16.F32.PACK_AB R3, R15, R38 ;  /* 0x000000260f03723e */ /* 0x000fca00000010ff */
[----:B------:R4:W-:Y:S02]  /*66c0*/  STG.E desc[UR10][R4.64], R3 ;  /* 0x0000000304007986 */ /* 0x0009e4000c10190a */
.L_x_327:
[----:B------:R-:W-:Y:S05]  /*66d0*/  BSYNC.RECONVERGENT B0 ;  /* 0x0000000000007941 */ /* 0x000fea0003800200 */
.L_x_326:
[----:B------:R-:W5:Y:S01]  /*66e0*/  LDCU UR5, c[0x0][0x410] ;  /* 0x00008200ff0577ac */ /* 0x000f620008000800 */
[----:B------:R-:W5:Y:S01]  /*66f0*/  LDCU UR7, c[0x0][0x3e0] ;  /* 0x00007c00ff0777ac */ /* 0x000f620008000800 */
[----:B------:R-:W-:Y:S02]  /*6700*/  UIADD3 UR6, UPT, UPT, UR8, UR6, URZ ;  /* 0x0000000608067290 */ /* 0x000fe4000fffe0ff */
[----:B------:R-:W-:Y:S02]  /*6710*/  UIADD3 UR4, UPT, UPT, UR4, 0x1, URZ ;  /* 0x0000000104047890 */ /* 0x000fe4000fffe0ff */
[----:B-----5:R-:W-:-:S04]  /*6720*/  UIMAD UR5, UR5, UR7, URZ ;  /* 0x00000007050572a4 */ /* 0x020fc8000f8e02ff */
[----:B------:R-:W-:-:S09]  /*6730*/  UISETP.GE.AND UP0, UPT, UR6, UR5, UPT ;  /* 0x000000050600728c */ /* 0x000fd2000bf06270 */
[----:B------:R-:W-:Y:S05]  /*6740*/  BRA.U !UP0, `(.L_x_328) ;  /* 0xffffff9908807547 */ /* 0x000fea000b83ffff */
.L_x_285:
[----:B------:R-:W5:Y:S01]  /*6750*/  S2R R9, SR_TID.X ;  /* 0x0000000000097919 */ /* 0x000f620000002100 */
[----:B----4-:R-:W4:Y:S01]  /*6760*/  LDC R4, c[0x0][0x370] ;  /* 0x0000dc00ff047b82 */ /* 0x010f220000000800 */
[----:B------:R-:W-:Y:S07]  /*6770*/  BSSY.RECONVERGENT B0, `(.L_x_329) ;  /* 0x000000e000007945 */ /* 0x000fee0003800200 */
[----:B------:R-:W0:Y:S08]  /*6780*/  LDC R7, c[0x0][0x374] ;  /* 0x0000dd00ff077b82 */ /* 0x000e300000000800 */
[----:B------:R-:W1:Y:S01]  /*6790*/  LDC.64 R2, c[0x0][0x3c8] ;  /* 0x0000f200ff027b82 */ /* 0x000e620000000a00 */
[----:B----4-:R-:W-:-:S02]  /*67a0*/  ISETP.NE.AND P0, PT, R4, 0x1, PT ;  /* 0x000000010400780c */ /* 0x010fc40003f05270 */
[----:B-----5:R-:W-:Y:S02]  /*67b0*/  ISETP.NE.AND P1, PT, R9, RZ, PT ;  /* 0x000000ff0900720c */ /* 0x020fe40003f25270 */
[----:B0-----:R-:W-:-:S04]  /*67c0*/  SHF.L.U32 R0, R7, 0x1, RZ ;  /* 0x0000000107007819 */ /* 0x001fc800000006ff */
[----:B------:R-:W-:-:S05]  /*67d0*/  SEL R5, R0, RZ, P0 ;  /* 0x000000ff00057207 */ /* 0x000fca0000000000 */
[----:B-1----:R-:W-:Y:S02]  /*67e0*/  IMAD.WIDE.U32 R2, R5, 0x4, R2 ;  /* 0x0000000405027825 */ /* 0x002fe400078e0002 */
[----:B------:R-:W-:Y:S05]  /*67f0*/  @P1 BRA `(.L_x_330) ;  /* 0x0000000000141947 */ /* 0x000fea0003800000 */
[----:B------:R-:W-:Y:S01]  /*6800*/  HFMA2 R5, -RZ, RZ, 0, 5.9604644775390625e-08 ;  /* 0x00000001ff057431 */ /* 0x000fe200000001ff */
[----:B------:R-:W-:Y:S06]  /*6810*/  MEMBAR.ALL.GPU ;  /* 0x0000000000007992 */ /* 0x000fec000000a000 */
[----:B------:R-:W-:-:S00]  /*6820*/  ERRBAR ;  /* 0x00000000000079ab */ /* 0x000fc00000000000 */
[----:B------:R-:W-:Y:S06]  /*6830*/  CGAERRBAR ;  /* 0x00000000000075ab */ /* 0x000fec0000000000 */
[----:B------:R0:W-:Y:S02]  /*6840*/  REDG.E.ADD.S32.STRONG.GPU desc[UR10][R2.64], R5 ;  /* 0x000000050200798e */ /* 0x0001e4000c12e30a */
.L_x_330:
[----:B------:R-:W-:Y:S05]  /*6850*/  BSYNC.RECONVERGENT B0 ;  /* 0x0000000000007941 */ /* 0x000fea0003800200 */
.L_x_329:
        /* <DEDUP_REMOVED lines=11> */
.L_x_332:
[----:B------:R-:W4:Y:S04]  /*6910*/  LDG.E.STRONG.GPU R5, desc[UR10][R2.64] ;  /* 0x0000000a02057981 */ /* 0x000f28000c1ef900 */
[----:B----4-:R-:W-:Y:S01]  /*6920*/  CCTL.IVALL ;  /* 0x00000000ff00798f */ /* 0x010fe20002000000 */
[----:B------:R-:W-:Y:S05]  /*6930*/  YIELD ;  /* 0x0000000000007946 */ /* 0x000fea0003800000 */
[----:B------:R-:W-:-:S13]  /*6940*/  ISETP.NE.AND P0, PT, R5, R0, PT ;  /* 0x000000000500720c */ /* 0x000fda0003f05270 */
[----:B------:R-:W-:Y:S05]  /*6950*/  @P0 BRA `(.L_x_332) ;  /* 0xfffffffc00ec0947 */ /* 0x000fea000383ffff */
.L_x_331:
        /* <DEDUP_REMOVED lines=13> */
[----:B--23--:R-:W-:-:S04]  /*6a30*/  IADD3 R11, P1, PT, R2, 0x180, RZ ;  /* 0x00000180020b7810 */ /* 0x00cfc80007f3e0ff */
        /* <DEDUP_REMOVED lines=44> */
[----:B------:R-:W-:Y:S01]  /*6d00*/  SHF.L.U32 R31, R5, 0x2, RZ ;  /* 0x00000002051f7819 */ /* 0x000fe200000006ff */
[----:B------:R-:W-:Y:S01]  /*6d10*/  UMOV UR4, URZ ;  /* 0x000000ff00047c82 */ /* 0x000fe20008000000 */
[----:B------:R-:W-:-:S02]  /*6d20*/  SHF.L.U64.HI R33, R0, 0x2, R3 ;  /* 0x0000000200217819 */ /* 0x000fc40000010203 */
[----:B------:R-:W-:Y:S02]  /*6d30*/  IADD3 R19, PT, PT, R7, UR4, RZ ;  /* 0x0000000407137c10 */ /* 0x000fe4000fffe0ff */
[----:B------:R-:W-:Y:S01]  /*6d40*/  MOV R2, R6 ;  /* 0x0000000600027202 */ /* 0x000fe20000000f00 */
[----:B------:R-:W-:Y:S01]  /*6d50*/  IMAD.WIDE.U32 R6, R4, 0x4, RZ ;  /* 0x0000000404067825 */ /* 0x000fe200078e00ff */
[----:B0-----:R-:W-:Y:S02]  /*6d60*/  IADD3 R27, P1, PT, R20, UR6, RZ ;  /* 0x00000006141b7c10 */ /* 0x001fe4000ff3e0ff */
[----:B------:R-:W-:Y:S02]  /*6d70*/  SHF.L.U64.HI R29, R26, 0x2, R35 ;  /* 0x000000021a1d7819 */ /* 0x000fe40000010223 */
[----:B-1----:R-:W-:Y:S02]  /*6d80*/  IADD3 R22, P2, PT, R20, UR8, RZ ;  /* 0x0000000814167c10 */ /* 0x002fe4000ff5e0ff */
[----:B------:R-:W-:-:S02]  /*6d90*/  IADD3.X R24, PT, PT, R23, UR7, RZ, P1, !PT ;  /* 0x0000000717187c10 */ /* 0x000fc40008ffe4ff */
[C---:B------:R-:W-:Y:S02]  /*6da0*/  IADD3.X R25, PT, PT, R23.reuse, UR9, RZ, P2, !PT ;  /* 0x0000000917197c10 */ /* 0x040fe400097fe4ff */
[----:B--2---:R-:W-:Y:S02]  /*6db0*/  IADD3 R20, P1, PT, R20, UR12, RZ ;  /* 0x0000000c14147c10 */ /* 0x004fe4000ff3e0ff */
[----:B------:R-:W-:Y:S02]  /*6dc0*/  IADD3 R16, P2, PT, RZ, -R9, RZ ;  /* 0x80000009ff107210 */ /* 0x000fe40007f5e0ff */
[----:B------:R-:W-:Y:S02]  /*6dd0*/  IADD3.X R23, PT, PT, R23, UR13, RZ, P1, !PT ;  /* 0x0000000d17177c10 */ /* 0x000fe40008ffe4ff */
[----:B------:R-:W-:Y:S02]  /*6de0*/  IADD3 R31, PT, PT, R7, R31, RZ ;  /* 0x0000001f071f7210 */ /* 0x000fe40007ffe0ff */
[----:B------:R-:W-:-:S07]  /*6df0*/  IADD3.X R18, PT, PT, RZ, -0x1, RZ, P2, !PT ;  /* 0xffffffffff127810 */ /* 0x000fce00017fe4ff */
.L_x_335:
        /* <DEDUP_REMOVED lines=31> */
.L_x_334:
[----:B------:R-:W-:Y:S05]  /*6ff0*/  BSYNC.RECONVERGENT B0 ;  /* 0x0000000000007941 */ /* 0x000fea0003800200 */
.L_x_333:
        /* <DEDUP_REMOVED lines=10> */
.L_x_336:
        /* <DEDUP_REMOVED lines=87> */
.L_x_337:
        /* <DEDUP_REMOVED lines=15> */
.L_x_3413:


//--------------------- .text._Z35group_norm_nhwc_bwd_one_pass_kernelI11Bf16IOBf16WLi512ELi24ELi384EEv26Group_norm_nhwc_bwd_params --------------------------
	.section	.text._Z35group_norm_nhwc_bwd_one_pass_kernelI11Bf16IOBf16WLi512ELi24ELi384EEv26Group_norm_nhwc_bwd_params,"ax",@progbits
	.align	128
        .global         _Z35group_norm_nhwc_bwd_one_pass_kernelI11Bf16IOBf16WLi512ELi24ELi384EEv26Group_norm_nhwc_bwd_params
        .type           _Z35group_norm_nhwc_bwd_one_pass_kernelI11Bf16IOBf16WLi512ELi24ELi384EEv26Group_norm_nhwc_bwd_params,@function
        .size           _Z35group_norm_nhwc_bwd_one_pass_kernelI11Bf16IOBf16WLi512ELi24ELi384EEv26Group_norm_nhwc_bwd_params,(.L_x_3414 - _Z35group_norm_nhwc_bwd_one_pass_kernelI11Bf16IOBf16WLi512ELi24ELi384EEv26Group_norm_nhwc_bwd_params)
        .other          _Z35group_norm_nhwc_bwd_one_pass_kernelI11Bf16IOBf16WLi512ELi24ELi384EEv26Group_norm_nhwc_bwd_params,@"STO_CUDA_ENTRY STV_DEFAULT"
_Z35group_norm_nhwc_bwd_one_pass_kernelI11Bf16IOBf16WLi512ELi24ELi384EEv26Group_norm_nhwc_bwd_params:
.text._Z35group_norm_nhwc_bwd_one_pass_kernelI11Bf16IOBf16WLi512ELi24ELi384EEv26Group_norm_nhwc_bwd_params:
        /* <DEDUP_REMOVED lines=10> */
[----:B------:R-:W-:Y:S02]  /*00a0*/  MOV R75, UR8 ;  /* 0x00000008004b7c02 */ /* 0x000fe40008000f00 */
        /* <DEDUP_REMOVED lines=11> */
.L_x_405:
[----:B-1----:R-:W1:Y:S01]  /*0160*/  LDC R10, c[0x0][0x410] ;  /* 0x00010400ff0a7b82 */ /* 0x002e620000000800 */
[----:B--23--:R-:W2:Y:S01]  /*0170*/  S2R R3, SR_CTAID.X ;  /* 0x0000000000037919 */ /* 0x00cea20000002500 */
[----:B------:R-:W2:Y:S01]  /*0180*/  LDCU UR4, c[0x0][0x41c] ;  /* 0x00008380ff0477ac */ /* 0x000ea20008000800 */
[----:B------:R-:W-:Y:S02]  /*0190*/  ISETP.GE.AND P3, PT, R75, RZ, PT ;  /* 0x000000ff4b00720c */ /* 0x000fe40003f66270 */
[----:B------:R-:W-:Y:S01]  /*01a0*/  CS2R R70, SRZ ;  /* 0x0000000000467805 */ /* 0x000fe2000001ff00 */
[----:B------:R-:W3:Y:S01]  /*01b0*/  LDCU.128 UR8, c[0x0][0x400] ;  /* 0x00008000ff0877ac */ /* 0x000ee20008000c00 */
[----:B-1----:R-:W-:-:S04]  /*01c0*/  IABS R7, R10 ;  /* 0x0000000a00077213 */ /* 0x002fc80000000000 */
[----:B------:R-:W1:Y:S01]  /*01d0*/  I2F.RP R6, R7 ;  /* 0x0000000700067306 */ /* 0x000e620000209400 */
[----:B--2---:R-:W-:Y:S01]  /*01e0*/  IMAD R23, R3, UR4, R74 ;  /* 0x0000000403177c24 */ /* 0x004fe2000f8e024a */
[----:B------:R-:W-:Y:S01]  /*01f0*/  CS2R R68, SRZ ;  /* 0x0000000000447805 */ /* 0x000fe2000001ff00 */
[----:B------:R-:W2:Y:S03]  /*0200*/  LDCU.U8 UR4, c[0x0][0x414] ;  /* 0x00008280ff0477ac */ /* 0x000ea60008000000 */
[C---:B---3--:R-:W-:Y:S02]  /*0210*/  ISETP.GE.U32.AND P2, PT, R23.reuse, UR8, PT ;  /* 0x0000000817007c0c */ /* 0x048fe4000bf46070 */
[----:B------:R-:W-:Y:S02]  /*0220*/  SHF.R.S32.HI R15, RZ, 0x1f, R23 ;  /* 0x0000001fff0f7819 */ /* 0x000fe40000011417 */
[----:B------:R-:W-:Y:S01]  /*0230*/  IADD3 R11, PT, PT, R23, 0x20, RZ ;  /* 0x00000020170b7810 */ /* 0x000fe20007ffe0ff */
[----:B-1----:R-:W1:Y:S01]  /*0240*/  MUFU.RCP R6, R6 ;  /* 0x0000000600067308 */ /* 0x002e620000001000 */
[----:B------:R-:W-:-:S02]  /*0250*/  ISETP.GE.AND.EX P2, PT, R15, UR9, PT, P2 ;  /* 0x000000090f007c0c */ /* 0x000fc4000bf46320 */
[----:B------:R-:W-:Y:S02]  /*0260*/  SHF.R.S32.HI R17, RZ, 0x1f, R11 ;  /* 0x0000001fff117819 */ /* 0x000fe4000001140b */
[----:B------:R-:W-:-:S09]  /*0270*/  IADD3 R13, PT, PT, R23, 0x40, RZ ;  /* 0x00000040170d7810 */ /* 0x000fd20007ffe0ff */
[----:B0-----:R-:W3:Y:S01]  /*0280*/  @!P2 LDC.64 R18, c[0x0][0x3f8] ;  /* 0x0000fe00ff12ab82 */ /* 0x001ee20000000a00 */
[----:B-1----:R-:W-:-:S04]  /*0290*/  IADD3 R4, PT, PT, R6, 0xffffffe, RZ ;  /* 0x0ffffffe06047810 */ /* 0x002fc80007ffe0ff */
[----:B------:R1:W4:Y:S03]  /*02a0*/  F2I.FTZ.U32.TRUNC.NTZ R5, R4 ;  /* 0x0000000400057305 */ /* 0x000326000021f000 */
[----:B------:R-:W5:Y:S01]  /*02b0*/  @!P2 LDC.64 R24, c[0x0][0x3a0] ;  /* 0x0000e800ff18ab82 */ /* 0x000f620000000a00 */
[----:B-1----:R-:W-:-:S07]  /*02c0*/  MOV R4, RZ ;  /* 0x000000ff00047202 */ /* 0x002fce0000000f00 */
[----:B------:R-:W1:Y:S01]  /*02d0*/  @!P2 LDC.64 R26, c[0x0][0x398] ;  /* 0x0000e600ff1aab82 */ /* 0x000e620000000a00 */
[----:B----4-:R-:W-:-:S05]  /*02e0*/  IADD3 R8, PT, PT, RZ, -R5, RZ ;  /* 0x80000005ff087210 */ /* 0x010fca0007ffe0ff */
[----:B------:R-:W-:Y:S01]  /*02f0*/  IMAD R9, R8, R7, RZ ;  /* 0x0000000708097224 */ /* 0x000fe200078e02ff */
[----:B------:R-:W-:-:S03]  /*0300*/  IABS R8, R75 ;  /* 0x0000004b00087213 */ /* 0x000fc60000000000 */
[----:B------:R-:W-:-:S06]  /*0310*/  IMAD.HI.U32 R5, R5, R9, R4 ;  /* 0x0000000905057227 */ /* 0x000fcc00078e0004 */
[----:B------:R-:W-:-:S05]  /*0320*/  IMAD.HI.U32 R5, R5, R8, RZ ;  /* 0x0000000805057227 */ /* 0x000fca00078e00ff */
[----:B------:R-:W-:-:S05]  /*0330*/  IADD3 R6, PT, PT, -R5, RZ, RZ ;  /* 0x000000ff05067210 */ /* 0x000fca0007ffe1ff */
[----:B------:R-:W-:Y:S01]  /*0340*/  IMAD R4, R7, R6, R8 ;  /* 0x0000000607047224 */ /* 0x000fe200078e0208 */
[----:B------:R-:W-:-:S04]  /*0350*/  LOP3.LUT R6, R75, R10, RZ, 0x3c, !PT ;  /* 0x0000000a4b067212 */ /* 0x000fc800078e3cff */
[----:B------:R-:W-:Y:S02]  /*0360*/  ISETP.GT.U32.AND P4, PT, R7, R4, PT ;  /* 0x000000040700720c */ /* 0x000fe40003f84070 */
[----:B------:R-:W-:-:S11]  /*0370*/  ISETP.GE.AND P0, PT, R6, RZ, PT ;  /* 0x000000ff0600720c */ /* 0x000fd60003f06270 */
[-C--:B------:R-:W-:Y:S02]  /*0380*/  @!P4 IADD3 R4, PT, PT, R4, -R7.reuse, RZ ;  /* 0x800000070404c210 */ /* 0x080fe40007ffe0ff */
[----:B------:R-:W-:Y:S02]  /*0390*/  @!P4 IADD3 R5, PT, PT, R5, 0x1, RZ ;  /* 0x000000010505c810 */ /* 0x000fe40007ffe0ff */
[CC--:B------:R-:W-:Y:S02]  /*03a0*/  ISETP.GE.U32.AND P1, PT, R4.reuse, R7.reuse, PT ;  /* 0x000000070400720c */ /* 0x0c0fe40003f26070 */
[----:B------:R-:W-:Y:S02]  /*03b0*/  ISETP.GT.U32.AND P5, PT, R7, R4, PT ;  /* 0x000000040700720c */ /* 0x000fe40003fa4070 */
[----:B------:R-:W-:Y:S02]  /*03c0*/  IADD3 R7, PT, PT, R4, -R7, RZ ;  /* 0x8000000704077210 */ /* 0x000fe40007ffe0ff */
[----:B------:R-:W-:-:S02]  /*03d0*/  ISETP.NE.AND P4, PT, R10, RZ, PT ;  /* 0x000000ff0a00720c */ /* 0x000fc40003f85270 */
[----:B------:R-:W-:Y:S02]  /*03e0*/  SEL R4, R7, R4, !P5 ;  /* 0x0000000407047207 */ /* 0x000fe40006800000 */
[----:B------:R-:W-:Y:S02]  /*03f0*/  LOP3.LUT R7, RZ, R10, RZ, 0x33, !PT ;  /* 0x0000000aff077212 */ /* 0x000fe400078e33ff */
[----:B------:R-:W-:Y:S02]  /*0400*/  @!P3 IADD3 R4, PT, PT, -R4, RZ, RZ ;  /* 0x000000ff0404b210 */ /* 0x000fe40007ffe1ff */
[----:B------:R-:W-:Y:S02]  /*0410*/  @P1 IADD3 R5, PT, PT, R5, 0x1, RZ ;  /* 0x0000000105051810 */ /* 0x000fe40007ffe0ff */
[----:B------:R-:W-:Y:S02]  /*0420*/  ISETP.GE.U32.AND P3, PT, R11, UR8, PT ;  /* 0x000000080b007c0c */ /* 0x000fe4000bf66070 */
[----:B------:R-:W-:-:S02]  /*0430*/  SEL R115, R7, R4, !P4 ;  /* 0x0000000407737207 */ /* 0x000fc40006000000 */
[----:B------:R-:W-:Y:S02]  /*0440*/  @!P0 IADD3 R5, PT, PT, -R5, RZ, RZ ;  /* 0x000000ff05058210 */ /* 0x000fe40007ffe1ff */
[----:B------:R-:W-:Y:S01]  /*0450*/  ISETP.GE.AND.EX P3, PT, R17, UR9, PT, P3 ;  /* 0x0000000911007c0c */ /* 0x000fe2000bf66330 */
[----:B------:R-:W-:Y:S01]  /*0460*/  IMAD R9, R115, 0x18, RZ ;  /* 0x0000001873097824 */ /* 0x000fe200078e02ff */
[----:B------:R-:W-:Y:S02]  /*0470*/  SEL R5, R7, R5, !P4 ;  /* 0x0000000507057207 */ /* 0x000fe40006000000 */
[----:B------:R-:W-:Y:S02]  /*0480*/  ISETP.GE.U32.AND P4, PT, R13, UR8, PT ;  /* 0x000000080d007c0c */ /* 0x000fe4000bf86070 */
[----:B------:R-:W-:Y:S02]  /*0490*/  IADD3 R116, P0, PT, R9, R2, RZ ;  /* 0x0000000209747210 */ /* 0x000fe40007f1e0ff */
[----:B------:R-:W-:-:S02]  /*04a0*/  SHF.R.S32.HI R2, RZ, 0x1f, R5 ;  /* 0x0000001fff027819 */ /* 0x000fc40000011405 */
[----:B------:R-:W-:Y:S02]  /*04b0*/  SHF.R.S32.HI R7, RZ, 0x1f, R13 ;  /* 0x0000001fff077819 */ /* 0x000fe4000001140d */
[----:B------:R-:W-:Y:S01]  /*04c0*/  LEA.HI.X.SX32 R117, R9, RZ, 0x1, P0 ;  /* 0x000000ff09757211 */ /* 0x000fe200000f0eff */
[----:B------:R-:W-:Y:S01]  /*04d0*/  IMAD R2, R2, UR10, RZ ;  /* 0x0000000a02027c24 */ /* 0x000fe2000f8e02ff */
[----:B------:R-:W4:Y:S01]  /*04e0*/  @!P3 LDC.64 R20, c[0x0][0x3f8] ;  /* 0x0000fe00ff14bb82 */ /* 0x000f220000000a00 */
[----:B------:R-:W-:Y:S02]  /*04f0*/  ISETP.GE.AND.EX P4, PT, R7, UR9, PT, P4 ;  /* 0x0000000907007c0c */ /* 0x000fe4000bf86340 */
[C---:B------:R-:W-:Y:S02]  /*0500*/  IMAD R119, R5.reuse, UR11, R2 ;  /* 0x0000000b05777c24 */ /* 0x040fe4000f8e0202 */
[----:B------:R-:W-:-:S03]  /*0510*/  IMAD.WIDE.U32 R116, R5, UR10, R116 ;  /* 0x0000000a05747c25 */ /* 0x000fc6000f8e0074 */
[----:B------:R-:W0:Y:S01]  /*0520*/  @!P3 LDC.64 R28, c[0x0][0x3a0] ;  /* 0x0000e800ff1cbb82 */ /* 0x000e220000000a00 */
[----:B---3--:R-:W-:Y:S01]  /*0530*/  @!P2 IMAD R2, R15, R18, RZ ;  /* 0x000000120f02a224 */ /* 0x008fe200078e02ff */
[----:B------:R-:W-:Y:S02]  /*0540*/  IADD3 R119, PT, PT, R117, R119, RZ ;  /* 0x0000007775777210 */ /* 0x000fe40007ffe0ff */
[-C--:B------:R-:W-:Y:S01]  /*0550*/  @!P2 MOV R118, R116.reuse ;  /* 0x000000740076a202 */ /* 0x080fe20000000f00 */
[C---:B------:R-:W-:Y:S01]  /*0560*/  @!P2 IMAD R9, R23.reuse, R19, R2 ;  /* 0x000000131709a224 */ /* 0x040fe200078e0202 */
[----:B------:R-:W-:Y:S02]  /*0570*/  @!P3 MOV R8, R116 ;  /* 0x000000740008b202 */ /* 0x000fe40000000f00 */
[----:B------:R-:W3:Y:S01]  /*0580*/  @!P4 LDC.64 R32, c[0x0][0x3f8] ;  /* 0x0000fe00ff20cb82 */ /* 0x000ee20000000a00 */
[----:B------:R-:W-:-:S05]  /*0590*/  @!P2 IMAD.WIDE.U32 R4, R23, R18, R118 ;  /* 0x000000121704a225 */ /* 0x000fca00078e0076 */
[----:B------:R-:W-:Y:S02]  /*05a0*/  @!P2 IADD3 R5, PT, PT, R5, R9, RZ ;  /* 0x000000090505a210 */ /* 0x000fe40007ffe0ff */
[C---:B------:R-:W-:Y:S01]  /*05b0*/  @!P2 SHF.L.U32 R19, R4.reuse, 0x1, RZ ;  /* 0x000000010413a819 */ /* 0x040fe200000006ff */
[----:B----4-:R-:W-:Y:S01]  /*05c0*/  @!P3 IMAD R6, R17, R20, RZ ;  /* 0x000000141106b224 */ /* 0x010fe200078e02ff */
[----:B------:R-:W-:Y:S01]  /*05d0*/  @!P2 SHF.L.U64.HI R2, R4, 0x1, R5 ;  /* 0x000000010402a819 */ /* 0x000fe20000010205 */
[----:B------:R-:W4:Y:S01]  /*05e0*/  @!P3 LDC.64 R30, c[0x0][0x398] ;  /* 0x0000e600ff1ebb82 */ /* 0x000f220000000a00 */
[----:B-----5:R-:W-:Y:S01]  /*05f0*/  @!P2 IADD3 R4, P0, PT, R19, R24, RZ ;  /* 0x000000181304a210 */ /* 0x020fe20007f1e0ff */
[----:B------:R-:W-:Y:S01]  /*0600*/  @!P3 IMAD R21, R11, R21, R6 ;  /* 0x000000150b15b224 */ /* 0x000fe200078e0206 */
[----:B------:R-:W-:Y:S02]  /*0610*/  IADD3 R17, PT, PT, R23, 0x60, RZ ;  /* 0x0000006017117810 */ /* 0x000fe40007ffe0ff */
[----:B------:R-:W-:-:S02]  /*0620*/  @!P3 MOV R9, R119 ;  /* 0x000000770009b202 */ /* 0x000fc40000000f00 */
[----:B------:R-:W-:Y:S02]  /*0630*/  @!P2 IADD3.X R5, PT, PT, R2, R25, RZ, P0, !PT ;  /* 0x000000190205a210 */ /* 0x000fe400007fe4ff */
[----:B------:R-:W-:Y:S01]  /*0640*/  ISETP.GE.U32.AND P0, PT, R17, UR8, PT ;  /* 0x0000000811007c0c */ /* 0x000fe2000bf06070 */
[----:B------:R-:W-:Y:S01]  /*0650*/  @!P3 IMAD.WIDE.U32 R8, R11, R20, R8 ;  /* 0x000000140b08b225 */ /* 0x000fe200078e0008 */
[----:B------:R-:W-:Y:S01]  /*0660*/  SHF.R.S32.HI R15, RZ, 0x1f, R17 ;  /* 0x0000001fff0f7819 */ /* 0x000fe20000011411 */
[----:B------:R5:W2:Y:S01]  /*0670*/  @!P2 LDG.E R71, desc[UR6][R4.64] ;  /* 0x000000060447a981 */ /* 0x000aa2000c1e1900 */
[----:B-1----:R-:W-:Y:S01]  /*0680*/  @!P2 IADD3 R6, P1, PT, R19, R26, RZ ;  /* 0x0000001a1306a210 */ /* 0x002fe20007f3e0ff */
[----:B---3--:R-:W-:Y:S01]  /*0690*/  @!P4 IMAD R10, R7, R32, RZ ;  /* 0x00000020070ac224 */ /* 0x008fe200078e02ff */
[----:B------:R-:W-:Y:S02]  /*06a0*/  ISETP.GE.AND.EX P0, PT, R15, UR9, PT, P0 ;  /* 0x000000090f007c0c */ /* 0x000fe4000bf06300 */
[----:B------:R-:W-:Y:S01]  /*06b0*/  @!P3 IADD3 R9, PT, PT, R9, R21, RZ ;  /* 0x000000150909b210 */ /* 0x000fe20007ffe0ff */
[----:B------:R-:W-:Y:S01]  /*06c0*/  @!P4 IMAD R21, R13, R33, R10 ;  /* 0x000000210d15c224 */ /* 0x000fe200078e020a */
[----:B------:R-:W-:-:S02]  /*06d0*/  @!P3 SHF.L.U32 R11, R8, 0x1, RZ ;  /* 0x00000001080bb819 */ /* 0x000fc400000006ff */
[----:B------:R-:W-:Y:S02]  /*06e0*/  @!P2 IADD3.X R7, PT, PT, R2, R27, RZ, P1, !PT ;  /* 0x0000001b0207a210 */ /* 0x000fe40000ffe4ff */
[----:B------:R-:W-:Y:S01]  /*06f0*/  @!P3 SHF.L.U64.HI R2, R8, 0x1, R9 ;  /* 0x000000010802b819 */ /* 0x000fe20000010209 */
[----:B------:R-:W1:Y:S01]  /*0700*/  @!P4 LDC.64 R26, c[0x0][0x3a0] ;  /* 0x0000e800ff1acb82 */ /* 0x000e620000000a00 */
[----:B0-----:R-:W-:Y:S01]  /*0710*/  @!P3 IADD3 R8, P1, PT, R11, R28, RZ ;  /* 0x0000001c0b08b210 */ /* 0x001fe20007f3e0ff */
[----:B------:R0:W3:Y:S01]  /*0720*/  @!P2 LDG.E R70, desc[UR6][R6.64] ;  /* 0x000000060646a981 */ /* 0x0000e2000c1e1900 */
[----:B------:R-:W-:Y:S02]  /*0730*/  IADD3 R19, PT, PT, R23, 0x80, RZ ;  /* 0x0000008017137810 */ /* 0x000fe40007ffe0ff */
[----:B------:R-:W-:Y:S02]  /*0740*/  @!P3 IADD3.X R9, PT, PT, R2, R29, RZ, P1, !PT ;  /* 0x0000001d0209b210 */ /* 0x000fe40000ffe4ff */
[----:B------:R-:W-:Y:S01]  /*0750*/  ISETP.GE.U32.AND P1, PT, R19, UR8, PT ;  /* 0x0000000813007c0c */ /* 0x000fe2000bf26070 */
[----:B------:R-:W0:Y:S01]  /*0760*/  @!P0 LDC.64 R34, c[0x0][0x3f8] ;  /* 0x0000fe00ff228b82 */ /* 0x000e220000000a00 */
[----:B------:R-:W-:Y:S01]  /*0770*/  SHF.R.S32.HI R25, RZ, 0x1f, R19 ;  /* 0x0000001fff197819 */ /* 0x000fe20000011413 */
[----:B------:R1:W3:Y:S01]  /*0780*/  @!P3 LDG.E R69, desc[UR6][R8.64] ;  /* 0x000000060845b981 */ /* 0x0002e2000c1e1900 */
[----:B-----5:R-:W-:-:S02]  /*0790*/  @!P4 MOV R4, R116 ;  /* 0x000000740004c202 */ /* 0x020fc40000000f00 */
[----:B------:R-:W-:Y:S02]  /*07a0*/  ISETP.GE.AND.EX P1, PT, R25, UR9, PT, P1 ;  /* 0x0000000919007c0c */ /* 0x000fe4000bf26310 */
[----:B------:R-:W-:Y:S01]  /*07b0*/  @!P4 MOV R5, R119 ;  /* 0x000000770005c202 */ /* 0x000fe20000000f00 */
[----:B------:R-:W5:Y:S01]  /*07c0*/  @!P0 LDC.64 R36, c[0x0][0x398] ;  /* 0x0000e600ff248b82 */ /* 0x000f620000000a00 */
[----:B----4-:R-:W-:Y:S01]  /*07d0*/  @!P3 IADD3 R10, P2, PT, R11, R30, RZ ;  /* 0x0000001e0b0ab210 */ /* 0x010fe20007f5e0ff */
[----:B------:R-:W-:-:S06]  /*07e0*/  @!P4 IMAD.WIDE.U32 R4, R13, R32, R4 ;  /* 0x000000200d04c225 */ /* 0x000fcc00078e0004 */
[----:B------:R-:W4:Y:S01]  /*07f0*/  @!P4 LDC.64 R32, c[0x0][0x398] ;  /* 0x0000e600ff20cb82 */ /* 0x000f220000000a00 */
[----:B------:R-:W-:-:S07]  /*0800*/  @!P3 IADD3.X R11, PT, PT, R2, R31, RZ, P2, !PT ;  /* 0x0000001f020bb210 */ /* 0x000fce00017fe4ff */
[----:B------:R-:W5:Y:S01]  /*0810*/  @!P1 LDC.64 R38, c[0x0][0x3f8] ;  /* 0x0000fe00ff269b82 */ /* 0x000f620000000a00 */
[----:B------:R-:W-:-:S07]  /*0820*/  @!P4 IADD3 R5, PT, PT, R5, R21, RZ ;  /* 0x000000150505c210 */ /* 0x000fce0007ffe0ff */
[----:B------:R-:W4:Y:S01]  /*0830*/  @!P0 LDC.64 R30, c[0x0][0x3a0] ;  /* 0x0000e800ff1e8b82 */ /* 0x000f220000000a00 */
[----:B------:R-:W-:Y:S01]  /*0840*/  IADD3 R21, PT, PT, R23, 0xa0, RZ ;  /* 0x000000a017157810 */ /* 0x000fe20007ffe0ff */
[----:B0-----:R-:W-:Y:S01]  /*0850*/  @!P0 IMAD R6, R15, R34, RZ ;  /* 0x000000220f068224 */ /* 0x001fe200078e02ff */
[----:B------:R-:W-:Y:S02]  /*0860*/  @!P0 MOV R14, R116 ;  /* 0x00000074000e8202 */ /* 0x000fe40000000f00 */
[----:B------:R-:W-:Y:S02]  /*0870*/  @!P0 MOV R15, R119 ;  /* 0x00000077000f8202 */ /* 0x000fe40000000f00 */
[C---:B------:R-:W-:Y:S01]  /*0880*/  @!P4 SHF.L.U32 R13, R4.reuse, 0x1, RZ ;  /* 0x00000001040dc819 */ /* 0x040fe200000006ff */
[----:B------:R-:W0:Y:S01]  /*0890*/  @!P1 LDC.64 R40, c[0x0][0x398] ;  /* 0x0000e600ff289b82 */ /* 0x000e220000000a00 */
[----:B------:R-:W-:Y:S02]  /*08a0*/  @!P4 SHF.L.U64.HI R2, R4, 0x1, R5 ;  /* 0x000000010402c819 */ /* 0x000fe40000010205 */
[----:B------:R-:W-:-:S02]  /*08b0*/  CS2R R4, SRZ ;  /* 0x0000000000047805 */ /* 0x000fc4000001ff00 */
[----:B------:R-:W-:Y:S02]  /*08c0*/  ISETP.GE.U32.AND P2, PT, R21, UR8, PT ;  /* 0x0000000815007c0c */ /* 0x000fe4000bf46070 */
[----:B------:R-:W-:Y:S01]  /*08d0*/  SHF.R.S32.HI R29, RZ, 0x1f, R21 ;  /* 0x0000001fff1d7819 */ /* 0x000fe20000011415 */
[C---:B------:R-:W-:Y:S02]  /*08e0*/  @!P0 IMAD R7, R17.reuse, R35, R6 ;  /* 0x0000002311078224 */ /* 0x040fe400078e0206 */
[----:B------:R-:W-:Y:S01]  /*08f0*/  @!P0 IMAD.WIDE.U32 R14, R17, R34, R14 ;  /* 0x00000022110e8225 */ /* 0x000fe200078e000e */
[----:B------:R-:W-:Y:S01]  /*0900*/  ISETP.GE.AND.EX P2, PT, R29, UR9, PT, P2 ;  /* 0x000000091d007c0c */ /* 0x000fe2000bf46320 */
[----:B------:R4:W3:Y:S01]  /*0910*/  @!P3 LDG.E R4, desc[UR6][R10.64] ;  /* 0x000000060a04b981 */ /* 0x0008e2000c1e1900 */
[----:B-1----:R-:W-:Y:S01]  /*0920*/  @!P4 IADD3 R8, P5, PT, R13, R26, RZ ;  /* 0x0000001a0d08c210 */ /* 0x002fe20007fbe0ff */
[----:B-----5:R-:W-:Y:S01]  /*0930*/  @!P1 IMAD R16, R25, R38, RZ ;  /* 0x0000002619109224 */ /* 0x020fe200078e02ff */
[----:B----4-:R-:W-:Y:S01]  /*0940*/  @!P4 IADD3 R12, P3, PT, R13, R32, RZ ;  /* 0x000000200d0cc210 */ /* 0x010fe20007f7e0ff */
[----:B------:R-:W1:Y:S01]  /*0950*/  @!P1 LDC.64 R34, c[0x0][0x3a0] ;  /* 0x0000e800ff229b82 */ /* 0x000e620000000a00 */
[----:B------:R-:W-:-:S02]  /*0960*/  @!P0 IADD3 R7, PT, PT, R15, R7, RZ ;  /* 0x000000070f078210 */ /* 0x000fc40007ffe0ff */
[----:B------:R-:W-:Y:S02]  /*0970*/  @!P0 SHF.L.U32 R15, R14, 0x1, RZ ;  /* 0x000000010e0f8819 */ /* 0x000fe400000006ff */
[----:B------:R-:W-:Y:S02]  /*0980*/  MOV R6, RZ ;  /* 0x000000ff00067202 */ /* 0x000fe40000000f00 */
[C---:B------:R-:W-:Y:S01]  /*0990*/  @!P4 IADD3.X R9, PT, PT, R2.reuse, R27, RZ, P5, !PT ;  /* 0x0000001b0209c210 */ /* 0x040fe20002ffe4ff */
[----:B------:R-:W4:Y:S01]  /*09a0*/  @!P2 LDC.64 R42, c[0x0][0x3f8] ;  /* 0x0000fe00ff2aab82 */ /* 0x000f220000000a00 */
[----:B------:R-:W-:Y:S02]  /*09b0*/  @!P4 IADD3.X R13, PT, PT, R2, R33, RZ, P3, !PT ;  /* 0x00000021020dc210 */ /* 0x000fe40001ffe4ff */
[----:B------:R-:W-:Y:S01]  /*09c0*/  @!P0 SHF.L.U64.HI R2, R14, 0x1, R7 ;  /* 0x000000010e028819 */ /* 0x000fe20000010207 */
[----:B------:R5:W3:Y:S01]  /*09d0*/  @!P4 LDG.E R5, desc[UR6][R8.64] ;  /* 0x000000060805c981 */ /* 0x000ae2000c1e1900 */
[----:B------:R-:W-:-:S02]  /*09e0*/  @!P0 IADD3 R10, P3, PT, R15, R30, RZ ;  /* 0x0000001e0f0a8210 */ /* 0x000fc40007f7e0ff */
[----:B------:R-:W-:Y:S01]  /*09f0*/  IADD3 R25, PT, PT, R23, 0xc0, RZ ;  /* 0x000000c017197810 */ /* 0x000fe20007ffe0ff */
[----:B------:R1:W3:Y:S01]  /*0a00*/  @!P4 LDG.E R6, desc[UR6][R12.64] ;  /* 0x000000060c06c981 */ /* 0x0002e2000c1e1900 */
[----:B------:R-:W-:Y:S02]  /*0a10*/  @!P0 IADD3.X R11, PT, PT, R2, R31, RZ, P3, !PT ;  /* 0x0000001f020b8210 */ /* 0x000fe40001ffe4ff */
[----:B------:R-:W-:Y:S02]  /*0a20*/  ISETP.GE.U32.AND P4, PT, R25, UR8, PT ;  /* 0x0000000819007c0c */ /* 0x000fe4000bf86070 */
[----:B------:R-:W-:Y:S02]  /*0a30*/  SHF.R.S32.HI R31, RZ, 0x1f, R25 ;  /* 0x0000001fff1f7819 */ /* 0x000fe40000011419 */
[----:B-----5:R-:W-:Y:S02]  /*0a40*/  @!P1 MOV R8, R116 ;  /* 0x0000007400089202 */ /* 0x020fe40000000f00 */
[----:B------:R-:W-:-:S02]  /*0a50*/  ISETP.GE.AND.EX P4, PT, R31, UR9, PT, P4 ;  /* 0x000000091f007c0c */ /* 0x000fc4000bf86340 */
[----:B------:R-:W-:Y:S02]  /*0a60*/  @!P1 MOV R9, R119 ;  /* 0x0000007700099202 */ /* 0x000fe40000000f00 */
[----:B------:R-:W-:Y:S01]  /*0a70*/  IADD3 R27, PT, PT, R23, 0xe0, RZ ;  /* 0x000000e0171b7810 */ /* 0x000fe20007ffe0ff */
[----:B------:R-:W-:Y:S01]  /*0a80*/  @!P1 IMAD R17, R19, R39, R16 ;  /* 0x0000002713119224 */ /* 0x000fe200078e0210 */
[----:B------:R-:W-:Y:S01]  /*0a90*/  @!P0 IADD3 R14, P5, PT, R15, R36, RZ ;  /* 0x000000240f0e8210 */ /* 0x000fe20007fbe0ff */
[----:B------:R-:W-:Y:S01]  /*0aa0*/  @!P1 IMAD.WIDE.U32 R8, R19, R38, R8 ;  /* 0x0000002613089225 */ /* 0x000fe200078e0008 */
[----:B------:R-:W-:Y:S01]  /*0ab0*/  ISETP.GE.U32.AND P3, PT, R27, UR8, PT ;  /* 0x000000081b007c0c */ /* 0x000fe2000bf66070 */
[----:B------:R-:W5:Y:S01]  /*0ac0*/  @!P2 LDC.64 R18, c[0x0][0x3a0] ;  /* 0x0000e800ff12ab82 */ /* 0x000f620000000a00 */
[----:B------:R-:W-:Y:S02]  /*0ad0*/  SHF.R.S32.HI R33, RZ, 0x1f, R27 ;  /* 0x0000001fff217819 */ /* 0x000fe4000001141b */
[----:B------:R-:W-:-:S02]  /*0ae0*/  @!P0 IADD3.X R15, PT, PT, R2, R37, RZ, P5, !PT ;  /* 0x00000025020f8210 */ /* 0x000fc40002ffe4ff */
[----:B------:R-:W-:Y:S02]  /*0af0*/  ISETP.GE.AND.EX P3, PT, R33, UR9, PT, P3 ;  /* 0x0000000921007c0c */ /* 0x000fe4000bf66330 */
[----:B------:R-:W-:Y:S01]  /*0b00*/  MOV R7, RZ ;  /* 0x000000ff00077202 */ /* 0x000fe20000000f00 */
[----:B------:R-:W5:Y:S01]  /*0b10*/  @!P2 LDC.64 R36, c[0x0][0x398] ;  /* 0x0000e600ff24ab82 */ /* 0x000f620000000a00 */
[----:B------:R-:W-:Y:S02]  /*0b20*/  @!P1 IADD3 R9, PT, PT, R9, R17, RZ ;  /* 0x0000001109099210 */ /* 0x000fe40007ffe0ff */
[C---:B------:R-:W-:Y:S02]  /*0b30*/  @!P1 SHF.L.U32 R17, R8.reuse, 0x1, RZ ;  /* 0x0000000108119819 */ /* 0x040fe400000006ff */
[----:B------:R-:W-:Y:S01]  /*0b40*/  @!P1 SHF.L.U64.HI R20, R8, 0x1, R9 ;  /* 0x0000000108149819 */ /* 0x000fe20000010209 */
[----:B------:R0:W3:Y:S02]  /*0b50*/  @!P0 LDG.E R7, desc[UR6][R10.64] ;  /* 0x000000060a078981 */ /* 0x0000e4000c1e1900 */
[----:B------:R-:W5:Y:S01]  /*0b60*/  @!P4 LDC.64 R38, c[0x0][0x3f8] ;  /* 0x0000fe00ff26cb82 */ /* 0x000f620000000a00 */
[----:B------:R-:W-:Y:S01]  /*0b70*/  MOV R8, RZ ;  /* 0x000000ff00087202 */ /* 0x000fe20000000f00 */
[----:B----4-:R-:W-:Y:S01]  /*0b80*/  @!P2 IMAD R2, R29, R42, RZ ;  /* 0x0000002a1d02a224 */ /* 0x010fe200078e02ff */
[----:B-1----:R-:W-:-:S02]  /*0b90*/  @!P1 IADD3 R12, P5, PT, R17, R34, RZ ;  /* 0x00000022110c9210 */ /* 0x002fc40007fbe0ff */
[----:B0-----:R-:W-:Y:S02]  /*0ba0*/  @!P2 MOV R10, R116 ;  /* 0x00000074000aa202 */ /* 0x001fe40000000f00 */
[----:B------:R5:W4:Y:S01]  /*0bb0*/  @!P0 LDG.E R8, desc[UR6][R14.64] ;  /* 0x000000060e088981 */ /* 0x000b22000c1e1900 */
[----:B------:R-:W-:Y:S01]  /*0bc0*/  @!P2 MOV R11, R119 ;  /* 0x00000077000ba202 */ /* 0x000fe20000000f00 */
[----:B------:R-:W-:Y:S01]  /*0bd0*/  @!P2 IMAD R9, R21, R43, R2 ;  /* 0x0000002b1509a224 */ /* 0x000fe200078e0202 */
[C---:B------:R-:W-:Y:S02]  /*0be0*/  @!P1 IADD3.X R13, PT, PT, R20.reuse, R35, RZ, P5, !PT ;  /* 0x00000023140d9210 */ /* 0x040fe40002ffe4ff */
[----:B------:R-:W-:Y:S01]  /*0bf0*/  @!P1 IADD3 R16, P0, PT, R17, R40, RZ ;  /* 0x0000002811109210 */ /* 0x000fe20007f1e0ff */
[----:B------:R-:W-:Y:S01]  /*0c00*/  @!P2 IMAD.WIDE.U32 R10, R21, R42, R10 ;  /* 0x0000002a150aa225 */ /* 0x000fe200078e000a */
[----:B------:R-:W0:Y:S02]  /*0c10*/  @!P3 LDC.64 R34, c[0x0][0x3f8] ;  /* 0x0000fe00ff22bb82 */ /* 0x000e240000000a00 */
[----:B------:R-:W-:-:S02]  /*0c20*/  @!P1 IADD3.X R17, PT, PT, R20, R41, RZ, P0, !PT ;  /* 0x0000002914119210 */ /* 0x000fc400007fe4ff */
[----:B------:R-:W-:Y:S02]  /*0c30*/  @!P2 IADD3 R11, PT, PT, R11, R9, RZ ;  /* 0x000000090b0ba210 */ /* 0x000fe40007ffe0ff */
[----:B------:R-:W-:Y:S02]  /*0c40*/  MOV R9, RZ ;  /* 0x000000ff00097202 */ /* 0x000fe40000000f00 */
[----:B------:R-:W1:Y:S01]  /*0c50*/  @!P4 LDC.64 R40, c[0x0][0x3a0] ;  /* 0x0000e800ff28cb82 */ /* 0x000e620000000a00 */
[C---:B------:R-:W-:Y:S02]  /*0c60*/  @!P2 SHF.L.U32 R21, R10.reuse, 0x1, RZ ;  /* 0x000000010a15a819 */ /* 0x040fe400000006ff */
[----:B------:R-:W-:Y:S01]  /*0c70*/  @!P2 SHF.L.U64.HI R2, R10, 0x1, R11 ;  /* 0x000000010a02a819 */ /* 0x000fe2000001020b */
[----:B------:R5:W4:Y:S01]  /*0c80*/  @!P1 LDG.E R9, desc[UR6][R12.64] ;  /* 0x000000060c099981 */ /* 0x000b22000c1e1900 */
[----:B------:R-:W-:Y:S02]  /*0c90*/  CS2R R10, SRZ ;  /* 0x00000000000a7805 */ /* 0x000fe4000001ff00 */
[----:B-----5:R-:W-:Y:S01]  /*0ca0*/  @!P2 IADD3 R14, P0, PT, R21, R36, RZ ;  /* 0x00000024150ea210 */ /* 0x020fe20007f1e0ff */
[----:B------:R-:W-:Y:S01]  /*0cb0*/  @!P4 IMAD R20, R31, R38, RZ ;  /* 0x000000261f14c224 */ /* 0x000fe200078e02ff */
[----:B------:R-:W-:-:S02]  /*0cc0*/  @!P2 IADD3 R18, P5, PT, R21, R18, RZ ;  /* 0x000000121512a210 */ /* 0x000fc40007fbe0ff */
[----:B------:R-:W-:Y:S01]  /*0cd0*/  IADD3 R29, PT, PT, R23, 0x100, RZ ;  /* 0x00000100171d7810 */ /* 0x000fe20007ffe0ff */
[----:B------:R-:W5:Y:S01]  /*0ce0*/  @!P1 LDG.E R10, desc[UR6][R16.64] ;  /* 0x00000006100a9981 */ /* 0x000f62000c1e1900 */
[----:B------:R-:W-:Y:S02]  /*0cf0*/  @!P4 MOV R12, R116 ;  /* 0x00000074000cc202 */ /* 0x000fe40000000f00 */
[----:B------:R-:W-:Y:S02]  /*0d00*/  @!P4 MOV R13, R119 ;  /* 0x00000077000dc202 */ /* 0x000fe40000000f00 */
[C---:B------:R-:W-:Y:S01]  /*0d10*/  @!P2 IADD3.X R15, PT, PT, R2.reuse, R37, RZ, P0, !PT ;  /* 0x00000025020fa210 */ /* 0x040fe200007fe4ff */
[C---:B------:R-:W-:Y:S01]  /*0d20*/  @!P4 IMAD R21, R25.reuse, R39, R20 ;  /* 0x000000271915c224 */ /* 0x040fe200078e0214 */
[----:B------:R-:W1:Y:S01]  /*0d30*/  @!P4 LDC.64 R36, c[0x0][0x398] ;  /* 0x0000e600ff24cb82 */ /* 0x000e620000000a00 */
[----:B------:R-:W-:Y:S01]  /*0d40*/  @!P4 IMAD.WIDE.U32 R12, R25, R38, R12 ;  /* 0x00000026190cc225 */ /* 0x000fe200078e000c */
[----:B------:R-:W-:-:S02]  /*0d50*/  @!P2 IADD3.X R19, PT, PT, R2, R19, RZ, P5, !PT ;  /* 0x000000130213a210 */ /* 0x000fc40002ffe4ff */
[----:B------:R-:W-:Y:S02]  /*0d60*/  ISETP.GE.U32.AND P1, PT, R29, UR8, PT ;  /* 0x000000081d007c0c */ /* 0x000fe4000bf26070 */
[----:B------:R-:W-:Y:S01]  /*0d70*/  SHF.R.S32.HI R25, RZ, 0x1f, R29 ;  /* 0x0000001fff197819 */ /* 0x000fe2000001141d */
[----:B------:R1:W5:Y:S01]  /*0d80*/  @!P2 LDG.E R11, desc[UR6][R18.64] ;  /* 0x00000006120ba981 */ /* 0x000362000c1e1900 */
[----:B0-----:R-:W-:Y:S01]  /*0d90*/  @!P3 IMAD R2, R33, R34, RZ ;  /* 0x000000222102b224 */ /* 0x001fe200078e02ff */
[----:B------:R-:W-:Y:S01]  /*0da0*/  IADD3 R31, PT, PT, R23, 0x120, RZ ;  /* 0x00000120171f7810 */ /* 0x000fe20007ffe0ff */
[----:B------:R-:W0:Y:S01]  /*0db0*/  @!P3 LDC.64 R38, c[0x0][0x3a0] ;  /* 0x0000e800ff26bb82 */ /* 0x000e220000000a00 */
[----:B------:R-:W-:Y:S02]  /*0dc0*/  ISETP.GE.AND.EX P1, PT, R25, UR9, PT, P1 ;  /* 0x0000000919007c0c */ /* 0x000fe4000bf26310 */
[----:B------:R-:W-:Y:S01]  /*0dd0*/  @!P4 IADD3 R13, PT, PT, R13, R21, RZ ;  /* 0x000000150d0dc210 */ /* 0x000fe20007ffe0ff */
[----:B------:R-:W-:Y:S01]  /*0de0*/  @!P3 IMAD R33, R27, R35, R2 ;  /* 0x000000231b21b224 */ /* 0x000fe200078e0202 */
[----:B-1----:R-:W-:-:S02]  /*0df0*/  @!P4 SHF.L.U32 R19, R12, 0x1, RZ ;  /* 0x000000010c13c819 */ /* 0x002fc400000006ff */
[----:B------:R-:W-:Y:S02]  /*0e00*/  @!P4 SHF.L.U64.HI R22, R12, 0x1, R13 ;  /* 0x000000010c16c819 */ /* 0x000fe4000001020d */
[----:B------:R-:W-:Y:S02]  /*0e10*/  ISETP.GE.U32.AND P5, PT, R31, UR8, PT ;  /* 0x000000081f007c0c */ /* 0x000fe4000bfa6070 */
[----:B------:R-:W-:-:S03]  /*0e20*/  @!P4 IADD3 R16, P0, PT, R19, R40, RZ ;  /* 0x000000281310c210 */ /* 0x000fc60007f1e0ff */
[----:B------:R-:W1:Y:S01]  /*0e30*/  @!P1 LDC.64 R42, c[0x0][0x3f8] ;  /* 0x0000fe00ff2a9b82 */ /* 0x000e620000000a00 */
[----:B------:R-:W-:Y:S02]  /*0e40*/  SHF.R.S32.HI R35, RZ, 0x1f, R31 ;  /* 0x0000001fff237819 */ /* 0x000fe4000001141f */
[----:B------:R-:W-:Y:S02]  /*0e50*/  @!P3 MOV R20, R116 ;  /* 0x000000740014b202 */ /* 0x000fe40000000f00 */
[----:B------:R-:W-:Y:S02]  /*0e60*/  @!P3 MOV R21, R119 ;  /* 0x000000770015b202 */ /* 0x000fe40000000f00 */
[----:B------:R-:W-:Y:S01]  /*0e70*/  @!P4 IADD3.X R17, PT, PT, R22, R41, RZ, P0, !PT ;  /* 0x000000291611c210 */ /* 0x000fe200007fe4ff */
[----:B------:R-:W2:Y:S01]  /*0e80*/  @!P1 LDC.64 R44, c[0x0][0x3a0] ;  /* 0x0000e800ff2c9b82 */ /* 0x000ea20000000a00 */
[----:B------:R-:W-:Y:S01]  /*0e90*/  ISETP.GE.AND.EX P5, PT, R35, UR9, PT, P5 ;  /* 0x0000000923007c0c */ /* 0x000fe2000bfa6350 */
[----:B------:R-:W-:-:S06]  /*0ea0*/  @!P3 IMAD.WIDE.U32 R20, R27, R34, R20 ;  /* 0x000000221b14b225 */ /* 0x000fcc00078e0014 */
[----:B------:R-:W2:Y:S01]  /*0eb0*/  @!P3 LDC.64 R40, c[0x0][0x398] ;  /* 0x0000e600ff28bb82 */ /* 0x000ea20000000a00 */
[----:B------:R-:W-:Y:S02]  /*0ec0*/  CS2R R12, SRZ ;  /* 0x00000000000c7805 */ /* 0x000fe4000001ff00 */
[----:B------:R-:W-:Y:S02]  /*0ed0*/  @!P4 IADD3 R18, P0, PT, R19, R36, RZ ;  /* 0x000000241312c210 */ /* 0x000fe40007f1e0ff */
[----:B------:R-:W-:Y:S02]  /*0ee0*/  @!P3 IADD3 R19, PT, PT, R21, R33, RZ ;  /* 0x000000211513b210 */ /* 0x000fe40007ffe0ff */
[----:B------:R-:W-:Y:S01]  /*0ef0*/  IADD3 R33, PT, PT, R23, 0x140, RZ ;  /* 0x0000014017217810 */ /* 0x000fe20007ffe0ff */
[----:B------:R-:W5:Y:S01]  /*0f00*/  @!P2 LDG.E R12, desc[UR6][R14.64] ;  /* 0x000000060e0ca981 */ /* 0x000f62000c1e1900 */
[----:B------:R-:W2:Y:S01]  /*0f10*/  @!P5 LDC.64 R48, c[0x0][0x3f8] ;  /* 0x0000fe00ff30db82 */ /* 0x000ea20000000a00 */
[----:B------:R-:W-:-:S02]  /*0f20*/  @!P3 SHF.L.U64.HI R2, R20, 0x1, R19 ;  /* 0x000000011402b819 */ /* 0x000fc40000010213 */
[----:B------:R-:W-:Y:S01]  /*0f30*/  @!P4 IADD3.X R19, PT, PT, R22, R37, RZ, P0, !PT ;  /* 0x000000251613c210 */ /* 0x000fe200007fe4ff */
[----:B------:R1:W5:Y:S01]  /*0f40*/  @!P4 LDG.E R13, desc[UR6][R16.64] ;  /* 0x00000006100dc981 */ /* 0x000362000c1e1900 */
[----:B------:R-:W-:Y:S02]  /*0f50*/  ISETP.GE.U32.AND P2, PT, R33, UR8, PT ;  /* 0x0000000821007c0c */ /* 0x000fe4000bf46070 */
[----:B------:R-:W-:Y:S01]  /*0f60*/  SHF.R.S32.HI R37, RZ, 0x1f, R33 ;  /* 0x0000001fff257819 */ /* 0x000fe20000011421 */
[----:B------:R-:W2:Y:S01]  /*0f70*/  @!P1 LDC.64 R46, c[0x0][0x398] ;  /* 0x0000e600ff2e9b82 */ /* 0x000ea20000000a00 */
[----:B------:R-:W-:Y:S02]  /*0f80*/  @!P3 SHF.L.U32 R27, R20, 0x1, RZ ;  /* 0x00000001141bb819 */ /* 0x000fe400000006ff */
[----:B------:R-:W-:Y:S02]  /*0f90*/  ISETP.GE.AND.EX P2, PT, R37, UR9, PT, P2 ;  /* 0x0000000925007c0c */ /* 0x000fe4000bf46320 */
[----:B0-----:R-:W-:Y:S01]  /*0fa0*/  @!P3 IADD3 R20, P6, PT, R27, R38, RZ ;  /* 0x000000261b14b210 */ /* 0x001fe20007fde0ff */
[----:B-1----:R-:W-:Y:S01]  /*0fb0*/  @!P1 IMAD R16, R25, R42, RZ ;  /* 0x0000002a19109224 */ /* 0x002fe200078e02ff */
[----:B------:R-:W-:-:S02]  /*0fc0*/  @!P1 MOV R26, R116 ;  /* 0x00000074001a9202 */ /* 0x000fc40000000f00 */
[----:B--2---:R-:W-:Y:S02]  /*0fd0*/  @!P3 IADD3 R24, P0, PT, R27, R40, RZ ;  /* 0x000000281b18b210 */ /* 0x004fe40007f1e0ff */
[----:B------:R-:W-:Y:S02]  /*0fe0*/  @!P1 MOV R27, R119 ;  /* 0x00000077001b9202 */ /* 0x000fe40000000f00 */
[----:B------:R-:W-:Y:S01]  /*0ff0*/  CS2R R14, SRZ ;  /* 0x00000000000e7805 */ /* 0x000fe2000001ff00 */
[C---:B------:R-:W-:Y:S02]  /*1000*/  @!P1 IMAD R17, R29.reuse, R43, R16 ;  /* 0x0000002b1d119224 */ /* 0x040fe400078e0210 */
[----:B------:R-:W-:Y:S01]  /*1010*/  @!P1 IMAD.WIDE.U32 R26, R29, R42, R26 ;  /* 0x0000002a1d1a9225 */ /* 0x000fe200078e001a */
[----:B------:R-:W0:Y:S01]  /*1020*/  @!P2 LDC.64 R50, c[0x0][0x3f8] ;  /* 0x0000fe00ff32ab82 */ /* 0x000e220000000a00 */
[----:B------:R-:W-:Y:S01]  /*1030*/  MOV R16, RZ ;  /* 0x000000ff00107202 */ /* 0x000fe20000000f00 */
[----:B------:R1:W2:Y:S01]  /*1040*/  @!P4 LDG.E R14, desc[UR6][R18.64] ;  /* 0x00000006120ec981 */ /* 0x0002a2000c1e1900 */
[----:B------:R-:W-:-:S02]  /*1050*/  @!P3 IADD3.X R21, PT, PT, R2, R39, RZ, P6, !PT ;  /* 0x000000270215b210 */ /* 0x000fc400037fe4ff */
[----:B------:R-:W-:-:S03]  /*1060*/  @!P3 IADD3.X R25, PT, PT, R2, R41, RZ, P0, !PT ;  /* 0x000000290219b210 */ /* 0x000fc600007fe4ff */
[----:B------:R-:W0:Y:S01]  /*1070*/  @!P5 LDC.64 R42, c[0x0][0x398] ;  /* 0x0000e600ff2adb82 */ /* 0x000e220000000a00 */
[----:B------:R-:W-:Y:S01]  /*1080*/  @!P1 IADD3 R17, PT, PT, R27, R17, RZ ;  /* 0x000000111b119210 */ /* 0x000fe20007ffe0ff */
[----:B------:R-:W-:Y:S01]  /*1090*/  @!P5 IMAD R2, R35, R48, RZ ;  /* 0x000000302302d224 */ /* 0x000fe200078e02ff */
[C---:B------:R-:W-:Y:S01]  /*10a0*/  @!P1 SHF.L.U32 R27, R26.reuse, 0x1, RZ ;  /* 0x000000011a1b9819 */ /* 0x040fe200000006ff */
[----:B------:R1:W2:Y:S02]  /*10b0*/  @!P3 LDG.E R15, desc[UR6][R20.64] ;  /* 0x00000006140fb981 */ /* 0x0002a4000c1e1900 */
[----:B-1----:R-:W-:Y:S02]  /*10c0*/  @!P5 MOV R18, R116 ;  /* 0x000000740012d202 */ /* 0x002fe40000000f00 */
[----:B------:R-:W-:Y:S01]  /*10d0*/  @!P5 MOV R19, R119 ;  /* 0x000000770013d202 */ /* 0x000fe20000000f00 */
[----:B------:R-:W1:Y:S01]  /*10e0*/  @!P5 LDC.64 R40, c[0x0][0x3a0] ;  /* 0x0000e800ff28db82 */ /* 0x000e620000000a00 */
[----:B------:R0:W2:Y:S01]  /*10f0*/  @!P3 LDG.E R16, desc[UR6][R24.64] ;  /* 0x000000061810b981 */ /* 0x0000a2000c1e1900 */
[----:B------:R-:W-:Y:S01]  /*1100*/  IADD3 R35, PT, PT, R23, 0x160, RZ ;  /* 0x0000016017237810 */ /* 0x000fe20007ffe0ff */
[C---:B------:R-:W-:Y:S01]  /*1110*/  @!P5 IMAD R29, R31.reuse, R49, R2 ;  /* 0x000000311f1dd224 */ /* 0x040fe200078e0202 */
[----:B------:R-:W-:Y:S01]  /*1120*/  @!P1 SHF.L.U64.HI R26, R26, 0x1, R17 ;  /* 0x000000011a1a9819 */ /* 0x000fe20000010211 */
[----:B------:R-:W-:Y:S01]  /*1130*/  @!P5 IMAD.WIDE.U32 R18, R31, R48, R18 ;  /* 0x000000301f12d225 */ /* 0x000fe200078e0012 */
[----:B------:R-:W-:-:S02]  /*1140*/  @!P1 IADD3 R20, P3, PT, R27, R44, RZ ;  /* 0x0000002c1b149210 */ /* 0x000fc40007f7e0ff */
[----:B------:R-:W-:Y:S02]  /*1150*/  ISETP.GE.U32.AND P0, PT, R35, UR8, PT ;  /* 0x0000000823007c0c */ /* 0x000fe4000bf06070 */
[----:B------:R-:W-:Y:S02]  /*1160*/  SHF.R.S32.HI R39, RZ, 0x1f, R35 ;  /* 0x0000001fff277819 */ /* 0x000fe40000011423 */
[----:B------:R-:W-:Y:S02]  /*1170*/  @!P1 IADD3.X R21, PT, PT, R26, R45, RZ, P3, !PT ;  /* 0x0000002d1a159210 */ /* 0x000fe40001ffe4ff */
[----:B------:R-:W1:Y:S01]  /*1180*/  @!P2 LDC.64 R44, c[0x0][0x3a0] ;  /* 0x0000e800ff2cab82 */ /* 0x000e620000000a00 */
[----:B0-----:R-:W-:Y:S02]  /*1190*/  @!P1 IADD3 R24, P3, PT, R27, R46, RZ ;  /* 0x0000002e1b189210 */ /* 0x001fe40007f7e0ff */
[----:B------:R-:W-:Y:S02]  /*11a0*/  @!P5 IADD3 R19, PT, PT, R19, R29, RZ ;  /* 0x0000001d1313d210 */ /* 0x000fe40007ffe0ff */
[----:B------:R-:W-:-:S02]  /*11b0*/  ISETP.GE.AND.EX P0, PT, R39, UR9, PT, P0 ;  /* 0x0000000927007c0c */ /* 0x000fc4000bf06300 */
[----:B------:R-:W-:Y:S02]  /*11c0*/  @!P1 IADD3.X R25, PT, PT, R26, R47, RZ, P3, !PT ;  /* 0x0000002f1a199210 */ /* 0x000fe40001ffe4ff */
[C---:B------:R-:W-:Y:S01]  /*11d0*/  @!P5 SHF.L.U32 R29, R18.reuse, 0x1, RZ ;  /* 0x00000001121dd819 */ /* 0x040fe200000006ff */
[----:B------:R-:W0:Y:S01]  /*11e0*/  @!P2 LDC.64 R46, c[0x0][0x398] ;  /* 0x0000e600ff2eab82 */ /* 0x000e220000000a00 */
[----:B------:R-:W-:Y:S02]  /*11f0*/  @!P5 SHF.L.U64.HI R22, R18, 0x1, R19 ;  /* 0x000000011216d819 */ /* 0x000fe40000010213 */
[----:B------:R-:W-:Y:S02]  /*1200*/  MOV R17, RZ ;  /* 0x000000ff00117202 */ /* 0x000fe40000000f00 */
[----:B------:R-:W-:Y:S01]  /*1210*/  MOV R18, RZ ;  /* 0x000000ff00127202 */ /* 0x000fe20000000f00 */
[----:B------:R-:W-:Y:S01]  /*1220*/  @!P2 IMAD R2, R37, R50, RZ ;  /* 0x000000322502a224 */ /* 0x000fe200078e02ff */
[----:B------:R-:W-:Y:S01]  /*1230*/  @!P2 MOV R30, R116 ;  /* 0x00000074001ea202 */ /* 0x000fe20000000f00 */
[----:B------:R-:W0:Y:S01]  /*1240*/  @!P0 LDC.64 R48, c[0x0][0x3f8] ;  /* 0x0000fe00ff308b82 */ /* 0x000e220000000a00 */
[----:B------:R-:W-:Y:S01]  /*1250*/  @!P2 MOV R31, R119 ;  /* 0x00000077001fa202 */ /* 0x000fe20000000f00 */
[----:B------:R1:W2:Y:S01]  /*1260*/  @!P1 LDG.E R17, desc[UR6][R20.64] ;  /* 0x0000000614119981 */ /* 0x0002a2000c1e1900 */
[----:B------:R-:W-:-:S03]  /*1270*/  IADD3 R37, PT, PT, R23, 0x180, RZ ;  /* 0x0000018017257810 */ /* 0x000fc60007ffe0ff */
[----:B------:R0:W2:Y:S01]  /*1280*/  @!P1 LDG.E R18, desc[UR6][R24.64] ;  /* 0x0000000618129981 */ /* 0x0000a2000c1e1900 */
[----:B------:R-:W-:Y:S01]  /*1290*/  @!P5 IADD3 R28, P1, PT, R29, R42, RZ ;  /* 0x0000002a1d1cd210 */ /* 0x000fe20007f3e0ff */
[----:B------:R-:W-:Y:S01]  /*12a0*/  @!P2 IMAD R19, R33, R51, R2 ;  /* 0x000000332113a224 */ /* 0x000fe200078e0202 */
[----:B-1----:R-:W-:Y:S01]  /*12b0*/  @!P5 IADD3 R26, P3, PT, R29, R40, RZ ;  /* 0x000000281d1ad210 */ /* 0x002fe20007f7e0ff */
[----:B------:R-:W-:Y:S01]  /*12c0*/  @!P2 IMAD.WIDE.U32 R30, R33, R50, R30 ;  /* 0x00000032211ea225 */ /* 0x000fe200078e001e */
[----:B------:R-:W-:Y:S01]  /*12d0*/  @!P5 IADD3.X R29, PT, PT, R22, R43, RZ, P1, !PT ;  /* 0x0000002b161dd210 */ /* 0x000fe20000ffe4ff */
[----:B------:R-:W1:Y:S01]  /*12e0*/  @!P0 LDC.64 R56, c[0x0][0x3a0] ;  /* 0x0000e800ff388b82 */ /* 0x000e620000000a00 */
[----:B------:R-:W-:Y:S02]  /*12f0*/  ISETP.GE.U32.AND P1, PT, R37, UR8, PT ;  /* 0x0000000825007c0c */ /* 0x000fe4000bf26070 */
[----:B------:R-:W-:Y:S02]  /*1300*/  SHF.R.S32.HI R43, RZ, 0x1f, R37 ;  /* 0x0000001fff2b7819 */ /* 0x000fe40000011425 */
[----:B------:R-:W-:-:S02]  /*1310*/  @!P2 IADD3 R21, PT, PT, R31, R19, RZ ;  /* 0x000000131f15a210 */ /* 0x000fc40007ffe0ff */
[----:B------:R-:W-:Y:S02]  /*1320*/  @!P2 SHF.L.U32 R33, R30, 0x1, RZ ;  /* 0x000000011e21a819 */ /* 0x000fe400000006ff */
[----:B------:R-:W-:Y:S02]  /*1330*/  ISETP.GE.AND.EX P1, PT, R43, UR9, PT, P1 ;  /* 0x000000092b007c0c */ /* 0x000fe4000bf26310 */
[----:B------:R-:W-:Y:S02]  /*1340*/  @!P5 IADD3.X R27, PT, PT, R22, R41, RZ, P3, !PT ;  /* 0x00000029161bd210 */ /* 0x000fe40001ffe4ff */
[----:B------:R-:W-:Y:S02]  /*1350*/  @!P2 SHF.L.U64.HI R2, R30, 0x1, R21 ;  /* 0x000000011e02a819 */ /* 0x000fe40000010215 */
[----:B------:R-:W-:Y:S02]  /*1360*/  @!P2 IADD3 R30, P3, PT, R33, R44, RZ ;  /* 0x0000002c211ea210 */ /* 0x000fe40007f7e0ff */
[----:B------:R-:W-:-:S02]  /*1370*/  CS2R R20, SRZ ;  /* 0x0000000000147805 */ /* 0x000fc4000001ff00 */
[C---:B------:R-:W-:Y:S02]  /*1380*/  @!P2 IADD3.X R31, PT, PT, R2.reuse, R45, RZ, P3, !PT ;  /* 0x0000002d021fa210 */ /* 0x040fe40001ffe4ff */
[----:B0-----:R-:W-:Y:S02]  /*1390*/  @!P2 IADD3 R24, P3, PT, R33, R46, RZ ;  /* 0x0000002e2118a210 */ /* 0x001fe40007f7e0ff */
[----:B------:R0:W2:Y:S01]  /*13a0*/  @!P5 LDG.E R20, desc[UR6][R28.64] ;  /* 0x000000061c14d981 */ /* 0x0000a2000c1e1900 */
[----:B------:R-:W-:Y:S02]  /*13b0*/  MOV R19, RZ ;  /* 0x000000ff00137202 */ /* 0x000fe40000000f00 */
[----:B------:R-:W-:Y:S01]  /*13c0*/  @!P2 IADD3.X R25, PT, PT, R2, R47, RZ, P3, !PT ;  /* 0x0000002f0219a210 */ /* 0x000fe20001ffe4ff */
[----:B------:R-:W-:Y:S01]  /*13d0*/  @!P0 IMAD R22, R39, R48, RZ ;  /* 0x0000003027168224 */ /* 0x000fe200078e02ff */
[----:B------:R-:W3:Y:S01]  /*13e0*/  @!P1 LDC.64 R46, c[0x0][0x3f8] ;  /* 0x0000fe00ff2e9b82 */ /* 0x000ee20000000a00 */
[----:B------:R-:W2:Y:S01]  /*13f0*/  @!P2 LDG.E R21, desc[UR6][R30.64] ;  /* 0x000000061e15a981 */ /* 0x000ea2000c1e1900 */
[----:B------:R-:W-:-:S03]  /*1400*/  IADD3 R39, PT, PT, R23, 0x1a0, RZ ;  /* 0x000001a017277810 */ /* 0x000fc60007ffe0ff */
[----:B------:R1:W2:Y:S03]  /*1410*/  @!P5 LDG.E R19, desc[UR6][R26.64] ;  /* 0x000000061a13d981 */ /* 0x0002a6000c1e1900 */
[----:B0-----:R-:W0:Y:S01]  /*1420*/  @!P0 LDC.64 R28, c[0x0][0x398] ;  /* 0x0000e600ff1c8b82 */ /* 0x001e220000000a00 */
[----:B------:R-:W-:Y:S01]  /*1430*/  @!P0 IMAD R33, R35, R49, R22 ;  /* 0x0000003123218224 */ /* 0x000fe200078e0216 */
[----:B-1----:R-:W-:Y:S02]  /*1440*/  @!P0 MOV R26, R116 ;  /* 0x00000074001a8202 */ /* 0x002fe40000000f00 */
[----:B------:R-:W-:Y:S02]  /*1450*/  @!P0 MOV R27, R119 ;  /* 0x00000077001b8202 */ /* 0x000fe40000000f00 */
[----:B------:R-:W-:Y:S02]  /*1460*/  ISETP.GE.U32.AND P3, PT, R39, UR8, PT ;  /* 0x0000000827007c0c */ /* 0x000fe4000bf66070 */
[----:B------:R-:W-:Y:S01]  /*1470*/  SHF.R.S32.HI R51, RZ, 0x1f, R39 ;  /* 0x0000001fff337819 */ /* 0x000fe20000011427 */
[----:B------:R-:W-:Y:S01]  /*1480*/  @!P0 IMAD.WIDE.U32 R26, R35, R48, R26 ;  /* 0x00000030231a8225 */ /* 0x000fe200078e001a */
[----:B------:R-:W-:-:S02]  /*1490*/  ISETP.NE.AND P5, PT, RZ, UR4, PT ;  /* 0x00000004ff007c0c */ /* 0x000fc4000bfa5270 */
[----:B------:R-:W-:Y:S02]  /*14a0*/  ISETP.GE.AND.EX P3, PT, R51, UR9, PT, P3 ;  /* 0x0000000933007c0c */ /* 0x000fe4000bf66330 */
[----:B------:R-:W-:Y:S02]  /*14b0*/  @!P0 IADD3 R27, PT, PT, R27, R33, RZ ;  /* 0x000000211b1b8210 */ /* 0x000fe40007ffe0ff */
[----:B------:R-:W1:Y:S01]  /*14c0*/  LDC.64 R32, c[0x0][0x3b8] ;  /* 0x0000ee00ff207b82 */ /* 0x000e620000000a00 */
[----:B------:R-:W-:Y:S02]  /*14d0*/  MOV R22, RZ ;  /* 0x000000ff00167202 */ /* 0x000fe40000000f00 */
[C---:B------:R-:W-:Y:S02]  /*14e0*/  @!P0 SHF.L.U32 R31, R26.reuse, 0x1, RZ ;  /* 0x000000011a1f8819 */ /* 0x040fe400000006ff */
[----:B------:R-:W-:Y:S02]  /*14f0*/  IADD3 R41, PT, PT, R23, 0x1c0, RZ ;  /* 0x000001c017297810 */ /* 0x000fe40007ffe0ff */
[----:B------:R-:W-:Y:S01]  /*1500*/  @!P0 SHF.L.U64.HI R2, R26, 0x1, R27 ;  /* 0x000000011a028819 */ /* 0x000fe2000001021b */
[----:B------:R3:W2:Y:S01]  /*1510*/  @!P2 LDG.E R22, desc[UR6][R24.64] ;  /* 0x000000061816a981 */ /* 0x0006a2000c1e1900 */
[----:B------:R-:W-:Y:S01]  /*1520*/  @!P0 IADD3 R26, P6, PT, R31, R56, RZ ;  /* 0x000000381f1a8210 */ /* 0x000fe20007fde0ff */
[----:B------:R-:W4:Y:S01]  /*1530*/  @P5 LDC.64 R34, c[0x0][0x3b0] ;  /* 0x0000ec00ff225b82 */ /* 0x000f220000000a00 */
[----:B------:R-:W-:-:S02]  /*1540*/  ISETP.GE.U32.AND P4, PT, R41, UR8, PT ;  /* 0x0000000829007c0c */ /* 0x000fc4000bf86070 */
[----:B------:R-:W-:Y:S02]  /*1550*/  SHF.R.S32.HI R53, RZ, 0x1f, R41 ;  /* 0x0000001fff357819 */ /* 0x000fe40000011429 */
[----:B------:R-:W-:Y:S01]  /*1560*/  @!P0 IADD3.X R27, PT, PT, R2, R57, RZ, P6, !PT ;  /* 0x00000039021b8210 */ /* 0x000fe200037fe4ff */
[----:B---3--:R-:W-:Y:S02]  /*1570*/  @!P1 IMAD R24, R43, R46, RZ ;  /* 0x0000002e2b189224 */ /* 0x008fe400078e02ff */
[----:B------:R-:W3:Y:S01]  /*1580*/  @!P3 LDC.64 R58, c[0x0][0x3f8] ;  /* 0x0000fe00ff3abb82 */ /* 0x000ee20000000a00 */
[----:B0-----:R-:W-:Y:S02]  /*1590*/  @!P0 IADD3 R30, P6, PT, R31, R28, RZ ;  /* 0x0000001c1f1e8210 */ /* 0x001fe40007fde0ff */
[----:B------:R-:W-:-:S05]  /*15a0*/  ISETP.GE.AND.EX P4, PT, R53, UR9, PT, P4 ;  /* 0x0000000935007c0c */ /* 0x000fca000bf86340 */
[----:B------:R-:W0:Y:S01]  /*15b0*/  @!P1 LDC.64 R42, c[0x0][0x3a0] ;  /* 0x0000e800ff2a9b82 */ /* 0x000e220000000a00 */
[----:B------:R-:W-:Y:S02]  /*15c0*/  @!P0 IADD3.X R31, PT, PT, R2, R29, RZ, P6, !PT ;  /* 0x0000001d021f8210 */ /* 0x000fe400037fe4ff */
[----:B------:R-:W-:Y:S02]  /*15d0*/  @!P1 MOV R28, R116 ;  /* 0x00000074001c9202 */ /* 0x000fe40000000f00 */
[----:B------:R-:W-:Y:S02]  /*15e0*/  @!P1 MOV R29, R119 ;  /* 0x00000077001d9202 */ /* 0x000fe40000000f00 */
[----:B------:R-:W-:Y:S01]  /*15f0*/  IADD3 R45, PT, PT, R23, 0x1e0, RZ ;  /* 0x000001e0172d7810 */ /* 0x000fe20007ffe0ff */
[----:B------:R-:W3:Y:S01]  /*1600*/  @!P1 LDC.64 R56, c[0x0][0x398] ;  /* 0x0000e600ff389b82 */ /* 0x000ee20000000a00 */
[----:B------:R-:W-:Y:S01]  /*1610*/  @!P1 IMAD R25, R37, R47, R24 ;  /* 0x0000002f25199224 */ /* 0x000fe200078e0218 */
[----:B------:R-:W-:Y:S01]  /*1620*/  LOP3.LUT R2, R73, 0xffff, RZ, 0xc0, !PT ;  /* 0x0000ffff49027812 */ /* 0x000fe200078ec0ff */
[----:B------:R-:W-:Y:S01]  /*1630*/  @!P1 IMAD.WIDE.U32 R28, R37, R46, R28 ;  /* 0x0000002e251c9225 */ /* 0x000fe200078e001c */
[----:B------:R-:W-:-:S02]  /*1640*/  ISETP.GE.U32.AND P2, PT, R45, UR8, PT ;  /* 0x000000082d007c0c */ /* 0x000fc4000bf46070 */
[----:B------:R-:W-:Y:S01]  /*1650*/  SHF.R.S32.HI R55, RZ, 0x1f, R45 ;  /* 0x0000001fff377819 */ /* 0x000fe2000001142d */
[----:B-1----:R-:W-:Y:S01]  /*1660*/  IMAD.WIDE R32, R75, 0x8, R32 ;  /* 0x000000084b207825 */ /* 0x002fe200078e0220 */
[----:B------:R-:W1:Y:S01]  /*1670*/  @!P3 LDC.64 R60, c[0x0][0x3a0] ;  /* 0x0000e800ff3cbb82 */ /* 0x000e620000000a00 */
[----:B------:R-:W-:Y:S02]  /*1680*/  MOV R23, RZ ;  /* 0x000000ff00177202 */ /* 0x000fe40000000f00 */
[----:B------:R-:W-:Y:S01]  /*1690*/  MOV R24, RZ ;  /* 0x000000ff00187202 */ /* 0x000fe20000000f00 */
[----:B------:R-:W-:Y:S01]  /*16a0*/  IMAD R47, R115, 0x18, R2 ;  /* 0x00000018732f7824 */ /* 0x000fe200078e0202 */
[----:B------:R-:W-:Y:S01]  /*16b0*/  ISETP.GE.AND.EX P2, PT, R55, UR9, PT, P2 ;  /* 0x0000000937007c0c */ /* 0x000fe2000bf46320 */
[----:B------:R-:W2:Y:S01]  /*16c0*/  LDG.E.64 R32, desc[UR6][R32.64] ;  /* 0x0000000620207981 */ /* 0x000ea2000c1e1b00 */
[----:B------:R-:W-:Y:S01]  /*16d0*/  @!P1 IADD3 R25, PT, PT, R29, R25, RZ ;  /* 0x000000191d199210 */ /* 0x000fe20007ffe0ff */
[----:B------:R-:W1:Y:S01]  /*16e0*/  @!P4 LDC.64 R64, c[0x0][0x3f8] ;  /* 0x0000fe00ff40cb82 */ /* 0x000e620000000a00 */
[C---:B------:R-:W-:Y:S01]  /*16f0*/  @!P1 SHF.L.U32 R37, R28.reuse, 0x1, RZ ;  /* 0x000000011c259819 */ /* 0x040fe200000006ff */
[----:B------:R3:W2:Y:S01]  /*1700*/  @!P0 LDG.E R23, desc[UR6][R26.64] ;  /* 0x000000061a178981 */ /* 0x0006a2000c1e1900 */
[----:B------:R-:W-:Y:S01]  /*1710*/  @!P1 SHF.L.U64.HI R38, R28, 0x1, R25 ;  /* 0x000000011c269819 */ /* 0x000fe20000010219 */
[----:B----4-:R-:W-:-:S02]  /*1720*/  @P5 IMAD.WIDE R28, R47, 0x2, R34 ;  /* 0x000000022f1c5825 */ /* 0x010fc400078e0222 */
[----:B------:R4:W2:Y:S02]  /*1730*/  @!P0 LDG.E R24, desc[UR6][R30.64] ;  /* 0x000000061e188981 */ /* 0x0008a4000c1e1900 */
[----:B------:R-:W1:Y:S01]  /*1740*/  @!P3 LDC.64 R62, c[0x0][0x398] ;  /* 0x0000e600ff3ebb82 */ /* 0x000e620000000a00 */
[----:B0-----:R-:W-:Y:S01]  /*1750*/  @!P1 IADD3 R34, P0, PT, R37, R42, RZ ;  /* 0x0000002a25229210 */ /* 0x001fe20007f1e0ff */
[----:B------:R-:W2:Y:S01]  /*1760*/  @P5 LDG.E.U16 R48, desc[UR6][R28.64] ;  /* 0x000000061c305981 */ /* 0x000ea2000c1e1500 */
[----:B---3--:R-:W-:Y:S02]  /*1770*/  @!P3 IMAD R26, R51, R58, RZ ;  /* 0x0000003a331ab224 */ /* 0x008fe400078e02ff */
[----:B------:R-:W-:Y:S01]  /*1780*/  @!P1 IADD3.X R35, PT, PT, R38, R43, RZ, P0, !PT ;  /* 0x0000002b26239210 */ /* 0x000fe200007fe4ff */
[----:B------:R0:W3:Y:S01]  /*1790*/  @P5 LDG.E.U16 R49, desc[UR6][R28.64+0x2] ;  /* 0x000002061c315981 */ /* 0x0000e2000c1e1500 */
[----:B----4-:R-:W-:Y:S01]  /*17a0*/  @!P3 MOV R30, R116 ;  /* 0x00000074001eb202 */ /* 0x010fe20000000f00 */
[----:B------:R-:W4:Y:S01]  /*17b0*/  LDC.64 R42, c[0x0][0x3a8] ;  /* 0x0000ea00ff2a7b82 */ /* 0x000f220000000a00 */
[----:B------:R-:W-:Y:S01]  /*17c0*/  @!P3 MOV R31, R119 ;  /* 0x00000077001fb202 */ /* 0x000fe20000000f00 */
[----:B------:R-:W-:-:S02]  /*17d0*/  @!P3 IMAD R27, R39, R59, R26 ;  /* 0x0000003b271bb224 */ /* 0x000fc400078e021a */
[----:B------:R-:W-:-:S04]  /*17e0*/  @!P3 IMAD.WIDE.U32 R30, R39, R58, R30 ;  /* 0x0000003a271eb225 */ /* 0x000fc800078e001e */
[----:B------:R-:W5:Y:S01]  /*17f0*/  @!P2 LDC.64 R66, c[0x0][0x3f8] ;  /* 0x0000fe00ff42ab82 */ /* 0x000f620000000a00 */
[----:B------:R-:W-:Y:S02]  /*1800*/  @!P1 IADD3 R36, P6, PT, R37, R56, RZ ;  /* 0x0000003825249210 */ /* 0x000fe40007fde0ff */
[----:B0-----:R-:W-:Y:S02]  /*1810*/  @!P3 IADD3 R29, PT, PT, R31, R27, RZ ;  /* 0x0000001b1f1db210 */ /* 0x001fe40007ffe0ff */
[----:B------:R-:W-:Y:S02]  /*1820*/  @!P3 SHF.L.U32 R27, R30, 0x1, RZ ;  /* 0x000000011e1bb819 */ /* 0x000fe400000006ff */
[----:B------:R-:W-:Y:S01]  /*1830*/  MOV R25, RZ ;  /* 0x000000ff00197202 */ /* 0x000fe20000000f00 */
[----:B------:R-:W0:Y:S01]  /*1840*/  @!P4 LDC.64 R50, c[0x0][0x3a0] ;  /* 0x0000e800ff32cb82 */ /* 0x000e220000000a00 */
[----:B------:R-:W-:Y:S02]  /*1850*/  MOV R26, RZ ;  /* 0x000000ff001a7202 */ /* 0x000fe40000000f00 */
[----:B------:R-:W-:Y:S01]  /*1860*/  @!P1 IADD3.X R37, PT, PT, R38, R57, RZ, P6, !PT ;  /* 0x0000003926259210 */ /* 0x000fe200037fe4ff */
[----:B-1----:R-:W-:Y:S01]  /*1870*/  @!P4 IMAD R28, R53, R64, RZ ;  /* 0x00000040351cc224 */ /* 0x002fe200078e02ff */
[----:B------:R-:W-:Y:S01]  /*1880*/  @!P3 SHF.L.U64.HI R30, R30, 0x1, R29 ;  /* 0x000000011e1eb819 */ /* 0x000fe2000001021d */
[----:B------:R5:W3:Y:S01]  /*1890*/  @!P1 LDG.E R25, desc[UR6][R34.64] ;  /* 0x0000000622199981 */ /* 0x000ae2000c1e1900 */
[C---:B------:R-:W-:Y:S01]  /*18a0*/  @!P3 IADD3 R38, P0, PT, R27.reuse, R60, RZ ;  /* 0x0000003c1b26b210 */ /* 0x040fe20007f1e0ff */
[----:B------:R-:W1:Y:S02]  /*18b0*/  @!P4 LDC.64 R56, c[0x0][0x398] ;  /* 0x0000e600ff38cb82 */ /* 0x000e640000000a00 */
[----:B------:R5:W3:Y:S01]  /*18c0*/  @!P1 LDG.E R26, desc[UR6][R36.64] ;  /* 0x00000006241a9981 */ /* 0x000ae2000c1e1900 */
[----:B------:R-:W-:Y:S01]  /*18d0*/  @!P3 IADD3 R40, P1, PT, R27, R62, RZ ;  /* 0x0000003e1b28b210 */ /* 0x000fe20007f3e0ff */
[----:B------:R-:W-:Y:S01]  /*18e0*/  @!P4 IMAD R27, R41, R65, R28 ;  /* 0x00000041291bc224 */ /* 0x000fe200078e021c */
[----:B------:R-:W-:-:S02]  /*18f0*/  @!P3 IADD3.X R39, PT, PT, R30, R61, RZ, P0, !PT ;  /* 0x0000003d1e27b210 */ /* 0x000fc400007fe4ff */
[----:B------:R-:W-:Y:S01]  /*1900*/  @!P4 MOV R28, R116 ;  /* 0x00000074001cc202 */ /* 0x000fe20000000f00 */
[----:B------:R-:W1:Y:S01]  /*1910*/  @!P2 LDC.64 R58, c[0x0][0x3a0] ;  /* 0x0000e800ff3aab82 */ /* 0x000e620000000a00 */
[----:B------:R-:W-:-:S07]  /*1920*/  @!P4 MOV R29, R119 ;  /* 0x00000077001dc202 */ /* 0x000fce0000000f00 */
[----:B------:R-:W1:Y:S01]  /*1930*/  @!P2 LDC.64 R60, c[0x0][0x398] ;  /* 0x0000e600ff3cab82 */ /* 0x000e620000000a00 */
[----:B------:R-:W-:Y:S01]  /*1940*/  @!P4 IMAD.WIDE.U32 R28, R41, R64, R28 ;  /* 0x00000040291cc225 */ /* 0x000fe200078e001c */
[----:B------:R-:W-:-:S03]  /*1950*/  @!P3 IADD3.X R41, PT, PT, R30, R63, RZ, P1, !PT ;  /* 0x0000003f1e29b210 */ /* 0x000fc60000ffe4ff */
[----:B----4-:R-:W-:Y:S01]  /*1960*/  IMAD.WIDE R30, R47, 0x2, R42 ;  /* 0x000000022f1e7825 */ /* 0x010fe200078e022a */
[----:B------:R-:W-:Y:S02]  /*1970*/  @!P2 MOV R42, R116 ;  /* 0x00000074002aa202 */ /* 0x000fe40000000f00 */
[----:B------:R-:W-:Y:S01]  /*1980*/  @!P2 MOV R43, R119 ;  /* 0x00000077002ba202 */ /* 0x000fe20000000f00 */
[-C--:B-----5:R-:W-:Y:S01]  /*1990*/  @!P2 IMAD R34, R55, R66.reuse, RZ ;  /* 0x000000423722a224 */ /* 0x0a0fe200078e02ff */
[----:B------:R-:W-:Y:S01]  /*19a0*/  @!P4 IADD3 R27, PT, PT, R29, R27, RZ ;  /* 0x0000001b1d1bc210 */ /* 0x000fe20007ffe0ff */
[----:B------:R-:W4:Y:S01]  /*19b0*/  LDG.E.U16 R76, desc[UR6][R30.64] ;  /* 0x000000061e4c7981 */ /* 0x000f22000c1e1500 */
[C---:B------:R-:W-:Y:S01]  /*19c0*/  @!P4 SHF.L.U32 R47, R28.reuse, 0x1, RZ ;  /* 0x000000011c2fc819 */ /* 0x040fe200000006ff */
[C---:B------:R-:W-:Y:S02]  /*19d0*/  @!P2 IMAD R37, R45.reuse, R67, R34 ;  /* 0x000000432d25a224 */ /* 0x040fe400078e0222 */
[----:B------:R-:W-:Y:S01]  /*19e0*/  @!P2 IMAD.WIDE.U32 R42, R45, R66, R42 ;  /* 0x000000422d2aa225 */ /* 0x000fe200078e002a */
[----:B------:R-:W-:-:S02]  /*19f0*/  @!P4 SHF.L.U64.HI R52, R28, 0x1, R27 ;  /* 0x000000011c34c819 */ /* 0x000fc4000001021b */
[----:B------:R-:W-:Y:S02]  /*1a00*/  CS2R R28, SRZ ;  /* 0x00000000001c7805 */ /* 0x000fe4000001ff00 */
[----:B------:R-:W-:Y:S01]  /*1a10*/  MOV R27, RZ ;  /* 0x000000ff001b7202 */ /* 0x000fe20000000f00 */
[----:B------:R5:W4:Y:S01]  /*1a20*/  LDG.E.U16 R46, desc[UR6][R30.64+0x2] ;  /* 0x000002061e2e7981 */ /* 0x000b22000c1e1500 */
[----:B0-----:R-:W-:Y:S02]  /*1a30*/  @!P4 IADD3 R34, P0, PT, R47, R50, RZ ;  /* 0x000000322f22c210 */ /* 0x001fe40007f1e0ff */
[----:B------:R-:W-:Y:S01]  /*1a40*/  @!P2 IADD3 R37, PT, PT, R43, R37, RZ ;  /* 0x000000252b25a210 */ /* 0x000fe20007ffe0ff */
[----:B------:R-:W4:Y:S01]  /*1a50*/  @!P3 LDG.E R28, desc[UR6][R40.64] ;  /* 0x00000006281cb981 */ /* 0x000f22000c1e1900 */
[----:B------:R-:W-:Y:S02]  /*1a60*/  @!P2 SHF.L.U32 R45, R42, 0x1, RZ ;  /* 0x000000012a2da819 */ /* 0x000fe400000006ff */
[----:B------:R-:W-:Y:S01]  /*1a70*/  @!P4 IADD3.X R35, PT, PT, R52, R51, RZ, P0, !PT ;  /* 0x000000333423c210 */ /* 0x000fe200007fe4ff */
[----:B------:R-:W4:Y:S01]  /*1a80*/  @!P3 LDG.E R27, desc[UR6][R38.64] ;  /* 0x00000006261bb981 */ /* 0x000f22000c1e1900 */
[----:B------:R-:W-:-:S02]  /*1a90*/  @!P2 SHF.L.U64.HI R50, R42, 0x1, R37 ;  /* 0x000000012a32a819 */ /* 0x000fc40000010225 */
[----:B-1----:R-:W-:Y:S02]  /*1aa0*/  @!P4 IADD3 R36, P0, PT, R47, R56, RZ ;  /* 0x000000382f24c210 */ /* 0x002fe40007f1e0ff */
[----:B-----5:R-:W-:Y:S02]  /*1ab0*/  CS2R R30, SRZ ;  /* 0x00000000001e7805 */ /* 0x020fe4000001ff00 */
[C---:B------:R-:W-:Y:S01]  /*1ac0*/  @!P2 IADD3 R42, P1, PT, R45.reuse, R58, RZ ;  /* 0x0000003a2d2aa210 */ /* 0x040fe20007f3e0ff */
[----:B------:R0:W5:Y:S01]  /*1ad0*/  @!P4 LDG.E R29, desc[UR6][R34.64] ;  /* 0x00000006221dc981 */ /* 0x000162000c1e1900 */
[----:B------:R-:W-:Y:S02]  /*1ae0*/  @!P2 IADD3 R44, P3, PT, R45, R60, RZ ;  /* 0x0000003c2d2ca210 */ /* 0x000fe40007f7e0ff */
[----:B------:R-:W-:Y:S02]  /*1af0*/  @!P4 IADD3.X R37, PT, PT, R52, R57, RZ, P0, !PT ;  /* 0x000000393425c210 */ /* 0x000fe400007fe4ff */
[----:B------:R-:W-:-:S02]  /*1b00*/  @!P2 IADD3.X R43, PT, PT, R50, R59, RZ, P1, !PT ;  /* 0x0000003b322ba210 */ /* 0x000fc40000ffe4ff */
[----:B------:R-:W-:Y:S01]  /*1b10*/  @!P2 IADD3.X R45, PT, PT, R50, R61, RZ, P3, !PT ;  /* 0x0000003d322da210 */ /* 0x000fe20001ffe4ff */
[----:B------:R-:W5:Y:S04]  /*1b20*/  @!P4 LDG.E R30, desc[UR6][R36.64] ;  /* 0x00000006241ec981 */ /* 0x000f68000c1e1900 */
[----:B------:R-:W5:Y:S04]  /*1b30*/  @!P2 LDG.E R31, desc[UR6][R42.64] ;  /* 0x000000062a1fa981 */ /* 0x000f68000c1e1900 */
[----:B------:R-:W5:Y:S01]  /*1b40*/  @!P2 LDG.E R68, desc[UR6][R44.64] ;  /* 0x000000062c44a981 */ /* 0x000f62000c1e1900 */
[----:B------:R-:W-:Y:S01]  /*1b50*/  MOV R113, 0x3f800000 ;  /* 0x3f80000000717802 */ /* 0x000fe20000000f00 */
[----:B------:R-:W-:Y:S01]  /*1b60*/  UISETP.NE.AND UP0, UPT, UR4, URZ, UPT ;  /* 0x000000ff0400728c */ /* 0x000fe2000bf05270 */
[----:B------:R-:W-:-:S02]  /*1b70*/  MOV R79, RZ ;  /* 0x000000ff004f7202 */ /* 0x000fc40000000f00 */
[----:B------:R-:W-:Y:S02]  /*1b80*/  MOV R80, RZ ;  /* 0x000000ff00507202 */ /* 0x000fe40000000f00 */
        /* <DEDUP_REMOVED lines=12> */
[----:B------:R-:W-:Y:S02]  /*1c50*/  PRMT R99, R13, 0x7632, R99 ;  /* 0x000076320d637816 */ /* 0x000fe40000000063 */
[----:B--2---:R-:W-:Y:S02]  /*1c60*/  PRMT R100, R14, 0x7632, R100 ;  /* 0x000076320e647816 */ /* 0x004fe40000000064 */
[----:B------:R-:W-:Y:S02]  /*1c70*/  PRMT R97, R15, 0x7632, R97 ;  /* 0x000076320f617816 */ /* 0x000fe40000000061 */
[----:B------:R-:W-:Y:S02]  /*1c80*/  PRMT R98, R16, 0x7632, R98 ;  /* 0x0000763210627816 */ /* 0x000fe40000000062 */
[----:B------:R-:W-:-:S02]  /*1c90*/  PRMT R95, R17, 0x7632, R95 ;  /* 0x00007632115f7816 */ /* 0x000fc4000000005f */
[----:B------:R-:W-:Y:S02]  /*1ca0*/  PRMT R96, R18, 0x7632, R96 ;  /* 0x0000763212607816 */ /* 0x000fe40000000060 */
[----:B------:R-:W-:Y:S02]  /*1cb0*/  PRMT R94, R20, 0x7632, R94 ;  /* 0x00007632145e7816 */ /* 0x000fe4000000005e */
[----:B------:R-:W-:Y:S02]  /*1cc0*/  PRMT R91, R21, 0x7632, R91 ;  /* 0x00007632155b7816 */ /* 0x000fe4000000005b */
[----:B------:R-:W-:Y:S01]  /*1cd0*/  PRMT R93, R19, 0x7632, R93 ;  /* 0x00007632135d7816 */ /* 0x000fe2000000005d */
[----:B------:R-:W-:-:S05]  /*1ce0*/  FFMA.FTZ R33, -R32, R32, R33 ;  /* 0x0000002020217223 */ /* 0x000fca0000010121 */
[----:B------:R-:W-:-:S13]  /*1cf0*/  FSETP.GTU.FTZ.AND P0, PT, R33, RZ, PT ;  /* 0x000000ff2100720b */ /* 0x000fda0003f1c000 */
[----:B0-----:R-:W0:Y:S01]  /*1d00*/  @P0 LDC R34, c[0x0][0x3c0] ;  /* 0x0000f000ff220b82 */ /* 0x001e220000000800 */
[----:B------:R-:W-:Y:S02]  /*1d10*/  @P5 SHF.L.U32 R79, R48, 0x10, RZ ;  /* 0x00000010304f5819 */ /* 0x000fe400000006ff */
[----:B---3--:R-:W-:Y:S02]  /*1d20*/  @P5 SHF.L.U32 R80, R49, 0x10, RZ ;  /* 0x0000001031505819 */ /* 0x008fe400000006ff */
[----:B------:R-:W-:Y:S02]  /*1d30*/  PRMT R92, R22, 0x7632, R92 ;  /* 0x00007632165c7816 */ /* 0x000fe4000000005c */
[----:B------:R-:W-:Y:S01]  /*1d40*/  PRMT R89, R23, 0x7632, R89 ;  /* 0x0000763217597816 */ /* 0x000fe20000000059 */
[----:B0-----:R-:W-:-:S04]  /*1d50*/  @P0 FADD.FTZ R34, R33, R34 ;  /* 0x0000002221220221 */ /* 0x001fc80000010000 */
[----:B------:R0:W1:Y:S01]  /*1d60*/  @P0 MUFU.RSQ R113, R34 ;  /* 0x0000002200710308 */ /* 0x0000620000001400 */
[----:B------:R-:W-:Y:S02]  /*1d70*/  PRMT R90, R24, 0x7632, R90 ;  /* 0x00007632185a7816 */ /* 0x000fe4000000005a */
[----:B------:R-:W-:Y:S02]  /*1d80*/  PRMT R87, R25, 0x7632, R87 ;  /* 0x0000763219577816 */ /* 0x000fe40000000057 */
[----:B------:R-:W-:Y:S02]  /*1d90*/  PRMT R88, R26, 0x7632, R88 ;  /* 0x000076321a587816 */ /* 0x000fe40000000058 */
[----:B----4-:R-:W-:Y:S02]  /*1da0*/  SHF.L.U32 R76, R76, 0x10, RZ ;  /* 0x000000104c4c7819 */ /* 0x010fe400000006ff */
[----:B------:R-:W-:Y:S02]  /*1db0*/  SHF.L.U32 R33, R46, 0x10, RZ ;  /* 0x000000102e217819 */ /* 0x000fe400000006ff */
[----:B------:R-:W-:-:S02]  /*1dc0*/  PRMT R86, R28, 0x7632, R86 ;  /* 0x000076321c567816 */ /* 0x000fc40000000056 */
[----:B------:R-:W-:Y:S02]  /*1dd0*/  PRMT R85, R27, 0x7632, R85 ;  /* 0x000076321b557816 */ /* 0x000fe40000000055 */
[----:B-----5:R-:W-:Y:S02]  /*1de0*/  PRMT R83, R29, 0x7632, R83 ;  /* 0x000076321d537816 */ /* 0x020fe40000000053 */
[----:B------:R-:W-:Y:S02]  /*1df0*/  PRMT R84, R30, 0x7632, R84 ;  /* 0x000076321e547816 */ /* 0x000fe40000000054 */
[----:B------:R-:W-:Y:S02]  /*1e00*/  PRMT R81, R31, 0x7632, R81 ;  /* 0x000076321f517816 */ /* 0x000fe40000000051 */
        /* <DEDUP_REMOVED lines=9> */
[----:B------:R-:W-:Y:S01]  /*1ea0*/  FMUL.FTZ R39, R76, R35 ;  /* 0x000000234c277220 */ /* 0x000fe20000410000 */
        /* <DEDUP_REMOVED lines=46> */
[----:B------:R-:W-:Y:S01]  /*2190*/  FADD.FTZ R40, -R32, R41 ;  /* 0x0000002920287221 */ /* 0x000fe20000010100 */
        /* <DEDUP_REMOVED lines=234> */
.L_x_339:
        /* <DEDUP_REMOVED lines=8> */
[----:B------:R-:W-:Y:S01]  /*30c0*/  FADD.FTZ R40, -R32, R43 ;  /* 0x0000002b20287221 */ /* 0x000fe20000010100 */
[----:B------:R-:W-:Y:S01]  /*30d0*/  FMUL.FTZ R34, R36, R113 ;  /* 0x0000007124227220 */ /* 0x000fe20000410000 */
[----:B------:R-:W-:Y:S01]  /*30e0*/  FADD.FTZ R38, -R32, R41 ;  /* 0x0000002920267221 */ /* 0x000fe20000010100 */
[----:B------:R-:W-:Y:S01]  /*30f0*/  FFMA.FTZ R43, R76, R35, R79 ;  /* 0x000000234c2b7223 */ /* 0x000fe2000001004f */
[----:B------:R-:W-:Y:S01]  /*3100*/  FADD.FTZ R60, -R32, R49 ;  /* 0x00000031203c7221 */ /* 0x000fe20000010100 */
[--C-:B------:R-:W-:Y:S01]  /*3110*/  FFMA.FTZ R46, R33, R34, R80.reuse ;  /* 0x00000022212e7223 */ /* 0x100fe20000010050 */
[----:B------:R-:W-:Y:S01]  /*3120*/  SHF.L.U32 R39, R69, 0x10, RZ ;  /* 0x0000001045277819 */ /* 0x000fe200000006ff */
[----:B------:R-:W-:Y:S01]  /*3130*/  FMUL.FTZ R36, R43, -1.4426950216293334961 ;  /* 0xbfb8aa3b2b247820 */ /* 0x000fe20000410000 */
[-C--:B------:R-:W-:Y:S01]  /*3140*/  FMUL.FTZ R41, R38, R113.reuse ;  /* 0x0000007126297220 */ /* 0x080fe20000410000 */
[----:B------:R-:W-:Y:S01]  /*3150*/  FMUL.FTZ R44, R46, -1.4426950216293334961 ;  /* 0xbfb8aa3b2e2c7820 */ /* 0x000fe20000410000 */
[----:B------:R-:W-:Y:S01]  /*3160*/  FMUL.FTZ R40, R40, R113 ;  /* 0x0000007128287220 */ /* 0x000fe20000410000 */
[----:B------:R-:W0:Y:S01]  /*3170*/  MUFU.EX2 R49, R36 ;  /* 0x0000002400317308 */ /* 0x000e220000000800 */
[----:B------:R-:W-:Y:S01]  /*3180*/  FADD.FTZ R42, -R32, R39 ;  /* 0x00000027202a7221 */ /* 0x000fe20000010100 */
[--C-:B------:R-:W-:Y:S01]  /*3190*/  FFMA.FTZ R53, R33, R41, R80.reuse ;  /* 0x0000002921357223 */ /* 0x100fe20000010050 */
[----:B------:R-:W-:Y:S01]  /*31a0*/  SHF.L.U32 R51, R9, 0x10, RZ ;  /* 0x0000001009337819 */ /* 0x000fe200000006ff */
[----:B------:R-:W1:Y:S01]  /*31b0*/  MUFU.EX2 R50, R44 ;  /* 0x0000002c00327308 */ /* 0x000e620000000800 */
[-C--:B------:R-:W-:Y:S01]  /*31c0*/  FMUL.FTZ R42, R42, R113.reuse ;  /* 0x000000712a2a7220 */ /* 0x080fe20000410000 */
[----:B------:R-:W-:Y:S01]  /*31d0*/  FFMA.FTZ R56, R76, R40, R79 ;  /* 0x000000284c387223 */ /* 0x000fe2000001004f */
[----:B------:R-:W-:Y:S01]  /*31e0*/  FMUL.FTZ R54, R53, -1.4426950216293334961 ;  /* 0xbfb8aa3b35367820 */ /* 0x000fe20000410000 */
[----:B------:R-:W-:Y:S01]  /*31f0*/  FADD.FTZ R62, -R32, R51 ;  /* 0x00000033203e7221 */ /* 0x000fe20000010100 */
[----:B------:R-:W-:Y:S01]  /*3200*/  FFMA.FTZ R51, R76, R42, R79 ;  /* 0x0000002a4c337223 */ /* 0x000fe2000001004f */
[----:B------:R-:W-:Y:S01]  /*3210*/  FMUL.FTZ R57, R56, -1.4426950216293334961 ;  /* 0xbfb8aa3b38397820 */ /* 0x000fe20000410000 */
[----:B------:R-:W2:Y:S01]  /*3220*/  MUFU.EX2 R55, R54 ;  /* 0x0000003600377308 */ /* 0x000ea20000000800 */
[----:B------:R-:W-:Y:S01]  /*3230*/  SHF.L.U32 R45, R107, 0x10, RZ ;  /* 0x000000106b2d7819 */ /* 0x000fe200000006ff */
[----:B------:R-:W-:Y:S01]  /*3240*/  FMUL.FTZ R52, R51, -1.4426950216293334961 ;  /* 0xbfb8aa3b33347820 */ /* 0x000fe20000410000 */
[----:B0-----:R-:W-:Y:S01]  /*3250*/  FADD.FTZ R49, R49, 1 ;  /* 0x3f80000031317421 */ /* 0x001fe20000010000 */
[----:B------:R-:W-:Y:S01]  /*3260*/  SHF.L.U32 R47, R7, 0x10, RZ ;  /* 0x00000010072f7819 */ /* 0x000fe200000006ff */
[----:B------:R-:W0:Y:S01]  /*3270*/  MUFU.EX2 R57, R57 ;  /* 0x0000003900397308 */ /* 0x000e220000000800 */
[----:B------:R-:W-:Y:S01]  /*3280*/  FADD.FTZ R48, -R32, R45 ;  /* 0x0000002d20307221 */ /* 0x000fe20000010100 */
[----:B-1----:R-:W-:Y:S01]  /*3290*/  FADD.FTZ R50, R50, 1 ;  /* 0x3f80000032327421 */ /* 0x002fe20000010000 */
[-C--:B------:R-:W-:Y:S01]  /*32a0*/  FMUL.FTZ R37, R60, R113.reuse ;  /* 0x000000713c257220 */ /* 0x080fe20000410000 */
[----:B------:R-:W1:Y:S01]  /*32b0*/  MUFU.RCP R49, R49 ;  /* 0x0000003100317308 */ /* 0x000e620000001000 */
[----:B------:R-:W-:Y:S01]  /*32c0*/  FMUL.FTZ R39, R48, R113 ;  /* 0x0000007130277220 */ /* 0x000fe20000410000 */
[----:B------:R-:W-:Y:S01]  /*32d0*/  FADD.FTZ R58, -R32, R47 ;  /* 0x0000002f203a7221 */ /* 0x000fe20000010100 */
[--C-:B------:R-:W-:Y:S01]  /*32e0*/  FFMA.FTZ R45, R33, R37, R80.reuse ;  /* 0x00000025212d7223 */ /* 0x100fe20000010050 */
[----:B------:R-:W-:Y:S01]  /*32f0*/  FMUL.FTZ R36, R62, R113 ;  /* 0x000000713e247220 */ /* 0x000fe20000410000 */
[----:B--2---:R-:W-:Y:S01]  /*3300*/  FADD.FTZ R55, R55, 1 ;  /* 0x3f80000037377421 */ /* 0x004fe20000010000 */
[----:B------:R-:W-:Y:S01]  /*3310*/  FFMA.FTZ R48, R33, R39, R80 ;  /* 0x0000002721307223 */ /* 0x000fe20000010050 */
[----:B------:R-:W-:Y:S01]  /*3320*/  FMUL.FTZ R38, R58, R113 ;  /* 0x000000713a267220 */ /* 0x000fe20000410000 */
[----:B------:R-:W2:Y:S01]  /*3330*/  MUFU.EX2 R52, R52 ;  /* 0x0000003400347308 */ /* 0x000ea20000000800 */
[----:B------:R-:W-:Y:S01]  /*3340*/  SHF.L.U32 R62, R70, 0x10, RZ ;  /* 0x00000010463e7819 */ /* 0x000fe200000006ff */
[----:B------:R-:W-:Y:S01]  /*3350*/  FMUL.FTZ R58, R48, -1.4426950216293334961 ;  /* 0xbfb8aa3b303a7820 */ /* 0x000fe20000410000 */
[C-C-:B------:R-:W-:Y:S01]  /*3360*/  FFMA.FTZ R47, R76.reuse, R38, R79.reuse ;  /* 0x000000264c2f7223 */ /* 0x140fe2000001004f */
[----:B------:R-:W3:Y:S01]  /*3370*/  MUFU.RCP R50, R50 ;  /* 0x0000003200327308 */ /* 0x000ee20000001000 */
[----:B0-----:R-:W-:Y:S01]  /*3380*/  FADD.FTZ R57, R57, 1 ;  /* 0x3f80000039397421 */ /* 0x001fe20000010000 */
[----:B------:R-:W-:Y:S01]  /*3390*/  FMUL.FTZ R60, R45, -1.4426950216293334961 ;  /* 0xbfb8aa3b2d3c7820 */ /* 0x000fe20000410000 */
[----:B------:R-:W-:Y:S01]  /*33a0*/  FMUL.FTZ R59, R47, -1.4426950216293334961 ;  /* 0xbfb8aa3b2f3b7820 */ /* 0x000fe20000410000 */
[----:B------:R-:W-:Y:S01]  /*33b0*/  FFMA.FTZ R44, R76, R36, R79 ;  /* 0x000000244c2c7223 */ /* 0x000fe2000001004f */
[----:B------:R-:W-:Y:S01]  /*33c0*/  SHF.L.U32 R65, R112, 0x10, RZ ;  /* 0x0000001070417819 */ /* 0x000fe200000006ff */
[----:B-1----:R-:W-:Y:S01]  /*33d0*/  FMUL.FTZ R63, R62, R49 ;  /* 0x000000313e3f7220 */ /* 0x002fe20000410000 */
[----:B------:R-:W-:Y:S01]  /*33e0*/  SHF.L.U32 R78, R110, 0x10, RZ ;  /* 0x000000106e4e7819 */ /* 0x000fe200000006ff */
[----:B------:R-:W0:Y:S01]  /*33f0*/  MUFU.RCP R55, R55 ;  /* 0x0000003700377308 */ /* 0x000e220000001000 */
[----:B------:R-:W-:Y:S01]  /*3400*/  FMUL.FTZ R61, R44, -1.4426950216293334961 ;  /* 0xbfb8aa3b2c3d7820 */ /* 0x000fe20000410000 */
[----:B--2---:R-:W-:Y:S01]  /*3410*/  FADD.FTZ R54, R52, 1 ;  /* 0x3f80000034367421 */ /* 0x004fe20000010000 */
[----:B------:R-:W-:Y:S01]  /*3420*/  FADD.FTZ R52, -R49, 1 ;  /* 0x3f80000031347421 */ /* 0x000fe20000010100 */
[----:B------:R-:W-:-:S02]  /*3430*/  SHF.L.U32 R77, R4, 0x10, RZ ;  /* 0x00000010044d7819 */ /* 0x000fc400000006ff */
[----:B------:R-:W-:Y:S01]  /*3440*/  SHF.L.U32 R121, R97, 0x10, RZ ;  /* 0x0000001061797819 */ /* 0x000fe200000006ff */
[----:B------:R-:W-:Y:S01]  /*3450*/  FFMA.FTZ R52, R43, R52, 1 ;  /* 0x3f8000002b347423 */ /* 0x000fe20000010034 */
[----:B------:R-:W1:Y:S01]  /*3460*/  MUFU.EX2 R58, R58 ;  /* 0x0000003a003a7308 */ /* 0x000e620000000800 */
[----:B------:R-:W-:Y:S01]  /*3470*/  SHF.L.U32 R123, R14, 0x10, RZ ;  /* 0x000000100e7b7819 */ /* 0x000fe200000006ff */
[----:B---3--:R-:W-:Y:S01]  /*3480*/  FADD.FTZ R43, -R50, 1 ;  /* 0x3f800000322b7421 */ /* 0x008fe20000010100 */
[----:B------:R-:W-:Y:S01]  /*3490*/  FMUL.FTZ R64, R65, R50 ;  /* 0x0000003241407220 */ /* 0x000fe20000410000 */
[----:B------:R-:W2:Y:S01]  /*34a0*/  MUFU.RCP R57, R57 ;  /* 0x0000003900397308 */ /* 0x000ea20000001000 */
[----:B------:R-:W-:Y:S01]  /*34b0*/  SHF.L.U32 R50, R6, 0x10, RZ ;  /* 0x0000001006327819 */ /* 0x000fe200000006ff */
[----:B------:R-:W-:Y:S01]  /*34c0*/  FFMA.FTZ R49, R46, R43, 1 ;  /* 0x3f8000002e317423 */ /* 0x000fe2000001002b */
[----:B------:R-:W-:Y:S01]  /*34d0*/  SHF.L.U32 R43, R103, 0x10, RZ ;  /* 0x00000010672b7819 */ /* 0x000fe200000006ff */
[----:B------:R-:W-:Y:S01]  /*34e0*/  FMUL.FTZ R63, R63, R52 ;  /* 0x000000343f3f7220 */ /* 0x000fe20000410000 */
[----:B------:R-:W-:Y:S01]  /*34f0*/  SHF.L.U32 R65, R108, 0x10, RZ ;  /* 0x000000106c417819 */ /* 0x000fe200000006ff */
[----:B0-----:R-:W-:Y:S01]  /*3500*/  FADD.FTZ R46, -R55, 1 ;  /* 0x3f800000372e7421 */ /* 0x001fe20000010100 */
[----:B------:R-:W-:Y:S01]  /*3510*/  FMUL.FTZ R78, R78, R55 ;  /* 0x000000374e4e7220 */ /* 0x000fe20000410000 */
[----:B------:R-:W0:Y:S01]  /*3520*/  MUFU.EX2 R59, R59 ;  /* 0x0000003b003b7308 */ /* 0x000e220000000800 */
[----:B------:R-:W-:Y:S01]  /*3530*/  FADD.FTZ R62, -R32, R43 ;  /* 0x0000002b203e7221 */ /* 0x000fe20000010100 */
[----:B-1----:R-:W-:Y:S01]  /*3540*/  FADD.FTZ R58, R58, 1 ;  /* 0x3f8000003a3a7421 */ /* 0x002fe20000010000 */
[----:B------:R-:W-:Y:S01]  /*3550*/  SHF.L.U32 R43, R11, 0x10, RZ ;  /* 0x000000100b2b7819 */ /* 0x000fe200000006ff */
[----:B------:R-:W1:Y:S01]  /*3560*/  MUFU.EX2 R60, R60 ;  /* 0x0000003c003c7308 */ /* 0x000e620000000800 */
[----:B------:R-:W-:Y:S01]  /*3570*/  FFMA.FTZ R53, R53, R46, 1 ;  /* 0x3f80000035357423 */ /* 0x000fe2000001002e */
[----:B------:R-:W-:Y:S01]  /*3580*/  FMUL.FTZ R46, R62, R113 ;  /* 0x000000713e2e7220 */ /* 0x000fe20000410000 */
[----:B------:R-:W-:Y:S01]  /*3590*/  FMUL.FTZ R64, R64, R49 ;  /* 0x0000003140407220 */ /* 0x000fe20000410000 */
[----:B------:R-:W3:Y:S01]  /*35a0*/  MUFU.RCP R54, R54 ;  /* 0x0000003600367308 */ /* 0x000ee20000001000 */
[----:B------:R-:W-:Y:S01]  /*35b0*/  SHF.L.U32 R49, R101, 0x10, RZ ;  /* 0x0000001065317819 */ /* 0x000fe200000006ff */
[----:B--2---:R-:W-:Y:S01]  /*35c0*/  FMUL.FTZ R67, R50, R57 ;  /* 0x0000003932437220 */ /* 0x004fe20000410000 */
[----:B------:R-:W-:Y:S01]  /*35d0*/  FADD.FTZ R50, -R32, R43 ;  /* 0x0000002b20327221 */ /* 0x000fe20000010100 */
[--C-:B------:R-:W-:Y:S01]  /*35e0*/  FFMA.FTZ R55, R33, R46, R80.reuse ;  /* 0x0000002e21377223 */ /* 0x100fe20000010050 */
[----:B------:R-:W-:Y:S01]  /*35f0*/  FADD.FTZ R57, -R57, 1 ;  /* 0x3f80000039397421 */ /* 0x000fe20000010100 */
[----:B0-----:R-:W-:Y:S01]  /*3600*/  FADD.FTZ R59, R59, 1 ;  /* 0x3f8000003b3b7421 */ /* 0x001fe20000010000 */
[----:B------:R-:W-:Y:S01]  /*3610*/  FMUL.FTZ R43, R50, R113 ;  /* 0x00000071322b7220 */ /* 0x000fe20000410000 */
[----:B------:R-:W0:Y:S01]  /*3620*/  MUFU.EX2 R61, R61 ;  /* 0x0000003d003d7308 */ /* 0x000e220000000800 */
[----:B------:R-:W-:Y:S01]  /*3630*/  FMUL.FTZ R50, R55, -1.4426950216293334961 ;  /* 0xbfb8aa3b37327820 */ /* 0x000fe20000410000 */
[----:B-1----:R-:W-:Y:S01]  /*3640*/  FADD.FTZ R60, R60, 1 ;  /* 0x3f8000003c3c7421 */ /* 0x002fe20000010000 */
[----:B------:R-:W-:Y:S01]  /*3650*/  FFMA.FTZ R56, R56, R57, 1 ;  /* 0x3f80000038387423 */ /* 0x000fe20000010039 */
[----:B------:R-:W1:Y:S01]  /*3660*/  MUFU.RCP R58, R58 ;  /* 0x0000003a003a7308 */ /* 0x000e620000001000 */
[----:B------:R-:W-:Y:S01]  /*3670*/  FFMA.FTZ R57, R76, R43, R79 ;  /* 0x0000002b4c397223 */ /* 0x000fe2000001004f */
[----:B------:R-:W-:Y:S01]  /*3680*/  FADD.FTZ R114, -R32, R49 ;  /* 0x0000003120727221 */ /* 0x000fe20000010100 */
[----:B------:R-:W-:Y:S01]  /*3690*/  FMUL.FTZ R78, R78, R53 ;  /* 0x000000354e4e7220 */ /* 0x000fe20000410000 */
[----:B------:R-:W-:Y:S01]  /*36a0*/  FMUL.FTZ R67, R67, R56 ;  /* 0x0000003843437220 */ /* 0x000fe20000410000 */
[----:B------:R-:W-:Y:S01]  /*36b0*/  FMUL.FTZ R62, R57, -1.4426950216293334961 ;  /* 0xbfb8aa3b393e7820 */ /* 0x000fe20000410000 */
[----:B---3--:R-:W-:Y:S01]  /*36c0*/  FMUL.FTZ R77, R77, R54 ;  /* 0x000000364d4d7220 */ /* 0x008fe20000410000 */
[----:B------:R-:W-:Y:S01]  /*36d0*/  FADD.FTZ R54, -R54, 1 ;  /* 0x3f80000036367421 */ /* 0x000fe20000010100 */
[----:B------:R-:W2:Y:S01]  /*36e0*/  MUFU.RCP R59, R59 ;  /* 0x0000003b003b7308 */ /* 0x000ea20000001000 */
[----:B------:R-:W-:Y:S01]  /*36f0*/  FMUL.FTZ R49, R114, R113 ;  /* 0x0000007172317220 */ /* 0x000fe20000410000 */
[----:B0-----:R-:W-:Y:S01]  /*3700*/  FADD.FTZ R61, R61, 1 ;  /* 0x3f8000003d3d7421 */ /* 0x001fe20000010000 */
[----:B------:R-:W-:Y:S01]  /*3710*/  FFMA.FTZ R54, R51, R54, 1 ;  /* 0x3f80000033367423 */ /* 0x000fe20000010036 */
[----:B------:R-:W-:Y:S01]  /*3720*/  SHF.L.U32 R125, R95, 0x10, RZ ;  /* 0x000000105f7d7819 */ /* 0x000fe200000006ff */
[----:B------:R-:W-:-:S02]  /*3730*/  FFMA.FTZ R53, R33, R49, R80 ;  /* 0x0000003121357223 */ /* 0x000fc40000010050 */
[----:B------:R-:W-:Y:S01]  /*3740*/  FMUL.FTZ R77, R77, R54 ;  /* 0x000000364d4d7220 */ /* 0x000fe20000410000 */
[----:B------:R-:W0:Y:S01]  /*3750*/  MUFU.RCP R60, R60 ;  /* 0x0000003c003c7308 */ /* 0x000e220000001000 */
[----:B------:R-:W-:Y:S01]  /*3760*/  SHF.L.U32 R54, R10, 0x10, RZ ;  /* 0x000000100a367819 */ /* 0x000fe200000006ff */
[----:B-1----:R-:W-:Y:S01]  /*3770*/  FADD.FTZ R51, -R58, 1 ;  /* 0x3f8000003a337421 */ /* 0x002fe20000010100 */
[----:B------:R-:W-:Y:S01]  /*3780*/  FMUL.FTZ R66, R65, R58 ;  /* 0x0000003a41427220 */ /* 0x000fe20000410000 */
[----:B------:R-:W-:Y:S02]  /*3790*/  SHF.L.U32 R58, R8, 0x10, RZ ;  /* 0x00000010083a7819 */ /* 0x000fe400000006ff */
[----:B------:R-:W-:Y:S02]  /*37a0*/  FFMA.FTZ R51, R48, R51, 1 ;  /* 0x3f80000030337423 */ /* 0x000fe40000010033 */
[----:B------:R0:W1:Y:S01]  /*37b0*/  MUFU.EX2 R52, R50 ;  /* 0x0000003200347308 */ /* 0x0000620000000800 */
[----:B--2---:R-:W-:Y:S01]  /*37c0*/  FADD.FTZ R48, -R59, 1 ;  /* 0x3f8000003b307421 */ /* 0x004fe20000010100 */
[----:B------:R-:W-:-:S02]  /*37d0*/  FMUL.FTZ R65, R58, R59 ;  /* 0x0000003b3a417220 */ /* 0x000fc40000410000 */
        /* <DEDUP_REMOVED lines=9> */
[----:B-1----:R-:W-:Y:S01]  /*3870*/  FADD.FTZ R52, R52, 1 ;  /* 0x3f80000034347421 */ /* 0x002fe20000010000 */
[----:B------:R-:W-:Y:S01]  /*3880*/  FFMA.FTZ R45, R45, R50, 1 ;  /* 0x3f8000002d2d7423 */ /* 0x000fe20000010032 */
[----:B------:R-:W-:-:S04]  /*3890*/  FADD.FTZ R48, -R32, R51 ;  /* 0x0000003320307221 */ /* 0x000fc80000010100 */
[----:B------:R-:W1:Y:S01]  /*38a0*/  MUFU.RCP R52, R52 ;  /* 0x0000003400347308 */ /* 0x000e620000001000 */
[----:B------:R-:W-:-:S04]  /*38b0*/  FMUL.FTZ R51, R48, R113 ;  /* 0x0000007130337220 */ /* 0x000fc80000410000 */
[----:B------:R-:W-:Y:S01]  /*38c0*/  FFMA.FTZ R114, R76, R51, R79 ;  /* 0x000000334c727223 */ /* 0x000fe2000001004f */
[----:B0-----:R-:W-:Y:S01]  /*38d0*/  FADD.FTZ R50, R62, 1 ;  /* 0x3f8000003e327421 */ /* 0x001fe20000010000 */
[----:B------:R-:W-:Y:S01]  /*38e0*/  FMUL.FTZ R62, R47, R60 ;  /* 0x0000003c2f3e7220 */ /* 0x000fe20000410000 */
[----:B--2---:R-:W-:Y:S01]  /*38f0*/  FADD.FTZ R47, -R61, 1 ;  /* 0x3f8000003d2f7421 */ /* 0x004fe20000010100 */
[----:B------:R-:W-:Y:S01]  /*3900*/  FMUL.FTZ R61, R54, R61 ;  /* 0x0000003d363d7220 */ /* 0x000fe20000410000 */
[----:B------:R0:W2:Y:S01]  /*3910*/  MUFU.RCP R58, R50 ;  /* 0x00000032003a7308 */ /* 0x0000a20000001000 */
[----:B------:R-:W-:Y:S01]  /*3920*/  FMUL.FTZ R62, R62, R45 ;  /* 0x0000002d3e3e7220 */ /* 0x000fe20000410000 */
[----:B------:R-:W-:Y:S01]  /*3930*/  FFMA.FTZ R44, R44, R47, 1 ;  /* 0x3f8000002c2c7423 */ /* 0x000fe2000001002f */
[----:B------:R-:W-:Y:S01]  /*3940*/  FMUL.FTZ R47, R53, -1.4426950216293334961 ;  /* 0xbfb8aa3b352f7820 */ /* 0x000fe20000410000 */
[----:B------:R-:W-:Y:S02]  /*3950*/  SHF.L.U32 R45, R99, 0x10, RZ ;  /* 0x00000010632d7819 */ /* 0x000fe400000006ff */
[----:B------:R-:W-:Y:S01]  /*3960*/  FMUL.FTZ R61, R61, R44 ;  /* 0x0000002c3d3d7220 */ /* 0x000fe20000410000 */
[----:B-1----:R-:W-:-:S02]  /*3970*/  FMUL.FTZ R60, R59, R52 ;  /* 0x000000343b3c7220 */ /* 0x002fc40000410000 */
[----:B------:R-:W1:Y:S01]  /*3980*/  MUFU.EX2 R47, R47 ;  /* 0x0000002f002f7308 */ /* 0x000e620000000800 */
[----:B------:R-:W-:Y:S01]  /*3990*/  SHF.L.U32 R59, R13, 0x10, RZ ;  /* 0x000000100d3b7819 */ /* 0x000fe200000006ff */
[----:B0-----:R-:W-:Y:S01]  /*39a0*/  FADD.FTZ R50, -R52, 1 ;  /* 0x3f80000034327421 */ /* 0x001fe20000010100 */
[----:B------:R-:W-:-:S03]  /*39b0*/  FADD.FTZ R54, -R32, R45 ;  /* 0x0000002d20367221 */ /* 0x000fc60000010100 */
[----:B------:R-:W-:Y:S01]  /*39c0*/  FADD.FTZ R56, -R32, R59 ;  /* 0x0000003b20387221 */ /* 0x000fe20000010100 */
[----:B------:R-:W-:Y:S01]  /*39d0*/  FFMA.FTZ R55, R55, R50, 1 ;  /* 0x3f80000037377423 */ /* 0x000fe20000010032 */
[-C--:B------:R-:W-:Y:S01]  /*39e0*/  FMUL.FTZ R54, R54, R113.reuse ;  /* 0x0000007136367220 */ /* 0x080fe20000410000 */
[----:B------:R-:W-:Y:S01]  /*39f0*/  SHF.L.U32 R59, R12, 0x10, RZ ;  /* 0x000000100c3b7819 */ /* 0x000fe200000006ff */
[----:B------:R-:W-:Y:S01]  /*3a00*/  FMUL.FTZ R56, R56, R113 ;  /* 0x0000007138387220 */ /* 0x000fe20000410000 */
[----:B------:R-:W-:Y:S01]  /*3a10*/  FMUL.FTZ R60, R60, R55 ;  /* 0x000000373c3c7220 */ /* 0x000fe20000410000 */
[----:B------:R-:W-:Y:S01]  /*3a20*/  FFMA.FTZ R52, R33, R54, R80 ;  /* 0x0000003621347223 */ /* 0x000fe20000010050 */
[----:B--2---:R-:W-:Y:S01]  /*3a30*/  FADD.FTZ R50, -R58, 1 ;  /* 0x3f8000003a327421 */ /* 0x004fe20000010100 */
[----:B-1----:R-:W-:Y:S01]  /*3a40*/  FADD.FTZ R47, R47, 1 ;  /* 0x3f8000002f2f7421 */ /* 0x002fe20000010000 */
[----:B------:R-:W-:Y:S01]  /*3a50*/  FFMA.FTZ R45, R76, R56, R79 ;  /* 0x000000384c2d7223 */ /* 0x000fe2000001004f */
[----:B------:R-:W-:Y:S01]  /*3a60*/  FMUL.FTZ R59, R59, R58 ;  /* 0x0000003a3b3b7220 */ /* 0x000fe20000410000 */
[----:B------:R-:W-:Y:S01]  /*3a70*/  FADD.FTZ R58, -R32, R121 ;  /* 0x00000079203a7221 */ /* 0x000fe20000010100 */
[----:B------:R0:W1:Y:S01]  /*3a80*/  MUFU.RCP R44, R47 ;  /* 0x0000002f002c7308 */ /* 0x0000620000001000 */
[----:B------:R-:W-:Y:S01]  /*3a90*/  FMUL.FTZ R55, R45, -1.4426950216293334961 ;  /* 0xbfb8aa3b2d377820 */ /* 0x000fe20000410000 */
[----:B------:R-:W-:Y:S01]  /*3aa0*/  FFMA.FTZ R50, R57, R50, 1 ;  /* 0x3f80000039327423 */ /* 0x000fe20000010032 */
[----:B------:R-:W-:Y:S01]  /*3ab0*/  FMUL.FTZ R57, R114, -1.4426950216293334961 ;  /* 0xbfb8aa3b72397820 */ /* 0x000fe20000410000 */
[----:B------:R-:W-:-:S02]  /*3ac0*/  SHF.L.U32 R121, R102, 0x10, RZ ;  /* 0x0000001066797819 */ /* 0x000fc400000006ff */
[----:B------:R-:W-:Y:S02]  /*3ad0*/  FMUL.FTZ R59, R59, R50 ;  /* 0x000000323b3b7220 */ /* 0x000fe40000410000 */
[----:B------:R-:W2:Y:S01]  /*3ae0*/  MUFU.EX2 R55, R55 ;  /* 0x0000003700377308 */ /* 0x000ea20000000800 */
[----:B0-----:R-:W-:-:S03]  /*3af0*/  FMUL.FTZ R47, R52, -1.4426950216293334961 ;  /* 0xbfb8aa3b342f7820 */ /* 0x001fc60000410000 */
[----:B------:R-:W-:Y:S04]  /*3b00*/  MUFU.EX2 R57, R57 ;  /* 0x0000003900397308 */ /* 0x000fe80000000800 */
[----:B------:R-:W0:Y:S01]  /*3b10*/  MUFU.EX2 R47, R47 ;  /* 0x0000002f002f7308 */ /* 0x000e220000000800 */
[----:B-1----:R-:W-:-:S04]  /*3b20*/  FADD.FTZ R48, -R44, 1 ;  /* 0x3f8000002c307421 */ /* 0x002fc80000010100 */
[----:B------:R-:W-:Y:S01]  /*3b30*/  FFMA.FTZ R53, R53, R48, 1 ;  /* 0x3f80000035357423 */ /* 0x000fe20000010030 */
[----:B--2---:R-:W-:-:S06]  /*3b40*/  FADD.FTZ R48, R55, 1 ;  /* 0x3f80000037307421 */ /* 0x004fcc0000010000 */
[----:B------:R-:W1:Y:S01]  /*3b50*/  MUFU.RCP R48, R48 ;  /* 0x0000003000307308 */ /* 0x000e620000001000 */
[----:B0-----:R-:W-:Y:S01]  /*3b60*/  FADD.FTZ R55, R47, 1 ;  /* 0x3f8000002f377421 */ /* 0x001fe20000010000 */
[----:B------:R-:W-:Y:S01]  /*3b70*/  FMUL.FTZ R47, R58, R113 ;  /* 0x000000713a2f7220 */ /* 0x000fe20000410000 */
[----:B------:R-:W-:Y:S01]  /*3b80*/  FMUL.FTZ R58, R121, R44 ;  /* 0x0000002c793a7220 */ /* 0x000fe20000410000 */
[----:B------:R-:W-:Y:S02]  /*3b90*/  FADD.FTZ R121, R57, 1 ;  /* 0x3f80000039797421 */ /* 0x000fe40000010000 */
[----:B------:R-:W-:Y:S01]  /*3ba0*/  FFMA.FTZ R120, R33, R47, R80 ;  /* 0x0000002f21787223 */ /* 0x000fe20000010050 */
[----:B------:R-:W-:Y:S01]  /*3bb0*/  FMUL.FTZ R58, R58, R53 ;  /* 0x000000353a3a7220 */ /* 0x000fe20000410000 */
[----:B------:R-:W0:Y:S02]  /*3bc0*/  MUFU.RCP R55, R55 ;  /* 0x0000003700377308 */ /* 0x000e240000001000 */
[----:B------:R-:W-:-:S06]  /*3bd0*/  FMUL.FTZ R122, R120, -1.4426950216293334961 ;  /* 0xbfb8aa3b787a7820 */ /* 0x000fcc0000410000 */
[----:B------:R-:W2:Y:S01]  /*3be0*/  MUFU.EX2 R122, R122 ;  /* 0x0000007a007a7308 */ /* 0x000ea20000000800 */
[----:B-1----:R-:W-:Y:S01]  /*3bf0*/  FADD.FTZ R44, -R48, 1 ;  /* 0x3f800000302c7421 */ /* 0x002fe20000010100 */
[----:B------:R-:W-:Y:S02]  /*3c00*/  FMUL.FTZ R57, R123, R48 ;  /* 0x000000307b397220 */ /* 0x000fe40000410000 */
[----:B------:R-:W1:Y:S01]  /*3c10*/  MUFU.RCP R121, R121 ;  /* 0x0000007900797308 */ /* 0x000e620000001000 */
[----:B------:R-:W-:Y:S01]  /*3c20*/  SHF.L.U32 R48, R100, 0x10, RZ ;  /* 0x0000001064307819 */ /* 0x000fe200000006ff */
[----:B------:R-:W-:Y:S01]  /*3c30*/  FFMA.FTZ R44, R45, R44, 1 ;  /* 0x3f8000002d2c7423 */ /* 0x000fe2000001002c */
[----:B------:R-:W-:Y:S01]  /*3c40*/  SHF.L.U32 R123, R98, 0x10, RZ ;  /* 0x00000010627b7819 */ /* 0x000fe200000006ff */
[----:B0-----:R-:W-:Y:S02]  /*3c50*/  FADD.FTZ R45, -R55, 1 ;  /* 0x3f800000372d7421 */ /* 0x001fe40000010100 */
[----:B------:R-:W-:Y:S01]  /*3c60*/  FMUL.FTZ R55, R48, R55 ;  /* 0x0000003730377220 */ /* 0x000fe20000410000 */
[----:B------:R-:W-:Y:S01]  /*3c70*/  FMUL.FTZ R57, R57, R44 ;  /* 0x0000002c39397220 */ /* 0x000fe20000410000 */
[----:B------:R-:W-:Y:S01]  /*3c80*/  SHF.L.U32 R44, R16, 0x10, RZ ;  /* 0x00000010102c7819 */ /* 0x000fe200000006ff */
[----:B------:R-:W-:Y:S01]  /*3c90*/  FFMA.FTZ R52, R52, R45, 1 ;  /* 0x3f80000034347423 */ /* 0x000fe2000001002d */
[----:B--2---:R-:W-:Y:S01]  /*3ca0*/  FADD.FTZ R122, R122, 1 ;  /* 0x3f8000007a7a7421 */ /* 0x004fe20000010000 */
[----:B------:R-:W-:-:S02]  /*3cb0*/  SHF.L.U32 R45, R17, 0x10, RZ ;  /* 0x00000010112d7819 */ /* 0x000fc400000006ff */
[----:B------:R-:W-:-:S03]  /*3cc0*/  FMUL.FTZ R55, R55, R52 ;  /* 0x0000003437377220 */ /* 0x000fc60000410000 */
[----:B------:R-:W-:Y:S01]  /*3cd0*/  FADD.FTZ R48, -R32, R45 ;  /* 0x0000002d20307221 */ /* 0x000fe20000010100 */
[----:B------:R-:W0:Y:S01]  /*3ce0*/  MUFU.RCP R122, R122 ;  /* 0x0000007a007a7308 */ /* 0x000e220000001000 */
[----:B-1----:R-:W-:Y:S02]  /*3cf0*/  FADD.FTZ R53, -R121, 1 ;  /* 0x3f80000079357421 */ /* 0x002fe40000010100 */
[----:B------:R-:W-:Y:S02]  /*3d00*/  FMUL.FTZ R45, R48, R113 ;  /* 0x00000071302d7220 */ /* 0x000fe40000410000 */
[----:B------:R-:W-:Y:S01]  /*3d10*/  FFMA.FTZ R114, R114, R53, 1 ;  /* 0x3f80000072727423 */ /* 0x000fe20000010035 */
[----:B------:R-:W-:Y:S01]  /*3d20*/  FMUL.FTZ R53, R44, R121 ;  /* 0x000000792c357220 */ /* 0x000fe20000410000 */
[----:B------:R-:W-:Y:S01]  /*3d30*/  FFMA.FTZ R48, R76, R45, R79 ;  /* 0x0000002d4c307223 */ /* 0x000fe2000001004f */
[----:B------:R-:W-:Y:S01]  /*3d40*/  FADD.FTZ R44, -R32, R125 ;  /* 0x0000007d202c7221 */ /* 0x000fe20000010100 */
[----:B------:R-:W-:Y:S01]  /*3d50*/  SHF.L.U32 R125, R18, 0x10, RZ ;  /* 0x00000010127d7819 */ /* 0x000fe200000006ff */
[----:B------:R-:W-:Y:S01]  /*3d60*/  FMUL.FTZ R53, R53, R114 ;  /* 0x0000007235357220 */ /* 0x000fe20000410000 */
[----:B------:R-:W-:Y:S01]  /*3d70*/  FMUL.FTZ R52, R48, -1.4426950216293334961 ;  /* 0xbfb8aa3b30347820 */ /* 0x000fe20000410000 */
[----:B------:R-:W-:-:S05]  /*3d80*/  FMUL.FTZ R44, R44, R113 ;  /* 0x000000712c2c7220 */ /* 0x000fca0000410000 */
[----:B------:R-:W1:Y:S01]  /*3d90*/  MUFU.EX2 R52, R52 ;  /* 0x0000003400347308 */ /* 0x000e620000000800 */
[----:B0-----:R-:W-:Y:S01]  /*3da0*/  FADD.FTZ R121, -R122, 1 ;  /* 0x3f8000007a797421 */ /* 0x001fe20000010100 */
[----:B------:R-:W-:-:S03]  /*3db0*/  FMUL.FTZ R50, R123, R122 ;  /* 0x0000007a7b327220 */ /* 0x000fc60000410000 */
[----:B------:R-:W-:Y:S01]  /*3dc0*/  FFMA.FTZ R121, R120, R121, 1 ;  /* 0x3f80000078797423 */ /* 0x000fe20000010079 */
[----:B------:R-:W-:-:S03]  /*3dd0*/  FFMA.FTZ R120, R33, R44, R80 ;  /* 0x0000002c21787223 */ /* 0x000fc60000010050 */
[----:B------:R-:W-:Y:S01]  /*3de0*/  FMUL.FTZ R50, R50, R121 ;  /* 0x0000007932327220 */ /* 0x000fe20000410000 */
[----:B------:R-:W-:Y:S01]  /*3df0*/  FMUL.FTZ R123, R120, -1.4426950216293334961 ;  /* 0xbfb8aa3b787b7820 */ /* 0x000fe20000410000 */
[----:B-1----:R-:W-:Y:S01]  /*3e00*/  FADD.FTZ R122, R52, 1 ;  /* 0x3f800000347a7421 */ /* 0x002fe20000010000 */
[----:B------:R-:W-:-:S04]  /*3e10*/  FMUL.FTZ R52, R76, R63 ;  /* 0x0000003f4c347220 */ /* 0x000fc80000410000 */
[----:B------:R-:W0:Y:S04]  /*3e20*/  MUFU.EX2 R123, R123 ;  /* 0x0000007b007b7308 */ /* 0x000e280000000800 */
[----:B------:R-:W1:Y:S01]  /*3e30*/  MUFU.RCP R122, R122 ;  /* 0x0000007a007a7308 */ /* 0x000e620000001000 */
[----:B0-----:R-:W-:Y:S01]  /*3e40*/  FADD.FTZ R114, R123, 1 ;  /* 0x3f8000007b727421 */ /* 0x001fe20000010000 */
[C---:B------:R-:W-:Y:S01]  /*3e50*/  FFMA.FTZ R123, R35.reuse, R52, RZ ;  /* 0x00000034237b7223 */ /* 0x040fe200000100ff */
[----:B------:R-:W-:Y:S01]  /*3e60*/  FADD.FTZ R52, RZ, R52 ;  /* 0x00000034ff347221 */ /* 0x000fe20000010000 */
[----:B------:R-:W-:-:S04]  /*3e70*/  FFMA.FTZ R35, R35, R63, RZ ;  /* 0x0000003f23237223 */ /* 0x000fc800000100ff */
[----:B------:R-:W0:Y:S01]  /*3e80*/  MUFU.RCP R114, R114 ;  /* 0x0000007200727308 */ /* 0x000e220000001000 */
[----:B-1----:R-:W-:-:S04]  /*3e90*/  FADD.FTZ R121, -R122, 1 ;  /* 0x3f8000007a797421 */ /* 0x002fc80000010100 */
[----:B------:R-:W-:Y:S01]  /*3ea0*/  FFMA.FTZ R121, R48, R121, 1 ;  /* 0x3f80000030797423 */ /* 0x000fe20000010079 */
[----:B------:R-:W-:Y:S01]  /*3eb0*/  FMUL.FTZ R48, R125, R122 ;  /* 0x0000007a7d307220 */ /* 0x000fe20000410000 */
[----:B------:R-:W-:-:S03]  /*3ec0*/  SHF.L.U32 R125, R96, 0x10, RZ ;  /* 0x00000010607d7819 */ /* 0x000fc600000006ff */
[----:B------:R-:W-:Y:S01]  /*3ed0*/  FMUL.FTZ R48, R48, R121 ;  /* 0x0000007930307220 */ /* 0x000fe20000410000 */
[----:B------:R-:W-:-:S04]  /*3ee0*/  FMUL.FTZ R121, R33, R64 ;  /* 0x0000004021797220 */ /* 0x000fc80000410000 */
[----:B------:R-:W-:Y:S01]  /*3ef0*/  FFMA.FTZ R123, R34, R121, R123 ;  /* 0x00000079227b7223 */ /* 0x000fe2000001007b */
[----:B------:R-:W-:Y:S01]  /*3f00*/  FADD.FTZ R121, R121, R52 ;  /* 0x0000003479797221 */ /* 0x000fe20000010000 */
[----:B0-----:R-:W-:Y:S01]  /*3f10*/  FMUL.FTZ R52, R125, R114 ;  /* 0x000000727d347220 */ /* 0x001fe20000410000 */
[----:B------:R-:W-:Y:S01]  /*3f20*/  FADD.FTZ R125, -R114, 1 ;  /* 0x3f800000727d7421 */ /* 0x000fe20000010100 */
[----:B------:R-:W-:Y:S01]  /*3f30*/  FADD.FTZ R114, RZ, R63 ;  /* 0x0000003fff727221 */ /* 0x000fe20000010000 */
[----:B------:R-:W-:Y:S02]  /*3f40*/  FFMA.FTZ R34, R34, R64, RZ ;  /* 0x0000004022227223 */ /* 0x000fe400000100ff */
[----:B------:R-:W-:Y:S01]  /*3f50*/  FFMA.FTZ R125, R120, R125, 1 ;  /* 0x3f800000787d7423 */ /* 0x000fe2000001007d */
[----:B------:R-:W-:Y:S01]  /*3f60*/  FMUL.FTZ R120, R76, R77 ;  /* 0x0000004d4c787220 */ /* 0x000fe20000410000 */
[----:B------:R-:W-:Y:S02]  /*3f70*/  FADD.FTZ R114, R114, R77 ;  /* 0x0000004d72727221 */ /* 0x000fe40000010000 */
[----:B------:R-:W-:Y:S01]  /*3f80*/  FMUL.FTZ R52, R52, R125 ;  /* 0x0000007d34347220 */ /* 0x000fe20000410000 */
[----:B------:R-:W-:Y:S01]  /*3f90*/  SHF.L.U32 R125, R19, 0x10, RZ ;  /* 0x00000010137d7819 */ /* 0x000fe200000006ff */
[----:B------:R-:W-:Y:S01]  /*3fa0*/  FFMA.FTZ R123, R42, R120, R123 ;  /* 0x000000782a7b7223 */ /* 0x000fe2000001007b */
[----:B------:R-:W-:Y:S01]  /*3fb0*/  FADD.FTZ R121, R121, R120 ;  /* 0x0000007879797221 */ /* 0x000fe20000010000 */
[----:B------:R-:W-:Y:S01]  /*3fc0*/  SHF.L.U32 R120, R20, 0x10, RZ ;  /* 0x0000001014787819 */ /* 0x000fe200000006ff */
[----:B------:R-:W-:Y:S01]  /*3fd0*/  FADD.FTZ R114, R114, R67 ;  /* 0x0000004372727221 */ /* 0x000fe20000010000 */
[----:B------:R-:W-:Y:S01]  /*3fe0*/  FADD.FTZ R122, -R32, R125 ;  /* 0x0000007d207a7221 */ /* 0x000fe20000010100 */
[----:B------:R-:W-:-:S02]  /*3ff0*/  FFMA.FTZ R125, R42, R77, R35 ;  /* 0x0000004d2a7d7223 */ /* 0x000fc40000010023 */
[----:B------:R-:W-:Y:S01]  /*4000*/  FADD.FTZ R114, R114, R65 ;  /* 0x0000004172727221 */ /* 0x000fe20000010000 */
[----:B------:R-:W-:Y:S01]  /*4010*/  FMUL.FTZ R35, R122, R113 ;  /* 0x000000717a237220 */ /* 0x000fe20000410000 */
[----:B------:R-:W-:Y:S02]  /*4020*/  FFMA.FTZ R125, R40, R67, R125 ;  /* 0x00000043287d7223 */ /* 0x000fe4000001007d */
[----:B------:R-:W-:Y:S01]  /*4030*/  FADD.FTZ R114, R114, R61 ;  /* 0x0000003d72727221 */ /* 0x000fe20000010000 */
[----:B------:R-:W-:Y:S01]  /*4040*/  FFMA.FTZ R42, R76, R35, R79 ;  /* 0x000000234c2a7223 */ /* 0x000fe2000001004f */
[----:B------:R-:W-:Y:S02]  /*4050*/  FFMA.FTZ R125, R38, R65, R125 ;  /* 0x00000041267d7223 */ /* 0x000fe4000001007d */
[----:B------:R-:W-:Y:S01]  /*4060*/  FADD.FTZ R114, R114, R59 ;  /* 0x0000003b72727221 */ /* 0x000fe20000010000 */
[----:B------:R-:W-:-:S03]  /*4070*/  FMUL.FTZ R63, R42, -1.4426950216293334961 ;  /* 0xbfb8aa3b2a3f7820 */ /* 0x000fc60000410000 */
[----:B------:R-:W-:-:S03]  /*4080*/  FADD.FTZ R114, R114, R57 ;  /* 0x0000003972727221 */ /* 0x000fc60000010000 */
[----:B------:R-:W0:Y:S02]  /*4090*/  MUFU.EX2 R63, R63 ;  /* 0x0000003f003f7308 */ /* 0x000e240000000800 */
[----:B0-----:R-:W-:Y:S01]  /*40a0*/  FADD.FTZ R77, R63, 1 ;  /* 0x3f8000003f4d7421 */ /* 0x001fe20000010000 */
[----:B------:R-:W-:Y:S01]  /*40b0*/  FADD.FTZ R63, RZ, R64 ;  /* 0x00000040ff3f7221 */ /* 0x000fe20000010000 */
[----:B------:R-:W-:-:S04]  /*40c0*/  FFMA.FTZ R64, R41, R78, R34 ;  /* 0x0000004e29407223 */ /* 0x000fc80000010022 */
[----:B------:R-:W0:Y:S02]  /*40d0*/  MUFU.RCP R77, R77 ;  /* 0x0000004d004d7308 */ /* 0x000e240000001000 */
[----:B0-----:R-:W-:Y:S01]  /*40e0*/  FADD.FTZ R127, -R77, 1 ;  /* 0x3f8000004d7f7421 */ /* 0x001fe20000010100 */
[----:B------:R-:W-:Y:S01]  /*40f0*/  FMUL.FTZ R120, R120, R77 ;  /* 0x0000004d78787220 */ /* 0x000fe20000410000 */
[----:B------:R-:W-:Y:S01]  /*4100*/  FADD.FTZ R77, R63, R78 ;  /* 0x0000004e3f4d7221 */ /* 0x000fe20000010000 */
[----:B------:R-:W-:Y:S01]  /*4110*/  FMUL.FTZ R78, R33, R78 ;  /* 0x0000004e214e7220 */ /* 0x000fe20000410000 */
[----:B------:R-:W-:Y:S02]  /*4120*/  FFMA.FTZ R127, R42, R127, 1 ;  /* 0x3f8000002a7f7423 */ /* 0x000fe4000001007f */
[----:B------:R-:W-:Y:S01]  /*4130*/  FADD.FTZ R77, R77, R66 ;  /* 0x000000424d4d7221 */ /* 0x000fe20000010000 */
[----:B------:R-:W-:Y:S01]  /*4140*/  FFMA.FTZ R123, R41, R78, R123 ;  /* 0x0000004e297b7223 */ /* 0x000fe2000001007b */
[----:B------:R-:W-:Y:S01]  /*4150*/  FMUL.FTZ R42, R120, R127 ;  /* 0x0000007f782a7220 */ /* 0x000fe20000410000 */
[----:B------:R-:W-:Y:S01]  /*4160*/  SHF.L.U32 R127, R93, 0x10, RZ ;  /* 0x000000105d7f7819 */ /* 0x000fe200000006ff */
[----:B------:R-:W-:Y:S01]  /*4170*/  FADD.FTZ R121, R78, R121 ;  /* 0x000000794e797221 */ /* 0x000fe20000010000 */
[----:B------:R-:W-:-:S03]  /*4180*/  FADD.FTZ R77, R77, R62 ;  /* 0x0000003e4d4d7221 */ /* 0x000fc60000010000 */
[----:B------:R-:W-:Y:S01]  /*4190*/  FADD.FTZ R120, -R32, R127 ;  /* 0x0000007f20787221 */ /* 0x000fe20000010100 */
[----:B------:R-:W-:Y:S01]  /*41a0*/  SHF.L.U32 R127, R94, 0x10, RZ ;  /* 0x000000105e7f7819 */ /* 0x000fe200000006ff */
[----:B------:R-:W-:Y:S02]  /*41b0*/  FADD.FTZ R77, R77, R60 ;  /* 0x0000003c4d4d7221 */ /* 0x000fe40000010000 */
[----:B------:R-:W-:-:S04]  /*41c0*/  FMUL.FTZ R34, R120, R113 ;  /* 0x0000007178227220 */ /* 0x000fc80000410000 */
[----:B------:R-:W-:-:S04]  /*41d0*/  FFMA.FTZ R41, R33, R34, R80 ;  /* 0x0000002221297223 */ /* 0x000fc80000010050 */
[----:B------:R-:W-:-:S06]  /*41e0*/  FMUL.FTZ R63, R41, -1.4426950216293334961 ;  /* 0xbfb8aa3b293f7820 */ /* 0x000fcc0000410000 */
[----:B------:R-:W0:Y:S02]  /*41f0*/  MUFU.EX2 R63, R63 ;  /* 0x0000003f003f7308 */ /* 0x000e240000000800 */
[----:B0-----:R-:W-:-:S06]  /*4200*/  FADD.FTZ R120, R63, 1 ;  /* 0x3f8000003f787421 */ /* 0x001fcc0000010000 */
[----:B------:R-:W0:Y:S02]  /*4210*/  MUFU.RCP R120, R120 ;  /* 0x0000007800787308 */ /* 0x000e240000001000 */
[----:B0-----:R-:W-:Y:S01]  /*4220*/  FMUL.FTZ R78, R127, R120 ;  /* 0x000000787f4e7220 */ /* 0x001fe20000410000 */
[----:B------:R-:W-:Y:S01]  /*4230*/  FADD.FTZ R122, -R120, 1 ;  /* 0x3f800000787a7421 */ /* 0x000fe20000010100 */
[----:B------:R-:W-:-:S03]  /*4240*/  SHF.L.U32 R127, R21, 0x10, RZ ;  /* 0x00000010157f7819 */ /* 0x000fc600000006ff */
[----:B------:R-:W-:Y:S02]  /*4250*/  FFMA.FTZ R41, R41, R122, 1 ;  /* 0x3f80000029297423 */ /* 0x000fe4000001007a */
[----:B------:R-:W-:Y:S01]  /*4260*/  FADD.FTZ R122, -R32, R127 ;  /* 0x0000007f207a7221 */ /* 0x000fe20000010100 */
[----:B------:R-:W-:Y:S01]  /*4270*/  SHF.L.U32 R127, R22, 0x10, RZ ;  /* 0x00000010167f7819 */ /* 0x000fe200000006ff */
[----:B------:R-:W-:Y:S01]  /*4280*/  FMUL.FTZ R41, R78, R41 ;  /* 0x000000294e297220 */ /* 0x000fe20000410000 */
[----:B------:R-:W-:Y:S01]  /*4290*/  FMUL.FTZ R78, R76, R67 ;  /* 0x000000434c4e7220 */ /* 0x000fe20000410000 */
[----:B------:R-:W-:-:S03]  /*42a0*/  FMUL.FTZ R63, R122, R113 ;  /* 0x000000717a3f7220 */ /* 0x000fc60000410000 */
[----:B------:R-:W-:Y:S01]  /*42b0*/  FFMA.FTZ R123, R40, R78, R123 ;  /* 0x0000004e287b7223 */ /* 0x000fe2000001007b */
[----:B------:R-:W-:Y:S01]  /*42c0*/  FFMA.FTZ R40, R76, R63, R79 ;  /* 0x0000003f4c287223 */ /* 0x000fe2000001004f */
[----:B------:R-:W-:-:S03]  /*42d0*/  FADD.FTZ R121, R121, R78 ;  /* 0x0000004e79797221 */ /* 0x000fc60000010000 */
        /* <DEDUP_REMOVED lines=8> */
[----:B------:R-:W-:Y:S01]  /*4360*/  SHF.L.U32 R127, R91, 0x10, RZ ;  /* 0x000000105b7f7819 */ /* 0x000fe200000006ff */
[-C--:B------:R-:W-:Y:S01]  /*4370*/  FFMA.FTZ R78, R39, R66.reuse, R64 ;  /* 0x00000042274e7223 */ /* 0x080fe20000010040 */
[----:B------:R-:W-:-:S03]  /*4380*/  FMUL.FTZ R66, R33, R66 ;  /* 0x0000004221427220 */ /* 0x000fc60000410000 */
[----:B------:R-:W-:Y:S01]  /*4390*/  FADD.FTZ R122, -R32, R127 ;  /* 0x0000007f207a7221 */ /* 0x000fe20000010100 */
[----:B------:R-:W-:Y:S01]  /*43a0*/  FFMA.FTZ R123, R39, R66, R123 ;  /* 0x00000042277b7223 */ /* 0x000fe2000001007b */
[----:B------:R-:W-:Y:S01]  /*43b0*/  SHF.L.U32 R127, R92, 0x10, RZ ;  /* 0x000000105c7f7819 */ /* 0x000fe200000006ff */
[----:B------:R-:W-:Y:S01]  /*43c0*/  FADD.FTZ R121, R66, R121 ;  /* 0x0000007942797221 */ /* 0x000fe20000010000 */
        /* <DEDUP_REMOVED lines=20> */
[----:B0-----:R-:W-:Y:S01]  /*4510*/  FADD.FTZ R120, R67, 1 ;  /* 0x3f80000043787421 */ /* 0x001fe20000010000 */
[----:B------:R-:W-:-:S05]  /*4520*/  FFMA.FTZ R67, R37, R62, R78 ;  /* 0x0000003e25437223 */ /* 0x000fca000001004e */
[----:B------:R-:W0:Y:S02]  /*4530*/  MUFU.RCP R120, R120 ;  /* 0x0000007800787308 */ /* 0x000e240000001000 */
[----:B0-----:R-:W-:Y:S01]  /*4540*/  FMUL.FTZ R66, R127, R120 ;  /* 0x000000787f427220 */ /* 0x001fe20000410000 */
[----:B------:R-:W-:-:S04]  /*4550*/  FADD.FTZ R127, -R120, 1 ;  /* 0x3f800000787f7421 */ /* 0x000fc80000010100 */
[----:B------:R-:W-:-:S04]  /*4560*/  FFMA.FTZ R127, R38, R127, 1 ;  /* 0x3f800000267f7423 */ /* 0x000fc8000001007f */
[----:B------:R-:W-:Y:S01]  /*4570*/  FMUL.FTZ R38, R66, R127 ;  /* 0x0000007f42267220 */ /* 0x000fe20000410000 */
[----:B------:R-:W-:Y:S01]  /*4580*/  SHF.L.U32 R127, R89, 0x10, RZ ;  /* 0x00000010597f7819 */ /* 0x000fe200000006ff */
[----:B------:R-:W-:-:S04]  /*4590*/  FMUL.FTZ R66, R33, R62 ;  /* 0x0000003e21427220 */ /* 0x000fc80000410000 */
        /* <DEDUP_REMOVED lines=8> */
[----:B0-----:R-:W-:Y:S01]  /*4620*/  FADD.FTZ R120, R78, 1 ;  /* 0x3f8000004e787421 */ /* 0x001fe20000010000 */
[----:B------:R-:W-:-:S05]  /*4630*/  FMUL.FTZ R78, R76, R61 ;  /* 0x0000003d4c4e7220 */ /* 0x000fca0000410000 */
[----:B------:R-:W0:Y:S02]  /*4640*/  MUFU.RCP R120, R120 ;  /* 0x0000007800787308 */ /* 0x000e240000001000 */
[----:B0-----:R-:W-:Y:S01]  /*4650*/  FMUL.FTZ R66, R127, R120 ;  /* 0x000000787f427220 */ /* 0x001fe20000410000 */
[----:B------:R-:W-:Y:S01]  /*4660*/  FADD.FTZ R122, -R120, 1 ;  /* 0x3f800000787a7421 */ /* 0x000fe20000010100 */
[----:B------:R-:W-:Y:S01]  /*4670*/  SHF.L.U32 R127, R25, 0x10, RZ ;  /* 0x00000010197f7819 */ /* 0x000fe200000006ff */
[----:B------:R-:W-:Y:S02]  /*4680*/  FFMA.FTZ R120, R36, R78, R123 ;  /* 0x0000004e24787223 */ /* 0x000fe4000001007b */
[----:B------:R-:W-:Y:S02]  /*4690*/  FFMA.FTZ R37, R37, R122, 1 ;  /* 0x3f80000025257423 */ /* 0x000fe4000001007a */
[----:B------:R-:W-:Y:S02]  /*46a0*/  FADD.FTZ R122, -R32, R127 ;  /* 0x0000007f207a7221 */ /* 0x000fe40000010100 */
[----:B------:R-:W-:Y:S01]  /*46b0*/  FMUL.FTZ R37, R66, R37 ;  /* 0x0000002542257220 */ /* 0x000fe20000410000 */
[----:B------:R-:W-:Y:S01]  /*46c0*/  FFMA.FTZ R66, R36, R61, R125 ;  /* 0x0000003d24427223 */ /* 0x000fe2000001007d */
[----:B------:R-:W-:Y:S01]  /*46d0*/  FMUL.FTZ R61, R122, R113 ;  /* 0x000000717a3d7220 */ /* 0x000fe20000410000 */
[----:B------:R-:W-:Y:S01]  /*46e0*/  FADD.FTZ R122, R121, R78 ;  /* 0x0000004e797a7221 */ /* 0x000fe20000010000 */
[----:B------:R-:W-:-:S02]  /*46f0*/  SHF.L.U32 R121, R26, 0x10, RZ ;  /* 0x000000101a797819 */ /* 0x000fc400000006ff */
        /* <DEDUP_REMOVED lines=8> */
[----:B------:R-:W-:-:S04]  /*4780*/  FFMA.FTZ R121, R36, R121, 1 ;  /* 0x3f80000024797423 */ /* 0x000fc80000010079 */
[----:B------:R-:W-:Y:S01]  /*4790*/  FMUL.FTZ R36, R78, R121 ;  /* 0x000000794e247220 */ /* 0x000fe20000410000 */
[----:B------:R-:W-:Y:S01]  /*47a0*/  SHF.L.U32 R121, R87, 0x10, RZ ;  /* 0x0000001057797819 */ /* 0x000fe200000006ff */
[-C--:B------:R-:W-:Y:S01]  /*47b0*/  FFMA.FTZ R78, R46, R60.reuse, R67 ;  /* 0x0000003c2e4e7223 */ /* 0x080fe20000010043 */
[----:B------:R-:W-:-:S03]  /*47c0*/  FMUL.FTZ R67, R33, R60 ;  /* 0x0000003c21437220 */ /* 0x000fc60000410000 */
[----:B------:R-:W-:Y:S01]  /*47d0*/  FADD.FTZ R126, -R32, R121 ;  /* 0x00000079207e7221 */ /* 0x000fe20000010100 */
[----:B------:R-:W-:Y:S01]  /*47e0*/  FFMA.FTZ R120, R46, R67, R120 ;  /* 0x000000432e787223 */ /* 0x000fe20000010078 */
[----:B------:R-:W-:Y:S02]  /*47f0*/  FADD.FTZ R122, R67, R122 ;  /* 0x0000007a437a7221 */ /* 0x000fe40000010000 */
[----:B------:R-:W-:-:S04]  /*4800*/  FMUL.FTZ R60, R126, R113 ;  /* 0x000000717e3c7220 */ /* 0x000fc80000410000 */
[----:B------:R-:W-:-:S04]  /*4810*/  FFMA.FTZ R46, R33, R60, R80 ;  /* 0x0000003c212e7223 */ /* 0x000fc80000010050 */
[----:B------:R-:W-:-:S06]  /*4820*/  FMUL.FTZ R121, R46, -1.4426950216293334961 ;  /* 0xbfb8aa3b2e797820 */ /* 0x000fcc0000410000 */
[----:B------:R-:W0:Y:S02]  /*4830*/  MUFU.EX2 R121, R121 ;  /* 0x0000007900797308 */ /* 0x000e240000000800 */
[----:B0-----:R-:W-:Y:S01]  /*4840*/  FADD.FTZ R123, R121, 1 ;  /* 0x3f800000797b7421 */ /* 0x001fe20000010000 */
[----:B------:R-:W-:-:S05]  /*4850*/  FMUL.FTZ R121, R76, R59 ;  /* 0x0000003b4c797220 */ /* 0x000fca0000410000 */
[----:B------:R-:W0:Y:S02]  /*4860*/  MUFU.RCP R123, R123 ;  /* 0x0000007b007b7308 */ /* 0x000e240000001000 */
[----:B0-----:R-:W-:Y:S01]  /*4870*/  FADD.FTZ R125, -R123, 1 ;  /* 0x3f8000007b7d7421 */ /* 0x001fe20000010100 */
[----:B------:R-:W-:Y:S01]  /*4880*/  FMUL.FTZ R67, R124, R123 ;  /* 0x0000007b7c437220 */ /* 0x000fe20000410000 */
[----:B------:R-:W-:Y:S01]  /*4890*/  FFMA.FTZ R123, R43, R121, R120 ;  /* 0x000000792b7b7223 */ /* 0x000fe20000010078 */
[----:B------:R-:W-:Y:S01]  /*48a0*/  FADD.FTZ R121, R122, R121 ;  /* 0x000000797a797221 */ /* 0x000fe20000010000 */
[----:B------:R-:W-:Y:S01]  /*48b0*/  FFMA.FTZ R46, R46, R125, 1 ;  /* 0x3f8000002e2e7423 */ /* 0x000fe2000001007d */
[----:B------:R-:W-:-:S03]  /*48c0*/  SHF.L.U32 R125, R28, 0x10, RZ ;  /* 0x000000101c7d7819 */ /* 0x000fc600000006ff */
[----:B------:R-:W-:Y:S01]  /*48d0*/  FMUL.FTZ R46, R67, R46 ;  /* 0x0000002e432e7220 */ /* 0x000fe20000410000 */
[----:B------:R-:W-:-:S05]  /*48e0*/  SHF.L.U32 R67, R27, 0x10, RZ ;  /* 0x000000101b437819 */ /* 0x000fca00000006ff */
[----:B------:R-:W-:Y:S01]  /*48f0*/  FADD.FTZ R124, -R32, R67 ;  /* 0x00000043207c7221 */ /* 0x000fe20000010100 */
[----:B------:R-:W-:-:S03]  /*4900*/  FFMA.FTZ R67, R43, R59, R66 ;  /* 0x0000003b2b437223 */ /* 0x000fc60000010042 */
[----:B------:R-:W-:-:S04]  /*4910*/  FMUL.FTZ R59, R124, R113 ;  /* 0x000000717c3b7220 */ /* 0x000fc80000410000 */
[----:B------:R-:W-:-:S04]  /*4920*/  FFMA.FTZ R43, R76, R59, R79 ;  /* 0x0000003b4c2b7223 */ /* 0x000fc8000001004f */
[----:B------:R-:W-:-:S06]  /*4930*/  FMUL.FTZ R66, R43, -1.4426950216293334961 ;  /* 0xbfb8aa3b2b427820 */ /* 0x000fcc0000410000 */
[----:B------:R-:W0:Y:S02]  /*4940*/  MUFU.EX2 R66, R66 ;  /* 0x0000004200427308 */ /* 0x000e240000000800 */
[----:B0-----:R-:W-:Y:S01]  /*4950*/  FADD.FTZ R120, R66, 1 ;  /* 0x3f80000042787421 */ /* 0x001fe20000010000 */
[----:B------:R-:W-:Y:S01]  /*4960*/  FADD.FTZ R66, R77, R58 ;  /* 0x0000003a4d427221 */ /* 0x000fe20000010000 */
[-C--:B------:R-:W-:Y:S01]  /*4970*/  FFMA.FTZ R77, R49, R58.reuse, R78 ;  /* 0x0000003a314d7223 */ /* 0x080fe2000001004e */
[----:B------:R-:W-:-:S03]  /*4980*/  FMUL.FTZ R78, R33, R58 ;  /* 0x0000003a214e7220 */ /* 0x000fc60000410000 */
[----:B------:R-:W0:Y:S01]  /*4990*/  MUFU.RCP R120, R120 ;  /* 0x0000007800787308 */ /* 0x000e220000001000 */
[----:B------:R-:W-:Y:S01]  /*49a0*/  FFMA.FTZ R123, R49, R78, R123 ;  /* 0x0000004e317b7223 */ /* 0x000fe2000001007b */
[----:B------:R-:W-:Y:S01]  /*49b0*/  FADD.FTZ R121, R78, R121 ;  /* 0x000000794e797221 */ /* 0x000fe20000010000 */
[----:B0-----:R-:W-:Y:S01]  /*49c0*/  FADD.FTZ R124, -R120, 1 ;  /* 0x3f800000787c7421 */ /* 0x001fe20000010100 */
[----:B------:R-:W-:Y:S01]  /*49d0*/  FMUL.FTZ R122, R125, R120 ;  /* 0x000000787d7a7220 */ /* 0x000fe20000410000 */
[----:B------:R-:W-:Y:S02]  /*49e0*/  SHF.L.U32 R125, R85, 0x10, RZ ;  /* 0x00000010557d7819 */ /* 0x000fe400000006ff */
[----:B------:R-:W-:-:S04]  /*49f0*/  FFMA.FTZ R43, R43, R124, 1 ;  /* 0x3f8000002b2b7423 */ /* 0x000fc8000001007c */
[----:B------:R-:W-:Y:S01]  /*4a00*/  FMUL.FTZ R43, R122, R43 ;  /* 0x0000002b7a2b7220 */ /* 0x000fe20000410000 */
[----:B------:R-:W-:Y:S01]  /*4a10*/  FADD.FTZ R122, -R32, R125 ;  /* 0x0000007d207a7221 */ /* 0x000fe20000010100 */
[----:B------:R-:W-:-:S03]  /*4a20*/  SHF.L.U32 R125, R86, 0x10, RZ ;  /* 0x00000010567d7819 */ /* 0x000fc600000006ff */
        /* <DEDUP_REMOVED lines=17> */
[----:B------:R-:W-:Y:S01]  /*4b40*/  SHF.L.U32 R120, R30, 0x10, RZ ;  /* 0x000000101e787819 */ /* 0x000fe200000006ff */
[----:B------:R-:W-:Y:S01]  /*4b50*/  FFMA.FTZ R78, R51, R53, R78 ;  /* 0x00000035334e7223 */ /* 0x000fe2000001004e */
[----:B------:R-:W-:-:S03]  /*4b60*/  FFMA.FTZ R56, R76, R57, R79 ;  /* 0x000000394c387223 */ /* 0x000fc6000001004f */
[----:B------:R-:W-:Y:S01]  /*4b70*/  FFMA.FTZ R78, R45, R48, R78 ;  /* 0x000000302d4e7223 */ /* 0x000fe2000001004e */
[----:B------:R-:W-:-:S03]  /*4b80*/  FMUL.FTZ R67, R56, -1.4426950216293334961 ;  /* 0xbfb8aa3b38437820 */ /* 0x000fc60000410000 */
[----:B------:R-:W-:-:S03]  /*4b90*/  FFMA.FTZ R78, R35, R42, R78 ;  /* 0x0000002a234e7223 */ /* 0x000fc6000001004e */
[----:B------:R-:W0:Y:S01]  /*4ba0*/  MUFU.EX2 R67, R67 ;  /* 0x0000004300437308 */ /* 0x000e220000000800 */
[----:B------:R-:W-:-:S04]  /*4bb0*/  FFMA.FTZ R78, R63, R40, R78 ;  /* 0x000000283f4e7223 */ /* 0x000fc8000001004e */
[----:B------:R-:W-:-:S04]  /*4bc0*/  FFMA.FTZ R78, R65, R38, R78 ;  /* 0x00000026414e7223 */ /* 0x000fc8000001004e */
[----:B------:R-:W-:Y:S01]  /*4bd0*/  FFMA.FTZ R78, R61, R36, R78 ;  /* 0x000000243d4e7223 */ /* 0x000fe2000001004e */
[----:B0-----:R-:W-:Y:S01]  /*4be0*/  FADD.FTZ R123, R67, 1 ;  /* 0x3f800000437b7421 */ /* 0x001fe20000010000 */
[----:B------:R-:W-:-:S05]  /*4bf0*/  FADD.FTZ R67, R66, R55 ;  /* 0x0000003742437221 */ /* 0x000fca0000010000 */
[----:B------:R-:W0:Y:S02]  /*4c00*/  MUFU.RCP R123, R123 ;  /* 0x0000007b007b7308 */ /* 0x000e240000001000 */
[----:B0-----:R-:W-:Y:S01]  /*4c10*/  FADD.FTZ R121, -R123, 1 ;  /* 0x3f8000007b797421 */ /* 0x001fe20000010100 */
[----:B------:R-:W-:-:S03]  /*4c20*/  FMUL.FTZ R120, R120, R123 ;  /* 0x0000007b78787220 */ /* 0x000fc60000410000 */
        /* <DEDUP_REMOVED lines=24> */
[----:B------:R-:W-:Y:S01]  /*4db0*/  FADD.FTZ R126, -R32, R77 ;  /* 0x0000004d207e7221 */ /* 0x000fe20000010100 */
[----:B------:R-:W-:-:S03]  /*4dc0*/  FADD.FTZ R77, R114, R53 ;  /* 0x00000035724d7221 */ /* 0x000fc60000010000 */
[----:B------:R-:W-:Y:S01]  /*4dd0*/  FMUL.FTZ R53, R126, R113 ;  /* 0x000000717e357220 */ /* 0x000fe20000410000 */
[----:B------:R-:W-:-:S03]  /*4de0*/  FADD.FTZ R77, R77, R48 ;  /* 0x000000304d4d7221 */ /* 0x000fc60000010000 */
[----:B------:R-:W-:Y:S01]  /*4df0*/  FFMA.FTZ R51, R76, R53, R79 ;  /* 0x000000354c337223 */ /* 0x000fe2000001004f */
[----:B------:R-:W-:-:S03]  /*4e00*/  FADD.FTZ R77, R77, R42 ;  /* 0x0000002a4d4d7221 */ /* 0x000fc60000010000 */
[----:B------:R-:W-:Y:S01]  /*4e10*/  FMUL.FTZ R114, R51, -1.4426950216293334961 ;  /* 0xbfb8aa3b33727820 */ /* 0x000fe20000410000 */
[----:B------:R-:W-:-:S04]  /*4e20*/  FADD.FTZ R77, R77, R40 ;  /* 0x000000284d4d7221 */ /* 0x000fc80000010000 */
[----:B------:R-:W-:Y:S01]  /*4e30*/  FADD.FTZ R77, R77, R38 ;  /* 0x000000264d4d7221 */ /* 0x000fe20000010000 */
[----:B------:R-:W0:Y:S02]  /*4e40*/  MUFU.EX2 R114, R114 ;  /* 0x0000007200727308 */ /* 0x000e240000000800 */
[----:B0-----:R-:W-:Y:S01]  /*4e50*/  FADD.FTZ R122, R114, 1 ;  /* 0x3f800000727a7421 */ /* 0x001fe20000010000 */
[----:B------:R-:W-:-:S04]  /*4e60*/  FMUL.FTZ R114, R33, R50 ;  /* 0x0000003221727220 */ /* 0x000fc80000410000 */
[----:B------:R-:W-:Y:S01]  /*4e70*/  FADD.FTZ R125, R114, R125 ;  /* 0x0000007d727d7221 */ /* 0x000fe20000010000 */
[----:B------:R-:W0:Y:S02]  /*4e80*/  MUFU.RCP R122, R122 ;  /* 0x0000007a007a7308 */ /* 0x000e240000001000 */
[----:B0-----:R-:W-:Y:S01]  /*4e90*/  FADD.FTZ R124, -R122, 1 ;  /* 0x3f8000007a7c7421 */ /* 0x001fe20000010100 */
[----:B------:R-:W-:Y:S01]  /*4ea0*/  FMUL.FTZ R66, R121, R122 ;  /* 0x0000007a79427220 */ /* 0x000fe20000410000 */
[C---:B------:R-:W-:Y:S01]  /*4eb0*/  FFMA.FTZ R121, R47.reuse, R50, R120 ;  /* 0x000000322f797223 */ /* 0x040fe20000010078 */
[----:B------:R-:W-:Y:S01]  /*4ec0*/  FFMA.FTZ R120, R47, R114, R123 ;  /* 0x000000722f787223 */ /* 0x000fe2000001007b */
[----:B------:R-:W-:Y:S01]  /*4ed0*/  FFMA.FTZ R51, R51, R124, 1 ;  /* 0x3f80000033337423 */ /* 0x000fe2000001007c */
[----:B------:R-:W-:Y:S01]  /*4ee0*/  SHF.L.U32 R123, R82, 0x10, RZ ;  /* 0x00000010527b7819 */ /* 0x000fe200000006ff */
[----:B------:R-:W-:Y:S02]  /*4ef0*/  FFMA.FTZ R121, R44, R52, R121 ;  /* 0x000000342c797223 */ /* 0x000fe40000010079 */
[----:B------:R-:W-:Y:S01]  /*4f00*/  FMUL.FTZ R66, R66, R51 ;  /* 0x0000003342427220 */ /* 0x000fe20000410000 */
[----:B------:R-:W-:Y:S01]  /*4f10*/  SHF.L.U32 R51, R81, 0x10, RZ ;  /* 0x0000001051337819 */ /* 0x000fe200000006ff */
[----:B------:R-:W-:-:S04]  /*4f20*/  FFMA.FTZ R121, R34, R41, R121 ;  /* 0x0000002922797223 */ /* 0x000fc80000010079 */
[----:B------:R-:W-:Y:S01]  /*4f30*/  FADD.FTZ R124, -R32, R51 ;  /* 0x00000033207c7221 */ /* 0x000fe20000010100 */
[----:B------:R-:W-:Y:S01]  /*4f40*/  FADD.FTZ R51, R67, R50 ;  /* 0x0000003243337221 */ /* 0x000fe20000010000 */
[----:B------:R-:W-:Y:S02]  /*4f50*/  FFMA.FTZ R121, R64, R39, R121 ;  /* 0x0000002740797223 */ /* 0x000fe40000010079 */
[----:B------:R-:W-:Y:S02]  /*4f60*/  FMUL.FTZ R50, R124, R113 ;  /* 0x000000717c327220 */ /* 0x000fe40000410000 */
[----:B------:R-:W-:Y:S02]  /*4f70*/  FFMA.FTZ R121, R62, R37, R121 ;  /* 0x000000253e797223 */ /* 0x000fe40000010079 */
[----:B------:R-:W-:Y:S02]  /*4f80*/  FFMA.FTZ R47, R33, R50, R80 ;  /* 0x00000032212f7223 */ /* 0x000fe40000010050 */
[----:B------:R-:W-:-:S02]  /*4f90*/  FFMA.FTZ R121, R60, R46, R121 ;  /* 0x0000002e3c797223 */ /* 0x000fc40000010079 */
[----:B------:R-:W-:-:S06]  /*4fa0*/  FMUL.FTZ R67, R47, -1.4426950216293334961 ;  /* 0xbfb8aa3b2f437820 */ /* 0x000fcc0000410000 */
[----:B------:R-:W0:Y:S02]  /*4fb0*/  MUFU.EX2 R67, R67 ;  /* 0x0000004300437308 */ /* 0x000e240000000800 */
[----:B0-----:R-:W-:-:S06]  /*4fc0*/  FADD.FTZ R122, R67, 1 ;  /* 0x3f800000437a7421 */ /* 0x001fcc0000010000 */
[----:B------:R-:W0:Y:S02]  /*4fd0*/  MUFU.RCP R122, R122 ;  /* 0x0000007a007a7308 */ /* 0x000e240000001000 */
[----:B0-----:R-:W-:Y:S01]  /*4fe0*/  FADD.FTZ R124, -R122, 1 ;  /* 0x3f8000007a7c7421 */ /* 0x001fe20000010100 */
[----:B------:R-:W-:-:S03]  /*4ff0*/  FMUL.FTZ R114, R123, R122 ;  /* 0x0000007a7b727220 */ /* 0x000fc60000410000 */
[----:B------:R-:W-:Y:S01]  /*5000*/  FFMA.FTZ R123, R47, R124, 1 ;  /* 0x3f8000002f7b7423 */ /* 0x000fe2000001007c */
[----:B------:R-:W-:Y:S01]  /*5010*/  FMUL.FTZ R47, R76, R48 ;  /* 0x000000304c2f7220 */ /* 0x000fe20000410000 */
[----:B------:R-:W-:Y:S02]  /*5020*/  FADD.FTZ R48, R51, R52 ;  /* 0x0000003433307221 */ /* 0x000fe40000010000 */
[----:B------:R-:W-:Y:S01]  /*5030*/  FMUL.FTZ R67, R114, R123 ;  /* 0x0000007b72437220 */ /* 0x000fe20000410000 */
[----:B------:R-:W-:Y:S01]  /*5040*/  FFMA.FTZ R120, R45, R47, R120 ;  /* 0x0000002f2d787223 */ /* 0x000fe20000010078 */
[----:B------:R-:W-:Y:S01]  /*5050*/  FMUL.FTZ R45, R33, R52 ;  /* 0x00000034212d7220 */ /* 0x000fe20000410000 */
[----:B------:R-:W-:Y:S01]  /*5060*/  FADD.FTZ R52, R125, R47 ;  /* 0x0000002f7d347221 */ /* 0x000fe20000010000 */
[----:B------:R-:W-:Y:S01]  /*5070*/  FMUL.FTZ R47, R76, R42 ;  /* 0x0000002a4c2f7220 */ /* 0x000fe20000410000 */
[----:B------:R-:W-:Y:S01]  /*5080*/  FADD.FTZ R48, R48, R41 ;  /* 0x0000002930307221 */ /* 0x000fe20000010000 */
[----:B------:R-:W-:Y:S01]  /*5090*/  FFMA.FTZ R120, R44, R45, R120 ;  /* 0x0000002d2c787223 */ /* 0x000fe20000010078 */
[----:B------:R-:W-:Y:S01]  /*50a0*/  FADD.FTZ R52, R45, R52 ;  /* 0x000000342d347221 */ /* 0x000fe20000010000 */
[----:B------:R-:W-:Y:S01]  /*50b0*/  FMUL.FTZ R41, R33, R41 ;  /* 0x0000002921297220 */ /* 0x000fe20000410000 */
[----:B------:R-:W-:Y:S01]  /*50c0*/  FADD.FTZ R48, R48, R39 ;  /* 0x0000002730307221 */ /* 0x000fe20000010000 */
[----:B------:R-:W-:Y:S01]  /*50d0*/  FFMA.FTZ R120, R35, R47, R120 ;  /* 0x0000002f23787223 */ /* 0x000fe20000010078 */
[----:B------:R-:W-:Y:S01]  /*50e0*/  FADD.FTZ R52, R52, R47 ;  /* 0x0000002f34347221 */ /* 0x000fe20000010000 */
[----:B------:R-:W-:-:S02]  /*50f0*/  FMUL.FTZ R35, R76, R40 ;  /* 0x000000284c237220 */ /* 0x000fc40000410000 */
[----:B------:R-:W-:Y:S01]  /*5100*/  FFMA.FTZ R120, R34, R41, R120 ;  /* 0x0000002922787223 */ /* 0x000fe20000010078 */
[----:B------:R-:W-:Y:S01]  /*5110*/  FADD.FTZ R52, R41, R52 ;  /* 0x0000003429347221 */ /* 0x000fe20000010000 */
[C---:B------:R-:W-:Y:S01]  /*5120*/  FMUL.FTZ R41, R33.reuse, R39 ;  /* 0x0000002721297220 */ /* 0x040fe20000410000 */
[----:B------:R-:W-:Y:S01]  /*5130*/  FMUL.FTZ R39, R33, R37 ;  /* 0x0000002521277220 */ /* 0x000fe20000410000 */
[----:B------:R-:W-:Y:S01]  /*5140*/  FFMA.FTZ R120, R63, R35, R120 ;  /* 0x000000233f787223 */ /* 0x000fe20000010078 */
[----:B------:R-:W-:Y:S01]  /*5150*/  FADD.FTZ R52, R52, R35 ;  /* 0x0000002334347221 */ /* 0x000fe20000010000 */
[----:B------:R-:W-:Y:S01]  /*5160*/  FMUL.FTZ R35, R76, R38 ;  /* 0x000000264c237220 */ /* 0x000fe20000410000 */
[----:B------:R-:W-:Y:S01]  /*5170*/  FADD.FTZ R37, R48, R37 ;  /* 0x0000002530257221 */ /* 0x000fe20000010000 */
[----:B------:R-:W-:Y:S01]  /*5180*/  FFMA.FTZ R120, R64, R41, R120 ;  /* 0x0000002940787223 */ /* 0x000fe20000010078 */
[----:B------:R-:W-:Y:S01]  /*5190*/  FADD.FTZ R52, R41, R52 ;  /* 0x0000003429347221 */ /* 0x000fe20000010000 */
[----:B------:R-:W-:Y:S01]  /*51a0*/  FMUL.FTZ R41, R76, R43 ;  /* 0x0000002b4c297220 */ /* 0x000fe20000410000 */
[----:B------:R-:W-:Y:S01]  /*51b0*/  FFMA.FTZ R34, R58, R49, R121 ;  /* 0x000000313a227223 */ /* 0x000fe20000010079 */
[----:B------:R-:W-:Y:S01]  /*51c0*/  FFMA.FTZ R120, R65, R35, R120 ;  /* 0x0000002341787223 */ /* 0x000fe20000010078 */
        /* <DEDUP_REMOVED lines=18> */
[----:B------:R-:W-:Y:S01]  /*52f0*/  FMUL.FTZ R38, R76, R66 ;  /* 0x000000424c267220 */ /* 0x000fe20000410000 */
[----:B------:R-:W-:Y:S01]  /*5300*/  FFMA.FTZ R120, R58, R37, R120 ;  /* 0x000000253a787223 */ /* 0x000fe20000010078 */
[----:B------:R-:W-:Y:S01]  /*5310*/  FADD.FTZ R52, R37, R52 ;  /* 0x0000003425347221 */ /* 0x000fe20000010000 */
[----:B------:R-:W-:Y:S01]  /*5320*/  FADD.FTZ R49, R46, R49 ;  /* 0x000000312e317221 */ /* 0x000fe20000010000 */
[C---:B------:R-:W-:Y:S01]  /*5330*/  FFMA.FTZ R64, R57.reuse, R56, R35 ;  /* 0x0000003839407223 */ /* 0x040fe20000010023 */
[----:B------:R-:W-:Y:S01]  /*5340*/  FFMA.FTZ R120, R57, R39, R120 ;  /* 0x0000002739787223 */ /* 0x000fe20000010078 */
[----:B------:R-:W-:Y:S01]  /*5350*/  FADD.FTZ R39, R52, R39 ;  /* 0x0000002734277221 */ /* 0x000fe20000010000 */
[----:B------:R-:W-:Y:S01]  /*5360*/  FADD.FTZ R43, R43, R56 ;  /* 0x000000382b2b7221 */ /* 0x000fe20000010000 */
[-C--:B------:R-:W-:Y:S01]  /*5370*/  FMUL.FTZ R37, R33, R67.reuse ;  /* 0x0000004321257220 */ /* 0x080fe20000410000 */
[C---:B------:R-:W-:Y:S01]  /*5380*/  FFMA.FTZ R120, R55.reuse, R36, R120 ;  /* 0x0000002437787223 */ /* 0x040fe20000010078 */
[----:B------:R-:W-:Y:S01]  /*5390*/  FADD.FTZ R39, R36, R39 ;  /* 0x0000002724277221 */ /* 0x000fe20000010000 */
[----:B------:R-:W-:Y:S01]  /*53a0*/  FFMA.FTZ R55, R55, R54, R34 ;  /* 0x0000003637377223 */ /* 0x000fe20000010022 */
[----:B------:R-:W-:Y:S01]  /*53b0*/  FADD.FTZ R54, R49, R54 ;  /* 0x0000003631367221 */ /* 0x000fe20000010000 */
[----:B------:R-:W-:Y:S01]  /*53c0*/  FFMA.FTZ R35, R53, R38, R120 ;  /* 0x0000002635237223 */ /* 0x000fe20000010078 */
[----:B------:R-:W-:Y:S01]  /*53d0*/  FADD.FTZ R38, R39, R38 ;  /* 0x0000002627267221 */ /* 0x000fe20000010000 */
[----:B------:R-:W-:Y:S01]  /*53e0*/  FFMA.FTZ R64, R53, R66, R64 ;  /* 0x0000004235407223 */ /* 0x000fe20000010040 */
[C---:B------:R-:W-:Y:S01]  /*53f0*/  FFMA.FTZ R65, R50.reuse, R67, R55 ;  /* 0x0000004332417223 */ /* 0x040fe20000010037 */
[----:B------:R-:W-:Y:S01]  /*5400*/  FFMA.FTZ R35, R50, R37, R35 ;  /* 0x0000002532237223 */ /* 0x000fe20000010023 */
[----:B------:R-:W-:Y:S01]  /*5410*/  FADD.FTZ R38, R37, R38 ;  /* 0x0000002625267221 */ /* 0x000fe20000010000 */
[----:B------:R-:W-:Y:S01]  /*5420*/  FADD.FTZ R66, R43, R66 ;  /* 0x000000422b427221 */ /* 0x000fe20000010000 */
[----:B------:R-:W-:-:S07]  /*5430*/  FADD.FTZ R67, R54, R67 ;  /* 0x0000004336437221 */ /* 0x000fce0000010000 */
.L_x_340:
[----:B------:R-:W-:Y:S01]  /*5440*/  MOV R37, R35 ;  /* 0x0000002300257202 */ /* 0x000fe20000000f00 */
[----:B------:R-:W0:Y:S01]  /*5450*/  S2R R58, SR_TID.X ;  /* 0x00000000003a7919 */ /* 0x000e220000002100 */
[C---:B------:R-:W-:Y:S01]  /*5460*/  ISETP.GT.AND P0, PT, R0.reuse, 0x1e, PT ;  /* 0x0000001e0000780c */ /* 0x040fe20003f04270 */
[----:B------:R-:W1:Y:S01]  /*5470*/  S2UR UR8, SR_CgaCtaId ;  /* 0x00000000000879c3 */ /* 0x000e620000008800 */
[----:B------:R-:W-:Y:S01]  /*5480*/  UMOV UR5, 0x400 ;  /* 0x0000040000057882 */ /* 0x000fe20000000000 */
[----:B------:R-:W2:Y:S01]  /*5490*/  SHFL.DOWN PT, R34, R37, 0x1, 0x1f ;  /* 0x08201f0025227f89 */ /* 0x000ea200000e0000 */
[----:B------:R-:W-:Y:S01]  /*54a0*/  UIADD3 UR4, UPT, UPT, UR5, 0x80, URZ ;  /* 0x0000008005047890 */ /* 0x000fe2000fffe0ff */
[C---:B------:R-:W-:Y:S01]  /*54b0*/  ISETP.GT.AND P3, PT, R0.reuse, 0xf, PT ;  /* 0x0000000f0000780c */ /* 0x040fe20003f64270 */
[----:B------:R-:W-:Y:S01]  /*54c0*/  BSSY.RECONVERGENT B0, `(.L_x_341) ;  /* 0x0000028000007945 */ /* 0x000fe20003800200 */
[----:B------:R-:W3:Y:S01]  /*54d0*/  SHFL.DOWN PT, R35, R38, 0x1, 0x1f ;  /* 0x08201f0026237f89 */ /* 0x000ee200000e0000 */
[----:B------:R-:W-:Y:S01]  /*54e0*/  ISETP.GT.AND P2, PT, R0, 0x17, PT ;  /* 0x000000170000780c */ /* 0x000fe20003f44270 */
[----:B------:R-:W4:Y:S08]  /*54f0*/  LDC R78, c[0x0][0x374] ;  /* 0x0000dd00ff4e7b82 */ /* 0x000f300000000800 */
[----:B------:R-:W5:Y:S01]  /*5500*/  LDC R77, c[0x0][0x370] ;  /* 0x0000dc00ff4d7b82 */ /* 0x000f620000000800 */
[----:B-1----:R-:W-:Y:S01]  /*5510*/  ULEA UR4, UR8, UR4, 0x18 ;  /* 0x0000000408047291 */ /* 0x002fe2000f8ec0ff */
[----:B--2---:R-:W-:Y:S01]  /*5520*/  @!P0 FADD.FTZ R37, R34, R37 ;  /* 0x0000002522258221 */ /* 0x004fe20000010000 */
[----:B---3--:R-:W-:-:S04]  /*5530*/  @!P0 FADD.FTZ R38, R35, R38 ;  /* 0x0000002623268221 */ /* 0x008fc80000010000 */
[----:B------:R-:W1:Y:S01]  /*5540*/  SHFL.DOWN PT, R34, R37, 0x2, 0x1f ;  /* 0x08401f0025227f89 */ /* 0x000e6200000e0000 */
[----:B------:R-:W-:Y:S02]  /*5550*/  ISETP.GT.AND P0, PT, R0, 0x1d, PT ;  /* 0x0000001d0000780c */ /* 0x000fe40003f04270 */
[C---:B0-----:R-:W-:Y:S01]  /*5560*/  LEA R114, R58.reuse, UR4, 0x4 ;  /* 0x000000043a727c11 */ /* 0x041fe2000f8e20ff */
        /* <DEDUP_REMOVED lines=12> */
[----:B-----5:R-:W-:-:S03]  /*5630*/  ISETP.GE.U32.AND P0, PT, R77, 0x2, PT ;  /* 0x000000024d00780c */ /* 0x020fc60003f06070 */
[----:B------:R-:W1:Y:S01]  /*5640*/  SHFL.DOWN PT, R35, R38, 0x8, 0x1f ;  /* 0x09001f0026237f89 */ /* 0x000e6200000e0000 */
[----:B0-----:R-:W-:Y:S01]  /*5650*/  FADD.FTZ R40, R37, R34 ;  /* 0x0000002225287221 */ /* 0x001fe20000010000 */
[----:B-1----:R-:W-:-:S04]  /*5660*/  FADD.FTZ R39, R38, R35 ;  /* 0x0000002326277221 */ /* 0x002fc80000010000 */
[----:B------:R-:W-:Y:S02]  /*5670*/  FSEL R34, R37, R40, P2 ;  /* 0x0000002825227208 */ /* 0x000fe40001000000 */
[----:B------:R-:W-:-:S03]  /*5680*/  FSEL R35, R38, R39, P2 ;  /* 0x0000002726237208 */ /* 0x000fc60001000000 */
[----:B------:R0:W1:Y:S04]  /*5690*/  SHFL.DOWN PT, R37, R34, 0x10, 0x1f ;  /* 0x0a001f0022257f89 */ /* 0x00006800000e0000 */
[----:B------:R0:W2:Y:S01]  /*56a0*/  SHFL.DOWN PT, R38, R35, 0x10, 0x1f ;  /* 0x0a001f0023267f89 */ /* 0x0000a200000e0000 */
[----:B----4-:R-:W-:Y:S05]  /*56b0*/  @P3 BRA `(.L_x_342) ;  /* 0x0000000000203947 */ /* 0x010fea0003800000 */
        /* <DEDUP_REMOVED lines=8> */
.L_x_342:
[----:B------:R-:W-:Y:S05]  /*5740*/  BSYNC.RECONVERGENT B0 ;  /* 0x0000000000007941 */ /* 0x000fea0003800200 */
.L_x_341:
[----:B------:R-:W-:Y:S06]  /*5750*/  BAR.SYNC.DEFER_BLOCKING 0x0 ;  /* 0x0000000000007b1d */ /* 0x000fec0000010000 */
[----:B------:R-:W-:Y:S04]  /*5760*/  BSSY.RECONVERGENT B0, `(.L_x_343) ;  /* 0x000001f000007945 */ /* 0x000fe80003800200 */
[----:B------:R-:W-:Y:S05]  /*5770*/  @P1 BRA `(.L_x_344) ;  /* 0x0000000000741947 */ /* 0x000fea0003800000 */
[----:B------:R-:W-:-:S09]  /*5780*/  ULEA UR4, UR8, UR5, 0x18 ;  /* 0x0000000508047291 */ /* 0x000fd2000f8ec0ff */
[----:B------:R-:W4:Y:S04]  /*5790*/  LDS.64 R56, [UR4+0x18] ;  /* 0x00001804ff387984 */ /* 0x000f280008000a00 */
[----:B-123--:R-:W1:Y:S04]  /*57a0*/  LDS.128 R36, [UR4+0x20] ;  /* 0x00002004ff247984 */ /* 0x00ee680008000c00 */
[----:B------:R-:W2:Y:S04]  /*57b0*/  LDS.128 R40, [UR4+0x30] ;  /* 0x00003004ff287984 */ /* 0x000ea80008000c00 */
[----:B------:R-:W3:Y:S04]  /*57c0*/  LDS.128 R44, [UR4+0x40] ;  /* 0x00004004ff2c7984 */ /* 0x000ee80008000c00 */
[----:B------:R-:W5:Y:S04]  /*57d0*/  LDS.128 R48, [UR4+0x50] ;  /* 0x00005004ff307984 */ /* 0x000f680008000c00 */
[----:B------:R-:W5:Y:S01]  /*57e0*/  LDS.128 R52, [UR4+0x60] ;  /* 0x00006004ff347984 */ /* 0x000f620008000c00 */
[----:B----4-:R-:W-:Y:S01]  /*57f0*/  FADD.FTZ R59, R34, R56 ;  /* 0x00000038223b7221 */ /* 0x010fe20000010000 */
[----:B0-----:R-:W-:-:S03]  /*5800*/  FADD.FTZ R34, R35, R57 ;  /* 0x0000003923227221 */ /* 0x001fc60000010000 */
        /* <DEDUP_REMOVED lines=16> */
[----:B------:R-:W-:Y:S01]  /*5910*/  FADD.FTZ R59, R59, R52 ;  /* 0x000000343b3b7221 */ /* 0x000fe20000010000 */
[----:B------:R-:W-:-:S03]  /*5920*/  FADD.FTZ R36, R34, R53 ;  /* 0x0000003522247221 */ /* 0x000fc60000010000 */
[----:B------:R-:W-:Y:S01]  /*5930*/  FADD.FTZ R34, R59, R54 ;  /* 0x000000363b227221 */ /* 0x000fe20000010000 */
[----:B------:R-:W-:-:S07]  /*5940*/  FADD.FTZ R35, R36, R55 ;  /* 0x0000003724237221 */ /* 0x000fce0000010000 */
.L_x_344:
[----:B------:R-:W-:Y:S05]  /*5950*/  BSYNC.RECONVERGENT B0 ;  /* 0x0000000000007941 */ /* 0x000fea0003800200 */
.L_x_343:
[----:B------:R-:W-:Y:S01]  /*5960*/  BAR.SYNC.DEFER_BLOCKING 0x0 ;  /* 0x0000000000007b1d */ /* 0x000fe20000010000 */
[----:B------:R-:W-:-:S05]  /*5970*/  IMAD R115, R115, 0xc, R58 ;  /* 0x0000000c73737824 */ /* 0x000fca00078e023a */
[----:B------:R-:W-:Y:S04]  /*5980*/  BSSY.RECONVERGENT B0, `(.L_x_345) ;  /* 0x000009d000007945 */ /* 0x000fe80003800200 */
[----:B------:R-:W-:Y:S05]  /*5990*/  @P4 BRA `(.L_x_346) ;  /* 0x00000008006c4947 */ /* 0x000fea0003800000 */
[----:B-123--:R-:W1:Y:S04]  /*59a0*/  LDS.128 R36, [R114+0xc0] ;  /* 0x0000c00072247984 */ /* 0x00ee680000000c00 */
[----:B------:R-:W2:Y:S04]  /*59b0*/  LDS.128 R52, [R114+0x180] ;  /* 0x0001800072347984 */ /* 0x000ea80000000c00 */
[----:B------:R-:W3:Y:S04]  /*59c0*/  LDS.128 R56, [R114+0x240] ;  /* 0x0002400072387984 */ /* 0x000ee80000000c00 */
[----:B------:R-:W4:Y:S04]  /*59d0*/  LDS.128 R60, [R114+0x300] ;  /* 0x00030000723c7984 */ /* 0x000f280000000c00 */
[----:B------:R-:W5:Y:S04]  /*59e0*/  LDS.128 R48, [R114+0x3c0] ;  /* 0x0003c00072307984 */ /* 0x000f680000000c00 */
[----:B------:R-:W0:Y:S04]  /*59f0*/  LDS.128 R44, [R114+0x480] ;  /* 0x00048000722c7984 */ /* 0x000e280000000c00 */
[----:B------:R-:W0:Y:S01]  /*5a00*/  LDS.128 R40, [R114+0x540] ;  /* 0x0005400072287984 */ /* 0x000e220000000c00 */
        /* <DEDUP_REMOVED lines=12> */
[----:B------:R-:W2:Y:S01]  /*5ad0*/  LDS.128 R52, [R114+0x6c0] ;  /* 0x0006c00072347984 */ /* 0x000ea20000000c00 */
[----:B------:R-:W-:Y:S01]  /*5ae0*/  FADD.FTZ R64, R64, R59 ;  /* 0x0000003b40407221 */ /* 0x000fe20000010000 */
[----:B----4-:R-:W-:Y:S01]  /*5af0*/  FADD.FTZ R121, R121, R60 ;  /* 0x0000003c79797221 */ /* 0x010fe20000010000 */
[----:B------:R-:W-:Y:S01]  /*5b00*/  FADD.FTZ R66, R66, R61 ;  /* 0x0000003d42427221 */ /* 0x000fe20000010000 */
[----:B------:R-:W3:Y:S01]  /*5b10*/  LDS.128 R56, [R114+0x780] ;  /* 0x0007800072387984 */ /* 0x000ee20000000c00 */
[----:B------:R-:W-:Y:S01]  /*5b20*/  FADD.FTZ R65, R65, R62 ;  /* 0x0000003e41417221 */ /* 0x000fe20000010000 */
[----:B------:R-:W-:Y:S01]  /*5b30*/  FADD.FTZ R64, R64, R63 ;  /* 0x0000003f40407221 */ /* 0x000fe20000010000 */
[----:B-----5:R-:W-:Y:S01]  /*5b40*/  FADD.FTZ R121, R121, R48 ;  /* 0x0000003079797221 */ /* 0x020fe20000010000 */
[----:B------:R-:W4:Y:S01]  /*5b50*/  LDS.128 R60, [R114+0x840] ;  /* 0x00084000723c7984 */ /* 0x000f220000000c00 */
[----:B------:R-:W-:Y:S01]  /*5b60*/  FADD.FTZ R66, R66, R49 ;  /* 0x0000003142427221 */ /* 0x000fe20000010000 */
        /* <DEDUP_REMOVED lines=11> */
[----:B------:R-:W-:-:S02]  /*5c20*/  FADD.FTZ R64, R64, R43 ;  /* 0x0000002b40407221 */ /* 0x000fc40000010000 */
[----:B------:R-:W-:Y:S01]  /*5c30*/  LDS.128 R40, [R114+0xb40] ;  /* 0x000b400072287984 */ /* 0x000fe20000000c00 */
        /* <DEDUP_REMOVED lines=28> */
[----:B------:R-:W-:Y:S04]  /*5e00*/  LDS.128 R48, [R114+0x1080] ;  /* 0x0010800072307984 */ /* 0x000fe80000000c00 */
[----:B------:R-:W4:Y:S01]  /*5e10*/  LDS.128 R64, [R114+0xe40] ;  /* 0x000e400072407984 */ /* 0x000f220000000c00 */
[----:B-1----:R-:W-:Y:S01]  /*5e20*/  FADD.FTZ R121, R121, R36 ;  /* 0x0000002479797221 */ /* 0x002fe20000010000 */
[----:B------:R-:W-:Y:S01]  /*5e30*/  FADD.FTZ R44, R44, R37 ;  /* 0x000000252c2c7221 */ /* 0x000fe20000010000 */
[----:B------:R-:W-:Y:S01]  /*5e40*/  FADD.FTZ R45, R45, R38 ;  /* 0x000000262d2d7221 */ /* 0x000fe20000010000 */
[----:B------:R-:W-:Y:S01]  /*5e50*/  FADD.FTZ R46, R46, R39 ;  /* 0x000000272e2e7221 */ /* 0x000fe20000010000 */
[----:B------:R-:W-:Y:S01]  /*5e60*/  FADD.FTZ R121, R121, R40 ;  /* 0x0000002879797221 */ /* 0x000fe20000010000 */
[----:B------:R-:W1:Y:S01]  /*5e70*/  LDS.128 R36, [R114+0xf00] ;  /* 0x000f000072247984 */ /* 0x000e620000000c00 */
[----:B------:R-:W-:Y:S01]  /*5e80*/  FADD.FTZ R44, R44, R41 ;  /* 0x000000292c2c7221 */ /* 0x000fe20000010000 */
[----:B------:R-:W-:Y:S01]  /*5e90*/  FADD.FTZ R45, R45, R42 ;  /* 0x0000002a2d2d7221 */ /* 0x000fe20000010000 */
[----:B------:R-:W-:Y:S01]  /*5ea0*/  FADD.FTZ R120, R46, R43 ;  /* 0x0000002b2e787221 */ /* 0x000fe20000010000 */
[----:B--2---:R-:W-:Y:S01]  /*5eb0*/  FADD.FTZ R121, R121, R52 ;  /* 0x0000003479797221 */ /* 0x004fe20000010000 */
[----:B------:R-:W2:Y:S01]  /*5ec0*/  LDS.128 R40, [R114+0xfc0] ;  /* 0x000fc00072287984 */ /* 0x000ea20000000c00 */
        /* <DEDUP_REMOVED lines=72> */
.L_x_346:
[----:B------:R-:W-:Y:S05]  /*6350*/  BSYNC.RECONVERGENT B0 ;  /* 0x0000000000007941 */ /* 0x000fea0003800200 */
.L_x_345:
        /* <DEDUP_REMOVED lines=28> */
.L_x_348:
[----:B------:R-:W-:Y:S05]  /*6520*/  BSYNC.RECONVERGENT B0 ;  /* 0x0000000000007941 */ /* 0x000fea0003800200 */
.L_x_347:
[----:B------:R-:W-:Y:S05]  /*6530*/  @!P0 BRA `(.L_x_349) ;  /* 0x0000000800988947 */ /* 0x000fea0003800000 */
[----:B------:R-:W5:Y:S01]  /*6540*/  LDC.64 R48, c[0x0][0x3d0] ;  /* 0x0000f400ff307b82 */ /* 0x000f620000000a00 */
[----:B------:R-:W0:Y:S01]  /*6550*/  S2R R53, SR_CTAID.Y ;  /* 0x0000000000357919 */ /* 0x000e220000002600 */
[----:B-1--4-:R-:W-:Y:S02]  /*6560*/  LOP3.LUT R37, R72, 0x1, RZ, 0xc0, !PT ;  /* 0x0000000148257812 */ /* 0x012fe400078ec0ff */
[----:B------:R-:W-:-:S03]  /*6570*/  ISETP.GE.U32.AND P2, PT, R77, 0x8, PT ;  /* 0x000000084d00780c */ /* 0x000fc60003f46070 */
[----:B--2---:R-:W-:-:S04]  /*6580*/  IMAD R38, R37, R78, RZ ;  /* 0x0000004e25267224 */ /* 0x004fc800078e02ff */
[----:B---3--:R-:W-:-:S05]  /*6590*/  IMAD R36, R38, R77, RZ ;  /* 0x0000004d26247224 */ /* 0x008fca00078e02ff */
[----:B------:R-:W-:-:S05]  /*65a0*/  SHF.L.U32 R37, R36, 0x1, RZ ;  /* 0x0000000124257819 */ /* 0x000fca00000006ff */
[----:B-----5:R-:W-:Y:S01]  /*65b0*/  IMAD.WIDE R48, R37, 0x4, R48 ;  /* 0x0000000425307825 */ /* 0x020fe200078e0230 */
[----:B0-----:R-:W-:Y:S06]  /*65c0*/  @P1 BRA `(.L_x_350) ;  /* 0x0000000000501947 */ /* 0x001fec0003800000 */
[----:B------:R-:W0:Y:S01]  /*65d0*/  LDC.64 R36, c[0x0][0x3c8] ;  /* 0x0000f200ff247b82 */ /* 0x000e220000000a00 */
[----:B------:R-:W-:Y:S01]  /*65e0*/  LOP3.LUT P0, R40, R72, 0x2, RZ, 0xc0, !PT ;  /* 0x0000000248287812 */ /* 0x000fe2000780c0ff */
[----:B------:R-:W-:Y:S01]  /*65f0*/  IMAD R41, R3, R78, R53 ;  /* 0x0000004e03297224 */ /* 0x000fe200078e0235 */
[----:B------:R-:W-:Y:S02]  /*6600*/  IADD3 R39, PT, PT, R38, R53, RZ ;  /* 0x0000003526277210 */ /* 0x000fe40007ffe0ff */
[----:B------:R-:W-:-:S04]  /*6610*/  SEL R43, R77, RZ, !P0 ;  /* 0x000000ff4d2b7207 */ /* 0x000fc80004000000 */
[----:B------:R-:W-:Y:S01]  /*6620*/  ISETP.NE.AND P0, PT, R43, -0x1, PT ;  /* 0xffffffff2b00780c */ /* 0x000fe20003f05270 */
[----:B0-----:R-:W-:-:S04]  /*6630*/  IMAD.WIDE.U32 R36, R39, 0x4, R36 ;  /* 0x0000000427247825 */ /* 0x001fc800078e0024 */
        /* <DEDUP_REMOVED lines=8> */
.L_x_351:
[----:B0-----:R-:W2:Y:S04]  /*66c0*/  LDG.E.STRONG.GPU R38, desc[UR6][R36.64] ;  /* 0x0000000624267981 */ /* 0x001ea8000c1ef900 */
[----:B--2---:R-:W-:Y:S01]  /*66d0*/  CCTL.IVALL ;  /* 0x00000000ff00798f */ /* 0x004fe20002000000 */
[----:B------:R-:W-:Y:S05]  /*66e0*/  YIELD ;  /* 0x0000000000007946 */ /* 0x000fea0003800000 */
[----:B------:R-:W-:-:S13]  /*66f0*/  ISETP.NE.AND P0, PT, R38, R43, PT ;  /* 0x0000002b2600720c */ /* 0x000fda0003f05270 */
[----:B------:R-:W-:Y:S05]  /*6700*/  @P0 BRA `(.L_x_351) ;  /* 0xfffffffc00ec0947 */ /* 0x000fea000383ffff */
.L_x_350:
        /* <DEDUP_REMOVED lines=11> */
[----:B------:R-:W-:Y:S01]  /*67c0*/  IADD3 R54, PT, PT, -R3, RZ, RZ ;  /* 0x000000ff03367210 */ /* 0x000fe20007ffe1ff */
[----:B------:R-:W-:Y:S01]  /*67d0*/  UMOV UR4, URZ ;  /* 0x000000ff00047c82 */ /* 0x000fe20008000000 */
[----:B------:R-:W-:Y:S02]  /*67e0*/  MOV R115, R53 ;  /* 0x0000003500737202 */ /* 0x000fe40000000f00 */
[----:B------:R-:W-:-:S07]  /*67f0*/  LOP3.LUT R52, R77, 0x7ffffff8, RZ, 0xc0, !PT ;  /* 0x7ffffff84d347812 */ /* 0x000fce00078ec0ff */
.L_x_353:
[----:B------:R-:W-:Y:S01]  /*6800*/  ISETP.EQ.OR P5, PT, R54, RZ, P1 ;  /* 0x000000ff3600720c */ /* 0x000fe20000fa2670 */
[----:B------:R-:W-:-:S06]  /*6810*/  UIADD3 UR5, UPT, UPT, UR4, 0x1, URZ ;  /* 0x0000000104057890 */ /* 0x000fcc000fffe0ff */
[----:B------:R-:W-:-:S06]  /*6820*/  ISETP.EQ.OR P0, PT, R3, UR5, P1 ;  /* 0x0000000503007c0c */ /* 0x000fcc0008f02670 */
[----:B0-----:R-:W-:-:S06]  /*6830*/  @!P5 IMAD.WIDE.U32 R36, R115, 0x8, R48 ;  /* 0x000000087324d825 */ /* 0x001fcc00078e0030 */
[----:B------:R-:W2:Y:S01]  /*6840*/  @!P5 LDG.E.64 R36, desc[UR6][R36.64] ;  /* 0x000000062424d981 */ /* 0x000ea2000c1e1b00 */
[----:B------:R-:W-:-:S06]  /*6850*/  @!P0 IMAD.WIDE.U32 R38, R67, 0x8, R48 ;  /* 0x0000000843268825 */ /* 0x000fcc00078e0030 */
[----:B------:R-:W3:Y:S01]  /*6860*/  @!P0 LDG.E.64 R38, desc[UR6][R38.64] ;  /* 0x0000000626268981 */ /* 0x000ee2000c1e1b00 */
        /* <DEDUP_REMOVED lines=11> */
[----:B------:R-:W-:-:S04]  /*6920*/  @!P4 IMAD.WIDE.U32 R40, R65, 0x8, R48 ;  /* 0x000000084128c825 */ /* 0x000fc800078e0030 */
[----:B------:R-:W-:Y:S02]  /*6930*/  @!P6 IMAD.WIDE.U32 R42, R61, 0x8, R48 ;  /* 0x000000083d2ae825 */ /* 0x000fe400078e0030 */
[----:B------:R-:W4:Y:S04]  /*6940*/  @!P4 LDG.E.64 R40, desc[UR6][R40.64] ;  /* 0x000000062828c981 */ /* 0x000f28000c1e1b00 */
[----:B------:R-:W5:Y:S01]  /*6950*/  @!P6 LDG.E.64 R42, desc[UR6][R42.64] ;  /* 0x000000062a2ae981 */ /* 0x000f62000c1e1b00 */
[----:B--2---:R-:W-:Y:S01]  /*6960*/  @!P5 FADD.FTZ R34, R34, R36 ;  /* 0x000000242222d221 */ /* 0x004fe20000010000 */
[----:B------:R-:W-:Y:S01]  /*6970*/  @!P5 FADD.FTZ R35, R35, R37 ;  /* 0x000000252323d221 */ /* 0x000fe20000010000 */
[----:B------:R-:W-:Y:S01]  /*6980*/  @!P2 IMAD.WIDE.U32 R36, R59, 0x8, R48 ;  /* 0x000000083b24a825 */ /* 0x000fe200078e0030 */
[----:B------:R-:W-:-:S03]  /*6990*/  ISETP.EQ.OR P5, PT, R3, UR5, P1 ;  /* 0x0000000503007c0c */ /* 0x000fc60008fa2670 */
[----:B---3--:R-:W-:Y:S02]  /*69a0*/  @!P0 FADD.FTZ R34, R34, R38 ;  /* 0x0000002622228221 */ /* 0x008fe40000010000 */
        /* <DEDUP_REMOVED lines=33> */
.L_x_352:
        /* <DEDUP_REMOVED lines=17> */
[----:B------:R-:W-:Y:S01]  /*6cd0*/  @!P2 IMAD.WIDE.U32 R38, R39, 0x8, R48 ;  /* 0x000000082726a825 */ /* 0x000fe200078e0030 */
[----:B------:R-:W2:Y:S03]  /*6ce0*/  @!P0 LDG.E.64 R36, desc[UR6][R36.64] ;  /* 0x0000000624248981 */ /* 0x000ea6000c1e1b00 */
[----:B------:R-:W-:Y:S02]  /*6cf0*/  @!P4 IMAD R43, R40, R78, R53 ;  /* 0x0000004e282bc224 */ /* 0x000fe400078e0235 */
[--C-:B------:R-:W-:Y:S01]  /*6d00*/  @!P3 IMAD.WIDE.U32 R40, R41, 0x8, R48.reuse ;  /* 0x000000082928b825 */ /* 0x100fe200078e0030 */
        /* <DEDUP_REMOVED lines=13> */
.L_x_354:
        /* <DEDUP_REMOVED lines=9> */
[----:B------:R-:W-:-:S04]  /*6e70*/  @!P2 IMAD.WIDE.U32 R36, R37, 0x8, R48 ;  /* 0x000000082524a825 */ /* 0x000fc800078e0030 */
        /* <DEDUP_REMOVED lines=8> */
.L_x_355:
[----:B------:R-:W-:Y:S01]  /*6f00*/  ISETP.EQ.OR P0, PT, R44, R3, P1 ;  /* 0x000000032c00720c */ /* 0x000fe20000f02670 */
[----:B------:R-:W-:Y:S03]  /*6f10*/  BSSY.RECONVERGENT B0, `(.L_x_349) ;  /* 0x0000008000007945 */ /* 0x000fe60003800200 */
[----:B------:R-:W-:-:S13]  /*6f20*/  ISETP.NE.U32.OR P0, PT, R77, 0x1, P0 ;  /* 0x000000014d00780c */ /* 0x000fda0000705470 */
[----:B------:R-:W-:Y:S05]  /*6f30*/  @P0 BRA `(.L_x_356) ;  /* 0x0000000000140947 */ /* 0x000fea0003800000 */
[----:B------:R-:W-:-:S04]  /*6f40*/  IMAD R53, R78, R44, R53 ;  /* 0x0000002c4e357224 */ /* 0x000fc800078e0235 */
[----:B------:R-:W-:-:S06]  /*6f50*/  IMAD.WIDE.U32 R48, R53, 0x8, R48 ;  /* 0x0000000835307825 */ /* 0x000fcc00078e0030 */
[----:B------:R-:W2:Y:S02]  /*6f60*/  LDG.E.64 R48, desc[UR6][R48.64] ;  /* 0x0000000630307981 */ /* 0x000ea4000c1e1b00 */
[----:B--2---:R-:W-:Y:S01]  /*6f70*/  FADD.FTZ R34, R34, R48 ;  /* 0x0000003022227221 */ /* 0x004fe20000010000 */
[----:B------:R-:W-:-:S07]  /*6f80*/  FADD.FTZ R35, R35, R49 ;  /* 0x0000003123237221 */ /* 0x000fce0000010000 */
.L_x_356:
[----:B------:R-:W-:Y:S05]  /*6f90*/  BSYNC.RECONVERGENT B0 ;  /* 0x0000000000007941 */ /* 0x000fea0003800200 */
.L_x_349:
[----:B------:R-:W5:Y:S01]  /*6fa0*/  S2UR UR5, SR_CgaCtaId ;  /* 0x00000000000579c3 */ /* 0x000f620000008800 */
[----:B------:R-:W-:Y:S01]  /*6fb0*/  UMOV UR4, 0x400 ;  /* 0x0000040000047882 */ /* 0x000fe20000000000 */
[----:B------:R-:W-:Y:S02]  /*6fc0*/  SHF.L.U32 R71, R71, 0x10, RZ ;  /* 0x0000001047477819 */ /* 0x000fe400000006ff */
[----:B------:R-:W-:Y:S02]  /*6fd0*/  SHF.L.U32 R111, R111, 0x10, RZ ;  /* 0x000000106f6f7819 */ /* 0x000fe400000006ff */
[----:B------:R-:W-:Y:S01]  /*6fe0*/  SHF.L.U32 R112, R112, 0x10, RZ ;  /* 0x0000001070707819 */ /* 0x000fe200000006ff */
[----:B--2-4-:R-:W-:-:S04]  /*6ff0*/  FADD.FTZ R38, -R32, R71 ;  /* 0x0000004720267221 */ /* 0x014fc80000010100 */
[----:B------:R-:W-:Y:S01]  /*7000*/  FMUL.FTZ R44, R38, R113 ;  /* 0x00000071262c7220 */ /* 0x000fe20000410000 */
[----:B-----5:R-:W-:Y:S01]  /*7010*/  ULEA UR4, UR5, UR4, 0x18 ;  /* 0x0000000405047291 */ /* 0x020fe2000f8ec0ff */
[----:B------:R-:W2:Y:S08]  /*7020*/  LDCU.U8 UR5, c[0x0][0x414] ;  /* 0x00008280ff0577ac */ /* 0x000eb00008000000 */
[----:B------:R0:W-:Y:S01]  /*7030*/  @!P1 STS.64 [UR4+0x78], R34 ;  /* 0x00007822ff009988 */ /* 0x0001e20008000a04 */
[----:B------:R-:W-:Y:S01]  /*7040*/  BAR.SYNC.DEFER_BLOCKING 0x0 ;  /* 0x0000000000007b1d */ /* 0x000fe20000010000 */
[----:B0--3--:R-:W-:Y:S01]  /*7050*/  FADD.FTZ R34, -R32, R111 ;  /* 0x0000006f20227221 */ /* 0x009fe20000010100 */
[----:B--2---:R-:W-:Y:S01]  /*7060*/  UISETP.NE.AND UP0, UPT, UR5, URZ, UPT ;  /* 0x000000ff0500728c */ /* 0x004fe2000bf05270 */
[----:B------:R-:W-:-:S02]  /*7070*/  SHF.L.U32 R35, R70, 0x10, RZ ;  /* 0x0000001046237819 */ /* 0x000fc400000006ff */
[----:B------:R-:W-:Y:S01]  /*7080*/  FMUL.FTZ R46, R34, R113 ;  /* 0x00000071222e7220 */ /* 0x000fe20000410000 */
[----:B-1----:R-:W0:Y:S01]  /*7090*/  LDS.64 R36, [UR4+0x78] ;  /* 0x00007804ff247984 */ /* 0x002e220008000a00 */
[----:B------:R-:W0:Y:S02]  /*70a0*/  LDCU UR4, c[0x0][0x42c] ;  /* 0x00008580ff0477ac */ /* 0x000e240008000800 */
[----:B0-----:R-:W-:Y:S01]  /*70b0*/  FMUL.FTZ R36, R36, UR4 ;  /* 0x0000000424247c20 */ /* 0x001fe20008410000 */
        /* <DEDUP_REMOVED lines=20> */
.L_x_357:
[----:B------:R-:W0:Y:S01]  /*7200*/  LDCU UR4, c[0x0][0x41c] ;  /* 0x00008380ff0477ac */ /* 0x000e220008000800 */
[----:B------:R-:W-:Y:S01]  /*7210*/  SHF.L.U32 R69, R69, 0x10, RZ ;  /* 0x0000001045457819 */ /* 0x000fe200000006ff */
[C-C-:B------:R-:W-:Y:S01]  /*7220*/  FFMA.FTZ R39, R36.reuse, R44, R37.reuse ;  /* 0x0000002c24277223 */ /* 0x140fe20000010025 */
[----:B------:R-:W-:Y:S01]  /*7230*/  FFMA.FTZ R34, R36, R46, R37 ;  /* 0x0000002e24227223 */ /* 0x000fe20000010025 */
[----:B------:R-:W1:Y:S01]  /*7240*/  LDCU.64 UR8, c[0x0][0x400] ;  /* 0x00008000ff0877ac */ /* 0x000e620008000a00 */
[----:B------:R-:W-:Y:S01]  /*7250*/  BSSY.RECONVERGENT B0, `(.L_x_358) ;  /* 0x000001c000007945 */ /* 0x000fe20003800200 */
[----:B------:R-:W-:Y:S01]  /*7260*/  FFMA.FTZ R38, R76, R35, -R39 ;  /* 0x000000234c267223 */ /* 0x000fe20000010827 */
[----:B------:R-:W-:Y:S01]  /*7270*/  SHF.L.U32 R109, R109, 0x10, RZ ;  /* 0x000000106d6d7819 */ /* 0x000fe200000006ff */
[----:B------:R-:W-:Y:S01]  /*7280*/  FADD.FTZ R44, -R32, R69 ;  /* 0x00000045202c7221 */ /* 0x000fe20000010100 */
[----:B------:R-:W-:Y:S01]  /*7290*/  FFMA.FTZ R40, R33, R112, -R34 ;  /* 0x0000007021287223 */ /* 0x000fe20000010822 */
[----:B0-----:R-:W-:-:S05]  /*72a0*/  IMAD R3, R3, UR4, R74 ;  /* 0x0000000403037c24 */ /* 0x001fca000f8e024a */
[C---:B-1----:R-:W-:Y:S02]  /*72b0*/  ISETP.GE.U32.AND P0, PT, R3.reuse, UR8, PT ;  /* 0x0000000803007c0c */ /* 0x042fe4000bf06070 */
[----:B------:R-:W-:Y:S02]  /*72c0*/  SHF.R.S32.HI R41, RZ, 0x1f, R3 ;  /* 0x0000001fff297819 */ /* 0x000fe40000011403 */
[----:B------:R-:W-:Y:S02]  /*72d0*/  IADD3 R51, PT, PT, R3, 0x20, RZ ;  /* 0x0000002003337810 */ /* 0x000fe40007ffe0ff */
[----:B------:R-:W-:Y:S02]  /*72e0*/  ISETP.GE.AND.EX P0, PT, R41, UR9, PT, P0 ;  /* 0x0000000929007c0c */ /* 0x000fe4000bf06300 */
[----:B------:R-:W-:Y:S02]  /*72f0*/  ISETP.GE.U32.AND P1, PT, R51, UR8, PT ;  /* 0x0000000833007c0c */ /* 0x000fe4000bf26070 */
[----:B------:R-:W-:-:S04]  /*7300*/  SHF.R.S32.HI R48, RZ, 0x1f, R51 ;  /* 0x0000001fff307819 */ /* 0x000fc80000011433 */
[----:B------:R-:W-:-:S05]  /*7310*/  ISETP.GE.AND.EX P1, PT, R48, UR9, PT, P1 ;  /* 0x0000000930007c0c */ /* 0x000fca000bf26310 */
[----:B------:R-:W-:Y:S08]  /*7320*/  @P0 BRA `(.L_x_359) ;  /* 0x0000000000380947 */ /* 0x000ff00003800000 */
[----:B------:R-:W0:Y:S01]  /*7330*/  LDCU.64 UR10, c[0x0][0x3f8] ;  /* 0x00007f00ff0a77ac */ /* 0x000e220008000a00 */
[----:B------:R-:W-:Y:S01]  /*7340*/  MOV R34, R116 ;  /* 0x0000007400227202 */ /* 0x000fe20000000f00 */
[----:B------:R-:W-:Y:S01]  /*7350*/  FMUL.FTZ R40, R40, R113 ;  /* 0x0000007128287220 */ /* 0x000fe20000410000 */
[----:B------:R-:W-:Y:S01]  /*7360*/  MOV R35, R119 ;  /* 0x0000007700237202 */ /* 0x000fe20000000f00 */
[----:B------:R-:W1:Y:S01]  /*7370*/  LDCU.64 UR4, c[0x0][0x380] ;  /* 0x00007000ff0477ac */ /* 0x000e620008000a00 */
[----:B0-----:R-:W-:Y:S02]  /*7380*/  IMAD R42, R41, UR10, RZ ;  /* 0x0000000a292a7c24 */ /* 0x001fe4000f8e02ff */
[----:B------:R-:W-:Y:S01]  /*7390*/  FMUL.FTZ R41, R38, R113 ;  /* 0x0000007126297220 */ /* 0x000fe20000410000 */
[----:B------:R-:W-:-:S04]  /*73a0*/  IMAD.WIDE.U32 R34, R3, UR10, R34 ;  /* 0x0000000a03227c25 */ /* 0x000fc8000f8e0022 */
[----:B------:R-:W-:Y:S01]  /*73b0*/  IMAD R39, R3, UR11, R42 ;  /* 0x0000000b03277c24 */ /* 0x000fe2000f8e022a */
[----:B-1----:R-:W-:-:S04]  /*73c0*/  LEA R38, P0, R34, UR4, 0x1 ;  /* 0x0000000422267c11 */ /* 0x002fc8000f8008ff */
[----:B------:R-:W-:Y:S02]  /*73d0*/  IADD3 R39, PT, PT, R35, R39, RZ ;  /* 0x0000002723277210 */ /* 0x000fe40007ffe0ff */
[----:B------:R-:W-:Y:S02]  /*73e0*/  F2FP.BF16.F32.PACK_AB R35, R40, R41 ;  /* 0x000000292823723e */ /* 0x000fe400000010ff */
[----:B------:R-:W-:-:S05]  /*73f0*/  LEA.HI.X R39, R34, UR5, R39, 0x1, P0 ;  /* 0x0000000522277c11 */ /* 0x000fca00080f0c27 */
[----:B------:R0:W-:Y:S02]  /*7400*/  STG.E desc[UR6][R38.64], R35 ;  /* 0x0000002326007986 */ /* 0x0001e4000c101906 */
.L_x_359:
[----:B------:R-:W-:Y:S05]  /*7410*/  BSYNC.RECONVERGENT B0 ;  /* 0x0000000000007941 */ /* 0x000fea0003800200 */
.L_x_358:
[-C--:B------:R-:W-:Y:S01]  /*7420*/  FMUL.FTZ R44, R44, R113.reuse ;  /* 0x000000712c2c7220 */ /* 0x080fe20000410000 */
[----:B------:R-:W-:Y:S01]  /*7430*/  FADD.FTZ R34, -R32, R109 ;  /* 0x0000006d20227221 */ /* 0x000fe20000010100 */
[----:B0-----:R-:W-:Y:S02]  /*7440*/  SHF.L.U32 R35, R4, 0x10, RZ ;  /* 0x0000001004237819 */ /* 0x001fe400000006ff */
        /* <DEDUP_REMOVED lines=22> */
.L_x_360:
[----:B------:R-:W-:Y:S01]  /*75b0*/  FFMA.FTZ R4, R36, R46, R37 ;  /* 0x0000002e24047223 */ /* 0x000fe20000010025 */
[----:B------:R-:W-:Y:S01]  /*75c0*/  BSSY.RECONVERGENT B0, `(.L_x_361) ;  /* 0x0000014000007945 */ /* 0x000fe20003800200 */
[----:B------:R-:W-:Y:S01]  /*75d0*/  FFMA.FTZ R34, R76, R35, -R49 ;  /* 0x000000234c227223 */ /* 0x000fe20000010831 */
[----:B------:R-:W-:Y:S01]  /*75e0*/  SHF.L.U32 R41, R5, 0x10, RZ ;  /* 0x0000001005297819 */ /* 0x000fe200000006ff */
[----:B------:R-:W-:Y:S01]  /*75f0*/  FFMA.FTZ R38, R33, R110, -R4 ;  /* 0x0000006e21267223 */ /* 0x000fe20000010804 */
[----:B------:R-:W-:Y:S01]  /*7600*/  SHF.L.U32 R107, R107, 0x10, RZ ;  /* 0x000000106b6b7819 */ /* 0x000fe200000006ff */
[----:B------:R-:W-:Y:S06]  /*7610*/  @P1 BRA `(.L_x_362) ;  /* 0x0000000000381947 */ /* 0x000fec0003800000 */
[----:B------:R-:W0:Y:S01]  /*7620*/  LDCU.64 UR4, c[0x0][0x3f8] ;  /* 0x00007f00ff0477ac */ /* 0x000e220008000a00 */
[----:B------:R-:W-:Y:S01]  /*7630*/  MOV R4, R116 ;  /* 0x0000007400047202 */ /* 0x000fe20000000f00 */
[----:B------:R-:W-:Y:S01]  /*7640*/  FMUL.FTZ R39, R34, R113 ;  /* 0x0000007122277220 */ /* 0x000fe20000410000 */
        /* <DEDUP_REMOVED lines=11> */
.L_x_362:
[----:B------:R-:W-:Y:S05]  /*7700*/  BSYNC.RECONVERGENT B0 ;  /* 0x0000000000007941 */ /* 0x000fea0003800200 */
.L_x_361:
        /* <DEDUP_REMOVED lines=18> */
[C---:B------:R-:W-:Y:S01]  /*7830*/  IADD3 R45, PT, PT, R3.reuse, 0x40, RZ ;  /* 0x00000040032d7810 */ /* 0x040fe20007ffe0ff */
[C---:B------:R-:W-:Y:S01]  /*7840*/  FADD.FTZ R58, -R32.reuse, R19 ;  /* 0x00000013203a7221 */ /* 0x040fe20000010100 */
[C---:B------:R-:W-:Y:S01]  /*7850*/  IADD3 R49, PT, PT, R3.reuse, 0x60, RZ ;  /* 0x0000006003317810 */ /* 0x040fe20007ffe0ff */
[----:B------:R-:W-:Y:S01]  /*7860*/  FADD.FTZ R50, -R32, R23 ;  /* 0x0000001720327221 */ /* 0x000fe20000010100 */
[C---:B------:R-:W-:Y:S01]  /*7870*/  IADD3 R21, PT, PT, R3.reuse, 0x80, RZ ;  /* 0x0000008003157810 */ /* 0x040fe20007ffe0ff */
[-C--:B------:R-:W-:Y:S01]  /*7880*/  FMUL.FTZ R120, R120, R113.reuse ;  /* 0x0000007178787220 */ /* 0x080fe20000410000 */
[C---:B------:R-:W-:Y:S01]  /*7890*/  IADD3 R17, PT, PT, R3.reuse, 0xa0, RZ ;  /* 0x000000a003117810 */ /* 0x040fe20007ffe0ff */
[----:B------:R-:W-:Y:S01]  /*78a0*/  FMUL.FTZ R126, R126, R113 ;  /* 0x000000717e7e7220 */ /* 0x000fe20000410000 */
[C---:B------:R-:W-:Y:S01]  /*78b0*/  IADD3 R13, PT, PT, R3.reuse, 0xc0, RZ ;  /* 0x000000c0030d7810 */ /* 0x040fe20007ffe0ff */
[C-C-:B------:R-:W-:Y:S01]  /*78c0*/  FFMA.FTZ R43, R36.reuse, R120, R37.reuse ;  /* 0x00000078242b7223 */ /* 0x140fe20000010025 */
[C---:B------:R-:W-:Y:S01]  /*78d0*/  IADD3 R9, PT, PT, R3.reuse, 0xe0, RZ ;  /* 0x000000e003097810 */ /* 0x040fe20007ffe0ff */
[----:B------:R-:W-:Y:S01]  /*78e0*/  FFMA.FTZ R128, R36, R126, R37 ;  /* 0x0000007e24807223 */ /* 0x000fe20000010025 */
[----:B0-----:R-:W-:-:S02]  /*78f0*/  IADD3 R5, PT, PT, R3, 0x100, RZ ;  /* 0x0000010003057810 */ /* 0x001fc40007ffe0ff */
        /* <DEDUP_REMOVED lines=39> */
[----:B------:R-:W-:Y:S02]  /*7b70*/  ISETP.GE.U32.AND P4, PT, R9, UR8, PT ;  /* 0x0000000809007c0c */ /* 0x000fe4000bf86070 */
[----:B------:R-:W-:Y:S02]  /*7b80*/  ISETP.GE.U32.AND P5, PT, R5, UR8, PT ;  /* 0x0000000805007c0c */ /* 0x000fe4000bfa6070 */
[----:B------:R-:W-:Y:S02]  /*7b90*/  SHF.R.S32.HI R47, RZ, 0x1f, R45 ;  /* 0x0000001fff2f7819 */ /* 0x000fe4000001142d */
[----:B------:R-:W-:-:S02]  /*7ba0*/  SHF.R.S32.HI R51, RZ, 0x1f, R49 ;  /* 0x0000001fff337819 */ /* 0x000fc40000011431 */
[----:B------:R-:W-:Y:S02]  /*7bb0*/  SHF.R.S32.HI R23, RZ, 0x1f, R21 ;  /* 0x0000001fff177819 */ /* 0x000fe40000011415 */
[----:B------:R-:W-:Y:S02]  /*7bc0*/  SHF.R.S32.HI R19, RZ, 0x1f, R17 ;  /* 0x0000001fff137819 */ /* 0x000fe40000011411 */
[----:B------:R-:W-:Y:S02]  /*7bd0*/  SHF.R.S32.HI R15, RZ, 0x1f, R13 ;  /* 0x0000001fff0f7819 */ /* 0x000fe4000001140d */
[----:B------:R-:W-:Y:S02]  /*7be0*/  SHF.R.S32.HI R11, RZ, 0x1f, R9 ;  /* 0x0000001fff0b7819 */ /* 0x000fe40000011409 */
[----:B------:R-:W-:Y:S02]  /*7bf0*/  SHF.R.S32.HI R7, RZ, 0x1f, R5 ;  /* 0x0000001fff077819 */ /* 0x000fe40000011405 */
[----:B------:R-:W-:-:S02]  /*7c00*/  ISETP.GE.AND.EX P2, PT, R47, UR9, PT, P2 ;  /* 0x000000092f007c0c */ /* 0x000fc4000bf46320 */
[----:B------:R-:W-:Y:S02]  /*7c10*/  ISETP.GE.AND.EX P1, PT, R51, UR9, PT, P1 ;  /* 0x0000000933007c0c */ /* 0x000fe4000bf26310 */
[----:B------:R-:W-:Y:S02]  /*7c20*/  ISETP.GE.AND.EX P0, PT, R23, UR9, PT, P0 ;  /* 0x0000000917007c0c */ /* 0x000fe4000bf06300 */
[----:B------:R-:W-:Y:S02]  /*7c30*/  ISETP.GE.AND.EX P6, PT, R19, UR9, PT, P6 ;  /* 0x0000000913007c0c */ /* 0x000fe4000bfc6360 */
[----:B------:R-:W-:Y:S02]  /*7c40*/  ISETP.GE.AND.EX P3, PT, R15, UR9, PT, P3 ;  /* 0x000000090f007c0c */ /* 0x000fe4000bf66330 */
[----:B------:R-:W-:Y:S02]  /*7c50*/  ISETP.GE.AND.EX P4, PT, R11, UR9, PT, P4 ;  /* 0x000000090b007c0c */ /* 0x000fe4000bf86340 */
[----:B------:R-:W-:-:S02]  /*7c60*/  ISETP.GE.AND.EX P5, PT, R7, UR9, PT, P5 ;  /* 0x0000000907007c0c */ /* 0x000fc4000bfa6350 */
[----:B------:R-:W-:Y:S02]  /*7c70*/  SHF.L.U32 R25, R6, 0x10, RZ ;  /* 0x0000001006197819 */ /* 0x000fe400000006ff */
        /* <DEDUP_REMOVED lines=20> */
.L_x_363:
        /* <DEDUP_REMOVED lines=19> */
.L_x_365:
[----:B------:R-:W-:Y:S05]  /*7ef0*/  BSYNC.RECONVERGENT B0 ;  /* 0x0000000000007941 */ /* 0x000fea0003800200 */
.L_x_364:
[----:B0-----:R-:W-:Y:S01]  /*7f00*/  SHF.L.U32 R25, R8, 0x10, RZ ;  /* 0x0000001008197819 */ /* 0x001fe200000006ff */
[----:B------:R-:W-:Y:S01]  /*7f10*/  FFMA.FTZ R43, R36, R130, R37 ;  /* 0x00000082242b7223 */ /* 0x000fe20000010025 */
        /* <DEDUP_REMOVED lines=21> */
.L_x_366:
        /* <DEDUP_REMOVED lines=21> */
.L_x_368:
[----:B------:R-:W-:Y:S05]  /*81c0*/  BSYNC.RECONVERGENT B0 ;  /* 0x0000000000007941 */ /* 0x000fea0003800200 */
.L_x_367:
[----:B0-----:R-:W-:Y:S01]  /*81d0*/  SHF.L.U32 R25, R10, 0x10, RZ ;  /* 0x000000100a197819 */ /* 0x001fe200000006ff */
[C-C-:B------:R-:W-:Y:S01]  /*81e0*/  FFMA.FTZ R41, R36.reuse, R124, R37.reuse ;  /* 0x0000007c24297223 */ /* 0x140fe20000010025 */
[----:B------:R-:W-:Y:S01]  /*81f0*/  FFMA.FTZ R108, R36, R122, R37 ;  /* 0x0000007a246c7223 */ /* 0x000fe20000010025 */
[----:B------:R-:W-:Y:S01]  /*8200*/  SHF.L.U32 R104, R104, 0x10, RZ ;  /* 0x0000001068687819 */ /* 0x000fe200000006ff */
        /* <DEDUP_REMOVED lines=19> */
.L_x_369:
[----:B------:R-:W-:Y:S01]  /*8340*/  BSSY.RECONVERGENT B0, `(.L_x_370) ;  /* 0x0000013000007945 */ /* 0x000fe20003800200 */
[----:B------:R-:W-:Y:S01]  /*8350*/  FFMA.FTZ R6, R76, R25, -R41 ;  /* 0x000000194c067223 */ /* 0x000fe20000010829 */
[----:B------:R-:W-:Y:S01]  /*8360*/  FMUL.FTZ R114, R114, R113 ;  /* 0x0000007172727220 */ /* 0x000fe20000410000 */
        /* <DEDUP_REMOVED lines=9> */
[-C--:B------:R-:W-:Y:S01]  /*8400*/  FMUL.FTZ R21, R6, R113.reuse ;  /* 0x0000007106157220 */ /* 0x080fe20000410000 */
[----:B------:R-:W-:Y:S01]  /*8410*/  FMUL.FTZ R6, R108, R113 ;  /* 0x000000716c067220 */ /* 0x000fe20000410000 */
[----:B-1----:R-:W-:Y:S02]  /*8420*/  LEA R104, P0, R106, UR10, 0x1 ;  /* 0x0000000a6a687c11 */ /* 0x002fe4000f8008ff */
[----:B------:R-:W-:Y:S02]  /*8430*/  IADD3 R23, PT, PT, R107, R23, RZ ;  /* 0x000000176b177210 */ /* 0x000fe40007ffe0ff */
[----:B------:R-:W-:Y:S02]  /*8440*/  F2FP.BF16.F32.PACK_AB R21, R6, R21 ;  /* 0x000000150615723e */ /* 0x000fe400000010ff */
[----:B------:R-:W-:-:S05]  /*8450*/  LEA.HI.X R105, R106, UR11, R23, 0x1, P0 ;  /* 0x0000000b6a697c11 */ /* 0x000fca00080f0c17 */
[----:B------:R0:W-:Y:S02]  /*8460*/  STG.E desc[UR6][R104.64], R21 ;  /* 0x0000001568007986 */ /* 0x0001e4000c101906 */
.L_x_371:
[----:B------:R-:W-:Y:S05]  /*8470*/  BSYNC.RECONVERGENT B0 ;  /* 0x0000000000007941 */ /* 0x000fea0003800200 */
.L_x_370:
        /* <DEDUP_REMOVED lines=23> */
.L_x_372:
        /* <DEDUP_REMOVED lines=21> */
.L_x_374:
[----:B------:R-:W-:Y:S05]  /*8740*/  BSYNC.RECONVERGENT B0 ;  /* 0x0000000000007941 */ /* 0x000fea0003800200 */
.L_x_373:
        /* <DEDUP_REMOVED lines=23> */
.L_x_375:
[----:B------:R-:W-:Y:S01]  /*88c0*/  BSSY.RECONVERGENT B0, `(.L_x_376) ;  /* 0x0000013000007945 */ /* 0x000fe20003800200 */
[----:B------:R-:W-:Y:S01]  /*88d0*/  FFMA.FTZ R6, R76, R17, -R25 ;  /* 0x000000114c067223 */ /* 0x000fe20000010819 */
[----:B------:R-:W-:Y:S01]  /*88e0*/  FMUL.FTZ R66, R66, R113 ;  /* 0x0000007142427220 */ /* 0x000fe20000410000 */
[----:B------:R-:W-:Y:S01]  /*88f0*/  FFMA.FTZ R70, R33, R100, -R70 ;  /* 0x0000006421467223 */ /* 0x000fe20000010846 */
[----:B------:R-:W-:Y:S06]  /*8900*/  @P3 BRA `(.L_x_377) ;  /* 0x0000000000383947 */ /* 0x000fec0003800000 */
[----:B------:R-:W0:Y:S01]  /*8910*/  LDCU.64 UR4, c[0x0][0x3f8] ;  /* 0x00007f00ff0477ac */ /* 0x000e220008000a00 */
[----:B------:R-:W-:Y:S01]  /*8920*/  MOV R14, R116 ;  /* 0x00000074000e7202 */ /* 0x000fe20000000f00 */
[-C--:B------:R-:W-:Y:S01]  /*8930*/  FMUL.FTZ R17, R6, R113.reuse ;  /* 0x0000007106117220 */ /* 0x080fe20000410000 */
[----:B------:R-:W-:Y:S01]  /*8940*/  FMUL.FTZ R6, R70, R113 ;  /* 0x0000007146067220 */ /* 0x000fe20000410000 */
[----:B------:R-:W1:Y:S01]  /*8950*/  LDCU.64 UR10, c[0x0][0x380] ;  /* 0x00007000ff0a77ac */ /* 0x000e620008000a00 */
[----:B0-----:R-:W-:Y:S01]  /*8960*/  IMAD R8, R15, UR4, RZ ;  /* 0x000000040f087c24 */ /* 0x001fe2000f8e02ff */
[----:B------:R-:W-:-:S03]  /*8970*/  MOV R15, R119 ;  /* 0x00000077000f7202 */ /* 0x000fc60000000f00 */
[----:B------:R-:W-:-:S04]  /*8980*/  IMAD.WIDE.U32 R14, R13, UR4, R14 ;  /* 0x000000040d0e7c25 */ /* 0x000fc8000f8e000e */
[----:B------:R-:W-:Y:S01]  /*8990*/  IMAD R13, R13, UR5, R8 ;  /* 0x000000050d0d7c24 */ /* 0x000fe2000f8e0208 */
[----:B-1----:R-:W-:-:S04]  /*89a0*/  LEA R12, P0, R14, UR10, 0x1 ;  /* 0x0000000a0e0c7c11 */ /* 0x002fc8000f8008ff */
[----:B------:R-:W-:Y:S02]  /*89b0*/  IADD3 R13, PT, PT, R15, R13, RZ ;  /* 0x0000000d0f0d7210 */ /* 0x000fe40007ffe0ff */
[----:B------:R-:W-:Y:S02]  /*89c0*/  F2FP.BF16.F32.PACK_AB R15, R6, R17 ;  /* 0x00000011060f723e */ /* 0x000fe400000010ff */
[----:B------:R-:W-:-:S05]  /*89d0*/  LEA.HI.X R13, R14, UR11, R13, 0x1, P0 ;  /* 0x0000000b0e0d7c11 */ /* 0x000fca00080f0c0d */
[----:B------:R0:W-:Y:S02]  /*89e0*/  STG.E desc[UR6][R12.64], R15 ;  /* 0x0000000f0c007986 */ /* 0x0001e4000c101906 */
.L_x_377:
[----:B------:R-:W-:Y:S05]  /*89f0*/  BSYNC.RECONVERGENT B0 ;  /* 0x0000000000007941 */ /* 0x000fea0003800200 */
.L_x_376:
        /* <DEDUP_REMOVED lines=23> */
.L_x_378:
        /* <DEDUP_REMOVED lines=21> */
.L_x_380:
[----:B------:R-:W-:Y:S05]  /*8cc0*/  BSYNC.RECONVERGENT B0 ;  /* 0x0000000000007941 */ /* 0x000fea0003800200 */
.L_x_379:
        /* <DEDUP_REMOVED lines=23> */
.L_x_381:
[----:B------:R-:W-:Y:S01]  /*8e40*/  BSSY.RECONVERGENT B0, `(.L_x_382) ;  /* 0x0000012000007945 */ /* 0x000fe20003800200 */
[----:B------:R-:W-:Y:S01]  /*8e50*/  FFMA.FTZ R10, R76, R9, -R21 ;  /* 0x000000094c0a7223 */ /* 0x000fe20000010815 */
[----:B------:R-:W-:Y:S02]  /*8e60*/  FFMA.FTZ R16, R33, R96, -R16 ;  /* 0x0000006021107223 */ /* 0x000fe40000010810 */
[----:B------:R-:W-:Y:S05]  /*8e70*/  @P5 BRA `(.L_x_383) ;  /* 0x0000000000385947 */ /* 0x000fea0003800000 */
[----:B------:R-:W0:Y:S01]  /*8e80*/  LDCU.64 UR4, c[0x0][0x3f8] ;  /* 0x00007f00ff0477ac */ /* 0x000e220008000a00 */
[----:B------:R-:W-:Y:S01]  /*8e90*/  MOV R6, R116 ;  /* 0x0000007400067202 */ /* 0x000fe20000000f00 */
[----:B------:R-:W-:Y:S01]  /*8ea0*/  FMUL.FTZ R10, R10, R113 ;  /* 0x000000710a0a7220 */ /* 0x000fe20000410000 */
[----:B------:R-:W1:Y:S01]  /*8eb0*/  LDCU.64 UR10, c[0x0][0x380] ;  /* 0x00007000ff0a77ac */ /* 0x000e620008000a00 */
[----:B0-----:R-:W-:Y:S01]  /*8ec0*/  IMAD R12, R7, UR4, RZ ;  /* 0x00000004070c7c24 */ /* 0x001fe2000f8e02ff */
[----:B------:R-:W-:-:S03]  /*8ed0*/  MOV R7, R119 ;  /* 0x0000007700077202 */ /* 0x000fc60000000f00 */
        /* <DEDUP_REMOVED lines=8> */
.L_x_383:
[----:B------:R-:W-:Y:S05]  /*8f60*/  BSYNC.RECONVERGENT B0 ;  /* 0x0000000000007941 */ /* 0x000fea0003800200 */
.L_x_382:
[C---:B------:R-:W-:Y:S01]  /*8f70*/  IADD3 R43, PT, PT, R3.reuse, 0x120, RZ ;  /* 0x00000120032b7810 */ /* 0x040fe20007ffe0ff */
[-C--:B------:R-:W-:Y:S01]  /*8f80*/  FMUL.FTZ R58, R58, R113.reuse ;  /* 0x000000713a3a7220 */ /* 0x080fe20000410000 */
        /* <DEDUP_REMOVED lines=8> */
[C---:B0-----:R-:W-:Y:S01]  /*9010*/  IADD3 R6, PT, PT, R3.reuse, 0x1c0, RZ ;  /* 0x000001c003067810 */ /* 0x041fe20007ffe0ff */
[-C--:B------:R-:W-:Y:S01]  /*9020*/  FMUL.FTZ R66, R48, R113.reuse ;  /* 0x0000007130427220 */ /* 0x080fe20000410000 */
[-C--:B------:R-:W-:Y:S01]  /*9030*/  FMUL.FTZ R46, R46, R113.reuse ;  /* 0x000000712e2e7220 */ /* 0x080fe20000410000 */
[-C--:B------:R-:W-:Y:S01]  /*9040*/  FMUL.FTZ R44, R44, R113.reuse ;  /* 0x000000712c2c7220 */ /* 0x080fe20000410000 */
[-C--:B------:R-:W-:Y:S01]  /*9050*/  FMUL.FTZ R42, R42, R113.reuse ;  /* 0x000000712a2a7220 */ /* 0x080fe20000410000 */
[-C--:B------:R-:W-:Y:S01]  /*9060*/  FMUL.FTZ R40, R40, R113.reuse ;  /* 0x0000007128287220 */ /* 0x080fe20000410000 */
[-C--:B------:R-:W-:Y:S01]  /*9070*/  FMUL.FTZ R38, R38, R113.reuse ;  /* 0x0000007126267220 */ /* 0x080fe20000410000 */
[-C--:B------:R-:W-:Y:S01]  /*9080*/  FMUL.FTZ R34, R34, R113.reuse ;  /* 0x0000007122227220 */ /* 0x080fe20000410000 */
[-C--:B------:R-:W-:Y:S01]  /*9090*/  FMUL.FTZ R4, R4, R113.reuse ;  /* 0x0000007104047220 */ /* 0x080fe20000410000 */
[----:B------:R-:W-:Y:S01]  /*90a0*/  FMUL.FTZ R32, R32, R113 ;  /* 0x0000007120207220 */ /* 0x000fe20000410000 */
[----:B------:R-:W-:Y:S01]  /*90b0*/  IADD3 R3, PT, PT, R3, 0x1e0, RZ ;  /* 0x000001e003037810 */ /* 0x000fe20007ffe0ff */
[C-C-:B------:R-:W-:Y:S01]  /*90c0*/  FFMA.FTZ R35, R36.reuse, R58, R37.reuse ;  /* 0x0000003a24237223 */ /* 0x140fe20000010025 */
[----:B------:R-:W-:Y:S01]  /*90d0*/  ISETP.GE.U32.AND P2, PT, R43, UR8, PT ;  /* 0x000000082b007c0c */ /* 0x000fe2000bf46070 */
[C-C-:B------:R-:W-:Y:S01]  /*90e0*/  FFMA.FTZ R50, R36.reuse, R56, R37.reuse ;  /* 0x0000003824327223 */ /* 0x140fe20000010025 */
[----:B------:R-:W-:Y:S01]  /*90f0*/  ISETP.GE.U32.AND P1, PT, R47, UR8, PT ;  /* 0x000000082f007c0c */ /* 0x000fe2000bf26070 */
[C-C-:B------:R-:W-:Y:S01]  /*9100*/  FFMA.FTZ R39, R36.reuse, R60, R37.reuse ;  /* 0x0000003c24277223 */ /* 0x140fe20000010025 */
[----:B------:R-:W-:Y:S01]  /*9110*/  ISETP.GE.U32.AND P0, PT, R51, UR8, PT ;  /* 0x0000000833007c0c */ /* 0x000fe2000bf06070 */
[C-C-:B------:R-:W-:Y:S01]  /*9120*/  FFMA.FTZ R52, R36.reuse, R62, R37.reuse ;  /* 0x0000003e24347223 */ /* 0x140fe20000010025 */
[----:B------:R-:W-:Y:S01]  /*9130*/  ISETP.GE.U32.AND P6, PT, R13, UR8, PT ;  /* 0x000000080d007c0c */ /* 0x000fe2000bfc6070 */
[--C-:B------:R-:W-:Y:S01]  /*9140*/  FFMA.FTZ R41, R36, R64, R37.reuse ;  /* 0x0000004024297223 */ /* 0x100fe20000010025 */
[----:B------:R-:W-:Y:S01]  /*9150*/  ISETP.GE.U32.AND P4, PT, R10, UR8, PT ;  /* 0x000000080a007c0c */ /* 0x000fe2000bf86070 */
[--C-:B------:R-:W-:Y:S01]  /*9160*/  FFMA.FTZ R54, R36, R66, R37.reuse ;  /* 0x0000004224367223 */ /* 0x100fe20000010025 */
[----:B------:R-:W-:Y:S01]  /*9170*/  ISETP.GE.U32.AND P5, PT, R6, UR8, PT ;  /* 0x0000000806007c0c */ /* 0x000fe2000bfa6070 */
[C---:B------:R-:W-:Y:S01]  /*9180*/  FFMA.FTZ R15, R36.reuse, R46, R37 ;  /* 0x0000002e240f7223 */ /* 0x040fe20000010025 */
        /* <DEDUP_REMOVED lines=8> */
[----:B------:R-:W-:Y:S01]  /*9210*/  SHF.R.S32.HI R12, RZ, 0x1f, R10 ;  /* 0x0000001fff0c7819 */ /* 0x000fe2000001140a */
[C-C-:B------:R-:W-:Y:S01]  /*9220*/  FFMA.FTZ R8, R36.reuse, R34, R37.reuse ;  /* 0x0000002224087223 */ /* 0x140fe20000010025 */
        /* <DEDUP_REMOVED lines=31> */
.L_x_384:
        /* <DEDUP_REMOVED lines=18> */
.L_x_386:
[----:B------:R-:W-:Y:S05]  /*9540*/  BSYNC.RECONVERGENT B0 ;  /* 0x0000000000007941 */ /* 0x000fea0003800200 */
.L_x_385:
[----:B0-----:R-:W-:Y:S02]  /*9550*/  SHF.L.U32 R19, R22, 0x10, RZ ;  /* 0x0000001016137819 */ /* 0x001fe400000006ff */
        /* <DEDUP_REMOVED lines=20> */
.L_x_387:
        /* <DEDUP_REMOVED lines=18> */
.L_x_389:
[----:B------:R-:W-:Y:S05]  /*97c0*/  BSYNC.RECONVERGENT B0 ;  /* 0x0000000000007941 */ /* 0x000fea0003800200 */
.L_x_388:
        /* <DEDUP_REMOVED lines=21> */
.L_x_390:
        /* <DEDUP_REMOVED lines=18> */
.L_x_392:
[----:B------:R-:W-:Y:S05]  /*9a40*/  BSYNC.RECONVERGENT B0 ;  /* 0x0000000000007941 */ /* 0x000fea0003800200 */
.L_x_391:
[----:B------:R-:W-:Y:S02]  /*9a50*/  SHF.L.U32 R26, R26, 0x10, RZ ;  /* 0x000000101a1a7819 */ /* 0x000fe400000006ff */
[----:B------:R-:W-:Y:S01]  /*9a60*/  SHF.L.U32 R88, R88, 0x10, RZ ;  /* 0x0000001058587819 */ /* 0x000fe200000006ff */
[----:B------:R-:W-:Y:S06]  /*9a70*/  BRA.U !UP0, `(.L_x_393) ;  /* 0x0000000108487547 */ /* 0x000fec000b800000 */
        /* <DEDUP_REMOVED lines=18> */
.L_x_393:
[----:B------:R-:W-:Y:S01]  /*9ba0*/  BSSY.RECONVERGENT B0, `(.L_x_394) ;  /* 0x0000012000007945 */ /* 0x000fe20003800200 */
[----:B------:R-:W-:Y:S01]  /*9bb0*/  FFMA.FTZ R26, R76, R26, -R15 ;  /* 0x0000001a4c1a7223 */ /* 0x000fe2000001080f */
[----:B------:R-:W-:Y:S02]  /*9bc0*/  FFMA.FTZ R88, R33, R88, -R16 ;  /* 0x0000005821587223 */ /* 0x000fe40000010810 */
[----:B------:R-:W-:Y:S05]  /*9bd0*/  @P6 BRA `(.L_x_395) ;  /* 0x0000000000386947 */ /* 0x000fea0003800000 */
[----:B------:R-:W1:Y:S01]  /*9be0*/  LDCU.64 UR4, c[0x0][0x3f8] ;  /* 0x00007f00ff0477ac */ /* 0x000e620008000a00 */
[----:B------:R-:W-:Y:S01]  /*9bf0*/  MOV R16, R116 ;  /* 0x0000007400107202 */ /* 0x000fe20000000f00 */
[----:B------:R-:W-:Y:S01]  /*9c00*/  FMUL.FTZ R26, R26, R113 ;  /* 0x000000711a1a7220 */ /* 0x000fe20000410000 */
[----:B------:R-:W2:Y:S01]  /*9c10*/  LDCU.64 UR10, c[0x0][0x380] ;  /* 0x00007000ff0a77ac */ /* 0x000ea20008000a00 */
[----:B-1----:R-:W-:Y:S01]  /*9c20*/  IMAD R20, R17, UR4, RZ ;  /* 0x0000000411147c24 */ /* 0x002fe2000f8e02ff */
[----:B------:R-:W-:-:S03]  /*9c30*/  MOV R17, R119 ;  /* 0x0000007700117202 */ /* 0x000fc60000000f00 */
[C---:B------:R-:W-:Y:S02]  /*9c40*/  IMAD R15, R13.reuse, UR5, R20 ;  /* 0x000000050d0f7c24 */ /* 0x040fe4000f8e0214 */
[----:B0-----:R-:W-:-:S04]  /*9c50*/  IMAD.WIDE.U32 R18, R13, UR4, R16 ;  /* 0x000000040d127c25 */ /* 0x001fc8000f8e0010 */
[----:B------:R-:W-:Y:S01]  /*9c60*/  FMUL.FTZ R13, R88, R113 ;  /* 0x00000071580d7220 */ /* 0x000fe20000410000 */
[C---:B--2---:R-:W-:Y:S02]  /*9c70*/  LEA R16, P0, R18.reuse, UR10, 0x1 ;  /* 0x0000000a12107c11 */ /* 0x044fe4000f8008ff */
[----:B------:R-:W-:Y:S02]  /*9c80*/  IADD3 R15, PT, PT, R19, R15, RZ ;  /* 0x0000000f130f7210 */ /* 0x000fe40007ffe0ff */
[----:B------:R-:W-:Y:S02]  /*9c90*/  F2FP.BF16.F32.PACK_AB R13, R13, R26 ;  /* 0x0000001a0d0d723e */ /* 0x000fe400000010ff */
[----:B------:R-:W-:-:S05]  /*9ca0*/  LEA.HI.X R17, R18, UR11, R15, 0x1, P0 ;  /* 0x0000000b12117c11 */ /* 0x000fca00080f0c0f */
[----:B------:R1:W-:Y:S02]  /*9cb0*/  STG.E desc[UR6][R16.64], R13 ;  /* 0x0000000d10007986 */ /* 0x0003e4000c101906 */
.L_x_395:
[----:B------:R-:W-:Y:S05]  /*9cc0*/  BSYNC.RECONVERGENT B0 ;  /* 0x0000000000007941 */ /* 0x000fea0003800200 */
.L_x_394:
[----:B------:R-:W-:Y:S02]  /*9cd0*/  SHF.L.U32 R28, R28, 0x10, RZ ;  /* 0x000000101c1c7819 */ /* 0x000fe400000006ff */
[----:B------:R-:W-:Y:S01]  /*9ce0*/  SHF.L.U32 R86, R86, 0x10, RZ ;  /* 0x0000001056567819 */ /* 0x000fe200000006ff */
[----:B------:R-:W-:Y:S06]  /*9cf0*/  BRA.U !UP0, `(.L_x_396) ;  /* 0x0000000108487547 */ /* 0x000fec000b800000 */
[----:B------:R-:W-:Y:S01]  /*9d00*/  FFMA.FTZ R42, R76, R42, R79 ;  /* 0x0000002a4c2a7223 */ /* 0x000fe2000001004f */
[----:B------:R-:W-:-:S03]  /*9d10*/  FFMA.FTZ R40, R33, R40, R80 ;  /* 0x0000002821287223 */ /* 0x000fc60000010050 */
[----:B-1----:R-:W-:Y:S01]  /*9d20*/  FMUL.FTZ R13, R42, -1.4426950216293334961 ;  /* 0xbfb8aa3b2a0d7820 */ /* 0x002fe20000410000 */
[----:B------:R-:W-:-:S05]  /*9d30*/  FMUL.FTZ R16, R40, -1.4426950216293334961 ;  /* 0xbfb8aa3b28107820 */ /* 0x000fca0000410000 */
[----:B------:R-:W1:Y:S04]  /*9d40*/  MUFU.EX2 R13, R13 ;  /* 0x0000000d000d7308 */ /* 0x000e680000000800 */
[----:B------:R-:W2:Y:S01]  /*9d50*/  MUFU.EX2 R16, R16 ;  /* 0x0000001000107308 */ /* 0x000ea20000000800 */
[----:B-1----:R-:W-:Y:S01]  /*9d60*/  FADD.FTZ R15, R13, 1 ;  /* 0x3f8000000d0f7421 */ /* 0x002fe20000010000 */
[----:B--2---:R-:W-:-:S05]  /*9d70*/  FADD.FTZ R17, R16, 1 ;  /* 0x3f80000010117421 */ /* 0x004fca0000010000 */
        /* <DEDUP_REMOVED lines=10> */
.L_x_396:
[----:B------:R-:W-:Y:S01]  /*9e20*/  BSSY.RECONVERGENT B0, `(.L_x_397) ;  /* 0x0000012000007945 */ /* 0x000fe20003800200 */
[----:B------:R-:W-:Y:S01]  /*9e30*/  FFMA.FTZ R28, R76, R28, -R11 ;  /* 0x0000001c4c1c7223 */ /* 0x000fe2000001080b */
[----:B------:R-:W-:Y:S02]  /*9e40*/  FFMA.FTZ R14, R33, R86, -R14 ;  /* 0x00000056210e7223 */ /* 0x000fe4000001080e */
[----:B------:R-:W-:Y:S05]  /*9e50*/  @P4 BRA `(.L_x_398) ;  /* 0x0000000000384947 */ /* 0x000fea0003800000 */
[----:B------:R-:W2:Y:S01]  /*9e60*/  LDCU.64 UR4, c[0x0][0x3f8] ;  /* 0x00007f00ff0477ac */ /* 0x000ea20008000a00 */
[----:B-1----:R-:W-:Y:S01]  /*9e70*/  MOV R13, R119 ;  /* 0x00000077000d7202 */ /* 0x002fe20000000f00 */
[-C--:B------:R-:W-:Y:S01]  /*9e80*/  FMUL.FTZ R15, R28, R113.reuse ;  /* 0x000000711c0f7220 */ /* 0x080fe20000410000 */
[----:B------:R-:W-:Y:S01]  /*9e90*/  FMUL.FTZ R14, R14, R113 ;  /* 0x000000710e0e7220 */ /* 0x000fe20000410000 */
[----:B------:R-:W1:Y:S01]  /*9ea0*/  LDCU.64 UR10, c[0x0][0x380] ;  /* 0x00007000ff0a77ac */ /* 0x000e620008000a00 */
[----:B--2---:R-:W-:Y:S01]  /*9eb0*/  IMAD R11, R12, UR4, RZ ;  /* 0x000000040c0b7c24 */ /* 0x004fe2000f8e02ff */
[----:B------:R-:W-:-:S03]  /*9ec0*/  MOV R12, R116 ;  /* 0x00000074000c7202 */ /* 0x000fc60000000f00 */
[C---:B------:R-:W-:Y:S02]  /*9ed0*/  IMAD R11, R10.reuse, UR5, R11 ;  /* 0x000000050a0b7c24 */ /* 0x040fe4000f8e020b */
[----:B------:R-:W-:-:S03]  /*9ee0*/  IMAD.WIDE.U32 R12, R10, UR4, R12 ;  /* 0x000000040a0c7c25 */ /* 0x000fc6000f8e000c */
[----:B-1----:R-:W-:Y:S02]  /*9ef0*/  LEA R10, P0, R12, UR10, 0x1 ;  /* 0x0000000a0c0a7c11 */ /* 0x002fe4000f8008ff */
[----:B------:R-:W-:Y:S02]  /*9f00*/  IADD3 R11, PT, PT, R13, R11, RZ ;  /* 0x0000000b0d0b7210 */ /* 0x000fe40007ffe0ff */
[----:B------:R-:W-:Y:S02]  /*9f10*/  F2FP.BF16.F32.PACK_AB R13, R14, R15 ;  /* 0x0000000f0e0d723e */ /* 0x000fe400000010ff */
[----:B------:R-:W-:-:S05]  /*9f20*/  LEA.HI.X R11, R12, UR11, R11, 0x1, P0 ;  /* 0x0000000b0c0b7c11 */ /* 0x000fca00080f0c0b */
[----:B------:R2:W-:Y:S02]  /*9f30*/  STG.E desc[UR6][R10.64], R13 ;  /* 0x0000000d0a007986 */ /* 0x0005e4000c101906 */
.L_x_398:
[----:B------:R-:W-:Y:S05]  /*9f40*/  BSYNC.RECONVERGENT B0 ;  /* 0x0000000000007941 */ /* 0x000fea0003800200 */
.L_x_397:
[----:B------:R-:W-:Y:S02]  /*9f50*/  SHF.L.U32 R30, R30, 0x10, RZ ;  /* 0x000000101e1e7819 */ /* 0x000fe400000006ff */
[----:B------:R-:W-:Y:S01]  /*9f60*/  SHF.L.U32 R84, R84, 0x10, RZ ;  /* 0x0000001054547819 */ /* 0x000fe200000006ff */
[----:B------:R-:W-:Y:S06]  /*9f70*/  BRA.U !UP0, `(.L_x_399) ;  /* 0x0000000108487547 */ /* 0x000fec000b800000 */
[----:B------:R-:W-:Y:S01]  /*9f80*/  FFMA.FTZ R38, R76, R38, R79 ;  /* 0x000000264c267223 */ /* 0x000fe2000001004f */
[----:B------:R-:W-:-:S03]  /*9f90*/  FFMA.FTZ R34, R33, R34, R80 ;  /* 0x0000002221227223 */ /* 0x000fc60000010050 */
[----:B--2---:R-:W-:Y:S01]  /*9fa0*/  FMUL.FTZ R10, R38, -1.4426950216293334961 ;  /* 0xbfb8aa3b260a7820 */ /* 0x004fe20000410000 */
[----:B------:R-:W-:-:S05]  /*9fb0*/  FMUL.FTZ R12, R34, -1.4426950216293334961 ;  /* 0xbfb8aa3b220c7820 */ /* 0x000fca0000410000 */
[----:B------:R-:W2:Y:S04]  /*9fc0*/  MUFU.EX2 R10, R10 ;  /* 0x0000000a000a7308 */ /* 0x000ea80000000800 */
[----:B------:R-:W1:Y:S01]  /*9fd0*/  MUFU.EX2 R12, R12 ;  /* 0x0000000c000c7308 */ /* 0x000e620000000800 */
[----:B--2---:R-:W-:Y:S01]  /*9fe0*/  FADD.FTZ R11, R10, 1 ;  /* 0x3f8000000a0b7421 */ /* 0x004fe20000010000 */
[----:B-1----:R-:W-:-:S05]  /*9ff0*/  FADD.FTZ R13, R12, 1 ;  /* 0x3f8000000c0d7421 */ /* 0x002fca0000010000 */
        /* <DEDUP_REMOVED lines=10> */
.L_x_399:
[----:B------:R-:W-:Y:S01]  /*a0a0*/  BSSY.RECONVERGENT B0, `(.L_x_400) ;  /* 0x0000012000007945 */ /* 0x000fe20003800200 */
[----:B------:R-:W-:Y:S01]  /*a0b0*/  FFMA.FTZ R30, R76, R30, -R9 ;  /* 0x0000001e4c1e7223 */ /* 0x000fe20000010809 */
[----:B--2---:R-:W-:Y:S02]  /*a0c0*/  FFMA.FTZ R10, R33, R84, -R8 ;  /* 0x00000054210a7223 */ /* 0x004fe40000010808 */
[----:B------:R-:W-:Y:S05]  /*a0d0*/  @P5 BRA `(.L_x_401) ;  /* 0x0000000000385947 */ /* 0x000fea0003800000 */
[----:B------:R-:W2:Y:S01]  /*a0e0*/  LDCU.64 UR4, c[0x0][0x3f8] ;  /* 0x00007f00ff0477ac */ /* 0x000ea20008000a00 */
[----:B------:R-:W-:Y:S01]  /*a0f0*/  MOV R8, R116 ;  /* 0x0000007400087202 */ /* 0x000fe20000000f00 */
[----:B------:R-:W-:Y:S01]  /*a100*/  FMUL.FTZ R11, R30, R113 ;  /* 0x000000711e0b7220 */ /* 0x000fe20000410000 */
[----:B------:R-:W-:Y:S01]  /*a110*/  MOV R9, R119 ;  /* 0x0000007700097202 */ /* 0x000fe20000000f00 */
[----:B------:R-:W3:Y:S01]  /*a120*/  LDCU.64 UR10, c[0x0][0x380] ;  /* 0x00007000ff0a77ac */ /* 0x000ee20008000a00 */
[----:B------:R-:W-:Y:S01]  /*a130*/  FMUL.FTZ R10, R10, R113 ;  /* 0x000000710a0a7220 */ /* 0x000fe20000410000 */
[----:B--2---:R-:W-:Y:S02]  /*a140*/  IMAD R7, R7, UR4, RZ ;  /* 0x0000000407077c24 */ /* 0x004fe4000f8e02ff */
[----:B------:R-:W-:-:S04]  /*a150*/  IMAD.WIDE.U32 R8, R6, UR4, R8 ;  /* 0x0000000406087c25 */ /* 0x000fc8000f8e0008 */
[----:B------:R-:W-:Y:S01]  /*a160*/  IMAD R7, R6, UR5, R7 ;  /* 0x0000000506077c24 */ /* 0x000fe2000f8e0207 */
[----:B---3--:R-:W-:-:S04]  /*a170*/  LEA R6, P0, R8, UR10, 0x1 ;  /* 0x0000000a08067c11 */ /* 0x008fc8000f8008ff */
[----:B------:R-:W-:Y:S02]  /*a180*/  IADD3 R7, PT, PT, R9, R7, RZ ;  /* 0x0000000709077210 */ /* 0x000fe40007ffe0ff */
[----:B------:R-:W-:Y:S02]  /*a190*/  F2FP.BF16.F32.PACK_AB R9, R10, R11 ;  /* 0x0000000b0a09723e */ /* 0x000fe400000010ff */
[----:B------:R-:W-:-:S05]  /*a1a0*/  LEA.HI.X R7, R8, UR11, R7, 0x1, P0 ;  /* 0x0000000b08077c11 */ /* 0x000fca00080f0c07 */
[----:B------:R2:W-:Y:S02]  /*a1b0*/  STG.E desc[UR6][R6.64], R9 ;  /* 0x0000000906007986 */ /* 0x0005e4000c101906 */
.L_x_401:
[----:B------:R-:W-:Y:S05]  /*a1c0*/  BSYNC.RECONVERGENT B0 ;  /* 0x0000000000007941 */ /* 0x000fea0003800200 */
.L_x_400:
[----:B------:R-:W-:Y:S02]  /*a1d0*/  SHF.L.U32 R68, R68, 0x10, RZ ;  /* 0x0000001044447819 */ /* 0x000fe400000006ff */
[----:B------:R-:W-:Y:S02]  /*a1e0*/  SHF.R.S32.HI R10, RZ, 0x1f, R3 ;  /* 0x0000001fff0a7819 */ /* 0x000fe40000011403 */
[----:B------:R-:W-:Y:S01]  /*a1f0*/  SHF.L.U32 R82, R82, 0x10, RZ ;  /* 0x0000001052527819 */ /* 0x000fe200000006ff */
[----:B------:R-:W-:Y:S06]  /*a200*/  BRA.U !UP0, `(.L_x_402) ;  /* 0x0000000108487547 */ /* 0x000fec000b800000 */
[----:B------:R-:W-:Y:S01]  /*a210*/  FFMA.FTZ R4, R76, R4, R79 ;  /* 0x000000044c047223 */ /* 0x000fe2000001004f */
[----:B------:R-:W-:-:S03]  /*a220*/  FFMA.FTZ R32, R33, R32, R80 ;  /* 0x0000002021207223 */ /* 0x000fc60000010050 */
[----:B--2---:R-:W-:Y:S01]  /*a230*/  FMUL.FTZ R6, R4, -1.4426950216293334961 ;  /* 0xbfb8aa3b04067820 */ /* 0x004fe20000410000 */
[----:B------:R-:W-:-:S05]  /*a240*/  FMUL.FTZ R8, R32, -1.4426950216293334961 ;  /* 0xbfb8aa3b20087820 */ /* 0x000fca0000410000 */
[----:B------:R-:W2:Y:S04]  /*a250*/  MUFU.EX2 R6, R6 ;  /* 0x0000000600067308 */ /* 0x000ea80000000800 */
[----:B------:R-:W3:Y:S01]  /*a260*/  MUFU.EX2 R8, R8 ;  /* 0x0000000800087308 */ /* 0x000ee20000000800 */
[----:B--2---:R-:W-:Y:S01]  /*a270*/  FADD.FTZ R7, R6, 1 ;  /* 0x3f80000006077421 */ /* 0x004fe20000010000 */
[----:B---3--:R-:W-:-:S05]  /*a280*/  FADD.FTZ R9, R8, 1 ;  /* 0x3f80000008097421 */ /* 0x008fca0000010000 */
[----:B------:R-:W2:Y:S08]  /*a290*/  MUFU.RCP R7, R7 ;  /* 0x0000000700077308 */ /* 0x000eb00000001000 */
[----:B------:R-:W1:Y:S01]  /*a2a0*/  MUFU.RCP R9, R9 ;  /* 0x0000000900097308 */ /* 0x000e620000001000 */
[----:B--2---:R-:W-:Y:S01]  /*a2b0*/  FADD.FTZ R11, -R7, 1 ;  /* 0x3f800000070b7421 */ /* 0x004fe20000010100 */
[----:B------:R-:W-:-:S03]  /*a2c0*/  FMUL.FTZ R68, R68, R7 ;  /* 0x0000000744447220 */ /* 0x000fc60000410000 */
[----:B------:R-:W-:Y:S01]  /*a2d0*/  FFMA.FTZ R11, R4, R11, 1 ;  /* 0x3f800000040b7423 */ /* 0x000fe2000001000b */
[----:B-1----:R-:W-:Y:S01]  /*a2e0*/  FADD.FTZ R13, -R9, 1 ;  /* 0x3f800000090d7421 */ /* 0x002fe20000010100 */
[----:B------:R-:W-:Y:S02]  /*a2f0*/  FMUL.FTZ R82, R82, R9 ;  /* 0x0000000952527220 */ /* 0x000fe40000410000 */
[----:B------:R-:W-:Y:S01]  /*a300*/  FMUL.FTZ R68, R68, R11 ;  /* 0x0000000b44447220 */ /* 0x000fe20000410000 */
[----:B------:R-:W-:-:S04]  /*a310*/  FFMA.FTZ R13, R32, R13, 1 ;  /* 0x3f800000200d7423 */ /* 0x000fc8000001000d */
[----:B------:R-:W-:-:S07]  /*a320*/  FMUL.FTZ R82, R82, R13 ;  /* 0x0000000d52527220 */ /* 0x000fce0000410000 */
.L_x_402:
[----:B------:R-:W-:Y:S01]  /*a330*/  ISETP.GE.AND.EX P3, PT, R10, UR9, PT, P3 ;  /* 0x000000090a007c0c */ /* 0x000fe2000bf66330 */
[----:B------:R-:W-:Y:S01]  /*a340*/  FFMA.FTZ R68, R76, R68, -R5 ;  /* 0x000000444c447223 */ /* 0x000fe20000010805 */
[----:B------:R-:W-:Y:S01]  /*a350*/  FFMA.FTZ R36, R33, R82, -R36 ;  /* 0x0000005221247223 */ /* 0x000fe20000010824 */
[----:B------:R-:W-:Y:S02]  /*a360*/  BSSY.RECONVERGENT B0, `(.L_x_403) ;  /* 0x000000f000007945 */ /* 0x000fe40003800200 */
[-C--:B------:R-:W-:Y:S01]  /*a370*/  FMUL.FTZ R68, R68, R113.reuse ;  /* 0x0000007144447220 */ /* 0x080fe20000410000 */
[----:B------:R-:W-:-:S07]  /*a380*/  FMUL.FTZ R113, R36, R113 ;  /* 0x0000007124717220 */ /* 0x000fce0000410000 */
[----:B------:R-:W-:Y:S05]  /*a390*/  @P3 BRA `(.L_x_404) ;  /* 0x00000000002c3947 */ /* 0x000fea0003800000 */
[----:B------:R-:W3:Y:S01]  /*a3a0*/  LDCU.64 UR4, c[0x0][0x3f8] ;  /* 0x00007f00ff0477ac */ /* 0x000ee20008000a00 */
[----:B------:R-:W-:Y:S01]  /*a3b0*/  MOV R117, R119 ;  /* 0x0000007700757202 */ /* 0x000fe20000000f00 */
[----:B------:R-:W4:Y:S01]  /*a3c0*/  LDCU.64 UR8, c[0x0][0x380] ;  /* 0x00007000ff0877ac */ /* 0x000f220008000a00 */
[----:B---3--:R-:W-:Y:S02]  /*a3d0*/  IMAD R10, R10, UR4, RZ ;  /* 0x000000040a0a7c24 */ /* 0x008fe4000f8e02ff */
[----:B------:R-:W-:-:S04]  /*a3e0*/  IMAD.WIDE.U32 R116, R3, UR4, R116 ;  /* 0x0000000403747c25 */ /* 0x000fc8000f8e0074 */
[----:B------:R-:W-:Y:S01]  /*a3f0*/  IMAD R3, R3, UR5, R10 ;  /* 0x0000000503037c24 */ /* 0x000fe2000f8e020a */
[----:B----4-:R-:W-:-:S04]  /*a400*/  LEA R4, P0, R116, UR8, 0x1 ;  /* 0x0000000874047c11 */ /* 0x010fc8000f8008ff */
[----:B------:R-:W-:-:S04]  /*a410*/  IADD3 R3, PT, PT, R117, R3, RZ ;  /* 0x0000000375037210 */ /* 0x000fc80007ffe0ff */
[----:B------:R-:W-:Y:S02]  /*a420*/  LEA.HI.X R5, R116, UR9, R3, 0x1, P0 ;  /* 0x0000000974057c11 */ /* 0x000fe400080f0c03 */
[----:B------:R-:W-:-:S05]  /*a430*/  F2FP.BF16.F32.PACK_AB R3, R113, R68 ;  /* 0x000000447103723e */ /* 0x000fca00000010ff */
[----:B------:R3:W-:Y:S02]  /*a440*/  STG.E desc[UR6][R4.64], R3 ;  /* 0x0000000304007986 */ /* 0x0007e4000c101906 */
.L_x_404:
[----:B------:R-:W-:Y:S05]  /*a450*/  BSYNC.RECONVERGENT B0 ;  /* 0x0000000000007941 */ /* 0x000fea0003800200 */
.L_x_403:
[----:B------:R-:W4:Y:S01]  /*a460*/  LDCU UR4, c[0x0][0x410] ;  /* 0x00008200ff0477ac */ /* 0x000f220008000800 */
[----:B------:R-:W-:Y:S02]  /*a470*/  IADD3 R75, PT, PT, R78, R75, RZ ;  /* 0x0000004b4e4b7210 */ /* 0x000fe40007ffe0ff */
[----:B------:R-:W-:Y:S01]  /*a480*/  IADD3 R72, PT, PT, R72, 0x1, RZ ;  /* 0x0000000148487810 */ /* 0x000fe20007ffe0ff */
[----:B------:R-:W4:Y:S02]  /*a490*/  LDCU UR5, c[0x0][0x3e0] ;  /* 0x00007c00ff0577ac */ /* 0x000f240008000800 */
[----:B----4-:R-:W-:-:S06]  /*a4a0*/  UIMAD UR4, UR4, UR5, URZ ;  /* 0x00000005040472a4 */ /* 0x010fcc000f8e02ff */
[----:B------:R-:W-:-:S13]  /*a4b0*/  ISETP.GE.AND P0, PT, R75, UR4, PT ;  /* 0x000000044b007c0c */ /* 0x000fda000bf06270 */
[----:B------:R-:W-:Y:S05]  /*a4c0*/  @!P0 BRA `(.L_x_405) ;  /* 0xffffff5c00248947 */ /* 0x000fea000383ffff */
.L_x_338:
[----:B------:R-:W4:Y:S01]  /*a4d0*/  S2R R31, SR_TID.X ;  /* 0x00000000001f7919 */ /* 0x000f220000002100 */
[----:B---3--:R-:W3:Y:S01]  /*a4e0*/  LDC R4, c[0x0][0x370] ;  /* 0x0000dc00ff047b82 */ /* 0x008ee20000000800 */
[----:B------:R-:W-:Y:S07]  /*a4f0*/  BSSY.RECONVERGENT B0, `(.L_x_406) ;  /* 0x000000e000007945 */ /* 0x000fee0003800200 */
[----:B--2---:R-:W2:Y:S08]  /*a500*/  LDC R7, c[0x0][0x374] ;  /* 0x0000dd00ff077b82 */ /* 0x004eb00000000800 */
[----:B------:R-:W5:Y:S01]  /*a510*/  LDC.64 R2, c[0x0][0x3c8] ;  /* 0x0000f200ff027b82 */ /* 0x000f620000000a00 */
[----:B---3--:R-:W-:-:S02]  /*a520*/  ISETP.NE.AND P0, PT, R4, 0x1, PT ;  /* 0x000000010400780c */ /* 0x008fc40003f05270 */
[----:B----4-:R-:W-:Y:S02]  /*a530*/  ISETP.NE.AND P1, PT, R31, RZ, PT ;  /* 0x000000ff1f00720c */ /* 0x010fe40003f25270 */
[----:B--2---:R-:W-:-:S04]  /*a540*/  SHF.L.U32 R0, R7, 0x1, RZ ;  /* 0x0000000107007819 */ /* 0x004fc800000006ff */
[----:B------:R-:W-:-:S05]  /*a550*/  SEL R5, R0, RZ, P0 ;  /* 0x000000ff00057207 */ /* 0x000fca0000000000 */
[----:B-----5:R-:W-:Y:S02]  /*a560*/  IMAD.WIDE.U32 R2, R5, 0x4, R2 ;  /* 0x0000000405027825 */ /* 0x020fe400078e0002 */
[----:B------:R-:W-:Y:S05]  /*a570*/  @P1 BRA `(.L_x_407) ;  /* 0x0000000000141947 */ /* 0x000fea0003800000 */
[----:B------:R-:W-:Y:S01]  /*a580*/  HFMA2 R5, -RZ, RZ, 0, 5.9604644775390625e-08 ;  /* 0x00000001ff057431 */ /* 0x000fe200000001ff */
[----:B------:R-:W-:Y:S06]  /*a590*/  MEMBAR.ALL.GPU ;  /* 0x0000000000007992 */ /* 0x000fec000000a000 */
[----:B------:R-:W-:-:S00]  /*a5a0*/  ERRBAR ;  /* 0x00000000000079ab */ /* 0x000fc00000000000 */
[----:B------:R-:W-:Y:S06]  /*a5b0*/  CGAERRBAR ;  /* 0x00000000000075ab */ /* 0x000fec0000000000 */
[----:B------:R2:W-:Y:S02]  /*a5c0*/  REDG.E.ADD.S32.STRONG.GPU desc[UR6][R2.64], R5 ;  /* 0x000000050200798e */ /* 0x0005e4000c12e306 */
.L_x_407:
[----:B------:R-:W-:Y:S05]  /*a5d0*/  BSYNC.RECONVERGENT B0 ;  /* 0x0000000000007941 */ /* 0x000fea0003800200 */
.L_x_406:
[----:B------:R-:W3:Y:S01]  /*a5e0*/  S2UR UR5, SR_CTAID.Y ;  /* 0x00000000000579c3 */ /* 0x000ee20000002600 */
[----:B--2---:R-:W-:Y:S02]  /*a5f0*/  IADD3 R5, PT, PT, R7, -0x1, RZ ;  /* 0xffffffff07057810 */ /* 0x004fe40007ffe0ff */
[----:B------:R-:W-:-:S05]  /*a600*/  IADD3 R0, PT, PT, R4, -0x1, RZ ;  /* 0xffffffff04007810 */ /* 0x000fca0007ffe0ff */
[----:B------:R-:W2:Y:S01]  /*a610*/  S2UR UR4, SR_CTAID.X ;  /* 0x00000000000479c3 */ /* 0x000ea20000002500 */
[----:B---3--:R-:W-:-:S04]  /*a620*/  ISETP.NE.AND P0, PT, R5, UR5, PT ;  /* 0x0000000505007c0c */ /* 0x008fc8000bf05270 */
[----:B--2---:R-:W-:-:S13]  /*a630*/  ISETP.NE.OR P0, PT, R0, UR4, P0 ;  /* 0x0000000400007c0c */ /* 0x004fda0008705670 */
[----:B------:R-:W-:Y:S05]  /*a640*/  @P0 EXIT ;  /* 0x000000000000094d */ /* 0x000fea0003800000 */
[----:B------:R-:W-:Y:S05]  /*a650*/  @P1 BRA `(.L_x_408) ;  /* 0x0000000000201947 */ /* 0x000fea0003800000 */
[----:B------:R-:W-:-:S05]  /*a660*/  IMAD R0, R4, R7, RZ ;  /* 0x0000000704007224 */ /* 0x000fca00078e02ff */
[----:B------:R-:W-:-:S13]  /*a670*/  ISETP.NE.AND P0, PT, R0, -0x1, PT ;  /* 0xffffffff0000780c */ /* 0x000fda0003f05270 */
[----:B------:R-:W-:Y:S05]  /*a680*/  @!P0 BRA `(.L_x_408) ;  /* 0x0000000000148947 */ /* 0x000fea0003800000 */
.L_x_409:
[----:B------:R-:W2:Y:S04]  /*a690*/  LDG.E.STRONG.GPU R5, desc[UR6][R2.64] ;  /* 0x0000000602057981 */ /* 0x000ea8000c1ef900 */
[----:B--2---:R-:W-:Y:S01]  /*a6a0*/  CCTL.IVALL ;  /* 0x00000000ff00798f */ /* 0x004fe20002000000 */
[----:B------:R-:W-:Y:S05]  /*a6b0*/  YIELD ;  /* 0x0000000000007946 */ /* 0x000fea0003800000 */
[----:B------:R-:W-:-:S13]  /*a6c0*/  ISETP.NE.AND P0, PT, R5, R0, PT ;  /* 0x000000000500720c */ /* 0x000fda0003f05270 */
[----:B------:R-:W-:Y:S05]  /*a6d0*/  @P0 BRA `(.L_x_409) ;  /* 0xfffffffc00ec0947 */ /* 0x000fea000383ffff */
.L_x_408:
        /* <DEDUP_REMOVED lines=51> */
[----:B------:R-:W2:Y:S01]  /*aa10*/  LDCU.64 UR10, c[0x0][0x390] ;  /* 0x00007200ff0a77ac */ /* 0x000ea20008000a00 */
[----:B------:R-:W-:Y:S02]  /*aa20*/  LOP3.LUT R5, R5, 0x3, RZ, 0xc0, !PT ;  /* 0x0000000305057812 */ /* 0x000fe400078ec0ff */
[----:B------:R-:W-:Y:S01]  /*aa30*/  MOV R3, R24 ;  /* 0x0000001800037202 */ /* 0x000fe20000000f00 */
[----:B------:R-:W3:Y:S01]  /*aa40*/  LDCU.64 UR12, c[0x0][0x388] ;  /* 0x00007100ff0c77ac */ /* 0x000ee20008000a00 */
[C---:B-1----:R-:W-:Y:S02]  /*aa50*/  SHF.L.U32 R16, R31.reuse, 0x2, RZ ;  /* 0x000000021f107819 */ /* 0x042fe400000006ff */
[----:B------:R-:W-:Y:S01]  /*aa60*/  SHF.L.U64.HI R17, R31, 0x2, R24 ;  /* 0x000000021f117819 */ /* 0x000fe20000010218 */
[----:B------:R-:W-:Y:S01]  /*aa70*/  IMAD.WIDE.U32 R2, R5, 0x180, R2 ;  /* 0x0000018005027825 */ /* 0x000fe200078e0002 */
[----:B------:R-:W-:Y:S01]  /*aa80*/  UMOV UR4, URZ ;  /* 0x000000ff00047c82 */ /* 0x000fe20008000000 */
[----:B------:R-:W-:-:S02]  /*aa90*/  SHF.L.U32 R25, R33, 0x2, RZ ;  /* 0x0000000221197819 */ /* 0x000fc400000006ff */
[----:B------:R-:W-:Y:S02]  /*aaa0*/  SHF.L.U64.HI R27, R26, 0x2, R28 ;  /* 0x000000021a1b7819 */ /* 0x000fe4000001021c */
[C---:B0-----:R-:W-:Y:S02]  /*aab0*/  IADD3 R21, P1, PT, R16.reuse, UR8, RZ ;  /* 0x0000000810157c10 */ /* 0x041fe4000ff3e0ff */
[----:B------:R-:W-:Y:S02]  /*aac0*/  IADD3 R24, PT, PT, R3, UR4, RZ ;  /* 0x0000000403187c10 */ /* 0x000fe4000fffe0ff */
[----:B--2---:R-:W-:Y:S02]  /*aad0*/  IADD3 R18, P2, PT, R16, UR10, RZ ;  /* 0x0000000a10127c10 */ /* 0x004fe4000ff5e0ff */
[----:B------:R-:W-:Y:S01]  /*aae0*/  MOV R31, R2 ;  /* 0x00000002001f7202 */ /* 0x000fe20000000f00 */
[----:B------:R-:W-:Y:S01]  /*aaf0*/  IMAD.WIDE.U32 R2, R32, 0x4, RZ ;  /* 0x0000000420027825 */ /* 0x000fe200078e00ff */
[----:B------:R-:W-:-:S02]  /*ab00*/  IADD3.X R20, PT, PT, R17, UR9, RZ, P1, !PT ;  /* 0x0000000911147c10 */ /* 0x000fc40008ffe4ff */
[C---:B------:R-:W-:Y:S02]  /*ab10*/  IADD3.X R19, PT, PT, R17.reuse, UR11, RZ, P2, !PT ;  /* 0x0000000b11137c10 */ /* 0x040fe400097fe4ff */
[----:B---3--:R-:W-:Y:S02]  /*ab20*/  IADD3 R16, P1, PT, R16, UR12, RZ ;  /* 0x0000000c10107c10 */ /* 0x008fe4000ff3e0ff */
[----:B------:R-:W-:Y:S02]  /*ab30*/  IADD3 R12, P2, PT, RZ, -R5, RZ ;  /* 0x80000005ff0c7210 */ /* 0x000fe40007f5e0ff */
[----:B------:R-:W-:Y:S02]  /*ab40*/  IADD3.X R17, PT, PT, R17, UR13, RZ, P1, !PT ;  /* 0x0000000d11117c10 */ /* 0x000fe40008ffe4ff */
[----:B------:R-:W-:Y:S02]  /*ab50*/  SHF.L.U64.HI R23, R22, 0x2, R29 ;  /* 0x0000000216177819 */ /* 0x000fe4000001021d */
[----:B------:R-:W-:-:S02]  /*ab60*/  IADD3 R25, PT, PT, R3, R25, RZ ;  /* 0x0000001903197210 */ /* 0x000fc40007ffe0ff */
[----:B------:R-:W-:-:S07]  /*ab70*/  IADD3.X R14, PT, PT, RZ, -0x1, RZ, P2, !PT ;  /* 0xffffffffff0e7810 */ /* 0x000fce00017fe4ff */
.L_x_412:
[-C--:B--2---:R-:W-:Y:S02]  /*ab80*/  LEA R6, P1, R26, R21.reuse, 0x2 ;  /* 0x000000151a067211 */ /* 0x084fe400078210ff */
        /* <DEDUP_REMOVED lines=30> */
.L_x_411:
[----:B------:R-:W-:Y:S05]  /*ad70*/  BSYNC.RECONVERGENT B0 ;  /* 0x0000000000007941 */ /* 0x000fea0003800200 */
.L_x_410:
[----:B------:R-:W-:Y:S05]  /*ad80*/  @!P0 EXIT ;  /* 0x000000000000894d */ /* 0x000fea0003800000 */
[----:B------:R-:W-:Y:S01]  /*ad90*/  SHF.L.U64.HI R27, R32, 0x2, R33 ;  /* 0x00000002201b7819 */ /* 0x000fe20000010221 */
[----:B------:R-:W3:Y:S01]  /*ada0*/  LDCU.64 UR4, c[0x0][0x3d8] ;  /* 0x00007b00ff0477ac */ /* 0x000ee20008000a00 */
[----:B------:R-:W-:Y:S02]  /*adb0*/  SHF.L.U64.HI R35, R22, 0x2, R29 ;  /* 0x0000000216237819 */ /* 0x000fe4000001021d */
[----:B------:R-:W-:Y:S01]  /*adc0*/  SHF.L.U32 R25, R32, 0x2, RZ ;  /* 0x0000000220197819 */ /* 0x000fe200000006ff */
[----:B------:R-:W4:Y:S01]  /*add0*/  LDCU.64 UR8, c[0x0][0x388] ;  /* 0x00007100ff0877ac */ /* 0x000f220008000a00 */
[----:B------:R-:W-:Y:S02]  /*ade0*/  SHF.L.U32 R37, R22, 0x2, RZ ;  /* 0x0000000216257819 */ /* 0x000fe400000006ff */
[C---:B------:R-:W-:Y:S01]  /*adf0*/  SHF.L.U64.HI R29, R26.reuse, 0x2, R28 ;  /* 0x000000021a1d7819 */ /* 0x040fe2000001021c */
[----:B------:R-:W0:Y:S01]  /*ae00*/  LDCU.64 UR10, c[0x0][0x390] ;  /* 0x00007200ff0a77ac */ /* 0x000e220008000a00 */
[----:B------:R-:W-:-:S07]  /*ae10*/  SHF.L.U32 R33, R26, 0x2, RZ ;  /* 0x000000021a217819 */ /* 0x000fce00000006ff */
.L_x_413:
[C---:B------:R-:W-:Y:S02]  /*ae20*/  SHF.L.U32 R20, R31.reuse, 0x2, RZ ;  /* 0x000000021f147819 */ /* 0x040fe400000006ff */
[----:B------:R-:W-:Y:S02]  /*ae30*/  SHF.L.U64.HI R22, R31, 0x2, R24 ;  /* 0x000000021f167819 */ /* 0x000fe40000010218 */
[----:B---3--:R-:W-:-:S04]  /*ae40*/  IADD3 R2, P0, PT, R20, UR4, RZ ;  /* 0x0000000414027c10 */ /* 0x008fc8000ff1e0ff */
[----:B-1----:R-:W-:Y:S02]  /*ae50*/  IADD3.X R3, PT, PT, R22, UR5, RZ, P0, !PT ;  /* 0x0000000516037c10 */ /* 0x002fe400087fe4ff */
[C---:B--2---:R-:W-:Y:S02]  /*ae60*/  IADD3 R4, P0, PT, R2.reuse, R33, RZ ;  /* 0x0000002102047210 */ /* 0x044fe40007f1e0ff */
[C---:B------:R-:W-:Y:S01]  /*ae70*/  IADD3 R8, P2, PT, R2.reuse, R37, RZ ;  /* 0x0000002502087210 */ /* 0x040fe20007f5e0ff */
[----:B------:R2:W3:Y:S01]  /*ae80*/  LDG.E R0, desc[UR6][R2.64] ;  /* 0x0000000602007981 */ /* 0x0004e2000c1e1900 */
[C---:B------:R-:W-:Y:S02]  /*ae90*/  IADD3.X R5, PT, PT, R3.reuse, R29, RZ, P0, !PT ;  /* 0x0000001d03057210 */ /* 0x040fe400007fe4ff */
[----:B------:R-:W-:Y:S02]  /*aea0*/  IADD3 R6, P1, PT, R2, R25, RZ ;  /* 0x0000001902067210 */ /* 0x000fe40007f3e0ff */
[----:B------:R-:W-:-:S02]  /*aeb0*/  IADD3.X R9, PT, PT, R3, R35, RZ, P2, !PT ;  /* 0x0000002303097210 */ /* 0x000fc400017fe4ff */
[----:B------:R-:W-:Y:S01]  /*aec0*/  IADD3.X R7, PT, PT, R3, R27, RZ, P1, !PT ;  /* 0x0000001b03077210 */ /* 0x000fe20000ffe4ff */
[----:B------:R-:W3:Y:S04]  /*aed0*/  LDG.E R5, desc[UR6][R4.64] ;  /* 0x0000000604057981 */ /* 0x000ee8000c1e1900 */
[----:B------:R-:W5:Y:S04]  /*aee0*/  LDG.E R6, desc[UR6][R6.64] ;  /* 0x0000000606067981 */ /* 0x000f68000c1e1900 */
[----:B------:R-:W5:Y:S01]  /*aef0*/  LDG.E R9, desc[UR6][R8.64] ;  /* 0x0000000608097981 */ /* 0x000f62000c1e1900 */
[----:B------:R-:W-:-:S02]  /*af00*/  LOP3.LUT R14, R20, 0xfffffffc, RZ, 0xc0, !PT ;  /* 0xfffffffc140e7812 */ /* 0x000fc400078ec0ff */
[----:B-1----:R-:W-:Y:S02]  /*af10*/  LOP3.LUT R13, R22, 0x1, RZ, 0xc0, !PT ;  /* 0x00000001160d7812 */ /* 0x002fe400078ec0ff */
[----:B----4-:R-:W-:-:S04]  /*af20*/  IADD3 R10, P0, PT, R14, UR8, RZ ;  /* 0x000000080e0a7c10 */ /* 0x010fc8000ff1e0ff */
[C---:B------:R-:W-:Y:S02]  /*af30*/  IADD3.X R11, PT, PT, R13.reuse, UR9, RZ, P0, !PT ;  /* 0x000000090d0b7c10 */ /* 0x040fe400087fe4ff */
[C---:B0-----:R-:W-:Y:S02]  /*af40*/  IADD3 R12, P0, PT, R14.reuse, UR10, RZ ;  /* 0x0000000a0e0c7c10 */ /* 0x041fe4000ff1e0ff */
[----:B------:R-:W-:Y:S02]  /*af50*/  IADD3 R14, P1, PT, R14, UR4, RZ ;  /* 0x000000040e0e7c10 */ /* 0x000fe4000ff3e0ff */
[----:B------:R-:W-:Y:S02]  /*af60*/  IADD3.X R13, PT, PT, R13, UR11, RZ, P0, !PT ;  /* 0x0000000b0d0d7c10 */ /* 0x000fe400087fe4ff */
[----:B--2---:R-:W-:Y:S02]  /*af70*/  IADD3 R2, P0, PT, R14, R33, RZ ;  /* 0x000000210e027210 */ /* 0x004fe40007f1e0ff */
[----:B---3--:R-:W-:-:S02]  /*af80*/  F2FP.BF16.F32.PACK_AB R17, R5, R0 ;  /* 0x000000000511723e */ /* 0x008fc400000010ff */
[----:B------:R-:W-:-:S04]  /*af90*/  LOP3.LUT R0, R22, 0x3, RZ, 0xc0, !PT ;  /* 0x0000000316007812 */ /* 0x000fc800078ec0ff */
[----:B------:R-:W-:Y:S02]  /*afa0*/  IADD3.X R15, PT, PT, R0, UR5, RZ, P1, !PT ;  /* 0x00000005000f7c10 */ /* 0x000fe40008ffe4ff */
[----:B-----5:R-:W-:Y:S02]  /*afb0*/  F2FP.BF16.F32.PACK_AB R19, R9, R6 ;  /* 0x000000060913723e */ /* 0x020fe400000010ff */
[C---:B------:R-:W-:Y:S02]  /*afc0*/  IADD3 R4, P1, PT, R14.reuse, R25, RZ ;  /* 0x000000190e047210 */ /* 0x040fe40007f3e0ff */
[----:B------:R-:W-:Y:S02]  /*afd0*/  IADD3 R6, P2, PT, R14, R37, RZ ;  /* 0x000000250e067210 */ /* 0x000fe40007f5e0ff */
[C---:B------:R-:W-:Y:S02]  /*afe0*/  IADD3.X R3, PT, PT, R15.reuse, R29, RZ, P0, !PT ;  /* 0x0000001d0f037210 */ /* 0x040fe400007fe4ff */
[----:B------:R-:W-:-:S02]  /*aff0*/  IADD3.X R5, PT, PT, R15, R27, RZ, P1, !PT ;  /* 0x0000001b0f057210 */ /* 0x000fc40000ffe4ff */
[----:B------:R-:W-:Y:S01]  /*b000*/  IADD3.X R7, PT, PT, R15, R35, RZ, P2, !PT ;  /* 0x000000230f077210 */ /* 0x000fe200017fe4ff */
        /* <DEDUP_REMOVED lines=50> */
[----:B---3--:R-:W-:Y:S02]  /*b330*/  F2FP.BF16.F32.PACK_AB R3, R3, R14 ;  /* 0x0000000e0303723e */ /* 0x008fe400000010ff */
[----:B----4-:R-:W-:-:S03]  /*b340*/  F2FP.BF16.F32.PACK_AB R5, R7, R4 ;  /* 0x000000040705723e */ /* 0x010fc600000010ff */
[----:B------:R1:W-:Y:S04]  /*b350*/  STG.E desc[UR6][R10.64], R3 ;  /* 0x000000030a007986 */ /* 0x0003e8000c101906 */
[----:B------:R1:W-:Y:S02]  /*b360*/  STG.E desc[UR6][R12.64], R5 ;  /* 0x000000050c007986 */ /* 0x0003e4000c101906 */
[----:B------:R-:W-:Y:S05]  /*b370*/  @P0 BRA `(.L_x_413) ;  /* 0xfffffff800a80947 */ /* 0x000fea000383ffff */
[----:B------:R-:W-:Y:S05]  /*b380*/  EXIT ;  /* 0x000000000000794d */ /* 0x000fea0003800000 */
.L_x_414:
        /* <DEDUP_REMOVED lines=15> */
.L_x_3414:


//--------------------- .text._Z35group_norm_nhwc_bwd_one_pass_kernelI11Bf16IOFp16WLi64ELi24ELi384EEv26Group_norm_nhwc_bwd_params --------------------------
	.section	.text._Z35group_norm_nhwc_bwd_one_pass_kernelI11Bf16IOFp16WLi64ELi24ELi384EEv26Group_norm_nhwc_bwd_params,"ax",@progbits
	.align	128
        .global         _Z35group_norm_nhwc_bwd_one_pass_kernelI11Bf16IOFp16WLi64ELi24ELi384EEv26Group_norm_nhwc_bwd_params
        .type           _Z35group_norm_nhwc_bwd_one_pass_kernelI11Bf16IOFp16WLi64ELi24ELi384EEv26Group_norm_nhwc_bwd_params,@function
        .size           _Z35group_norm_nhwc_bwd_one_pass_kernelI11Bf16IOFp16WLi64ELi24ELi384EEv26Group_norm_nhwc_bwd_params,(.L_x_3415 - _Z35group_norm_nhwc_bwd_one_pass_kernelI11Bf16IOFp16WLi64ELi24ELi384EEv26Group_norm_nhwc_bwd_params)
        .other          _Z35group_norm_nhwc_bwd_one_pass_kernelI11Bf16IOFp16WLi64ELi24ELi384EEv26Group_norm_nhwc_bwd_params,@"STO_CUDA_ENTRY STV_DEFAULT"
_Z35group_norm_nhwc_bwd_one_pass_kernelI11Bf16IOFp16WLi64ELi24ELi384EEv26Group_norm_nhwc_bwd_params:
.text._Z35group_norm_nhwc_bwd_one_pass_kernelI11Bf16IOFp16WLi64ELi24ELi384EEv26Group_norm_nhwc_bwd_params:
        /* <DEDUP_REMOVED lines=33> */
.L_x_440:
        /* <DEDUP_REMOVED lines=122> */
[----:B---3--:R-:W-:Y:S01]  /*09b0*/  PRMT R11, R40, 0x7632, R11 ;  /* 0x00007632280b7816 */ /* 0x008fe2000000000b */
[----:B----4-:R-:W-:Y:S02]  /*09c0*/  @P2 HADD2.F32 R35, -RZ, R18.H0_H0 ;  /* 0x20000012ff232230 */ /* 0x010fe40000004100 */
[----:B------:R-:W-:Y:S02]  /*09d0*/  @P2 HADD2.F32 R38, -RZ, R19.H0_H0 ;  /* 0x20000013ff262230 */ /* 0x000fe40000004100 */
[----:B------:R-:W-:Y:S02]  /*09e0*/  HADD2.F32 R4, -RZ, R16.H0_H0 ;  /* 0x20000010ff047230 */ /* 0x000fe40000004100 */
[----:B------:R-:W-:Y:S01]  /*09f0*/  HADD2.F32 R5, -RZ, R17.H0_H0 ;  /* 0x20000011ff057230 */ /* 0x000fe20000004100 */
[----:B------:R-:W-:-:S02]  /*0a00*/  PRMT R10, R39, 0x7632, R10 ;  /* 0x00007632270a7816 */ /* 0x000fc4000000000a */
        /* <DEDUP_REMOVED lines=39> */
.L_x_416:
        /* <DEDUP_REMOVED lines=72> */
.L_x_417:
        /* <DEDUP_REMOVED lines=41> */
.L_x_419:
[----:B------:R-:W-:Y:S05]  /*1390*/  BSYNC.RECONVERGENT B0 ;  /* 0x0000000000007941 */ /* 0x000fea0003800200 */
.L_x_418:
        /* <DEDUP_REMOVED lines=34> */
.L_x_421:
[----:B------:R-:W-:Y:S05]  /*15c0*/  BSYNC.RECONVERGENT B0 ;  /* 0x0000000000007941 */ /* 0x000fea0003800200 */
.L_x_420:
        /* <DEDUP_REMOVED lines=158> */
.L_x_423:
[----:B------:R-:W-:Y:S05]  /*1fb0*/  BSYNC.RECONVERGENT B0 ;  /* 0x0000000000007941 */ /* 0x000fea0003800200 */
.L_x_422:
        /* <DEDUP_REMOVED lines=29> */
.L_x_425:
[----:B------:R-:W-:Y:S05]  /*2190*/  BSYNC.RECONVERGENT B0 ;  /* 0x0000000000007941 */ /* 0x000fea0003800200 */
.L_x_424:
        /* <DEDUP_REMOVED lines=24> */
.L_x_428:
[----:B------:R-:W2:Y:S04]  /*2320*/  LDG.E.STRONG.GPU R3, desc[UR12][R10.64] ;  /* 0x0000000c0a037981 */ /* 0x000ea8000c1ef900 */
[----:B--2---:R-:W-:Y:S01]  /*2330*/  CCTL.IVALL ;  /* 0x00000000ff00798f */ /* 0x004fe20002000000 */
[----:B------:R-:W-:Y:S05]  /*2340*/  YIELD ;  /* 0x0000000000007946 */ /* 0x000fea0003800000 */
[----:B------:R-:W-:-:S13]  /*2350*/  ISETP.NE.AND P1, PT, R3, R14, PT ;  /* 0x0000000e0300720c */ /* 0x000fda0003f25270 */
[----:B------:R-:W-:Y:S05]  /*2360*/  @P1 BRA `(.L_x_428) ;  /* 0xfffffffc00ec1947 */ /* 0x000fea000383ffff */
.L_x_427:
        /* <DEDUP_REMOVED lines=15> */
.L_x_430:
        /* <DEDUP_REMOVED lines=59> */
.L_x_429:
        /* <DEDUP_REMOVED lines=35> */
.L_x_431:
        /* <DEDUP_REMOVED lines=18> */
.L_x_432:
        /* <DEDUP_REMOVED lines=9> */
.L_x_433:
[----:B------:R-:W-:Y:S05]  /*2bf0*/  BSYNC.RECONVERGENT B0 ;  /* 0x0000000000007941 */ /* 0x000fea0003800200 */
.L_x_426:
        /* <DEDUP_REMOVED lines=41> */
.L_x_434:
        /* <DEDUP_REMOVED lines=21> */
.L_x_436:
[----:B------:R-:W-:Y:S05]  /*2fe0*/  BSYNC.RECONVERGENT B0 ;  /* 0x0000000000007941 */ /* 0x000fea0003800200 */
.L_x_435:
        /* <DEDUP_REMOVED lines=27> */
.L_x_437:
        /* <DEDUP_REMOVED lines=24> */
.L_x_439:
[----:B------:R-:W-:Y:S05]  /*3320*/  BSYNC.RECONVERGENT B0 ;  /* 0x0000000000007941 */ /* 0x000fea0003800200 */
.L_x_438:
[----:B------:R-:W-:Y:S02]  /*3330*/  IADD3 R42, PT, PT, R33, R42, RZ ;  /* 0x0000002a212a7210 */ /* 0x000fe40007ffe0ff */
[----:B------:R-:W-:Y:S02]  /*3340*/  IADD3 R43, PT, PT, R43, 0x1, RZ ;  /* 0x000000012b2b7810 */ /* 0x000fe40007ffe0ff */
[----:B------:R-:W-:-:S13]  /*3350*/  ISETP.GE.AND P0, PT, R42, UR4, PT ;  /* 0x000000042a007c0c */ /* 0x000fda000bf06270 */
[----:B------:R-:W-:Y:S05]  /*3360*/  @!P0 BRA `(.L_x_440) ;  /* 0xffffffcc00a88947 */ /* 0x000fea000383ffff */
.L_x_415:
        /* <DEDUP_REMOVED lines=19> */
.L_x_442:
[----:B------:R-:W-:Y:S05]  /*34a0*/  BSYNC.RECONVERGENT B0 ;  /* 0x0000000000007941 */ /* 0x000fea0003800200 */
.L_x_441:
[----:B------:R-:W-:Y:S05]  /*34b0*/  @P0 EXIT ;  /* 0x000000000000094d */ /* 0x000fea0003800000 */
[----:B------:R-:W-:Y:S05]  /*34c0*/  @P2 BRA `(.L_x_443) ;  /* 0x0000000000202947 */ /* 0x000fea0003800000 */
[----:B------:R-:W-:-:S05]  /*34d0*/  IMAD R0, R4, R7, RZ ;  /* 0x0000000704007224 */ /* 0x000fca00078e02ff */
[----:B------:R-:W-:-:S13]  /*34e0*/  ISETP.NE.AND P0, PT, R0, -0x1, PT ;  /* 0xffffffff0000780c */ /* 0x000fda0003f05270 */
[----:B------:R-:W-:Y:S05]  /*34f0*/  @!P0 BRA `(.L_x_443) ;  /* 0x0000000000148947 */ /* 0x000fea0003800000 */
.L_x_444:
[----:B0-----:R-:W3:Y:S04]  /*3500*/  LDG.E.STRONG.GPU R5, desc[UR12][R2.64] ;  /* 0x0000000c02057981 */ /* 0x001ee8000c1ef900 */
[----:B---3--:R-:W-:Y:S01]  /*3510*/  CCTL.IVALL ;  /* 0x00000000ff00798f */ /* 0x008fe20002000000 */
[----:B------:R-:W-:Y:S05]  /*3520*/  YIELD ;  /* 0x0000000000007946 */ /* 0x000fea0003800000 */
[----:B------:R-:W-:-:S13]  /*3530*/  ISETP.NE.AND P0, PT, R5, R0, PT ;  /* 0x000000000500720c */ /* 0x000fda0003f05270 */
[----:B------:R-:W-:Y:S05]  /*3540*/  @P0 BRA `(.L_x_444) ;  /* 0xfffffffc00ec0947 */ /* 0x000fea000383ffff */
.L_x_443:
        /* <DEDUP_REMOVED lines=78> */
.L_x_447:
        /* <DEDUP_REMOVED lines=26> */
[----:B--2---:R-:W-:Y:S02]  /*3bd0*/  F2FP.F16.F32.PACK_AB R13, R7, R0 ;  /* 0x00000000070d723e */ /* 0x004fe400000000ff */
[-C--:B------:R-:W-:Y:S02]  /*3be0*/  MOV R7, R19.reuse ;  /* 0x0000001300077202 */ /* 0x080fe40000000f00 */
[----:B---3--:R-:W-:Y:S01]  /*3bf0*/  F2FP.F16.F32.PACK_AB R15, R11, R8 ;  /* 0x000000080b0f723e */ /* 0x008fe200000000ff */
[----:B------:R0:W-:Y:S04]  /*3c00*/  STG.E desc[UR12][R4.64], R13 ;  /* 0x0000000d04007986 */ /* 0x0001e8000c10190c */
[----:B------:R0:W-:Y:S01]  /*3c10*/  STG.E desc[UR12][R6.64], R15 ;  /* 0x0000000f06007986 */ /* 0x0001e2000c10190c */
[----:B------:R-:W-:Y:S01]  /*3c20*/  IADD3.X R19, PT, PT, RZ, R19, RZ, P3, !PT ;  /* 0x00000013ff137210 */ /* 0x000fe20001ffe4ff */
[----:B------:R-:W-:Y:S06]  /*3c30*/  @P1 BRA `(.L_x_447) ;  /* 0xfffffffc007c1947 */ /* 0x000fec000383ffff */
.L_x_446:
[----:B------:R-:W-:Y:S05]  /*3c40*/  BSYNC.RECONVERGENT B0 ;  /* 0x0000000000007941 */ /* 0x000fea0003800200 */
.L_x_445:
        /* <DEDUP_REMOVED lines=11> */
.L_x_449:
        /* <DEDUP_REMOVED lines=20> */
[----:B---3--:R-:W-:Y:S02]  /*3e40*/  F2FP.F16.F32.PACK_AB R9, R5, R2 ;  /* 0x000000020509723e */ /* 0x008fe400000000ff */
[----:B------:R-:W-:-:S02]  /*3e50*/  IADD3 R2, P1, PT, R15, UR14, RZ ;  /* 0x0000000e0f027c10 */ /* 0x000fc4000ff3e0ff */
[----:B------:R-:W-:Y:S02]  /*3e60*/  IADD3.X R15, PT, PT, R16, UR19, RZ, P0, !PT ;  /* 0x00000013100f7c10 */ /* 0x000fe400087fe4ff */
[----:B------:R-:W-:Y:S02]  /*3e70*/  IADD3.X R3, PT, PT, R3, UR15, RZ, P1, !PT ;  /* 0x0000000f03037c10 */ /* 0x000fe40008ffe4ff */
[----:B-----5:R-:W-:Y:S02]  /*3e80*/  F2FP.F16.F32.PACK_AB R19, R11, R6 ;  /* 0x000000060b13723e */ /* 0x020fe400000000ff */
        /* <DEDUP_REMOVED lines=20> */
[----:B--2---:R-:W-:Y:S02]  /*3fd0*/  F2FP.F16.F32.PACK_AB R9, R9, R18 ;  /* 0x000000120909723e */ /* 0x004fe400000000ff */
[----:B---3--:R-:W-:-:S03]  /*3fe0*/  F2FP.F16.F32.PACK_AB R21, R21, R20 ;  /* 0x000000141515723e */ /* 0x008fc600000000ff */
        /* <DEDUP_REMOVED lines=14> */
[----:B---3--:R-:W-:Y:S02]  /*40d0*/  F2FP.F16.F32.PACK_AB R19, R19, R18 ;  /* 0x000000121313723e */ /* 0x008fe400000000ff */
[----:B----4-:R-:W-:-:S03]  /*40e0*/  F2FP.F16.F32.PACK_AB R23, R23, R20 ;  /* 0x000000141717723e */ /* 0x010fc600000000ff */
        /* <DEDUP_REMOVED lines=19> */
[----:B---3--:R-:W-:Y:S02]  /*4220*/  F2FP.F16.F32.PACK_AB R11, R11, R2 ;  /* 0x000000020b0b723e */ /* 0x008fe400000000ff */
[----:B----4-:R-:W-:-:S03]  /*4230*/  F2FP.F16.F32.PACK_AB R3, R5, R6 ;  /* 0x000000060503723e */ /* 0x010fc600000000ff */
[----:B------:R1:W-:Y:S04]  /*4240*/  STG.E desc[UR12][R8.64], R11 ;  /* 0x0000000b08007986 */ /* 0x0003e8000c10190c */
[----:B------:R1:W-:Y:S02]  /*4250*/  STG.E desc[UR12][R14.64], R3 ;  /* 0x000000030e007986 */ /* 0x0003e4000c10190c */
[----:B------:R-:W-:Y:S05]  /*4260*/  @P0 BRA `(.L_x_449) ;  /* 0xfffffff800a40947 */ /* 0x000fea000383ffff */
[----:B------:R-:W-:Y:S05]  /*4270*/  BSYNC.RECONVERGENT B0 ;  /* 0x0000000000007941 */ /* 0x000fea0003800200 */
.L_x_448:
[----:B------:R-:W-:Y:S05]  /*4280*/  EXIT ;  /* 0x000000000000794d */ /* 0x000fea0003800000 */
.L_x_450:
        /* <DEDUP_REMOVED lines=15> */
.L_x_3415:


//--------------------- .text._Z35group_norm_nhwc_bwd_one_pass_kernelI11Bf16IOFp16WLi128ELi24ELi384EEv26Group_norm_nhwc_bwd_params --------------------------
	.section	.text._Z35group_norm_nhwc_bwd_one_pass_kernelI11Bf16IOFp16WLi128ELi24ELi384EEv26Group_norm_nhwc_bwd_params,"ax",@progbits
	.align	128
        .global         _Z35group_norm_nhwc_bwd_one_pass_kernelI11Bf16IOFp16WLi128ELi24ELi384EEv26Group_norm_nhwc_bwd_params
        .type           _Z35group_norm_nhwc_bwd_one_pass_kernelI11Bf16IOFp16WLi128ELi24ELi384EEv26Group_norm_nhwc_bwd_params,@function
        .size           _Z35group_norm_nhwc_bwd_one_pass_kernelI11Bf16IOFp16WLi128ELi24ELi384EEv26Group_norm_nhwc_bwd_params,(.L_x_3416 - _Z35group_norm_nhwc_bwd_one_pass_kernelI11Bf16IOFp16WLi128ELi24ELi384EEv26Group_norm_nhwc_bwd_params)
        .other          _Z35group_norm_nhwc_bwd_one_pass_kernelI11Bf16IOFp16WLi128ELi24ELi384EEv26Group_norm_nhwc_bwd_params,@"STO_CUDA_ENTRY STV_DEFAULT"
_Z35group_norm_nhwc_bwd_one_pass_kernelI11Bf16IOFp16WLi128ELi24ELi384EEv26Group_norm_nhwc_bwd_params:
.text._Z35group_norm_nhwc_bwd_one_pass_kernelI11Bf16IOFp16WLi128ELi24ELi384EEv26Group_norm_nhwc_bwd_params:
        /* <DEDUP_REMOVED lines=30> */
.L_x_482:
        /* <DEDUP_REMOVED lines=164> */
[----:B----4-:R-:W-:Y:S01]  /*0c20*/  PRMT R13, R30, 0x7632, R13 ;  /* 0x000076321e0d7816 */ /* 0x010fe2000000000d */
[----:B-----5:R-:W-:Y:S02]  /*0c30*/  @P4 HADD2.F32 R40, -RZ, R21.H0_H0 ;  /* 0x20000015ff284230 */ /* 0x020fe40000004100 */
[----:B------:R-:W-:Y:S02]  /*0c40*/  HADD2.F32 R39, -RZ, R39.H0_H0 ;  /* 0x20000027ff277230 */ /* 0x000fe40000004100 */
[----:B------:R-:W-:Y:S02]  /*0c50*/  @P4 HADD2.F32 R41, -RZ, R22.H0_H0 ;  /* 0x20000016ff294230 */ /* 0x000fe40000004100 */
[----:B------:R-:W-:Y:S01]  /*0c60*/  HADD2.F32 R9, -RZ, R20.H0_H0 ;  /* 0x20000014ff097230 */ /* 0x000fe20000004100 */
[----:B------:R-:W-:-:S02]  /*0c70*/  PRMT R43, R29, 0x7632, R43 ;  /* 0x000076321d2b7816 */ /* 0x000fc4000000002b */
        /* <DEDUP_REMOVED lines=76> */
.L_x_452:
        /* <DEDUP_REMOVED lines=145> */
.L_x_453:
        /* <DEDUP_REMOVED lines=46> */
.L_x_455:
[----:B------:R-:W-:Y:S05]  /*1d30*/  BSYNC.RECONVERGENT B0 ;  /* 0x0000000000007941 */ /* 0x000fea0003800200 */
.L_x_454:
        /* <DEDUP_REMOVED lines=32> */
.L_x_457:
[----:B------:R-:W-:Y:S05]  /*1f40*/  BSYNC.RECONVERGENT B0 ;  /* 0x0000000000007941 */ /* 0x000fea0003800200 */
.L_x_456:
        /* <DEDUP_REMOVED lines=158> */
.L_x_459:
[----:B------:R-:W-:Y:S05]  /*2930*/  BSYNC.RECONVERGENT B0 ;  /* 0x0000000000007941 */ /* 0x000fea0003800200 */
.L_x_458:
        /* <DEDUP_REMOVED lines=29> */
.L_x_461:
[----:B------:R-:W-:Y:S05]  /*2b10*/  BSYNC.RECONVERGENT B0 ;  /* 0x0000000000007941 */ /* 0x000fea0003800200 */
.L_x_460:
        /* <DEDUP_REMOVED lines=24> */
.L_x_464:
[----:B----4-:R-:W3:Y:S04]  /*2ca0*/  LDG.E.STRONG.GPU R14, desc[UR8][R12.64] ;  /* 0x000000080c0e7981 */ /* 0x010ee8000c1ef900 */
[----:B---3--:R-:W-:Y:S01]  /*2cb0*/  CCTL.IVALL ;  /* 0x00000000ff00798f */ /* 0x008fe20002000000 */
[----:B------:R-:W-:Y:S05]  /*2cc0*/  YIELD ;  /* 0x0000000000007946 */ /* 0x000fea0003800000 */
[----:B------:R-:W-:-:S13]  /*2cd0*/  ISETP.NE.AND P1, PT, R14, R19, PT ;  /* 0x000000130e00720c */ /* 0x000fda0003f25270 */
[----:B------:R-:W-:Y:S05]  /*2ce0*/  @P1 BRA `(.L_x_464) ;  /* 0xfffffffc00ec1947 */ /* 0x000fea000383ffff */
.L_x_463:
        /* <DEDUP_REMOVED lines=15> */
.L_x_466:
        /* <DEDUP_REMOVED lines=59> */
.L_x_465:
        /* <DEDUP_REMOVED lines=34> */
.L_x_467:
        /* <DEDUP_REMOVED lines=18> */
.L_x_468:
        /* <DEDUP_REMOVED lines=9> */
.L_x_469:
[----:B------:R-:W-:Y:S05]  /*3560*/  BSYNC.RECONVERGENT B0 ;  /* 0x0000000000007941 */ /* 0x000fea0003800200 */
.L_x_462:
        /* <DEDUP_REMOVED lines=67> */
.L_x_470:
        /* <DEDUP_REMOVED lines=21> */
.L_x_472:
[----:B------:R-:W-:Y:S05]  /*3af0*/  BSYNC.RECONVERGENT B0 ;  /* 0x0000000000007941 */ /* 0x000fea0003800200 */
.L_x_471:
        /* <DEDUP_REMOVED lines=23> */
.L_x_473:
        /* <DEDUP_REMOVED lines=18> */
.L_x_475:
[----:B------:R-:W-:Y:S05]  /*3d90*/  BSYNC.RECONVERGENT B0 ;  /* 0x0000000000007941 */ /* 0x000fea0003800200 */
.L_x_474:
        /* <DEDUP_REMOVED lines=25> */
.L_x_476:
        /* <DEDUP_REMOVED lines=21> */
.L_x_478:
[----:B------:R-:W-:Y:S05]  /*4080*/  BSYNC.RECONVERGENT B0 ;  /* 0x0000000000007941 */ /* 0x000fea0003800200 */
.L_x_477:
        /* <DEDUP_REMOVED lines=25> */
.L_x_479:
        /* <DEDUP_REMOVED lines=18> */
.L_x_481:
[----:B------:R-:W-:Y:S05]  /*4340*/  BSYNC.RECONVERGENT B0 ;  /* 0x0000000000007941 */ /* 0x000fea0003800200 */
.L_x_480:
[----:B------:R-:W-:Y:S02]  /*4350*/  IADD3 R35, PT, PT, R4, R35, RZ ;  /* 0x0000002304237210 */ /* 0x000fe40007ffe0ff */
[----:B------:R-:W-:Y:S02]  /*4360*/  IADD3 R36, PT, PT, R36, 0x1, RZ ;  /* 0x0000000124247810 */ /* 0x000fe40007ffe0ff */
[----:B------:R-:W-:-:S13]  /*4370*/  ISETP.GE.AND P0, PT, R35, UR4, PT ;  /* 0x0000000423007c0c */ /* 0x000fda000bf06270 */
[----:B------:R-:W-:Y:S05]  /*4380*/  @!P0 BRA `(.L_x_482) ;  /* 0xffffffbc00948947 */ /* 0x000fea000383ffff */
.L_x_451:
        /* <DEDUP_REMOVED lines=19> */
.L_x_484:
[----:B------:R-:W-:Y:S05]  /*44c0*/  BSYNC.RECONVERGENT B0 ;  /* 0x0000000000007941 */ /* 0x000fea0003800200 */
.L_x_483:
[----:B------:R-:W-:Y:S05]  /*44d0*/  @P0 EXIT ;  /* 0x000000000000094d */ /* 0x000fea0003800000 */
[----:B------:R-:W-:Y:S05]  /*44e0*/  @P2 BRA `(.L_x_485) ;  /* 0x0000000000202947 */ /* 0x000fea0003800000 */
[----:B------:R-:W-:-:S05]  /*44f0*/  IMAD R0, R6, R7, RZ ;  /* 0x0000000706007224 */ /* 0x000fca00078e02ff */
[----:B------:R-:W-:-:S13]  /*4500*/  ISETP.NE.AND P0, PT, R0, -0x1, PT ;  /* 0xffffffff0000780c */ /* 0x000fda0003f05270 */
[----:B------:R-:W-:Y:S05]  /*4510*/  @!P0 BRA `(.L_x_485) ;  /* 0x0000000000148947 */ /* 0x000fea0003800000 */
.L_x_486:
[----:B0-----:R-:W2:Y:S04]  /*4520*/  LDG.E.STRONG.GPU R3, desc[UR8][R4.64] ;  /* 0x0000000804037981 */ /* 0x001ea8000c1ef900 */
[----:B--2---:R-:W-:Y:S01]  /*4530*/  CCTL.IVALL ;  /* 0x00000000ff00798f */ /* 0x004fe20002000000 */
[----:B------:R-:W-:Y:S05]  /*4540*/  YIELD ;  /* 0x0000000000007946 */ /* 0x000fea0003800000 */
[----:B------:R-:W-:-:S13]  /*4550*/  ISETP.NE.AND P0, PT, R3, R0, PT ;  /* 0x000000000300720c */ /* 0x000fda0003f05270 */
[----:B------:R-:W-:Y:S05]  /*4560*/  @P0 BRA `(.L_x_486) ;  /* 0xfffffffc00ec0947 */ /* 0x000fea000383ffff */
.L_x_485:
        /* <DEDUP_REMOVED lines=73> */
.L_x_489:
        /* <DEDUP_REMOVED lines=21> */
[----:B--2---:R-:W-:Y:S02]  /*4b50*/  F2FP.F16.F32.PACK_AB R17, R11, R8 ;  /* 0x000000080b11723e */ /* 0x004fe400000000ff */
[----:B------:R-:W-:-:S02]  /*4b60*/  MOV R8, R20 ;  /* 0x0000001400087202 */ /* 0x000fc40000000f00 */
[-C--:B------:R-:W-:Y:S02]  /*4b70*/  MOV R11, R25.reuse ;  /* 0x00000019000b7202 */ /* 0x080fe40000000f00 */
[----:B---3--:R-:W-:Y:S01]  /*4b80*/  F2FP.F16.F32.PACK_AB R21, R15, R12 ;  /* 0x0000000c0f15723e */ /* 0x008fe200000000ff */
[----:B------:R0:W-:Y:S04]  /*4b90*/  STG.E desc[UR8][R8.64], R17 ;  /* 0x0000001108007986 */ /* 0x0001e8000c101908 */
[----:B------:R0:W-:Y:S01]  /*4ba0*/  STG.E desc[UR8][R10.64], R21 ;  /* 0x000000150a007986 */ /* 0x0001e2000c101908 */
[----:B------:R-:W-:Y:S02]  /*4bb0*/  IADD3 R20, P4, PT, R20, 0x600, RZ ;  /* 0x0000060014147810 */ /* 0x000fe40007f9e0ff */
[----:B------:R-:W-:-:S02]  /*4bc0*/  IADD3.X R25, PT, PT, RZ, R25, RZ, P3, !PT ;  /* 0x00000019ff197210 */ /* 0x000fc40001ffe4ff */
[----:B------:R-:W-:Y:S01]  /*4bd0*/  IADD3.X R23, PT, PT, RZ, R23, RZ, P4, !PT ;  /* 0x00000017ff177210 */ /* 0x000fe200027fe4ff */
[----:B------:R-:W-:Y:S08]  /*4be0*/  @P1 BRA `(.L_x_489) ;  /* 0xfffffffc00841947 */ /* 0x000ff0000383ffff */
.L_x_488:
[----:B------:R-:W-:Y:S05]  /*4bf0*/  BSYNC.RECONVERGENT B0 ;  /* 0x0000000000007941 */ /* 0x000fea0003800200 */
.L_x_487:
        /* <DEDUP_REMOVED lines=10> */
.L_x_490:
        /* <DEDUP_REMOVED lines=20> */
[----:B---3--:R-:W-:Y:S02]  /*4de0*/  F2FP.F16.F32.PACK_AB R25, R13, R10 ;  /* 0x0000000a0d19723e */ /* 0x008fe400000000ff */
[----:B------:R-:W-:-:S02]  /*4df0*/  IADD3 R10, P1, PT, R23, UR4, RZ ;  /* 0x00000004170a7c10 */ /* 0x000fc4000ff3e0ff */
[----:B------:R-:W-:Y:S02]  /*4e00*/  IADD3.X R23, PT, PT, R24, UR11, RZ, P0, !PT ;  /* 0x0000000b18177c10 */ /* 0x000fe400087fe4ff */
[----:B------:R-:W-:Y:S02]  /*4e10*/  IADD3.X R11, PT, PT, R11, UR5, RZ, P1, !PT ;  /* 0x000000050b0b7c10 */ /* 0x000fe40008ffe4ff */
[----:B----4-:R-:W-:Y:S02]  /*4e20*/  F2FP.F16.F32.PACK_AB R27, R17, R14 ;  /* 0x0000000e111b723e */ /* 0x010fe400000000ff */
        /* <DEDUP_REMOVED lines=56> */
[----:B----4-:R-:W-:Y:S02]  /*51b0*/  F2FP.F16.F32.PACK_AB R17, R17, R10 ;  /* 0x0000000a1111723e */ /* 0x010fe400000000ff */
[----:B-----5:R-:W-:-:S03]  /*51c0*/  F2FP.F16.F32.PACK_AB R11, R15, R12 ;  /* 0x0000000c0f0b723e */ /* 0x020fc600000000ff */
[----:B------:R3:W-:Y:S04]  /*51d0*/  STG.E desc[UR8][R24.64], R17 ;  /* 0x0000001118007986 */ /* 0x0007e8000c101908 */
[----:B------:R3:W-:Y:S02]  /*51e0*/  STG.E desc[UR8][R22.64], R11 ;  /* 0x0000000b16007986 */ /* 0x0007e4000c101908 */
[----:B------:R-:W-:Y:S05]  /*51f0*/  @P0 BRA `(.L_x_490) ;  /* 0xfffffff800a80947 */ /* 0x000fea000383ffff */
[----:B------:R-:W-:Y:S05]  /*5200*/  EXIT ;  /* 0x000000000000794d */ /* 0x000fea0003800000 */
.L_x_491:
        /* <DEDUP_REMOVED lines=15> */
.L_x_3416:


//--------------------- .text._Z35group_norm_nhwc_bwd_one_pass_kernelI11Bf16IOFp16WLi256ELi24ELi384EEv26Group_norm_nhwc_bwd_params --------------------------
	.section	.text._Z35group_norm_nhwc_bwd_one_pass_kernelI11Bf16IOFp16WLi256ELi24ELi384EEv26Group_norm_nhwc_bwd_params,"ax",@progbits
	.align	128
        .global         _Z35group_norm_nhwc_bwd_one_pass_kernelI11Bf16IOFp16WLi256ELi24ELi384EEv26Group_norm_nhwc_bwd_params
        .type           _Z35group_norm_nhwc_bwd_one_pass_kernelI11Bf16IOFp16WLi256ELi24ELi384EEv26Group_norm_nhwc_bwd_params,@function
        .size           _Z35group_norm_nhwc_bwd_one_pass_kernelI11Bf16IOFp16WLi256ELi24ELi384EEv26Group_norm_nhwc_bwd_params,(.L_x_3417 - _Z35group_norm_nhwc_bwd_one_pass_kernelI11Bf16IOFp16WLi256ELi24ELi384EEv26Group_norm_nhwc_bwd_params)
        .other          _Z35group_norm_nhwc_bwd_one_pass_kernelI11Bf16IOFp16WLi256ELi24ELi384EEv26Group_norm_nhwc_bwd_params,@"STO_CUDA_ENTRY STV_DEFAULT"
_Z35group_norm_nhwc_bwd_one_pass_kernelI11Bf16IOFp16WLi256ELi24ELi384EEv26Group_norm_nhwc_bwd_params:
.text._Z35group_norm_nhwc_bwd_one_pass_kernelI11Bf16IOFp16WLi256ELi24ELi384EEv26Group_norm_nhwc_bwd_params:
        /* <DEDUP_REMOVED lines=21> */
.L_x_535:
        /* <DEDUP_REMOVED lines=263> */
[----:B------:R-:W-:Y:S01]  /*11c0*/  PRMT R15, R34, 0x7632, R15 ;  /* 0x00007632220f7816 */ /* 0x000fe2000000000f */
[----:B---3--:R-:W-:Y:S01]  /*11d0*/  @P2 HADD2.F32 R4, -RZ, R17.H0_H0 ;  /* 0x20000011ff042230 */ /* 0x008fe20000004100 */
[----:B------:R-:W-:Y:S01]  /*11e0*/  PRMT R17, R40, 0x7632, R17 ;  /* 0x0000763228117816 */ /* 0x000fe20000000011 */
[----:B------:R-:W-:Y:S01]  /*11f0*/  @P2 HADD2.F32 R5, -RZ, R16.H0_H0 ;  /* 0x20000010ff052230 */ /* 0x000fe20000004100 */
[----:B------:R-:W-:Y:S01]  /*1200*/  PRMT R16, R39, 0x7632, R16 ;  /* 0x0000763227107816 */ /* 0x000fe20000000010 */
[----:B-1----:R-:W-:Y:S02]  /*1210*/  HADD2.F32 R6, -RZ, R25.H0_H0 ;  /* 0x20000019ff067230 */ /* 0x002fe40000004100 */
[----:B------:R-:W-:Y:S01]  /*1220*/  HADD2.F32 R7, -RZ, R21.H0_H0 ;  /* 0x20000015ff077230 */ /* 0x000fe20000004100 */
[----:B------:R-:W-:Y:S02]  /*1230*/  PRMT R30, R33, 0x7632, R30 ;  /* 0x00007632211e7816 */ /* 0x000fe4000000001e */
[----:B------:R-:W-:-:S02]  /*1240*/  PRMT R31, R32, 0x7632, R31 ;  /* 0x00007632201f7816 */ /* 0x000fc4000000001f */
        /* <DEDUP_REMOVED lines=150> */
.L_x_493:
        /* <DEDUP_REMOVED lines=302> */
.L_x_494:
        /* <DEDUP_REMOVED lines=47> */
.L_x_496:
[----:B------:R-:W-:Y:S05]  /*3180*/  BSYNC.RECONVERGENT B0 ;  /* 0x0000000000007941 */ /* 0x000fea0003800200 */
.L_x_495:
        /* <DEDUP_REMOVED lines=32> */
.L_x_498:
[----:B------:R-:W-:Y:S05]  /*3390*/  BSYNC.RECONVERGENT B0 ;  /* 0x0000000000007941 */ /* 0x000fea0003800200 */
.L_x_497:
        /* <DEDUP_REMOVED lines=158> */
.L_x_500:
[----:B------:R-:W-:Y:S05]  /*3d80*/  BSYNC.RECONVERGENT B0 ;  /* 0x0000000000007941 */ /* 0x000fea0003800200 */
.L_x_499:
        /* <DEDUP_REMOVED lines=28> */
.L_x_502:
[----:B------:R-:W-:Y:S05]  /*3f50*/  BSYNC.RECONVERGENT B0 ;  /* 0x0000000000007941 */ /* 0x000fea0003800200 */
.L_x_501:
        /* <DEDUP_REMOVED lines=31> */
.L_x_505:
[----:B--2---:R-:W2:Y:S04]  /*4150*/  LDG.E.STRONG.GPU R14, desc[UR10][R12.64] ;  /* 0x0000000a0c0e7981 */ /* 0x004ea8000c1ef900 */
[----:B--2---:R-:W-:Y:S01]  /*4160*/  CCTL.IVALL ;  /* 0x00000000ff00798f */ /* 0x004fe20002000000 */
[----:B------:R-:W-:Y:S05]  /*4170*/  YIELD ;  /* 0x0000000000007946 */ /* 0x000fea0003800000 */
[----:B------:R-:W-:-:S13]  /*4180*/  ISETP.NE.AND P0, PT, R14, R17, PT ;  /* 0x000000110e00720c */ /* 0x000fda0003f05270 */
[----:B------:R-:W-:Y:S05]  /*4190*/  @P0 BRA `(.L_x_505) ;  /* 0xfffffffc00ec0947 */ /* 0x000fea000383ffff */
.L_x_504:
        /* <DEDUP_REMOVED lines=22> */
.L_x_507:
        /* <DEDUP_REMOVED lines=67> */
.L_x_506:
        /* <DEDUP_REMOVED lines=38> */
.L_x_508:
        /* <DEDUP_REMOVED lines=19> */
.L_x_509:
        /* <DEDUP_REMOVED lines=9> */
.L_x_510:
[----:B------:R-:W-:Y:S05]  /*4b50*/  BSYNC.RECONVERGENT B0 ;  /* 0x0000000000007941 */ /* 0x000fea0003800200 */
.L_x_503:
        /* <DEDUP_REMOVED lines=40> */
.L_x_511:
        /* <DEDUP_REMOVED lines=28> */
.L_x_513:
[----:B------:R-:W-:Y:S05]  /*4fa0*/  BSYNC.RECONVERGENT B0 ;  /* 0x0000000000007941 */ /* 0x000fea0003800200 */
.L_x_512:
        /* <DEDUP_REMOVED lines=36> */
.L_x_514:
        /* <DEDUP_REMOVED lines=22> */
.L_x_516:
[----:B------:R-:W-:Y:S05]  /*5350*/  BSYNC.RECONVERGENT B0 ;  /* 0x0000000000007941 */ /* 0x000fea0003800200 */
.L_x_515:
        /* <DEDUP_REMOVED lines=27> */
.L_x_517:
        /* <DEDUP_REMOVED lines=21> */
.L_x_519:
[----:B------:R-:W-:Y:S05]  /*5660*/  BSYNC.RECONVERGENT B0 ;  /* 0x0000000000007941 */ /* 0x000fea0003800200 */
.L_x_518:
        /* <DEDUP_REMOVED lines=53> */
.L_x_520:
        /* <DEDUP_REMOVED lines=47> */
.L_x_522:
[----:B------:R-:W-:Y:S05]  /*5cb0*/  BSYNC.RECONVERGENT B0 ;  /* 0x0000000000007941 */ /* 0x000fea0003800200 */
.L_x_521:
        /* <DEDUP_REMOVED lines=21> */
.L_x_523:
        /* <DEDUP_REMOVED lines=19> */
.L_x_525:
[----:B------:R-:W-:Y:S05]  /*5f40*/  BSYNC.RECONVERGENT B0 ;  /* 0x0000000000007941 */ /* 0x000fea0003800200 */
.L_x_524:
        /* <DEDUP_REMOVED lines=21> */
.L_x_526:
        /* <DEDUP_REMOVED lines=18> */
.L_x_528:
[----:B------:R-:W-:Y:S05]  /*61c0*/  BSYNC.RECONVERGENT B0 ;  /* 0x0000000000007941 */ /* 0x000fea0003800200 */
.L_x_527:
        /* <DEDUP_REMOVED lines=21> */
.L_x_529:
        /* <DEDUP_REMOVED lines=18> */
.L_x_531:
[----:B------:R-:W-:Y:S05]  /*6440*/  BSYNC.RECONVERGENT B0 ;  /* 0x0000000000007941 */ /* 0x000fea0003800200 */
.L_x_530:
        /* <DEDUP_REMOVED lines=22> */
.L_x_532:
        /* <DEDUP_REMOVED lines=18> */
.L_x_534:
[----:B------:R-:W-:Y:S05]  /*66d0*/  BSYNC.RECONVERGENT B0 ;  /* 0x0000000000007941 */ /* 0x000fea0003800200 */
.L_x_533:
[----:B------:R-:W5:Y:S01]  /*66e0*/  LDCU UR5, c[0x0][0x410] ;  /* 0x00008200ff0577ac */ /* 0x000f620008000800 */
[----:B------:R-:W5:Y:S01]  /*66f0*/  LDCU UR7, c[0x0][0x3e0] ;  /* 0x00007c00ff0777ac */ /* 0x000f620008000800 */
[----:B------:R-:W-:Y:S02]  /*6700*/  UIADD3 UR6, UPT, UPT, UR8, UR6, URZ ;  /* 0x0000000608067290 */ /* 0x000fe4000fffe0ff */
[----:B------:R-:W-:Y:S02]  /*6710*/  UIADD3 UR4, UPT, UPT, UR4, 0x1, URZ ;  /* 0x0000000104047890 */ /* 0x000fe4000fffe0ff */
[----:B-----5:R-:W-:-:S04]  /*6720*/  UIMAD UR5, UR5, UR7, URZ ;  /* 0x00000007050572a4 */ /* 0x020fc8000f8e02ff */
[----:B------:R-:W-:-:S09]  /*6730*/  UISETP.GE.AND UP0, UPT, UR6, UR5, UPT ;  /* 0x000000050600728c */ /* 0x000fd2000bf06270 */
[----:B------:R-:W-:Y:S05]  /*6740*/  BRA.U !UP0, `(.L_x_535) ;  /* 0xffffff9908807547 */ /* 0x000fea000b83ffff */
.L_x_492:
        /* <DEDUP_REMOVED lines=16> */
.L_x_537:
[----:B------:R-:W-:Y:S05]  /*6850*/  BSYNC.RECONVERGENT B0 ;  /* 0x0000000000007941 */ /* 0x000fea0003800200 */
.L_x_536:
        /* <DEDUP_REMOVED lines=11> */
.L_x_539:
[----:B------:R-:W4:Y:S04]  /*6910*/  LDG.E.STRONG.GPU R5, desc[UR10][R2.64] ;  /* 0x0000000a02057981 */ /* 0x000f28000c1ef900 */
[----:B----4-:R-:W-:Y:S01]  /*6920*/  CCTL.IVALL ;  /* 0x00000000ff00798f */ /* 0x010fe20002000000 */
[----:B------:R-:W-:Y:S05]  /*6930*/  YIELD ;  /* 0x0000000000007946 */ /* 0x000fea0003800000 */
[----:B------:R-:W-:-:S13]  /*6940*/  ISETP.NE.AND P0, PT, R5, R0, PT ;  /* 0x000000000500720c */ /* 0x000fda0003f05270 */
[----:B------:R-:W-:Y:S05]  /*6950*/  @P0 BRA `(.L_x_539) ;  /* 0xfffffffc00ec0947 */ /* 0x000fea000383ffff */
.L_x_538:
        /* <DEDUP_REMOVED lines=74> */
.L_x_542:
        /* <DEDUP_REMOVED lines=31> */
.L_x_541:
[----:B------:R-:W-:Y:S05]  /*6ff0*/  BSYNC.RECONVERGENT B0 ;  /* 0x0000000000007941 */ /* 0x000fea0003800200 */
.L_x_540:
        /* <DEDUP_REMOVED lines=10> */
.L_x_543:
        /* <DEDUP_REMOVED lines=87> */
.L_x_544:
        /* <DEDUP_REMOVED lines=15> */
.L_x_3417:


//--------------------- .text._Z35group_norm_nhwc_bwd_one_pass_kernelI11Bf16IOFp16WLi512ELi24ELi384EEv26Group_norm_nhwc_bwd_params --------------------------
	.section	.text._Z35group_norm_nhwc_bwd_one_pass_kernelI11Bf16IOFp16WLi512ELi24ELi384EEv26Group_norm_nhwc_bwd_params,"ax",@progbits
	.align	128
        .global         _Z35group_norm_nhwc_bwd_one_pass_kernelI11Bf16IOFp16WLi512ELi24ELi384EEv26Group_norm_nhwc_bwd_params
        .type           _Z35group_norm_nhwc_bwd_one_pass_kernelI11Bf16IOFp16WLi512ELi24ELi384EEv26Group_norm_nhwc_bwd_params,@function
        .size           _Z35group_norm_nhwc_bwd_one_pass_kernelI11Bf16IOFp16WLi512ELi24ELi384EEv26Group_norm_nhwc_bwd_params,(.L_x_3418 - _Z35group_norm_nhwc_bwd_one_pass_kernelI11Bf16IOFp16WLi512ELi24ELi384EEv26Group_norm_nhwc_bwd_params)
        .other          _Z35group_norm_nhwc_bwd_one_pass_kernelI11Bf16IOFp16WLi512ELi24ELi384EEv26Group_norm_nhwc_bwd_params,@"STO_CUDA_ENTRY STV_DEFAULT"
_Z35group_norm_nhwc_bwd_one_pass_kernelI11Bf16IOFp16WLi512ELi24ELi384EEv26Group_norm_nhwc_bwd_params:
.text._Z35group_norm_nhwc_bwd_one_pass_kernelI11Bf16IOFp16WLi512ELi24ELi384EEv26Group_norm_nhwc_bwd_params:
        /* <DEDUP_REMOVED lines=22> */
.L_x_612:
[----:B-1----:R-:W1:Y:S01]  /*0160*/  LDC R10, c[0x0][0x410] ;  /* 0x00010400ff0a7b82 */ /* 0x002e620000000800 */
[----:B--2---:R-:W2:Y:S01]  /*0170*/  LDCU UR4, c[0x0][0x41c] ;  /* 0x00008380ff0477ac */ /* 0x004ea20008000800 */
[----:B------:R-:W-:Y:S02]  /*0180*/  ISETP.GE.AND P2, PT, R75, RZ, PT ;  /* 0x000000ff4b00720c */ /* 0x000fe40003f46270 */
[----:B------:R-:W-:Y:S01]  /*0190*/  CS2R R70, SRZ ;  /* 0x0000000000467805 */ /* 0x000fe2000001ff00 */
[----:B---3--:R-:W3:Y:S01]  /*01a0*/  LDCU.128 UR8, c[0x0][0x400] ;  /* 0x00008000ff0877ac */ /* 0x008ee20008000c00 */
[----:B-1----:R-:W-:-:S04]  /*01b0*/  IABS R7, R10 ;  /* 0x0000000a00077213 */ /* 0x002fc80000000000 */
[----:B------:R-:W1:Y:S08]  /*01c0*/  I2F.RP R6, R7 ;  /* 0x0000000700067306 */ /* 0x000e700000209400 */
[----:B-1----:R-:W1:Y:S02]  /*01d0*/  MUFU.RCP R6, R6 ;  /* 0x0000000600067308 */ /* 0x002e640000001000 */
[----:B-1----:R-:W-:-:S06]  /*01e0*/  IADD3 R4, PT, PT, R6, 0xffffffe, RZ ;  /* 0x0ffffffe06047810 */ /* 0x002fcc0007ffe0ff */
[----:B------:R1:W4:Y:S02]  /*01f0*/  F2I.FTZ.U32.TRUNC.NTZ R5, R4 ;  /* 0x0000000400057305 */ /* 0x000324000021f000 */
[----:B-1----:R-:W-:Y:S02]  /*0200*/  MOV R4, RZ ;  /* 0x000000ff00047202 */ /* 0x002fe40000000f00 */
[----:B----4-:R-:W-:-:S05]  /*0210*/  IADD3 R8, PT, PT, RZ, -R5, RZ ;  /* 0x80000005ff087210 */ /* 0x010fca0007ffe0ff */
[----:B------:R-:W-:Y:S01]  /*0220*/  IMAD R3, R8, R7, RZ ;  /* 0x0000000708037224 */ /* 0x000fe200078e02ff */
[----:B------:R-:W-:-:S03]  /*0230*/  IABS R8, R75 ;  /* 0x0000004b00087213 */ /* 0x000fc60000000000 */
[----:B------:R-:W-:Y:S02]  /*0240*/  IMAD.HI.U32 R5, R5, R3, R4 ;  /* 0x0000000305057227 */ /* 0x000fe400078e0004 */
[----:B------:R-:W2:Y:S04]  /*0250*/  S2R R3, SR_CTAID.X ;  /* 0x0000000000037919 */ /* 0x000ea80000002500 */
[----:B------:R-:W-:-:S05]  /*0260*/  IMAD.HI.U32 R5, R5, R8, RZ ;  /* 0x0000000805057227 */ /* 0x000fca00078e00ff */
[----:B------:R-:W-:-:S05]  /*0270*/  IADD3 R6, PT, PT, -R5, RZ, RZ ;  /* 0x000000ff05067210 */ /* 0x000fca0007ffe1ff */
[----:B------:R-:W-:Y:S01]  /*0280*/  IMAD R4, R7, R6, R8 ;  /* 0x0000000607047224 */ /* 0x000fe200078e0208 */
[----:B------:R-:W-:-:S04]  /*0290*/  LOP3.LUT R6, R75, R10, RZ, 0x3c, !PT ;  /* 0x0000000a4b067212 */ /* 0x000fc800078e3cff */
[----:B------:R-:W-:Y:S02]  /*02a0*/  ISETP.GT.U32.AND P4, PT, R7, R4, PT ;  /* 0x000000040700720c */ /* 0x000fe40003f84070 */
[----:B------:R-:W-:Y:S01]  /*02b0*/  ISETP.GE.AND P3, PT, R6, RZ, PT ;  /* 0x000000ff0600720c */ /* 0x000fe20003f66270 */
[----:B--2---:R-:W-:-:S10]  /*02c0*/  IMAD R23, R3, UR4, R74 ;  /* 0x0000000403177c24 */ /* 0x004fd4000f8e024a */
[-C--:B------:R-:W-:Y:S02]  /*02d0*/  @!P4 IADD3 R4, PT, PT, R4, -R7.reuse, RZ ;  /* 0x800000070404c210 */ /* 0x080fe40007ffe0ff */
[----:B------:R-:W-:Y:S02]  /*02e0*/  CS2R R68, SRZ ;  /* 0x0000000000447805 */ /* 0x000fe4000001ff00 */
[----:B------:R-:W-:Y:S01]  /*02f0*/  @!P4 IADD3 R5, PT, PT, R5, 0x1, RZ ;  /* 0x000000010505c810 */ /* 0x000fe20007ffe0ff */
[----:B------:R-:W1:Y:S01]  /*0300*/  LDCU.U8 UR4, c[0x0][0x414] ;  /* 0x00008280ff0477ac */ /* 0x000e620008000000 */
[----:B------:R-:W-:Y:S02]  /*0310*/  ISETP.GE.U32.AND P1, PT, R4, R7, PT ;  /* 0x000000070400720c */ /* 0x000fe40003f26070 */
[----:B---3--:R-:W-:Y:S02]  /*0320*/  ISETP.GE.U32.AND P0, PT, R23, UR8, PT ;  /* 0x0000000817007c0c */ /* 0x008fe4000bf06070 */
[----:B------:R-:W-:-:S02]  /*0330*/  SHF.R.S32.HI R13, RZ, 0x1f, R23 ;  /* 0x0000001fff0d7819 */ /* 0x000fc40000011417 */
[-C--:B------:R-:W-:Y:S02]  /*0340*/  ISETP.GT.U32.AND P5, PT, R7, R4.reuse, PT ;  /* 0x000000040700720c */ /* 0x080fe40003fa4070 */
[----:B------:R-:W-:Y:S02]  /*0350*/  ISETP.GE.AND.EX P0, PT, R13, UR9, PT, P0 ;  /* 0x000000090d007c0c */ /* 0x000fe4000bf06300 */
[----:B------:R-:W-:Y:S02]  /*0360*/  IADD3 R7, PT, PT, R4, -R7, RZ ;  /* 0x8000000704077210 */ /* 0x000fe40007ffe0ff */
[----:B------:R-:W-:Y:S02]  /*0370*/  IADD3 R11, PT, PT, R23, 0x20, RZ ;  /* 0x00000020170b7810 */ /* 0x000fe40007ffe0ff */
[----:B------:R-:W-:Y:S02]  /*0380*/  SEL R4, R7, R4, !P5 ;  /* 0x0000000407047207 */ /* 0x000fe40006800000 */
[----:B------:R-:W-:-:S02]  /*0390*/  @P1 IADD3 R5, PT, PT, R5, 0x1, RZ ;  /* 0x0000000105051810 */ /* 0x000fc40007ffe0ff */
[----:B------:R-:W-:Y:S02]  /*03a0*/  ISETP.GE.U32.AND P1, PT, R11, UR8, PT ;  /* 0x000000080b007c0c */ /* 0x000fe4000bf26070 */
[----:B------:R-:W-:Y:S01]  /*03b0*/  SHF.R.S32.HI R17, RZ, 0x1f, R11 ;  /* 0x0000001fff117819 */ /* 0x000fe2000001140b */
[----:B------:R-:W2:Y:S01]  /*03c0*/  @!P0 LDC.64 R14, c[0x0][0x3f8] ;  /* 0x0000fe00ff0e8b82 */ /* 0x000ea20000000a00 */
[----:B------:R-:W-:Y:S02]  /*03d0*/  ISETP.NE.AND P4, PT, R10, RZ, PT ;  /* 0x000000ff0a00720c */ /* 0x000fe40003f85270 */
[----:B------:R-:W-:Y:S02]  /*03e0*/  LOP3.LUT R7, RZ, R10, RZ, 0x33, !PT ;  /* 0x0000000aff077212 */ /* 0x000fe400078e33ff */
[----:B------:R-:W-:Y:S02]  /*03f0*/  @!P2 IADD3 R4, PT, PT, -R4, RZ, RZ ;  /* 0x000000ff0404a210 */ /* 0x000fe40007ffe1ff */
[----:B------:R-:W-:Y:S01]  /*0400*/  ISETP.GE.AND.EX P1, PT, R17, UR9, PT, P1 ;  /* 0x0000000911007c0c */ /* 0x000fe2000bf26310 */
[----:B------:R-:W3:Y:S01]  /*0410*/  @!P0 LDC.64 R24, c[0x0][0x3a0] ;  /* 0x0000e800ff188b82 */ /* 0x000ee20000000a00 */
[----:B------:R-:W-:-:S02]  /*0420*/  SEL R115, R7, R4, !P4 ;  /* 0x0000000407737207 */ /* 0x000fc40006000000 */
[----:B------:R-:W-:-:S03]  /*0430*/  @!P3 IADD3 R5, PT, PT, -R5, RZ, RZ ;  /* 0x000000ff0505b210 */ /* 0x000fc60007ffe1ff */
[----:B------:R-:W-:Y:S01]  /*0440*/  IMAD R9, R115, 0x18, RZ ;  /* 0x0000001873097824 */ /* 0x000fe200078e02ff */
[----:B------:R-:W-:Y:S01]  /*0450*/  SEL R5, R7, R5, !P4 ;  /* 0x0000000507057207 */ /* 0x000fe20006000000 */
[----:B------:R-:W4:Y:S03]  /*0460*/  @!P0 LDC.64 R26, c[0x0][0x398] ;  /* 0x0000e600ff1a8b82 */ /* 0x000f260000000a00 */
[C---:B------:R-:W-:Y:S02]  /*0470*/  IADD3 R116, P2, PT, R9.reuse, R2, RZ ;  /* 0x0000000209747210 */ /* 0x040fe40007f5e0ff */
[----:B------:R-:W-:Y:S02]  /*0480*/  SHF.R.S32.HI R2, RZ, 0x1f, R5 ;  /* 0x0000001fff027819 */ /* 0x000fe40000011405 */
[----:B------:R-:W-:Y:S01]  /*0490*/  LEA.HI.X.SX32 R117, R9, RZ, 0x1, P2 ;  /* 0x000000ff09757211 */ /* 0x000fe200010f0eff */
[----:B0-----:R-:W5:Y:S02]  /*04a0*/  @!P1 LDC.64 R20, c[0x0][0x3f8] ;  /* 0x0000fe00ff149b82 */ /* 0x001f640000000a00 */
[----:B------:R-:W-:-:S02]  /*04b0*/  IMAD R2, R2, UR10, RZ ;  /* 0x0000000a02027c24 */ /* 0x000fc4000f8e02ff */
[----:B------:R-:W-:-:S04]  /*04c0*/  IMAD.WIDE.U32 R116, R5, UR10, R116 ;  /* 0x0000000a05747c25 */ /* 0x000fc8000f8e0074 */
[----:B------:R-:W-:Y:S01]  /*04d0*/  IMAD R119, R5, UR11, R2 ;  /* 0x0000000b05777c24 */ /* 0x000fe2000f8e0202 */
[----:B------:R-:W-:Y:S01]  /*04e0*/  @!P0 MOV R118, R116 ;  /* 0x0000007400768202 */ /* 0x000fe20000000f00 */
[-C--:B--2---:R-:W-:Y:S01]  /*04f0*/  @!P0 IMAD R2, R13, R14.reuse, RZ ;  /* 0x0000000e0d028224 */ /* 0x084fe200078e02ff */
[----:B------:R-:W-:Y:S01]  /*0500*/  IADD3 R13, PT, PT, R23, 0x40, RZ ;  /* 0x00000040170d7810 */ /* 0x000fe20007ffe0ff */
[----:B------:R-:W2:Y:S01]  /*0510*/  @!P1 LDC.64 R28, c[0x0][0x3a0] ;  /* 0x0000e800ff1c9b82 */ /* 0x000ea20000000a00 */
[----:B------:R-:W-:Y:S01]  /*0520*/  IADD3 R119, PT, PT, R117, R119, RZ ;  /* 0x0000007775777210 */ /* 0x000fe20007ffe0ff */
[----:B------:R-:W-:Y:S01]  /*0530*/  @!P0 IMAD R7, R23, R15, R2 ;  /* 0x0000000f17078224 */ /* 0x000fe200078e0202 */
[----:B------:R-:W-:Y:S02]  /*0540*/  ISETP.GE.U32.AND P3, PT, R13, UR8, PT ;  /* 0x000000080d007c0c */ /* 0x000fe4000bf66070 */
[----:B------:R-:W-:Y:S01]  /*0550*/  SHF.R.S32.HI R19, RZ, 0x1f, R13 ;  /* 0x0000001fff137819 */ /* 0x000fe2000001140d */
[C---:B------:R-:W-:Y:S01]  /*0560*/  @!P0 IMAD.WIDE.U32 R4, R23.reuse, R14, R118 ;  /* 0x0000000e17048225 */ /* 0x040fe200078e0076 */
[----:B------:R-:W-:Y:S01]  /*0570*/  IADD3 R15, PT, PT, R23, 0x60, RZ ;  /* 0x00000060170f7810 */ /* 0x000fe20007ffe0ff */
[----:B------:R-:W0:Y:S01]  /*0580*/  @!P1 LDC.64 R30, c[0x0][0x398] ;  /* 0x0000e600ff1e9b82 */ /* 0x000e220000000a00 */
[----:B------:R-:W-:-:S02]  /*0590*/  ISETP.GE.AND.EX P3, PT, R19, UR9, PT, P3 ;  /* 0x0000000913007c0c */ /* 0x000fc4000bf66330 */
[----:B------:R-:W-:Y:S01]  /*05a0*/  ISETP.GE.U32.AND P4, PT, R15, UR8, PT ;  /* 0x000000080f007c0c */ /* 0x000fe2000bf86070 */
[----:B-----5:R-:W-:Y:S01]  /*05b0*/  @!P1 IMAD R8, R17, R20, RZ ;  /* 0x0000001411089224 */ /* 0x020fe200078e02ff */
[----:B------:R-:W-:Y:S02]  /*05c0*/  @!P0 IADD3 R5, PT, PT, R5, R7, RZ ;  /* 0x0000000705058210 */ /* 0x000fe40007ffe0ff */
[----:B------:R-:W-:Y:S01]  /*05d0*/  @!P1 MOV R9, R119 ;  /* 0x0000007700099202 */ /* 0x000fe20000000f00 */
[----:B------:R-:W-:Y:S01]  /*05e0*/  @!P1 IMAD R17, R11, R21, R8 ;  /* 0x000000150b119224 */ /* 0x000fe200078e0208 */
[----:B------:R-:W-:Y:S02]  /*05f0*/  SHF.R.S32.HI R21, RZ, 0x1f, R15 ;  /* 0x0000001fff157819 */ /* 0x000fe4000001140f */
[----:B------:R-:W-:Y:S02]  /*0600*/  @!P1 MOV R8, R116 ;  /* 0x0000007400089202 */ /* 0x000fe40000000f00 */
[----:B------:R-:W-:Y:S01]  /*0610*/  ISETP.GE.AND.EX P4, PT, R21, UR9, PT, P4 ;  /* 0x0000000915007c0c */ /* 0x000fe2000bf86340 */
[----:B------:R-:W5:Y:S01]  /*0620*/  @!P3 LDC.64 R32, c[0x0][0x3f8] ;  /* 0x0000fe00ff20bb82 */ /* 0x000f620000000a00 */
[C---:B------:R-:W-:Y:S01]  /*0630*/  @!P0 SHF.L.U32 R7, R4.reuse, 0x1, RZ ;  /* 0x0000000104078819 */ /* 0x040fe200000006ff */
[----:B------:R-:W-:Y:S01]  /*0640*/  @!P1 IMAD.WIDE.U32 R8, R11, R20, R8 ;  /* 0x000000140b089225 */ /* 0x000fe200078e0008 */
[----:B------:R-:W-:-:S02]  /*0650*/  @!P0 SHF.L.U64.HI R2, R4, 0x1, R5 ;  /* 0x0000000104028819 */ /* 0x000fc40000010205 */
[C---:B---3--:R-:W-:Y:S02]  /*0660*/  @!P0 IADD3 R4, P2, PT, R7.reuse, R24, RZ ;  /* 0x0000001807048210 */ /* 0x048fe40007f5e0ff */
[----:B----4-:R-:W-:Y:S01]  /*0670*/  @!P0 IADD3 R6, P5, PT, R7, R26, RZ ;  /* 0x0000001a07068210 */ /* 0x010fe20007fbe0ff */
[----:B------:R-:W3:Y:S01]  /*0680*/  @!P3 LDC.64 R34, c[0x0][0x3a0] ;  /* 0x0000e800ff22bb82 */ /* 0x000ee20000000a00 */
[C---:B------:R-:W-:Y:S02]  /*0690*/  @!P0 IADD3.X R5, PT, PT, R2.reuse, R25, RZ, P2, !PT ;  /* 0x0000001902058210 */ /* 0x040fe400017fe4ff */
[----:B------:R-:W-:Y:S02]  /*06a0*/  @!P0 IADD3.X R7, PT, PT, R2, R27, RZ, P5, !PT ;  /* 0x0000001b02078210 */ /* 0x000fe40002ffe4ff */
[----:B------:R-:W-:Y:S01]  /*06b0*/  @!P1 IADD3 R9, PT, PT, R9, R17, RZ ;  /* 0x0000001109099210 */ /* 0x000fe20007ffe0ff */
[----:B------:R5:W4:Y:S01]  /*06c0*/  @!P0 LDG.E R71, desc[UR6][R4.64] ;  /* 0x0000000604478981 */ /* 0x000b22000c1e1900 */
[C---:B------:R-:W-:Y:S01]  /*06d0*/  @!P1 SHF.L.U32 R11, R8.reuse, 0x1, RZ ;  /* 0x00000001080b9819 */ /* 0x040fe200000006ff */
[----:B------:R-:W1:Y:S01]  /*06e0*/  @!P4 LDC.64 R36, c[0x0][0x3f8] ;  /* 0x0000fe00ff24cb82 */ /* 0x000e620000000a00 */
[----:B------:R-:W-:Y:S01]  /*06f0*/  @!P1 SHF.L.U64.HI R2, R8, 0x1, R9 ;  /* 0x0000000108029819 */ /* 0x000fe20000010209 */
[----:B------:R5:W4:Y:S01]  /*0700*/  @!P0 LDG.E R70, desc[UR6][R6.64] ;  /* 0x0000000606468981 */ /* 0x000b22000c1e1900 */
[----:B--2---:R-:W-:-:S02]  /*0710*/  @!P1 IADD3 R8, P0, PT, R11, R28, RZ ;  /* 0x0000001c0b089210 */ /* 0x004fc40007f1e0ff */
[----:B0-----:R-:W-:Y:S02]  /*0720*/  @!P1 IADD3 R10, P2, PT, R11, R30, RZ ;  /* 0x0000001e0b0a9210 */ /* 0x001fe40007f5e0ff */
[----:B------:R-:W-:Y:S01]  /*0730*/  IADD3 R17, PT, PT, R23, 0x80, RZ ;  /* 0x0000008017117810 */ /* 0x000fe20007ffe0ff */
[----:B-----5:R-:W-:Y:S01]  /*0740*/  @!P3 IMAD R4, R19, R32, RZ ;  /* 0x000000201304b224 */ /* 0x020fe200078e02ff */
[C---:B------:R-:W-:Y:S02]  /*0750*/  @!P1 IADD3.X R9, PT, PT, R2.reuse, R29, RZ, P0, !PT ;  /* 0x0000001d02099210 */ /* 0x040fe400007fe4ff */
[----:B------:R-:W-:Y:S01]  /*0760*/  @!P1 IADD3.X R11, PT, PT, R2, R31, RZ, P2, !PT ;  /* 0x0000001f020b9210 */ /* 0x000fe200017fe4ff */
[----:B------:R-:W-:Y:S01]  /*0770*/  @!P3 IMAD R5, R13, R33, R4 ;  /* 0x000000210d05b224 */ /* 0x000fe200078e0204 */
[----:B------:R-:W-:Y:S01]  /*0780*/  @!P3 MOV R6, R116 ;  /* 0x000000740006b202 */ /* 0x000fe20000000f00 */
[----:B------:R-:W0:Y:S01]  /*0790*/  @!P3 LDC.64 R30, c[0x0][0x398] ;  /* 0x0000e600ff1ebb82 */ /* 0x000e220000000a00 */
[----:B------:R-:W-:Y:S01]  /*07a0*/  @!P3 MOV R7, R119 ;  /* 0x000000770007b202 */ /* 0x000fe20000000f00 */
[----:B------:R2:W5:Y:S01]  /*07b0*/  @!P1 LDG.E R69, desc[UR6][R8.64] ;  /* 0x0000000608459981 */ /* 0x000562000c1e1900 */
[----:B------:R-:W-:-:S02]  /*07c0*/  ISETP.GE.U32.AND P0, PT, R17, UR8, PT ;  /* 0x0000000811007c0c */ /* 0x000fc4000bf06070 */
[----:B------:R-:W-:Y:S01]  /*07d0*/  SHF.R.S32.HI R25, RZ, 0x1f, R17 ;  /* 0x0000001fff197819 */ /* 0x000fe20000011411 */
[----:B------:R-:W-:Y:S01]  /*07e0*/  @!P3 IMAD.WIDE.U32 R6, R13, R32, R6 ;  /* 0x000000200d06b225 */ /* 0x000fe200078e0006 */
[----:B------:R-:W-:Y:S01]  /*07f0*/  MOV R4, RZ ;  /* 0x000000ff00047202 */ /* 0x000fe20000000f00 */
[----:B------:R-:W0:Y:S01]  /*0800*/  @!P4 LDC.64 R32, c[0x0][0x3a0] ;  /* 0x0000e800ff20cb82 */ /* 0x000e220000000a00 */
[----:B------:R-:W-:Y:S02]  /*0810*/  ISETP.GE.AND.EX P0, PT, R25, UR9, PT, P0 ;  /* 0x0000000919007c0c */ /* 0x000fe4000bf06300 */
[----:B------:R-:W-:Y:S02]  /*0820*/  @!P3 IADD3 R5, PT, PT, R7, R5, RZ ;  /* 0x000000050705b210 */ /* 0x000fe40007ffe0ff */
[C---:B------:R-:W-:Y:S01]  /*0830*/  @!P3 SHF.L.U32 R29, R6.reuse, 0x1, RZ ;  /* 0x00000001061db819 */ /* 0x040fe200000006ff */
[----:B------:R0:W5:Y:S01]  /*0840*/  @!P1 LDG.E R4, desc[UR6][R10.64] ;  /* 0x000000060a049981 */ /* 0x000162000c1e1900 */
[----:B------:R-:W-:Y:S01]  /*0850*/  @!P3 SHF.L.U64.HI R2, R6, 0x1, R5 ;  /* 0x000000010602b819 */ /* 0x000fe20000010205 */
[----:B-1----:R-:W-:Y:S01]  /*0860*/  @!P4 IMAD R6, R21, R36, RZ ;  /* 0x000000241506c224 */ /* 0x002fe200078e02ff */
[----:B------:R-:W-:-:S03]  /*0870*/  @!P4 MOV R7, R119 ;  /* 0x000000770007c202 */ /* 0x000fc60000000f00 */
[----:B--2---:R-:W-:Y:S01]  /*0880*/  @!P4 IMAD R9, R15, R37, R6 ;  /* 0x000000250f09c224 */ /* 0x004fe200078e0206 */
[----:B------:R-:W-:Y:S01]  /*0890*/  @!P4 MOV R6, R116 ;  /* 0x000000740006c202 */ /* 0x000fe20000000f00 */
[----:B------:R-:W1:Y:S01]  /*08a0*/  @!P0 LDC.64 R38, c[0x0][0x3f8] ;  /* 0x0000fe00ff268b82 */ /* 0x000e620000000a00 */
[----:B------:R-:W-:Y:S02]  /*08b0*/  IADD3 R19, PT, PT, R23, 0xa0, RZ ;  /* 0x000000a017137810 */ /* 0x000fe40007ffe0ff */
[----:B---3--:R-:W-:Y:S01]  /*08c0*/  @!P3 IADD3 R12, P1, PT, R29, R34, RZ ;  /* 0x000000221d0cb210 */ /* 0x008fe20007f3e0ff */
[----:B------:R-:W-:Y:S01]  /*08d0*/  @!P4 IMAD.WIDE.U32 R6, R15, R36, R6 ;  /* 0x000000240f06c225 */ /* 0x000fe200078e0006 */
[----:B------:R-:W-:Y:S02]  /*08e0*/  ISETP.GE.U32.AND P2, PT, R19, UR8, PT ;  /* 0x0000000813007c0c */ /* 0x000fe4000bf46070 */
[----:B------:R-:W-:Y:S01]  /*08f0*/  SHF.R.S32.HI R27, RZ, 0x1f, R19 ;  /* 0x0000001fff1b7819 */ /* 0x000fe20000011413 */
[----:B------:R-:W2:Y:S01]  /*0900*/  @!P0 LDC.64 R36, c[0x0][0x3a0] ;  /* 0x0000e800ff248b82 */ /* 0x000ea20000000a00 */
[----:B------:R-:W-:-:S02]  /*0910*/  @!P3 IADD3.X R13, PT, PT, R2, R35, RZ, P1, !PT ;  /* 0x00000023020db210 */ /* 0x000fc40000ffe4ff */
[----:B0-----:R-:W-:Y:S02]  /*0920*/  @!P3 IADD3 R8, P1, PT, R29, R30, RZ ;  /* 0x0000001e1d08b210 */ /* 0x001fe40007f3e0ff */
[----:B------:R-:W-:Y:S02]  /*0930*/  IADD3 R21, PT, PT, R23, 0xc0, RZ ;  /* 0x000000c017157810 */ /* 0x000fe40007ffe0ff */
[----:B------:R-:W-:Y:S01]  /*0940*/  ISETP.GE.AND.EX P2, PT, R27, UR9, PT, P2 ;  /* 0x000000091b007c0c */ /* 0x000fe2000bf46320 */
[----:B------:R-:W0:Y:S01]  /*0950*/  @!P4 LDC.64 R34, c[0x0][0x398] ;  /* 0x0000e600ff22cb82 */ /* 0x000e220000000a00 */
[----:B------:R-:W-:Y:S02]  /*0960*/  @!P4 IADD3 R7, PT, PT, R7, R9, RZ ;  /* 0x000000090707c210 */ /* 0x000fe40007ffe0ff */
[----:B------:R-:W-:Y:S02]  /*0970*/  @!P3 IADD3.X R9, PT, PT, R2, R31, RZ, P1, !PT ;  /* 0x0000001f0209b210 */ /* 0x000fe40000ffe4ff */
[----:B------:R-:W-:-:S02]  /*0980*/  ISETP.GE.U32.AND P1, PT, R21, UR8, PT ;  /* 0x0000000815007c0c */ /* 0x000fc4000bf26070 */
[----:B------:R-:W-:Y:S02]  /*0990*/  SHF.R.S32.HI R29, RZ, 0x1f, R21 ;  /* 0x0000001fff1d7819 */ /* 0x000fe40000011415 */
[----:B------:R-:W-:Y:S02]  /*09a0*/  MOV R5, RZ ;  /* 0x000000ff00057202 */ /* 0x000fe40000000f00 */
[----:B------:R-:W-:Y:S01]  /*09b0*/  ISETP.GE.AND.EX P1, PT, R29, UR9, PT, P1 ;  /* 0x000000091d007c0c */ /* 0x000fe2000bf26310 */
[----:B------:R-:W3:Y:S01]  /*09c0*/  @!P2 LDC.64 R40, c[0x0][0x3f8] ;  /* 0x0000fe00ff28ab82 */ /* 0x000ee20000000a00 */
[C---:B------:R-:W-:Y:S02]  /*09d0*/  @!P4 SHF.L.U32 R31, R6.reuse, 0x1, RZ ;  /* 0x00000001061fc819 */ /* 0x040fe400000006ff */
[----:B------:R1:W5:Y:S01]  /*09e0*/  @!P3 LDG.E R5, desc[UR6][R12.64] ;  /* 0x000000060c05b981 */ /* 0x000362000c1e1900 */
[----:B------:R-:W-:Y:S02]  /*09f0*/  @!P4 SHF.L.U64.HI R2, R6, 0x1, R7 ;  /* 0x000000010602c819 */ /* 0x000fe40000010207 */
[----:B------:R-:W-:-:S02]  /*0a00*/  @!P4 IADD3 R10, P5, PT, R31, R32, RZ ;  /* 0x000000201f0ac210 */ /* 0x000fc40007fbe0ff */
[----:B------:R-:W-:Y:S02]  /*0a10*/  @!P0 MOV R14, R116 ;  /* 0x00000074000e8202 */ /* 0x000fe40000000f00 */
[----:B------:R-:W-:Y:S01]  /*0a20*/  @!P0 MOV R15, R119 ;  /* 0x00000077000f8202 */ /* 0x000fe20000000f00 */
[-C--:B-1----:R-:W-:Y:S01]  /*0a30*/  @!P0 IMAD R12, R25, R38.reuse, RZ ;  /* 0x00000026190c8224 */ /* 0x082fe200078e02ff */
[----:B------:R-:W-:Y:S01]  /*0a40*/  @!P4 IADD3.X R11, PT, PT, R2, R33, RZ, P5, !PT ;  /* 0x00000021020bc210 */ /* 0x000fe20002ffe4ff */
[C---:B------:R-:W-:Y:S01]  /*0a50*/  @!P0 IMAD.WIDE.U32 R14, R17.reuse, R38, R14 ;  /* 0x00000026110e8225 */ /* 0x040fe200078e000e */
[----:B------:R-:W1:Y:S01]  /*0a60*/  @!P0 LDC.64 R32, c[0x0][0x398] ;  /* 0x0000e600ff208b82 */ /* 0x000e620000000a00 */
[----:B------:R-:W-:Y:S02]  /*0a70*/  CS2R R6, SRZ ;  /* 0x0000000000067805 */ /* 0x000fe4000001ff00 */
[----:B------:R-:W-:-:S04]  /*0a80*/  @!P0 IMAD R13, R17, R39, R12 ;  /* 0x00000027110d8224 */ /* 0x000fc800078e020c */
[----:B------:R2:W5:Y:S01]  /*0a90*/  @!P3 LDG.E R6, desc[UR6][R8.64] ;  /* 0x000000060806b981 */ /* 0x000562000c1e1900 */
[----:B------:R-:W1:Y:S01]  /*0aa0*/  @!P1 LDC.64 R38, c[0x0][0x3f8] ;  /* 0x0000fe00ff269b82 */ /* 0x000e620000000a00 */
[----:B0-----:R-:W-:Y:S02]  /*0ab0*/  @!P4 IADD3 R12, P3, PT, R31, R34, RZ ;  /* 0x000000221f0cc210 */ /* 0x001fe40007f7e0ff */
[----:B------:R-:W-:Y:S01]  /*0ac0*/  @!P0 IADD3 R15, PT, PT, R15, R13, RZ ;  /* 0x0000000d0f0f8210 */ /* 0x000fe20007ffe0ff */
[----:B---3--:R-:W-:Y:S01]  /*0ad0*/  @!P2 IMAD R16, R27, R40, RZ ;  /* 0x000000281b10a224 */ /* 0x008fe200078e02ff */
[----:B------:R-:W-:Y:S01]  /*0ae0*/  @!P0 SHF.L.U32 R17, R14, 0x1, RZ ;  /* 0x000000010e118819 */ /* 0x000fe200000006ff */
[----:B------:R0:W3:Y:S01]  /*0af0*/  @!P4 LDG.E R7, desc[UR6][R10.64] ;  /* 0x000000060a07c981 */ /* 0x0000e2000c1e1900 */
[----:B------:R-:W-:Y:S02]  /*0b00*/  @!P4 IADD3.X R13, PT, PT, R2, R35, RZ, P3, !PT ;  /* 0x00000023020dc210 */ /* 0x000fe40001ffe4ff */
[----:B------:R-:W-:-:S02]  /*0b10*/  @!P0 SHF.L.U64.HI R2, R14, 0x1, R15 ;  /* 0x000000010e028819 */ /* 0x000fc4000001020f */
[----:B--2---:R-:W-:Y:S02]  /*0b20*/  CS2R R8, SRZ ;  /* 0x0000000000087805 */ /* 0x004fe4000001ff00 */
[----:B------:R-:W-:Y:S01]  /*0b30*/  @!P0 IADD3 R14, P3, PT, R17, R36, RZ ;  /* 0x00000024110e8210 */ /* 0x000fe20007f7e0ff */
[----:B------:R-:W2:Y:S03]  /*0b40*/  @!P2 LDC.64 R34, c[0x0][0x3a0] ;  /* 0x0000e800ff22ab82 */ /* 0x000ea60000000a00 */
[----:B------:R-:W-:Y:S01]  /*0b50*/  @!P0 IADD3.X R15, PT, PT, R2, R37, RZ, P3, !PT ;  /* 0x00000025020f8210 */ /* 0x000fe20001ffe4ff */
[----:B------:R1:W3:Y:S01]  /*0b60*/  @!P4 LDG.E R8, desc[UR6][R12.64] ;  /* 0x000000060c08c981 */ /* 0x0002e2000c1e1900 */
[----:B0-----:R-:W-:-:S03]  /*0b70*/  @!P2 MOV R10, R116 ;  /* 0x00000074000aa202 */ /* 0x001fc60000000f00 */
[----:B------:R-:W0:Y:S01]  /*0b80*/  @!P2 LDC.64 R36, c[0x0][0x398] ;  /* 0x0000e600ff24ab82 */ /* 0x000e220000000a00 */
[----:B------:R-:W-:Y:S01]  /*0b90*/  @!P2 MOV R11, R119 ;  /* 0x00000077000ba202 */ /* 0x000fe20000000f00 */
[----:B------:R-:W-:Y:S01]  /*0ba0*/  @!P2 IMAD R31, R19, R41, R16 ;  /* 0x00000029131fa224 */ /* 0x000fe200078e0210 */
[----:B------:R-:W-:Y:S01]  /*0bb0*/  IADD3 R27, PT, PT, R23, 0xe0, RZ ;  /* 0x000000e0171b7810 */ /* 0x000fe20007ffe0ff */
[----:B------:R0:W3:Y:S01]  /*0bc0*/  @!P0 LDG.E R9, desc[UR6][R14.64] ;  /* 0x000000060e098981 */ /* 0x0000e2000c1e1900 */
[----:B-1----:R-:W-:Y:S01]  /*0bd0*/  @!P0 IADD3 R16, P4, PT, R17, R32, RZ ;  /* 0x0000002011108210 */ /* 0x002fe20007f9e0ff */
[----:B------:R-:W-:Y:S01]  /*0be0*/  @!P1 IMAD R12, R29, R38, RZ ;  /* 0x000000261d0c9224 */ /* 0x000fe200078e02ff */
[----:B------:R-:W-:Y:S01]  /*0bf0*/  ISETP.GE.U32.AND P3, PT, R27, UR8, PT ;  /* 0x000000081b007c0c */ /* 0x000fe2000bf66070 */
[----:B------:R-:W-:Y:S01]  /*0c00*/  @!P2 IMAD.WIDE.U32 R10, R19, R40, R10 ;  /* 0x00000028130aa225 */ /* 0x000fe200078e000a */
[----:B------:R-:W-:Y:S01]  /*0c10*/  SHF.R.S32.HI R25, RZ, 0x1f, R27 ;  /* 0x0000001fff197819 */ /* 0x000fe2000001141b */
[----:B------:R-:W1:Y:S01]  /*0c20*/  @!P1 LDC.64 R40, c[0x0][0x398] ;  /* 0x0000e600ff289b82 */ /* 0x000e620000000a00 */
[----:B------:R-:W-:Y:S01]  /*0c30*/  @!P0 IADD3.X R17, PT, PT, R2, R33, RZ, P4, !PT ;  /* 0x0000002102118210 */ /* 0x000fe200027fe4ff */
[----:B------:R-:W-:Y:S01]  /*0c40*/  @!P1 IMAD R33, R21, R39, R12 ;  /* 0x0000002715219224 */ /* 0x000fe200078e020c */
[----:B------:R-:W-:-:S02]  /*0c50*/  @!P1 MOV R12, R116 ;  /* 0x00000074000c9202 */ /* 0x000fc40000000f00 */
[----:B------:R-:W-:Y:S02]  /*0c60*/  @!P1 MOV R13, R119 ;  /* 0x00000077000d9202 */ /* 0x000fe40000000f00 */
[----:B------:R-:W-:Y:S02]  /*0c70*/  ISETP.GE.AND.EX P3, PT, R25, UR9, PT, P3 ;  /* 0x0000000919007c0c */ /* 0x000fe4000bf66330 */
[----:B------:R-:W-:Y:S01]  /*0c80*/  @!P2 IADD3 R11, PT, PT, R11, R31, RZ ;  /* 0x0000001f0b0ba210 */ /* 0x000fe20007ffe0ff */
[----:B------:R-:W-:Y:S01]  /*0c90*/  @!P1 IMAD.WIDE.U32 R12, R21, R38, R12 ;  /* 0x00000026150c9225 */ /* 0x000fe200078e000c */
[C---:B------:R-:W-:Y:S01]  /*0ca0*/  @!P2 SHF.L.U32 R31, R10.reuse, 0x1, RZ ;  /* 0x000000010a1fa819 */ /* 0x040fe200000006ff */
[----:B------:R-:W1:Y:S01]  /*0cb0*/  @!P1 LDC.64 R38, c[0x0][0x3a0] ;  /* 0x0000e800ff269b82 */ /* 0x000e620000000a00 */
[----:B------:R-:W-:Y:S02]  /*0cc0*/  @!P2 SHF.L.U64.HI R2, R10, 0x1, R11 ;  /* 0x000000010a02a819 */ /* 0x000fe4000001020b */
[----:B------:R-:W-:-:S02]  /*0cd0*/  CS2R R10, SRZ ;  /* 0x00000000000a7805 */ /* 0x000fc4000001ff00 */
[----:B--2---:R-:W-:Y:S02]  /*0ce0*/  @!P2 IADD3 R18, P4, PT, R31, R34, RZ ;  /* 0x000000221f12a210 */ /* 0x004fe40007f9e0ff */
[----:B------:R-:W-:Y:S02]  /*0cf0*/  IADD3 R29, PT, PT, R23, 0x100, RZ ;  /* 0x00000100171d7810 */ /* 0x000fe40007ffe0ff */
[----:B------:R1:W2:Y:S01]  /*0d00*/  @!P0 LDG.E R10, desc[UR6][R16.64] ;  /* 0x00000006100a8981 */ /* 0x0002a2000c1e1900 */
[----:B0-----:R-:W-:Y:S01]  /*0d10*/  @!P2 IADD3 R20, P0, PT, R31, R36, RZ ;  /* 0x000000241f14a210 */ /* 0x001fe20007f1e0ff */
[----:B------:R-:W0:Y:S01]  /*0d20*/  @!P3 LDC.64 R42, c[0x0][0x3f8] ;  /* 0x0000fe00ff2abb82 */ /* 0x000e220000000a00 */
[----:B------:R-:W-:Y:S02]  /*0d30*/  IADD3 R31, PT, PT, R23, 0x120, RZ ;  /* 0x00000120171f7810 */ /* 0x000fe40007ffe0ff */
[----:B------:R-:W-:Y:S02]  /*0d40*/  @!P2 IADD3.X R19, PT, PT, R2, R35, RZ, P4, !PT ;  /* 0x000000230213a210 */ /* 0x000fe400027fe4ff */
[----:B------:R-:W-:-:S02]  /*0d50*/  ISETP.GE.U32.AND P4, PT, R29, UR8, PT ;  /* 0x000000081d007c0c */ /* 0x000fc4000bf86070 */
[----:B------:R-:W-:Y:S01]  /*0d60*/  SHF.R.S32.HI R15, RZ, 0x1f, R29 ;  /* 0x0000001fff0f7819 */ /* 0x000fe2000001141d */
[----:B------:R-:W4:Y:S01]  /*0d70*/  @!P3 LDC.64 R44, c[0x0][0x398] ;  /* 0x0000e600ff2cbb82 */ /* 0x000f220000000a00 */
[----:B------:R-:W-:Y:S01]  /*0d80*/  ISETP.GE.U32.AND P5, PT, R31, UR8, PT ;  /* 0x000000081f007c0c */ /* 0x000fe2000bfa6070 */
[----:B------:R0:W2:Y:S01]  /*0d90*/  @!P2 LDG.E R11, desc[UR6][R18.64] ;  /* 0x00000006120ba981 */ /* 0x0000a2000c1e1900 */
[----:B------:R-:W-:Y:S02]  /*0da0*/  SHF.R.S32.HI R35, RZ, 0x1f, R31 ;  /* 0x0000001fff237819 */ /* 0x000fe4000001141f */
[----:B------:R-:W-:Y:S02]  /*0db0*/  ISETP.GE.AND.EX P4, PT, R15, UR9, PT, P4 ;  /* 0x000000090f007c0c */ /* 0x000fe4000bf86340 */
[----:B------:R-:W-:Y:S02]  /*0dc0*/  ISETP.GE.AND.EX P5, PT, R35, UR9, PT, P5 ;  /* 0x0000000923007c0c */ /* 0x000fe4000bfa6350 */
[----:B------:R-:W-:-:S02]  /*0dd0*/  @!P1 IADD3 R33, PT, PT, R13, R33, RZ ;  /* 0x000000210d219210 */ /* 0x000fc40007ffe0ff */
[----:B------:R-:W-:Y:S02]  /*0de0*/  @!P1 SHF.L.U32 R13, R12, 0x1, RZ ;  /* 0x000000010c0d9819 */ /* 0x000fe400000006ff */
[----:B------:R-:W-:Y:S02]  /*0df0*/  @!P2 IADD3.X R21, PT, PT, R2, R37, RZ, P0, !PT ;  /* 0x000000250215a210 */ /* 0x000fe400007fe4ff */
[----:B------:R-:W-:Y:S01]  /*0e00*/  @!P1 SHF.L.U64.HI R2, R12, 0x1, R33 ;  /* 0x000000010c029819 */ /* 0x000fe20000010221 */
[----:B------:R-:W4:Y:S01]  /*0e10*/  @!P3 LDC.64 R36, c[0x0][0x3a0] ;  /* 0x0000e800ff24bb82 */ /* 0x000f220000000a00 */
[----:B-1----:R-:W-:-:S04]  /*0e20*/  @!P1 IADD3 R16, P0, PT, R13, R38, RZ ;  /* 0x000000260d109210 */ /* 0x002fc80007f1e0ff */
[----:B------:R-:W-:-:S03]  /*0e30*/  @!P1 IADD3.X R17, PT, PT, R2, R39, RZ, P0, !PT ;  /* 0x0000002702119210 */ /* 0x000fc600007fe4ff */
[----:B------:R-:W1:Y:S01]  /*0e40*/  @!P4 LDC.64 R46, c[0x0][0x3f8] ;  /* 0x0000fe00ff2ecb82 */ /* 0x000e620000000a00 */
[----:B0-----:R-:W-:Y:S01]  /*0e50*/  @!P3 IMAD R14, R25, R42, RZ ;  /* 0x0000002a190eb224 */ /* 0x001fe200078e02ff */
[----:B------:R-:W-:Y:S02]  /*0e60*/  @!P3 MOV R24, R116 ;  /* 0x000000740018b202 */ /* 0x000fe40000000f00 */
[----:B------:R-:W-:-:S04]  /*0e70*/  @!P3 MOV R25, R119 ;  /* 0x000000770019b202 */ /* 0x000fc80000000f00 */
[----:B------:R-:W0:Y:S01]  /*0e80*/  @!P5 LDC.64 R38, c[0x0][0x3f8] ;  /* 0x0000fe00ff26db82 */ /* 0x000e220000000a00 */
[----:B------:R-:W-:Y:S01]  /*0e90*/  MOV R12, RZ ;  /* 0x000000ff000c7202 */ /* 0x000fe20000000f00 */
[C---:B------:R-:W-:Y:S02]  /*0ea0*/  @!P3 IMAD R33, R27.reuse, R43, R14 ;  /* 0x0000002b1b21b224 */ /* 0x040fe400078e020e */
[----:B------:R-:W-:-:S03]  /*0eb0*/  @!P3 IMAD.WIDE.U32 R24, R27, R42, R24 ;  /* 0x0000002a1b18b225 */ /* 0x000fc600078e0018 */
[----:B------:R1:W2:Y:S01]  /*0ec0*/  @!P2 LDG.E R12, desc[UR6][R20.64] ;  /* 0x00000006140ca981 */ /* 0x0002a2000c1e1900 */
[----:B------:R-:W-:Y:S01]  /*0ed0*/  @!P1 IADD3 R18, P2, PT, R13, R40, RZ ;  /* 0x000000280d129210 */ /* 0x000fe20007f5e0ff */
[----:B------:R-:W0:Y:S01]  /*0ee0*/  @!P4 LDC.64 R42, c[0x0][0x398] ;  /* 0x0000e600ff2acb82 */ /* 0x000e220000000a00 */
[----:B------:R-:W-:Y:S02]  /*0ef0*/  MOV R13, RZ ;  /* 0x000000ff000d7202 */ /* 0x000fe40000000f00 */
[----:B------:R-:W-:Y:S02]  /*0f00*/  MOV R14, RZ ;  /* 0x000000ff000e7202 */ /* 0x000fe40000000f00 */
[----:B-1----:R-:W-:Y:S02]  /*0f10*/  @!P3 IADD3 R21, PT, PT, R25, R33, RZ ;  /* 0x000000211915b210 */ /* 0x002fe40007ffe0ff */
[----:B------:R1:W2:Y:S01]  /*0f20*/  @!P1 LDG.E R13, desc[UR6][R16.64] ;  /* 0x00000006100d9981 */ /* 0x0002a2000c1e1900 */
[----:B------:R-:W-:-:S02]  /*0f30*/  @!P3 SHF.L.U32 R25, R24, 0x1, RZ ;  /* 0x000000011819b819 */ /* 0x000fc400000006ff */
[----:B------:R-:W-:Y:S02]  /*0f40*/  @!P1 IADD3.X R19, PT, PT, R2, R41, RZ, P2, !PT ;  /* 0x0000002902139210 */ /* 0x000fe400017fe4ff */
[----:B------:R-:W-:Y:S01]  /*0f50*/  @!P3 SHF.L.U64.HI R2, R24, 0x1, R21 ;  /* 0x000000011802b819 */ /* 0x000fe20000010215 */
[----:B------:R-:W-:Y:S01]  /*0f60*/  @!P4 IMAD R22, R15, R46, RZ ;  /* 0x0000002e0f16c224 */ /* 0x000fe200078e02ff */
[----:B----4-:R-:W-:Y:S01]  /*0f70*/  @!P3 IADD3 R20, P0, PT, R25, R36, RZ ;  /* 0x000000241914b210 */ /* 0x010fe20007f1e0ff */
[----:B------:R0:W4:Y:S01]  /*0f80*/  @!P1 LDG.E R14, desc[UR6][R18.64] ;  /* 0x00000006120e9981 */ /* 0x000122000c1e1900 */
[----:B------:R-:W-:Y:S01]  /*0f90*/  IADD3 R33, PT, PT, R23, 0x140, RZ ;  /* 0x0000014017217810 */ /* 0x000fe20007ffe0ff */
[----:B------:R-:W0:Y:S01]  /*0fa0*/  @!P4 LDC.64 R40, c[0x0][0x3a0] ;  /* 0x0000e800ff28cb82 */ /* 0x000e220000000a00 */
[----:B-1----:R-:W-:Y:S02]  /*0fb0*/  @!P4 MOV R16, R116 ;  /* 0x000000740010c202 */ /* 0x002fe40000000f00 */
[----:B------:R-:W-:-:S02]  /*0fc0*/  @!P4 MOV R17, R119 ;  /* 0x000000770011c202 */ /* 0x000fc40000000f00 */
[----:B------:R-:W-:Y:S02]  /*0fd0*/  @!P3 IADD3.X R21, PT, PT, R2, R37, RZ, P0, !PT ;  /* 0x000000250215b210 */ /* 0x000fe400007fe4ff */
[----:B------:R-:W-:Y:S01]  /*0fe0*/  ISETP.GE.U32.AND P2, PT, R33, UR8, PT ;  /* 0x0000000821007c0c */ /* 0x000fe2000bf46070 */
[----:B0-----:R-:W-:Y:S01]  /*0ff0*/  @!P5 IMAD R18, R35, R38, RZ ;  /* 0x000000262312d224 */ /* 0x001fe200078e02ff */
[----:B------:R-:W-:Y:S02]  /*1000*/  SHF.R.S32.HI R37, RZ, 0x1f, R33 ;  /* 0x0000001fff257819 */ /* 0x000fe40000011421 */
[----:B------:R-:W-:Y:S01]  /*1010*/  IADD3 R35, PT, PT, R23, 0x160, RZ ;  /* 0x0000016017237810 */ /* 0x000fe20007ffe0ff */
[----:B------:R-:W-:Y:S01]  /*1020*/  @!P4 IMAD R27, R29, R47, R22 ;  /* 0x0000002f1d1bc224 */ /* 0x000fe200078e0216 */
[----:B------:R-:W-:Y:S01]  /*1030*/  ISETP.GE.AND.EX P2, PT, R37, UR9, PT, P2 ;  /* 0x0000000925007c0c */ /* 0x000fe2000bf46320 */
[----:B------:R-:W-:Y:S01]  /*1040*/  @!P4 IMAD.WIDE.U32 R16, R29, R46, R16 ;  /* 0x0000002e1d10c225 */ /* 0x000fe200078e0010 */
[----:B------:R-:W-:Y:S01]  /*1050*/  ISETP.GE.U32.AND P0, PT, R35, UR8, PT ;  /* 0x0000000823007c0c */ /* 0x000fe2000bf06070 */
[----:B------:R-:W0:Y:S02]  /*1060*/  @!P5 LDC.64 R46, c[0x0][0x398] ;  /* 0x0000e600ff2edb82 */ /* 0x000e240000000a00 */
[----:B------:R-:W-:Y:S01]  /*1070*/  @!P5 IMAD R29, R31, R39, R18 ;  /* 0x000000271f1dd224 */ /* 0x000fe200078e0212 */
[----:B------:R-:W-:-:S02]  /*1080*/  SHF.R.S32.HI R39, RZ, 0x1f, R35 ;  /* 0x0000001fff277819 */ /* 0x000fc40000011423 */
[----:B------:R-:W-:Y:S02]  /*1090*/  @!P3 IADD3 R24, P1, PT, R25, R44, RZ ;  /* 0x0000002c1918b210 */ /* 0x000fe40007f3e0ff */
[----:B------:R-:W-:Y:S02]  /*10a0*/  ISETP.GE.AND.EX P0, PT, R39, UR9, PT, P0 ;  /* 0x0000000927007c0c */ /* 0x000fe4000bf06300 */
[----:B------:R-:W-:Y:S01]  /*10b0*/  @!P3 IADD3.X R25, PT, PT, R2, R45, RZ, P1, !PT ;  /* 0x0000002d0219b210 */ /* 0x000fe20000ffe4ff */
[----:B------:R-:W1:Y:S01]  /*10c0*/  @!P2 LDC.64 R48, c[0x0][0x3f8] ;  /* 0x0000fe00ff30ab82 */ /* 0x000e620000000a00 */
[----:B------:R-:W-:Y:S02]  /*10d0*/  MOV R15, RZ ;  /* 0x000000ff000f7202 */ /* 0x000fe40000000f00 */
[----:B------:R-:W-:-:S05]  /*10e0*/  @!P4 IADD3 R17, PT, PT, R17, R27, RZ ;  /* 0x0000001b1111c210 */ /* 0x000fca0007ffe0ff */
[----:B------:R-:W0:Y:S01]  /*10f0*/  @!P5 LDC.64 R44, c[0x0][0x3a0] ;  /* 0x0000e800ff2cdb82 */ /* 0x000e220000000a00 */
[----:B------:R-:W-:Y:S01]  /*1100*/  @!P5 MOV R18, R116 ;  /* 0x000000740012d202 */ /* 0x000fe20000000f00 */
[----:B------:R1:W4:Y:S01]  /*1110*/  @!P3 LDG.E R15, desc[UR6][R20.64] ;  /* 0x00000006140fb981 */ /* 0x000322000c1e1900 */
[----:B------:R-:W-:Y:S02]  /*1120*/  @!P5 MOV R19, R119 ;  /* 0x000000770013d202 */ /* 0x000fe40000000f00 */
[----:B------:R-:W-:-:S03]  /*1130*/  @!P4 SHF.L.U32 R27, R16, 0x1, RZ ;  /* 0x00000001101bc819 */ /* 0x000fc600000006ff */
[----:B------:R-:W0:Y:S01]  /*1140*/  @!P0 LDC.64 R52, c[0x0][0x3f8] ;  /* 0x0000fe00ff348b82 */ /* 0x000e220000000a00 */
[----:B------:R-:W-:Y:S01]  /*1150*/  @!P4 SHF.L.U64.HI R2, R16, 0x1, R17 ;  /* 0x000000011002c819 */ /* 0x000fe20000010211 */
[----:B------:R-:W-:Y:S01]  /*1160*/  @!P5 IMAD.WIDE.U32 R18, R31, R38, R18 ;  /* 0x000000261f12d225 */ /* 0x000fe200078e0012 */
[----:B-1----:R-:W-:Y:S02]  /*1170*/  @!P4 IADD3 R20, P1, PT, R27, R40, RZ ;  /* 0x000000281b14c210 */ /* 0x002fe40007f3e0ff */
[----:B------:R-:W-:Y:S02]  /*1180*/  CS2R R16, SRZ ;  /* 0x0000000000107805 */ /* 0x000fe4000001ff00 */
[----:B------:R-:W-:Y:S01]  /*1190*/  @!P5 IADD3 R19, PT, PT, R19, R29, RZ ;  /* 0x0000001d1313d210 */ /* 0x000fe20007ffe0ff */
[----:B------:R-:W1:Y:S01]  /*11a0*/  @!P2 LDC.64 R50, c[0x0][0x398] ;  /* 0x0000e600ff32ab82 */ /* 0x000e620000000a00 */
[----:B------:R-:W-:Y:S02]  /*11b0*/  @!P4 IADD3.X R21, PT, PT, R2, R41, RZ, P1, !PT ;  /* 0x000000290215c210 */ /* 0x000fe40000ffe4ff */
[----:B------:R-:W-:Y:S01]  /*11c0*/  @!P4 IADD3 R26, P1, PT, R27, R42, RZ ;  /* 0x0000002a1b1ac210 */ /* 0x000fe20007f3e0ff */
[----:B------:R0:W4:Y:S01]  /*11d0*/  @!P3 LDG.E R16, desc[UR6][R24.64] ;  /* 0x000000061810b981 */ /* 0x000122000c1e1900 */
[----:B------:R-:W-:-:S03]  /*11e0*/  @!P5 SHF.L.U32 R29, R18, 0x1, RZ ;  /* 0x00000001121dd819 */ /* 0x000fc600000006ff */
[----:B------:R-:W1:Y:S01]  /*11f0*/  @!P2 LDC.64 R40, c[0x0][0x3a0] ;  /* 0x0000e800ff28ab82 */ /* 0x000e620000000a00 */
[----:B------:R-:W-:Y:S01]  /*1200*/  @!P4 IADD3.X R27, PT, PT, R2, R43, RZ, P1, !PT ;  /* 0x0000002b021bc210 */ /* 0x000fe20000ffe4ff */
[----:B------:R-:W-:Y:S01]  /*1210*/  @!P2 IMAD R22, R37, R48, RZ ;  /* 0x000000302516a224 */ /* 0x000fe200078e02ff */
[----:B------:R-:W-:Y:S01]  /*1220*/  @!P5 SHF.L.U64.HI R2, R18, 0x1, R19 ;  /* 0x000000011202d819 */ /* 0x000fe20000010213 */
[----:B------:R0:W4:Y:S02]  /*1230*/  @!P4 LDG.E R17, desc[UR6][R20.64] ;  /* 0x000000061411c981 */ /* 0x000124000c1e1900 */
[----:B0-----:R-:W-:Y:S02]  /*1240*/  @!P5 IADD3 R24, P1, PT, R29, R44, RZ ;  /* 0x0000002c1d18d210 */ /* 0x001fe40007f3e0ff */
[----:B------:R-:W-:Y:S02]  /*1250*/  CS2R R18, SRZ ;  /* 0x0000000000127805 */ /* 0x000fe4000001ff00 */
[----:B------:R-:W-:-:S02]  /*1260*/  @!P2 MOV R30, R116 ;  /* 0x00000074001ea202 */ /* 0x000fc40000000f00 */
[----:B------:R-:W-:Y:S02]  /*1270*/  @!P5 IADD3.X R25, PT, PT, R2, R45, RZ, P1, !PT ;  /* 0x0000002d0219d210 */ /* 0x000fe40000ffe4ff */
[----:B------:R-:W-:Y:S01]  /*1280*/  @!P2 MOV R31, R119 ;  /* 0x00000077001fa202 */ /* 0x000fe20000000f00 */
[----:B------:R-:W4:Y:S01]  /*1290*/  @!P4 LDG.E R18, desc[UR6][R26.64] ;  /* 0x000000061a12c981 */ /* 0x000f22000c1e1900 */
[----:B------:R-:W-:-:S03]  /*12a0*/  @!P2 IMAD R21, R33, R49, R22 ;  /* 0x000000312115a224 */ /* 0x000fc600078e0216 */
[----:B------:R0:W4:Y:S01]  /*12b0*/  @!P5 LDG.E R19, desc[UR6][R24.64] ;  /* 0x000000061813d981 */ /* 0x000122000c1e1900 */
[----:B------:R-:W-:Y:S01]  /*12c0*/  @!P2 IMAD.WIDE.U32 R30, R33, R48, R30 ;  /* 0x00000030211ea225 */ /* 0x000fe200078e001e */
[----:B------:R-:W-:-:S03]  /*12d0*/  @!P5 IADD3 R28, P3, PT, R29, R46, RZ ;  /* 0x0000002e1d1cd210 */ /* 0x000fc60007f7e0ff */
[----:B------:R-:W-:Y:S01]  /*12e0*/  @!P0 IMAD R22, R39, R52, RZ ;  /* 0x0000003427168224 */ /* 0x000fe200078e02ff */
[----:B0-----:R-:W-:Y:S02]  /*12f0*/  @!P0 MOV R24, R116 ;  /* 0x0000007400188202 */ /* 0x001fe40000000f00 */
[----:B------:R-:W-:Y:S01]  /*1300*/  @!P0 MOV R25, R119 ;  /* 0x0000007700198202 */ /* 0x000fe20000000f00 */
[----:B------:R-:W-:Y:S01]  /*1310*/  @!P0 IMAD R33, R35, R53, R22 ;  /* 0x0000003523218224 */ /* 0x000fe200078e0216 */
[----:B------:R-:W-:Y:S02]  /*1320*/  @!P2 IADD3 R21, PT, PT, R31, R21, RZ ;  /* 0x000000151f15a210 */ /* 0x000fe40007ffe0ff */
[----:B------:R-:W-:Y:S01]  /*1330*/  MOV R20, RZ ;  /* 0x000000ff00147202 */ /* 0x000fe20000000f00 */
[----:B------:R-:W-:Y:S01]  /*1340*/  @!P0 IMAD.WIDE.U32 R24, R35, R52, R24 ;  /* 0x0000003423188225 */ /* 0x000fe200078e0018 */
[----:B------:R-:W-:Y:S01]  /*1350*/  IADD3 R37, PT, PT, R23, 0x180, RZ ;  /* 0x0000018017257810 */ /* 0x000fe20007ffe0ff */
[----:B------:R-:W0:Y:S01]  /*1360*/  @!P0 LDC.64 R34, c[0x0][0x3a0] ;  /* 0x0000e800ff228b82 */ /* 0x000e220000000a00 */
[----:B------:R-:W-:-:S02]  /*1370*/  @!P2 SHF.L.U32 R31, R30, 0x1, RZ ;  /* 0x000000011e1fa819 */ /* 0x000fc400000006ff */
[----:B------:R-:W-:Y:S02]  /*1380*/  @!P5 IADD3.X R29, PT, PT, R2, R47, RZ, P3, !PT ;  /* 0x0000002f021dd210 */ /* 0x000fe40001ffe4ff */
[----:B------:R-:W-:Y:S02]  /*1390*/  @!P2 SHF.L.U64.HI R2, R30, 0x1, R21 ;  /* 0x000000011e02a819 */ /* 0x000fe40000010215 */
[----:B------:R-:W-:Y:S01]  /*13a0*/  ISETP.GE.U32.AND P1, PT, R37, UR8, PT ;  /* 0x0000000825007c0c */ /* 0x000fe2000bf26070 */
[----:B------:R5:W4:Y:S01]  /*13b0*/  @!P5 LDG.E R20, desc[UR6][R28.64] ;  /* 0x000000061c14d981 */ /* 0x000b22000c1e1900 */
[----:B------:R-:W-:Y:S01]  /*13c0*/  SHF.R.S32.HI R43, RZ, 0x1f, R37 ;  /* 0x0000001fff2b7819 */ /* 0x000fe20000011425 */
[----:B------:R-:W3:Y:S01]  /*13d0*/  @!P0 LDC.64 R46, c[0x0][0x398] ;  /* 0x0000e600ff2e8b82 */ /* 0x000ee20000000a00 */
[----:B-1----:R-:W-:Y:S02]  /*13e0*/  @!P2 IADD3 R26, P3, PT, R31, R40, RZ ;  /* 0x000000281f1aa210 */ /* 0x002fe40007f7e0ff */
[----:B------:R-:W-:-:S02]  /*13f0*/  @!P0 IADD3 R25, PT, PT, R25, R33, RZ ;  /* 0x0000002119198210 */ /* 0x000fc40007ffe0ff */
[----:B------:R-:W-:Y:S02]  /*1400*/  IADD3 R39, PT, PT, R23, 0x1a0, RZ ;  /* 0x000001a017277810 */ /* 0x000fe40007ffe0ff */
[----:B------:R-:W-:Y:S01]  /*1410*/  ISETP.GE.AND.EX P1, PT, R43, UR9, PT, P1 ;  /* 0x000000092b007c0c */ /* 0x000fe2000bf26310 */
[----:B------:R-:W1:Y:S01]  /*1420*/  LDC.64 R32, c[0x0][0x3b8] ;  /* 0x0000ee00ff207b82 */ /* 0x000e620000000a00 */
[----:B-----5:R-:W-:Y:S02]  /*1430*/  @!P0 SHF.L.U32 R29, R24, 0x1, RZ ;  /* 0x00000001181d8819 */ /* 0x020fe400000006ff */
[----:B------:R-:W-:Y:S02]  /*1440*/  @!P2 IADD3.X R27, PT, PT, R2, R41, RZ, P3, !PT ;  /* 0x00000029021ba210 */ /* 0x000fe40001ffe4ff */
[----:B------:R-:W-:Y:S02]  /*1450*/  @!P0 SHF.L.U64.HI R24, R24, 0x1, R25 ;  /* 0x0000000118188819 */ /* 0x000fe40000010219 */
[----:B------:R-:W-:-:S02]  /*1460*/  ISETP.GE.U32.AND P3, PT, R39, UR8, PT ;  /* 0x0000000827007c0c */ /* 0x000fc4000bf66070 */
[----:B------:R-:W-:Y:S02]  /*1470*/  SHF.R.S32.HI R25, RZ, 0x1f, R39 ;  /* 0x0000001fff197819 */ /* 0x000fe40000011427 */
[----:B------:R-:W-:Y:S01]  /*1480*/  ISETP.NE.AND P5, PT, RZ, UR4, PT ;  /* 0x00000004ff007c0c */ /* 0x000fe2000bfa5270 */
[----:B------:R-:W5:Y:S01]  /*1490*/  @!P1 LDC.64 R52, c[0x0][0x3f8] ;  /* 0x0000fe00ff349b82 */ /* 0x000f620000000a00 */
[----:B------:R-:W-:Y:S02]  /*14a0*/  ISETP.GE.AND.EX P3, PT, R25, UR9, PT, P3 ;  /* 0x0000000919007c0c */ /* 0x000fe4000bf66330 */
[----:B------:R-:W-:Y:S02]  /*14b0*/  MOV R21, RZ ;  /* 0x000000ff00157202 */ /* 0x000fe40000000f00 */
[----:B------:R-:W-:Y:S02]  /*14c0*/  @!P2 IADD3 R30, P4, PT, R31, R50, RZ ;  /* 0x000000321f1ea210 */ /* 0x000fe40007f9e0ff */
[----:B------:R-:W-:Y:S01]  /*14d0*/  IADD3 R41, PT, PT, R23, 0x1c0, RZ ;  /* 0x000001c017297810 */ /* 0x000fe20007ffe0ff */
[----:B------:R-:W5:Y:S01]  /*14e0*/  @!P1 LDC.64 R54, c[0x0][0x3a0] ;  /* 0x0000e800ff369b82 */ /* 0x000f620000000a00 */
[----:B------:R-:W-:Y:S01]  /*14f0*/  @!P2 IADD3.X R31, PT, PT, R2, R51, RZ, P4, !PT ;  /* 0x00000033021fa210 */ /* 0x000fe200027fe4ff */
[----:B------:R0:W4:Y:S01]  /*1500*/  @!P2 LDG.E R21, desc[UR6][R26.64] ;  /* 0x000000061a15a981 */ /* 0x000122000c1e1900 */
[----:B------:R-:W-:-:S02]  /*1510*/  ISETP.GE.U32.AND P4, PT, R41, UR8, PT ;  /* 0x0000000829007c0c */ /* 0x000fc4000bf86070 */
[----:B------:R-:W-:-:S03]  /*1520*/  SHF.R.S32.HI R49, RZ, 0x1f, R41 ;  /* 0x0000001fff317819 */ /* 0x000fc60000011429 */
[----:B------:R-:W5:Y:S01]  /*1530*/  @!P3 LDC.64 R58, c[0x0][0x3f8] ;  /* 0x0000fe00ff3abb82 */ /* 0x000f620000000a00 */
[----:B------:R-:W-:Y:S02]  /*1540*/  MOV R22, RZ ;  /* 0x000000ff00167202 */ /* 0x000fe40000000f00 */
[----:B0-----:R-:W-:Y:S02]  /*1550*/  @!P0 IADD3 R26, P6, PT, R29, R34, RZ ;  /* 0x000000221d1a8210 */ /* 0x001fe40007fde0ff */
[----:B------:R-:W-:Y:S02]  /*1560*/  ISETP.GE.AND.EX P4, PT, R49, UR9, PT, P4 ;  /* 0x0000000931007c0c */ /* 0x000fe4000bf86340 */
[----:B------:R3:W4:Y:S01]  /*1570*/  @!P2 LDG.E R22, desc[UR6][R30.64] ;  /* 0x000000061e16a981 */ /* 0x000722000c1e1900 */
[----:B------:R-:W-:Y:S01]  /*1580*/  @!P0 IADD3.X R27, PT, PT, R24, R35, RZ, P6, !PT ;  /* 0x00000023181b8210 */ /* 0x000fe200037fe4ff */
[----:B------:R-:W0:Y:S01]  /*1590*/  @!P1 LDC.64 R56, c[0x0][0x398] ;  /* 0x0000e600ff389b82 */ /* 0x000e220000000a00 */
[----:B------:R-:W-:-:S07]  /*15a0*/  IADD3 R45, PT, PT, R23, 0x1e0, RZ ;  /* 0x000001e0172d7810 */ /* 0x000fce0007ffe0ff */
[----:B------:R-:W0:Y:S01]  /*15b0*/  @P5 LDC.64 R34, c[0x0][0x3b0] ;  /* 0x0000ec00ff225b82 */ /* 0x000e220000000a00 */
[----:B---3--:R-:W-:Y:S01]  /*15c0*/  @!P0 IADD3 R30, P6, PT, R29, R46, RZ ;  /* 0x0000002e1d1e8210 */ /* 0x008fe20007fde0ff */
[----:B-1----:R-:W-:Y:S01]  /*15d0*/  IMAD.WIDE R32, R75, 0x8, R32 ;  /* 0x000000084b207825 */ /* 0x002fe200078e0220 */
[----:B------:R-:W-:Y:S02]  /*15e0*/  ISETP.GE.U32.AND P2, PT, R45, UR8, PT ;  /* 0x000000082d007c0c */ /* 0x000fe4000bf46070 */
[----:B------:R-:W-:Y:S02]  /*15f0*/  @!P0 IADD3.X R31, PT, PT, R24, R47, RZ, P6, !PT ;  /* 0x0000002f181f8210 */ /* 0x000fe400037fe4ff */
[----:B------:R-:W-:Y:S01]  /*1600*/  SHF.R.S32.HI R51, RZ, 0x1f, R45 ;  /* 0x0000001fff337819 */ /* 0x000fe2000001142d */
[----:B-----5:R-:W-:Y:S01]  /*1610*/  @!P1 IMAD R2, R43, R52, RZ ;  /* 0x000000342b029224 */ /* 0x020fe200078e02ff */
[----:B------:R-:W-:Y:S01]  /*1620*/  MOV R24, RZ ;  /* 0x000000ff00187202 */ /* 0x000fe20000000f00 */
[----:B------:R-:W1:Y:S01]  /*1630*/  @!P3 LDC.64 R60, c[0x0][0x3a0] ;  /* 0x0000e800ff3cbb82 */ /* 0x000e620000000a00 */
[----:B------:R-:W-:Y:S01]  /*1640*/  @!P1 MOV R28, R116 ;  /* 0x00000074001c9202 */ /* 0x000fe20000000f00 */
[----:B------:R-:W3:Y:S01]  /*1650*/  LDG.E.64 R32, desc[UR6][R32.64] ;  /* 0x0000000620207981 */ /* 0x000ee2000c1e1b00 */
[----:B------:R-:W-:-:S02]  /*1660*/  @!P1 MOV R29, R119 ;  /* 0x00000077001d9202 */ /* 0x000fc40000000f00 */
[----:B------:R-:W-:-:S03]  /*1670*/  ISETP.GE.AND.EX P2, PT, R51, UR9, PT, P2 ;  /* 0x0000000933007c0c */ /* 0x000fc6000bf46320 */
[----:B------:R-:W5:Y:S01]  /*1680*/  @!P4 LDC.64 R64, c[0x0][0x3f8] ;  /* 0x0000fe00ff40cb82 */ /* 0x000f620000000a00 */
[----:B------:R-:W-:Y:S01]  /*1690*/  MOV R23, RZ ;  /* 0x000000ff00177202 */ /* 0x000fe20000000f00 */
[C---:B------:R-:W-:Y:S01]  /*16a0*/  @!P1 IMAD R43, R37.reuse, R53, R2 ;  /* 0x00000035252b9224 */ /* 0x040fe200078e0202 */
[----:B------:R0:W3:Y:S01]  /*16b0*/  @!P0 LDG.E R24, desc[UR6][R30.64] ;  /* 0x000000061e188981 */ /* 0x0000e2000c1e1900 */
[----:B------:R-:W-:Y:S01]  /*16c0*/  @!P1 IMAD.WIDE.U32 R28, R37, R52, R28 ;  /* 0x00000034251c9225 */ /* 0x000fe200078e001c */
[----:B------:R-:W-:Y:S02]  /*16d0*/  LOP3.LUT R2, R73, 0xffff, RZ, 0xc0, !PT ;  /* 0x0000ffff49027812 */ /* 0x000fe400078ec0ff */
[----:B------:R0:W3:Y:S01]  /*16e0*/  @!P0 LDG.E R23, desc[UR6][R26.64] ;  /* 0x000000061a178981 */ /* 0x0000e2000c1e1900 */
[----:B------:R-:W1:Y:S01]  /*16f0*/  @!P3 LDC.64 R62, c[0x0][0x398] ;  /* 0x0000e600ff3ebb82 */ /* 0x000e620000000a00 */
[----:B------:R-:W-:Y:S01]  /*1700*/  @!P1 IADD3 R29, PT, PT, R29, R43, RZ ;  /* 0x0000002b1d1d9210 */ /* 0x000fe20007ffe0ff */
[----:B0-----:R-:W-:Y:S01]  /*1710*/  @!P3 IMAD R30, R25, R58, RZ ;  /* 0x0000003a191eb224 */ /* 0x001fe200078e02ff */
[----:B------:R-:W-:-:S02]  /*1720*/  @!P3 MOV R31, R119 ;  /* 0x00000077001fb202 */ /* 0x000fc40000000f00 */
[C---:B------:R-:W-:Y:S01]  /*1730*/  @!P1 SHF.L.U32 R37, R28.reuse, 0x1, RZ ;  /* 0x000000011c259819 */ /* 0x040fe200000006ff */
[----:B------:R-:W-:Y:S01]  /*1740*/  @!P3 IMAD R53, R39, R59, R30 ;  /* 0x0000003b2735b224 */ /* 0x000fe200078e021e */
[----:B------:R-:W-:Y:S01]  /*1750*/  @!P3 MOV R30, R116 ;  /* 0x00000074001eb202 */ /* 0x000fe20000000f00 */
[----:B------:R-:W-:Y:S01]  /*1760*/  IMAD R27, R115, 0x18, R2 ;  /* 0x00000018731b7824 */ /* 0x000fe200078e0202 */
[----:B------:R-:W-:Y:S01]  /*1770*/  @!P1 SHF.L.U64.HI R26, R28, 0x1, R29 ;  /* 0x000000011c1a9819 */ /* 0x000fe2000001021d */
[----:B------:R-:W0:Y:S02]  /*1780*/  LDC.64 R42, c[0x0][0x3a8] ;  /* 0x0000ea00ff2a7b82 */ /* 0x000e240000000a00 */
[----:B------:R-:W-:Y:S01]  /*1790*/  @P5 IMAD.WIDE R28, R27, 0x2, R34 ;  /* 0x000000021b1c5825 */ /* 0x000fe200078e0222 */
[----:B------:R-:W-:-:S03]  /*17a0*/  @!P1 IADD3 R34, P0, PT, R37, R54, RZ ;  /* 0x0000003625229210 */ /* 0x000fc60007f1e0ff */
[----:B------:R-:W-:Y:S02]  /*17b0*/  @!P3 IMAD.WIDE.U32 R30, R39, R58, R30 ;  /* 0x0000003a271eb225 */ /* 0x000fe400078e001e */
[----:B------:R-:W2:Y:S01]  /*17c0*/  @!P2 LDC.64 R66, c[0x0][0x3f8] ;  /* 0x0000fe00ff42ab82 */ /* 0x000ea20000000a00 */
[----:B------:R-:W-:Y:S01]  /*17d0*/  @!P1 IADD3 R36, P6, PT, R37, R56, RZ ;  /* 0x0000003825249210 */ /* 0x000fe20007fde0ff */
[----:B------:R-:W3:Y:S01]  /*17e0*/  @P5 LDG.E.U16 R47, desc[UR6][R28.64] ;  /* 0x000000061c2f5981 */ /* 0x000ee2000c1e1500 */
[----:B------:R-:W-:-:S03]  /*17f0*/  @!P3 IADD3 R31, PT, PT, R31, R53, RZ ;  /* 0x000000351f1fb210 */ /* 0x000fc60007ffe0ff */
[----:B------:R5:W3:Y:S01]  /*1800*/  @P5 LDG.E.U16 R48, desc[UR6][R28.64+0x2] ;  /* 0x000002061c305981 */ /* 0x000ae2000c1e1500 */
[C---:B------:R-:W-:Y:S01]  /*1810*/  @!P1 IADD3.X R35, PT, PT, R26.reuse, R55, RZ, P0, !PT ;  /* 0x000000371a239210 */ /* 0x040fe200007fe4ff */
[----:B------:R-:W2:Y:S01]  /*1820*/  @!P2 LDC.64 R58, c[0x0][0x3a0] ;  /* 0x0000e800ff3aab82 */ /* 0x000ea20000000a00 */
[----:B------:R-:W-:Y:S02]  /*1830*/  @!P1 IADD3.X R37, PT, PT, R26, R57, RZ, P6, !PT ;  /* 0x000000391a259210 */ /* 0x000fe400037fe4ff */
[----:B------:R-:W-:Y:S02]  /*1840*/  MOV R25, RZ ;  /* 0x000000ff00197202 */ /* 0x000fe40000000f00 */
[----:B------:R-:W-:Y:S02]  /*1850*/  MOV R26, RZ ;  /* 0x000000ff001a7202 */ /* 0x000fe40000000f00 */
[C---:B-----5:R-:W-:Y:S01]  /*1860*/  @!P3 SHF.L.U32 R29, R30.reuse, 0x1, RZ ;  /* 0x000000011e1db819 */ /* 0x060fe200000006ff */
[----:B------:R-:W5:Y:S01]  /*1870*/  @!P4 LDC.64 R54, c[0x0][0x3a0] ;  /* 0x0000e800ff36cb82 */ /* 0x000f620000000a00 */
[----:B------:R-:W-:Y:S01]  /*1880*/  @!P3 SHF.L.U64.HI R30, R30, 0x1, R31 ;  /* 0x000000011e1eb819 */ /* 0x000fe2000001021f */
[----:B------:R-:W-:Y:S01]  /*1890*/  @!P4 IMAD R28, R49, R64, RZ ;  /* 0x00000040311cc224 */ /* 0x000fe200078e02ff */
[----:B-1----:R-:W-:Y:S01]  /*18a0*/  @!P3 IADD3 R38, P0, PT, R29, R60, RZ ;  /* 0x0000003c1d26b210 */ /* 0x002fe20007f1e0ff */
[----:B------:R2:W3:Y:S02]  /*18b0*/  @!P1 LDG.E R25, desc[UR6][R34.64] ;  /* 0x0000000622199981 */ /* 0x0004e4000c1e1900 */
[----:B------:R-:W-:Y:S01]  /*18c0*/  @!P4 IMAD R49, R41, R65, R28 ;  /* 0x000000412931c224 */ /* 0x000fe200078e021c */
[----:B------:R-:W-:Y:S01]  /*18d0*/  @!P3 IADD3.X R39, PT, PT, R30, R61, RZ, P0, !PT ;  /* 0x0000003d1e27b210 */ /* 0x000fe200007fe4ff */
[----:B------:R1:W3:Y:S01]  /*18e0*/  @!P1 LDG.E R26, desc[UR6][R36.64] ;  /* 0x00000006241a9981 */ /* 0x0002e2000c1e1900 */
[----:B------:R-:W-:Y:S01]  /*18f0*/  @!P3 IADD3 R40, P1, PT, R29, R62, RZ ;  /* 0x0000003e1d28b210 */ /* 0x000fe20007f3e0ff */
[----:B------:R-:W5:Y:S01]  /*1900*/  @!P4 LDC.64 R56, c[0x0][0x398] ;  /* 0x0000e600ff38cb82 */ /* 0x000f620000000a00 */
[----:B------:R-:W-:-:S02]  /*1910*/  @!P4 MOV R28, R116 ;  /* 0x00000074001cc202 */ /* 0x000fc40000000f00 */
[----:B------:R-:W-:-:S05]  /*1920*/  @!P4 MOV R29, R119 ;  /* 0x00000077001dc202 */ /* 0x000fca0000000f00 */
[----:B------:R-:W5:Y:S01]  /*1930*/  @!P2 LDC.64 R60, c[0x0][0x398] ;  /* 0x0000e600ff3cab82 */ /* 0x000f620000000a00 */
[----:B------:R-:W-:Y:S01]  /*1940*/  @!P4 IMAD.WIDE.U32 R28, R41, R64, R28 ;  /* 0x00000040291cc225 */ /* 0x000fe200078e001c */
[----:B------:R-:W-:-:S03]  /*1950*/  @!P3 IADD3.X R41, PT, PT, R30, R63, RZ, P1, !PT ;  /* 0x0000003f1e29b210 */ /* 0x000fc60000ffe4ff */
[----:B0-----:R-:W-:Y:S01]  /*1960*/  IMAD.WIDE R30, R27, 0x2, R42 ;  /* 0x000000021b1e7825 */ /* 0x001fe200078e022a */
[----:B------:R-:W-:Y:S02]  /*1970*/  @!P2 MOV R42, R116 ;  /* 0x00000074002aa202 */ /* 0x000fe40000000f00 */
[----:B------:R-:W-:Y:S01]  /*1980*/  @!P2 MOV R43, R119 ;  /* 0x00000077002ba202 */ /* 0x000fe20000000f00 */
[-C--:B--2---:R-:W-:Y:S01]  /*1990*/  @!P2 IMAD R34, R51, R66.reuse, RZ ;  /* 0x000000423322a224 */ /* 0x084fe200078e02ff */
[----:B------:R-:W-:Y:S01]  /*19a0*/  @!P4 IADD3 R27, PT, PT, R29, R49, RZ ;  /* 0x000000311d1bc210 */ /* 0x000fe20007ffe0ff */
[----:B------:R-:W2:Y:S01]  /*19b0*/  LDG.E.U16 R76, desc[UR6][R30.64] ;  /* 0x000000061e4c7981 */ /* 0x000ea2000c1e1500 */
[C---:B------:R-:W-:Y:S01]  /*19c0*/  @!P4 SHF.L.U32 R49, R28.reuse, 0x1, RZ ;  /* 0x000000011c31c819 */ /* 0x040fe200000006ff */
[C---:B-1----:R-:W-:Y:S02]  /*19d0*/  @!P2 IMAD R37, R45.reuse, R67, R34 ;  /* 0x000000432d25a224 */ /* 0x042fe400078e0222 */
[----:B------:R-:W-:Y:S01]  /*19e0*/  @!P2 IMAD.WIDE.U32 R42, R45, R66, R42 ;  /* 0x000000422d2aa225 */ /* 0x000fe200078e002a */
[----:B------:R-:W-:-:S02]  /*19f0*/  @!P4 SHF.L.U64.HI R52, R28, 0x1, R27 ;  /* 0x000000011c34c819 */ /* 0x000fc4000001021b */
[----:B------:R-:W-:Y:S02]  /*1a00*/  CS2R R28, SRZ ;  /* 0x00000000001c7805 */ /* 0x000fe4000001ff00 */
[----:B------:R-:W-:Y:S01]  /*1a10*/  MOV R27, RZ ;  /* 0x000000ff001b7202 */ /* 0x000fe20000000f00 */
[----:B------:R0:W2:Y:S01]  /*1a20*/  LDG.E.U16 R46, desc[UR6][R30.64+0x2] ;  /* 0x000002061e2e7981 */ /* 0x0000a2000c1e1500 */
[----:B-----5:R-:W-:Y:S02]  /*1a30*/  @!P4 IADD3 R34, P0, PT, R49, R54, RZ ;  /* 0x000000363122c210 */ /* 0x020fe40007f1e0ff */
[----:B------:R-:W-:Y:S01]  /*1a40*/  @!P2 IADD3 R37, PT, PT, R43, R37, RZ ;  /* 0x000000252b25a210 */ /* 0x000fe20007ffe0ff */
[----:B------:R-:W5:Y:S01]  /*1a50*/  @!P3 LDG.E R28, desc[UR6][R40.64] ;  /* 0x00000006281cb981 */ /* 0x000f62000c1e1900 */
[----:B------:R-:W-:Y:S02]  /*1a60*/  @!P2 SHF.L.U32 R45, R42, 0x1, RZ ;  /* 0x000000012a2da819 */ /* 0x000fe400000006ff */
[----:B------:R-:W-:Y:S01]  /*1a70*/  @!P4 IADD3.X R35, PT, PT, R52, R55, RZ, P0, !PT ;  /* 0x000000373423c210 */ /* 0x000fe200007fe4ff */
[----:B------:R-:W5:Y:S01]  /*1a80*/  @!P3 LDG.E R27, desc[UR6][R38.64] ;  /* 0x00000006261bb981 */ /* 0x000f62000c1e1900 */
[----:B------:R-:W-:-:S02]  /*1a90*/  @!P2 SHF.L.U64.HI R50, R42, 0x1, R37 ;  /* 0x000000012a32a819 */ /* 0x000fc40000010225 */
[----:B------:R-:W-:Y:S02]  /*1aa0*/  @!P4 IADD3 R36, P0, PT, R49, R56, RZ ;  /* 0x000000383124c210 */ /* 0x000fe40007f1e0ff */
[----:B0-----:R-:W-:Y:S02]  /*1ab0*/  CS2R R30, SRZ ;  /* 0x00000000001e7805 */ /* 0x001fe4000001ff00 */
        /* <DEDUP_REMOVED lines=26> */
[----:B----4-:R-:W-:Y:S02]  /*1c60*/  PRMT R100, R14, 0x7632, R100 ;  /* 0x000076320e647816 */ /* 0x010fe40000000064 */
[----:B------:R-:W-:Y:S02]  /*1c70*/  PRMT R97, R15, 0x7632, R97 ;  /* 0x000076320f617816 */ /* 0x000fe40000000061 */
[----:B------:R-:W-:Y:S02]  /*1c80*/  PRMT R98, R16, 0x7632, R98 ;  /* 0x0000763210627816 */ /* 0x000fe40000000062 */
[----:B------:R-:W-:-:S02]  /*1c90*/  PRMT R95, R17, 0x7632, R95 ;  /* 0x00007632115f7816 */ /* 0x000fc4000000005f */
[----:B------:R-:W-:Y:S02]  /*1ca0*/  PRMT R96, R18, 0x7632, R96 ;  /* 0x0000763212607816 */ /* 0x000fe40000000060 */
[----:B------:R-:W-:Y:S02]  /*1cb0*/  PRMT R93, R19, 0x7632, R93 ;  /* 0x00007632135d7816 */ /* 0x000fe4000000005d */
[----:B------:R-:W-:Y:S01]  /*1cc0*/  PRMT R94, R20, 0x7632, R94 ;  /* 0x00007632145e7816 */ /* 0x000fe2000000005e */
[----:B---3--:R-:W-:-:S05]  /*1cd0*/  FFMA.FTZ R33, -R32, R32, R33 ;  /* 0x0000002020217223 */ /* 0x008fca0000010121 */
[----:B------:R-:W-:-:S13]  /*1ce0*/  FSETP.GTU.FTZ.AND P0, PT, R33, RZ, PT ;  /* 0x000000ff2100720b */ /* 0x000fda0003f1c000 */
[----:B0-----:R-:W0:Y:S01]  /*1cf0*/  @P0 LDC R34, c[0x0][0x3c0] ;  /* 0x0000f000ff220b82 */ /* 0x001e220000000800 */
[----:B------:R-:W-:Y:S02]  /*1d00*/  PRMT R91, R21, 0x7632, R91 ;  /* 0x00007632155b7816 */ /* 0x000fe4000000005b */
[----:B------:R-:W-:Y:S02]  /*1d10*/  PRMT R92, R22, 0x7632, R92 ;  /* 0x00007632165c7816 */ /* 0x000fe4000000005c */
[----:B------:R-:W-:Y:S02]  /*1d20*/  PRMT R89, R23, 0x7632, R89 ;  /* 0x0000763217597816 */ /* 0x000fe40000000059 */
[----:B------:R-:W-:Y:S01]  /*1d30*/  PRMT R90, R24, 0x7632, R90 ;  /* 0x00007632185a7816 */ /* 0x000fe2000000005a */
[----:B0-----:R-:W-:-:S04]  /*1d40*/  @P0 FADD.FTZ R34, R33, R34 ;  /* 0x0000002221220221 */ /* 0x001fc80000010000 */
[----:B------:R0:W1:Y:S01]  /*1d50*/  @P0 MUFU.RSQ R113, R34 ;  /* 0x0000002200710308 */ /* 0x0000620000001400 */
[----:B------:R-:W-:Y:S02]  /*1d60*/  @P5 HADD2.F32 R79, -RZ, R47.H0_H0 ;  /* 0x2000002fff4f5230 */ /* 0x000fe40000004100 */
[----:B------:R-:W-:Y:S01]  /*1d70*/  @P5 HADD2.F32 R80, -RZ, R48.H0_H0 ;  /* 0x20000030ff505230 */ /* 0x000fe20000004100 */
[----:B------:R-:W-:Y:S02]  /*1d80*/  PRMT R87, R25, 0x7632, R87 ;  /* 0x0000763219577816 */ /* 0x000fe40000000057 */
[----:B------:R-:W-:Y:S01]  /*1d90*/  PRMT R88, R26, 0x7632, R88 ;  /* 0x000076321a587816 */ /* 0x000fe20000000058 */
[----:B--2---:R-:W-:Y:S02]  /*1da0*/  HADD2.F32 R76, -RZ, R76.H0_H0 ;  /* 0x2000004cff4c7230 */ /* 0x004fe40000004100 */
[----:B------:R-:W-:Y:S01]  /*1db0*/  HADD2.F32 R33, -RZ, R46.H0_H0 ;  /* 0x2000002eff217230 */ /* 0x000fe20000004100 */
[----:B-----5:R-:W-:-:S02]  /*1dc0*/  PRMT R86, R28, 0x7632, R86 ;  /* 0x000076321c567816 */ /* 0x020fc40000000056 */
[----:B------:R-:W-:Y:S02]  /*1dd0*/  PRMT R85, R27, 0x7632, R85 ;  /* 0x000076321b557816 */ /* 0x000fe40000000055 */
[----:B------:R-:W-:Y:S02]  /*1de0*/  PRMT R83, R29, 0x7632, R83 ;  /* 0x000076321d537816 */ /* 0x000fe40000000053 */
        /* <DEDUP_REMOVED lines=293> */
.L_x_546:
        /* <DEDUP_REMOVED lines=576> */
.L_x_547:
        /* <DEDUP_REMOVED lines=48> */
.L_x_549:
[----:B------:R-:W-:Y:S05]  /*5740*/  BSYNC.RECONVERGENT B0 ;  /* 0x0000000000007941 */ /* 0x000fea0003800200 */
.L_x_548:
        /* <DEDUP_REMOVED lines=32> */
.L_x_551:
[----:B------:R-:W-:Y:S05]  /*5950*/  BSYNC.RECONVERGENT B0 ;  /* 0x0000000000007941 */ /* 0x000fea0003800200 */
.L_x_550:
        /* <DEDUP_REMOVED lines=159> */
.L_x_553:
[----:B------:R-:W-:Y:S05]  /*6350*/  BSYNC.RECONVERGENT B0 ;  /* 0x0000000000007941 */ /* 0x000fea0003800200 */
.L_x_552:
        /* <DEDUP_REMOVED lines=28> */
.L_x_555:
[----:B------:R-:W-:Y:S05]  /*6520*/  BSYNC.RECONVERGENT B0 ;  /* 0x0000000000007941 */ /* 0x000fea0003800200 */
.L_x_554:
        /* <DEDUP_REMOVED lines=25> */
.L_x_558:
[----:B0-----:R-:W2:Y:S04]  /*66c0*/  LDG.E.STRONG.GPU R38, desc[UR6][R36.64] ;  /* 0x0000000624267981 */ /* 0x001ea8000c1ef900 */
[----:B--2---:R-:W-:Y:S01]  /*66d0*/  CCTL.IVALL ;  /* 0x00000000ff00798f */ /* 0x004fe20002000000 */
[----:B------:R-:W-:Y:S05]  /*66e0*/  YIELD ;  /* 0x0000000000007946 */ /* 0x000fea0003800000 */
[----:B------:R-:W-:-:S13]  /*66f0*/  ISETP.NE.AND P0, PT, R38, R43, PT ;  /* 0x0000002b2600720c */ /* 0x000fda0003f05270 */
[----:B------:R-:W-:Y:S05]  /*6700*/  @P0 BRA `(.L_x_558) ;  /* 0xfffffffc00ec0947 */ /* 0x000fea000383ffff */
.L_x_557:
        /* <DEDUP_REMOVED lines=15> */
.L_x_560:
        /* <DEDUP_REMOVED lines=60> */
.L_x_559:
        /* <DEDUP_REMOVED lines=34> */
.L_x_561:
        /* <DEDUP_REMOVED lines=18> */
.L_x_562:
        /* <DEDUP_REMOVED lines=9> */
.L_x_563:
[----:B------:R-:W-:Y:S05]  /*6f90*/  BSYNC.RECONVERGENT B0 ;  /* 0x0000000000007941 */ /* 0x000fea0003800200 */
.L_x_556:
        /* <DEDUP_REMOVED lines=38> */
.L_x_564:
        /* <DEDUP_REMOVED lines=33> */
.L_x_566:
[----:B------:R-:W-:Y:S05]  /*7410*/  BSYNC.RECONVERGENT B0 ;  /* 0x0000000000007941 */ /* 0x000fea0003800200 */
.L_x_565:
        /* <DEDUP_REMOVED lines=25> */
.L_x_567:
        /* <DEDUP_REMOVED lines=21> */
.L_x_569:
[----:B------:R-:W-:Y:S05]  /*7700*/  BSYNC.RECONVERGENT B0 ;  /* 0x0000000000007941 */ /* 0x000fea0003800200 */
.L_x_568:
        /* <DEDUP_REMOVED lines=107> */
.L_x_570:
        /* <DEDUP_REMOVED lines=19> */
.L_x_572:
[----:B------:R-:W-:Y:S05]  /*7ef0*/  BSYNC.RECONVERGENT B0 ;  /* 0x0000000000007941 */ /* 0x000fea0003800200 */
.L_x_571:
        /* <DEDUP_REMOVED lines=23> */
.L_x_573:
        /* <DEDUP_REMOVED lines=21> */
.L_x_575:
[----:B------:R-:W-:Y:S05]  /*81c0*/  BSYNC.RECONVERGENT B0 ;  /* 0x0000000000007941 */ /* 0x000fea0003800200 */
.L_x_574:
        /* <DEDUP_REMOVED lines=23> */
.L_x_576:
        /* <DEDUP_REMOVED lines=19> */
.L_x_578:
[----:B------:R-:W-:Y:S05]  /*8470*/  BSYNC.RECONVERGENT B0 ;  /* 0x0000000000007941 */ /* 0x000fea0003800200 */
.L_x_577:
        /* <DEDUP_REMOVED lines=23> */
.L_x_579:
        /* <DEDUP_REMOVED lines=21> */
.L_x_581:
[----:B------:R-:W-:Y:S05]  /*8740*/  BSYNC.RECONVERGENT B0 ;  /* 0x0000000000007941 */ /* 0x000fea0003800200 */
.L_x_580:
        /* <DEDUP_REMOVED lines=23> */
.L_x_582:
        /* <DEDUP_REMOVED lines=19> */
.L_x_584:
[----:B------:R-:W-:Y:S05]  /*89f0*/  BSYNC.RECONVERGENT B0 ;  /* 0x0000000000007941 */ /* 0x000fea0003800200 */
.L_x_583:
        /* <DEDUP_REMOVED lines=23> */
.L_x_585:
        /* <DEDUP_REMOVED lines=21> */
.L_x_587:
[----:B------:R-:W-:Y:S05]  /*8cc0*/  BSYNC.RECONVERGENT B0 ;  /* 0x0000000000007941 */ /* 0x000fea0003800200 */
.L_x_586:
        /* <DEDUP_REMOVED lines=23> */
.L_x_588:
        /* <DEDUP_REMOVED lines=18> */
.L_x_590:
[----:B------:R-:W-:Y:S05]  /*8f60*/  BSYNC.RECONVERGENT B0 ;  /* 0x0000000000007941 */ /* 0x000fea0003800200 */
.L_x_589:
        /* <DEDUP_REMOVED lines=75> */
.L_x_591:
        /* <DEDUP_REMOVED lines=18> */
.L_x_593:
[----:B------:R-:W-:Y:S05]  /*9540*/  BSYNC.RECONVERGENT B0 ;  /* 0x0000000000007941 */ /* 0x000fea0003800200 */
.L_x_592:
        /* <DEDUP_REMOVED lines=21> */
.L_x_594:
        /* <DEDUP_REMOVED lines=18> */
.L_x_596:
[----:B------:R-:W-:Y:S05]  /*97c0*/  BSYNC.RECONVERGENT B0 ;  /* 0x0000000000007941 */ /* 0x000fea0003800200 */
.L_x_595:
        /* <DEDUP_REMOVED lines=21> */
.L_x_597:
        /* <DEDUP_REMOVED lines=18> */
.L_x_599:
[----:B------:R-:W-:Y:S05]  /*9a40*/  BSYNC.RECONVERGENT B0 ;  /* 0x0000000000007941 */ /* 0x000fea0003800200 */
.L_x_598:
        /* <DEDUP_REMOVED lines=21> */
.L_x_600:
        /* <DEDUP_REMOVED lines=18> */
.L_x_602:
[----:B------:R-:W-:Y:S05]  /*9cc0*/  BSYNC.RECONVERGENT B0 ;  /* 0x0000000000007941 */ /* 0x000fea0003800200 */
.L_x_601:
        /* <DEDUP_REMOVED lines=21> */
.L_x_603:
        /* <DEDUP_REMOVED lines=18> */
.L_x_605:
[----:B------:R-:W-:Y:S05]  /*9f40*/  BSYNC.RECONVERGENT B0 ;  /* 0x0000000000007941 */ /* 0x000fea0003800200 */
.L_x_604:
        /* <DEDUP_REMOVED lines=21> */
.L_x_606:
        /* <DEDUP_REMOVED lines=18> */
.L_x_608:
[----:B------:R-:W-:Y:S05]  /*a1c0*/  BSYNC.RECONVERGENT B0 ;  /* 0x0000000000007941 */ /* 0x000fea0003800200 */
.L_x_607:
        /* <DEDUP_REMOVED lines=22> */
.L_x_609:
        /* <DEDUP_REMOVED lines=18> */
.L_x_611:
[----:B------:R-:W-:Y:S05]  /*a450*/  BSYNC.RECONVERGENT B0 ;  /* 0x0000000000007941 */ /* 0x000fea0003800200 */
.L_x_610:
[----:B------:R-:W4:Y:S01]  /*a460*/  LDCU UR4, c[0x0][0x410] ;  /* 0x00008200ff0477ac */ /* 0x000f220008000800 */
[----:B------:R-:W-:Y:S02]  /*a470*/  IADD3 R75, PT, PT, R78, R75, RZ ;  /* 0x0000004b4e4b7210 */ /* 0x000fe40007ffe0ff */
[----:B------:R-:W-:Y:S01]  /*a480*/  IADD3 R72, PT, PT, R72, 0x1, RZ ;  /* 0x0000000148487810 */ /* 0x000fe20007ffe0ff */
[----:B------:R-:W4:Y:S02]  /*a490*/  LDCU UR5, c[0x0][0x3e0] ;  /* 0x00007c00ff0577ac */ /* 0x000f240008000800 */
[----:B----4-:R-:W-:-:S06]  /*a4a0*/  UIMAD UR4, UR4, UR5, URZ ;  /* 0x00000005040472a4 */ /* 0x010fcc000f8e02ff */
[----:B------:R-:W-:-:S13]  /*a4b0*/  ISETP.GE.AND P0, PT, R75, UR4, PT ;  /* 0x000000044b007c0c */ /* 0x000fda000bf06270 */
[----:B------:R-:W-:Y:S05]  /*a4c0*/  @!P0 BRA `(.L_x_612) ;  /* 0xffffff5c00248947 */ /* 0x000fea000383ffff */
.L_x_545:
        /* <DEDUP_REMOVED lines=16> */
.L_x_614:
[----:B------:R-:W-:Y:S05]  /*a5d0*/  BSYNC.RECONVERGENT B0 ;  /* 0x0000000000007941 */ /* 0x000fea0003800200 */
.L_x_613:
        /* <DEDUP_REMOVED lines=11> */
.L_x_616:
[----:B------:R-:W2:Y:S04]  /*a690*/  LDG.E.STRONG.GPU R5, desc[UR6][R2.64] ;  /* 0x0000000602057981 */ /* 0x000ea8000c1ef900 */
[----:B--2---:R-:W-:Y:S01]  /*a6a0*/  CCTL.IVALL ;  /* 0x00000000ff00798f */ /* 0x004fe20002000000 */
[----:B------:R-:W-:Y:S05]  /*a6b0*/  YIELD ;  /* 0x0000000000007946 */ /* 0x000fea0003800000 */
[----:B------:R-:W-:-:S13]  /*a6c0*/  ISETP.NE.AND P0, PT, R5, R0, PT ;  /* 0x000000000500720c */ /* 0x000fda0003f05270 */
[----:B------:R-:W-:Y:S05]  /*a6d0*/  @P0 BRA `(.L_x_616) ;  /* 0xfffffffc00ec0947 */ /* 0x000fea000383ffff */
.L_x_615:
        /* <DEDUP_REMOVED lines=74> */
.L_x_619:
        /* <DEDUP_REMOVED lines=31> */
.L_x_618:
[----:B------:R-:W-:Y:S05]  /*ad70*/  BSYNC.RECONVERGENT B0 ;  /* 0x0000000000007941 */ /* 0x000fea0003800200 */
.L_x_617:
        /* <DEDUP_REMOVED lines=10> */
.L_x_620:
        /* <DEDUP_REMOVED lines=22> */
[----:B---3--:R-:W-:-:S02]  /*af80*/  F2FP.F16.F32.PACK_AB R17, R5, R0 ;  /* 0x000000000511723e */ /* 0x008fc400000000ff */
[----:B------:R-:W-:-:S04]  /*af90*/  LOP3.LUT R0, R22, 0x3, RZ, 0xc0, !PT ;  /* 0x0000000316007812 */ /* 0x000fc800078ec0ff */
[----:B------:R-:W-:Y:S02]  /*afa0*/  IADD3.X R15, PT, PT, R0, UR5, RZ, P1, !PT ;  /* 0x00000005000f7c10 */ /* 0x000fe40008ffe4ff */
[----:B-----5:R-:W-:Y:S02]  /*afb0*/  F2FP.F16.F32.PACK_AB R19, R9, R6 ;  /* 0x000000060913723e */ /* 0x020fe400000000ff */
        /* <DEDUP_REMOVED lines=55> */
[----:B---3--:R-:W-:Y:S02]  /*b330*/  F2FP.F16.F32.PACK_AB R3, R3, R14 ;  /* 0x0000000e0303723e */ /* 0x008fe400000000ff */
[----:B----4-:R-:W-:-:S03]  /*b340*/  F2FP.F16.F32.PACK_AB R5, R7, R4 ;  /* 0x000000040705723e */ /* 0x010fc600000000ff */
[----:B------:R1:W-:Y:S04]  /*b350*/  STG.E desc[UR6][R10.64], R3 ;  /* 0x000000030a007986 */ /* 0x0003e8000c101906 */
[----:B------:R1:W-:Y:S02]  /*b360*/  STG.E desc[UR6][R12.64], R5 ;  /* 0x000000050c007986 */ /* 0x0003e4000c101906 */
[----:B------:R-:W-:Y:S05]  /*b370*/  @P0 BRA `(.L_x_620) ;  /* 0xfffffff800a80947 */ /* 0x000fea000383ffff */
[----:B------:R-:W-:Y:S05]  /*b380*/  EXIT ;  /* 0x000000000000794d */ /* 0x000fea0003800000 */
.L_x_621:
        /* <DEDUP_REMOVED lines=15> */
.L_x_3418:


//--------------------- .text._Z35group_norm_nhwc_bwd_one_pass_kernelI11Fp16IOFp32WLi64ELi24ELi384EEv26Group_norm_nhwc_bwd_params --------------------------
	.section	.text._Z35group_norm_nhwc_bwd_one_pass_kernelI11Fp16IOFp32WLi64ELi24ELi384EEv26Group_norm_nhwc_bwd_params,"ax",@progbits
	.align	128
        .global         _Z35group_norm_nhwc_bwd_one_pass_kernelI11Fp16IOFp32WLi64ELi24ELi384EEv26Group_norm_nhwc_bwd_params
        .type           _Z35group_norm_nhwc_bwd_one_pass_kernelI11Fp16IOFp32WLi64ELi24ELi384EEv26Group_norm_nhwc_bwd_params,@function
        .size           _Z35group_norm_nhwc_bwd_one_pass_kernelI11Fp16IOFp32WLi64ELi24ELi384EEv26Group_norm_nhwc_bwd_params,(.L_x_3419 - _Z35group_norm_nhwc_bwd_one_pass_kernelI11Fp16IOFp32WLi64ELi24ELi384EEv26Group_norm_nhwc_bwd_params)
        .other          _Z35group_norm_nhwc_bwd_one_pass_kernelI11Fp16IOFp32WLi64ELi24ELi384EEv26Group_norm_nhwc_bwd_params,@"STO_CUDA_ENTRY STV_DEFAULT"
_Z35group_norm_nhwc_bwd_one_pass_kernelI11Fp16IOFp32WLi64ELi24ELi384EEv26Group_norm_nhwc_bwd_params:
.text._Z35group_norm_nhwc_bwd_one_pass_kernelI11Fp16IOFp32WLi64ELi24ELi384EEv26Group_norm_nhwc_bwd_params:
[----:B------:R-:W-:Y:S08]  /*0000*/  LDC R1, c[0x0][0x37c] ;  /* 0x0000df00ff017b82 */ /* 0x000ff00000000800 */
[----:B------:R-:W0:Y:S01]  /*0010*/  S2UR UR5, SR_CTAID.Y ;  /* 0x00000000000579c3 */ /* 0x000e220000002600 */
[----:B------:R-:W1:Y:S01]  /*0020*/  LDCU UR6, c[0x0][0x410] ;  /* 0x00008200ff0677ac */ /* 0x000e620008000800 */
[----:B------:R-:W2:Y:S01]  /*0030*/  S2R R4, SR_TID.X ;  /* 0x0000000000047919 */ /* 0x000ea20000002100 */
[----:B------:R-:W1:Y:S05]  /*0040*/  LDCU UR4, c[0x0][0x3e0] ;  /* 0x00007c00ff0477ac */ /* 0x000e6a0008000800 */
[----:B------:R-:W3:Y:S01]  /*0050*/  S2UR UR13, SR_CTAID.X ;  /* 0x00000000000d79c3 */ /* 0x000ee20000002500 */
[----:B------:R-:W4:Y:S01]  /*0060*/  LDCU.64 UR14, c[0x0][0x358] ;  /* 0x00006b00ff0e77ac */ /* 0x000f220008000a00 */
[----:B-1----:R-:W-:-:S04]  /*0070*/  UIMAD UR6, UR6, UR4, URZ ;  /* 0x00000004060672a4 */ /* 0x002fc8000f8e02ff */
[----:B0-----:R-:W-:-:S09]  /*0080*/  UISETP.GE.AND UP0, UPT, UR5, UR6, UPT ;  /* 0x000000060500728c */ /* 0x001fd2000bf06270 */
[----:B--234-:R-:W-:Y:S05]  /*0090*/  BRA.U UP0, `(.L_x_622) ;  /* 0x0000003100fc7547 */ /* 0x01cfea000b800000 */
[----:B------:R-:W-:Y:S01]  /*00a0*/  LOP3.LUT R0, R4, 0xffff, RZ, 0xc0, !PT ;  /* 0x0000ffff04007812 */ /* 0x000fe200078ec0ff */
[----:B------:R-:W0:Y:S01]  /*00b0*/  LDC R6, c[0x0][0x41c] ;  /* 0x00010700ff067b82 */ /* 0x000e220000000800 */
[----:B------:R-:W1:Y:S01]  /*00c0*/  S2R R2, SR_LANEID ;  /* 0x0000000000027919 */ /* 0x000e620000000000 */
[----:B------:R-:W2:Y:S02]  /*00d0*/  LDCU UR16, c[0x0][0x374] ;  /* 0x00006e80ff1077ac */ /* 0x000ea40008000800 */
[----:B------:R-:W-:Y:S01]  /*00e0*/  IMAD R0, R0, 0x1556, RZ ;  /* 0x0000155600007824 */ /* 0x000fe200078e02ff */
[----:B------:R-:W3:Y:S03]  /*00f0*/  LDCU UR17, c[0x0][0x370] ;  /* 0x00006e00ff1177ac */ /* 0x000ee60008000800 */
[----:B------:R-:W4:Y:S01]  /*0100*/  S2UR UR7, SR_CgaCtaId ;  /* 0x00000000000779c3 */ /* 0x000f220000008800 */
[----:B------:R-:W-:Y:S01]  /*0110*/  SHF.R.U32.HI R31, RZ, 0x10, R0 ;  /* 0x00000010ff1f7819 */ /* 0x000fe20000011600 */
[----:B------:R-:W-:Y:S01]  /*0120*/  UMOV UR4, 0x400 ;  /* 0x0000040000047882 */ /* 0x000fe20000000000 */
[----:B------:R-:W0:Y:S02]  /*0130*/  LDCU.U8 UR18, c[0x0][0x414] ;  /* 0x00008280ff1277ac */ /* 0x000e240008000000 */
[----:B------:R-:W-:Y:S01]  /*0140*/  PRMT R0, R31, 0x9910, RZ ;  /* 0x000099101f007816 */ /* 0x000fe200000000ff */
[----:B------:R-:W-:-:S04]  /*0150*/  UIADD3 UR4, UPT, UPT, UR4, 0x80, URZ ;  /* 0x0000008004047890 */ /* 0x000fc8000fffe0ff */
[----:B------:R-:W-:-:S05]  /*0160*/  IMAD R0, R0, 0xc, RZ ;  /* 0x0000000c00007824 */ /* 0x000fca00078e02ff */
[----:B------:R-:W-:Y:S01]  /*0170*/  IADD3 R0, PT, PT, RZ, -R0, RZ ;  /* 0x80000000ff007210 */ /* 0x000fe20007ffe0ff */
[----:B0-----:R-:W-:Y:S01]  /*0180*/  IMAD R31, R6, UR13, R31 ;  /* 0x0000000d061f7c24 */ /* 0x001fe2000f8e021f */
[----:B---3--:R-:W-:Y:S02]  /*0190*/  ULOP3.LUT UR19, UR17, 0x7, URZ, 0xc0, !UPT ;  /* 0x0000000711137892 */ /* 0x008fe4000f8ec0ff */
[----:B------:R-:W-:Y:S02]  /*01a0*/  PRMT R3, R0, 0x7710, RZ ;  /* 0x0000771000037816 */ /* 0x000fe400000000ff */
[----:B------:R-:W-:Y:S02]  /*01b0*/  IADD3 R29, PT, PT, R31, 0x20, RZ ;  /* 0x000000201f1d7810 */ /* 0x000fe40007ffe0ff */
[----:B------:R-:W-:Y:S01]  /*01c0*/  IADD3 R28, PT, PT, R3, R4, RZ ;  /* 0x00000004031c7210 */ /* 0x000fe20007ffe0ff */
[----:B----4-:R-:W-:Y:S01]  /*01d0*/  ULEA UR4, UR7, UR4, 0x18 ;  /* 0x0000000407047291 */ /* 0x010fe2000f8ec0ff */
[----:B------:R-:W-:-:S02]  /*01e0*/  SHF.R.S32.HI R3, RZ, 0x1f, R31 ;  /* 0x0000001fff037819 */ /* 0x000fc4000001141f */
[----:B------:R-:W-:Y:S01]  /*01f0*/  SHF.L.U32 R28, R28, 0x1, RZ ;  /* 0x000000011c1c7819 */ /* 0x000fe200000006ff */
[----:B------:R-:W-:Y:S01]  /*0200*/  UMOV UR7, UR5 ;  /* 0x0000000500077c82 */ /* 0x000fe20008000000 */
[----:B------:R-:W-:Y:S02]  /*0210*/  SHF.R.S32.HI R5, RZ, 0x1f, R29 ;  /* 0x0000001fff057819 */ /* 0x000fe4000001141d */
[----:B------:R-:W-:Y:S02]  /*0220*/  LOP3.LUT R0, R28, 0xffff, RZ, 0xc0, !PT ;  /* 0x0000ffff1c007812 */ /* 0x000fe400078ec0ff */
[----:B------:R-:W-:Y:S01]  /*0230*/  LEA R30, R4, UR4, 0x4 ;  /* 0x00000004041e7c11 */ /* 0x000fe2000f8e20ff */
[----:B-12---:R-:W-:-:S06]  /*0240*/  UMOV UR4, URZ ;  /* 0x000000ff00047c82 */ /* 0x006fcc0008000000 */
.L_x_647:
[----:B0-----:R-:W0:Y:S01]  /*0250*/  LDC R12, c[0x0][0x410] ;  /* 0x00010400ff0c7b82 */ /* 0x001e220000000800 */
[----:B-1----:R-:W1:Y:S01]  /*0260*/  LDCU.64 UR8, c[0x0][0x3b8] ;  /* 0x00007700ff0877ac */ /* 0x002e620008000a00 */
[----:B------:R-:W-:Y:S01]  /*0270*/  ISETP.LE.AND P1, PT, RZ, UR7, PT ;  /* 0x00000007ff007c0c */ /* 0x000fe2000bf23270 */
[----:B--2---:R-:W2:Y:S01]  /*0280*/  LDCU.128 UR20, c[0x0][0x400] ;  /* 0x00008000ff1477ac */ /* 0x004ea20008000c00 */
[----:B------:R-:W-:-:S04]  /*0290*/  CS2R R26, SRZ ;  /* 0x00000000001a7805 */ /* 0x000fc8000001ff00 */
[----:B------:R-:W3:Y:S01]  /*02a0*/  LDC.64 R18, c[0x0][0x3a8] ;  /* 0x0000ea00ff127b82 */ /* 0x000ee20000000a00 */
[----:B-1----:R-:W-:Y:S01]  /*02b0*/  UIMAD.WIDE UR8, UR7, 0x8, UR8 ;  /* 0x00000008070878a5 */ /* 0x002fe2000f8e0208 */
[----:B--2---:R-:W-:Y:S02]  /*02c0*/  ISETP.GE.U32.AND P0, PT, R31, UR20, PT ;  /* 0x000000141f007c0c */ /* 0x004fe4000bf06070 */
[----:B0-----:R-:W-:Y:S02]  /*02d0*/  IABS R9, R12 ;  /* 0x0000000c00097213 */ /* 0x001fe40000000000 */
[----:B------:R-:W-:Y:S02]  /*02e0*/  ISETP.GE.AND.EX P0, PT, R3, UR21, PT, P0 ;  /* 0x0000001503007c0c */ /* 0x000fe4000bf06300 */
[----:B------:R-:W0:Y:S11]  /*02f0*/  I2F.RP R8, R9 ;  /* 0x0000000900087306 */ /* 0x000e360000209400 */
[----:B------:R-:W1:Y:S01]  /*0300*/  @!P0 LDC.64 R14, c[0x0][0x398] ;  /* 0x0000e600ff0e8b82 */ /* 0x000e620000000a00 */
[----:B0-----:R-:W0:Y:S02]  /*0310*/  MUFU.RCP R8, R8 ;  /* 0x0000000800087308 */ /* 0x001e240000001000 */
[----:B0-----:R-:W-:-:S06]  /*0320*/  IADD3 R6, PT, PT, R8, 0xffffffe, RZ ;  /* 0x0ffffffe08067810 */ /* 0x001fcc0007ffe0ff */
[----:B------:R0:W2:Y:S02]  /*0330*/  F2I.FTZ.U32.TRUNC.NTZ R7, R6 ;  /* 0x0000000600077305 */ /* 0x0000a4000021f000 */
[----:B0-----:R-:W-:Y:S01]  /*0340*/  HFMA2 R6, -RZ, RZ, 0, 0 ;  /* 0x00000000ff067431 */ /* 0x001fe200000001ff */
[----:B--2---:R-:W-:-:S05]  /*0350*/  IADD3 R10, PT, PT, RZ, -R7, RZ ;  /* 0x80000007ff0a7210 */ /* 0x004fca0007ffe0ff */
[----:B------:R-:W-:Y:S01]  /*0360*/  IMAD R11, R10, R9, RZ ;  /* 0x000000090a0b7224 */ /* 0x000fe200078e02ff */
[----:B------:R-:W-:-:S03]  /*0370*/  IABS R10, UR7 ;  /* 0x00000007000a7c13 */ /* 0x000fc60008000000 */
[----:B------:R-:W-:Y:S01]  /*0380*/  IMAD.HI.U32 R7, R7, R11, R6 ;  /* 0x0000000b07077227 */ /* 0x000fe200078e0006 */
[----:B------:R-:W-:Y:S02]  /*0390*/  MOV R11, UR9 ;  /* 0x00000009000b7c02 */ /* 0x000fe40008000f00 */
[----:B------:R-:W-:-:S03]  /*03a0*/  LOP3.LUT R6, R12, UR7, RZ, 0x3c, !PT ;  /* 0x000000070c067c12 */ /* 0x000fc6000f8e3cff */
[----:B------:R-:W-:Y:S01]  /*03b0*/  IMAD.HI.U32 R7, R7, R10, RZ ;  /* 0x0000000a07077227 */ /* 0x000fe200078e00ff */
[----:B------:R-:W-:-:S04]  /*03c0*/  ISETP.GE.AND P2, PT, R6, RZ, PT ;  /* 0x000000ff0600720c */ /* 0x000fc80003f46270 */
[----:B------:R-:W-:-:S05]  /*03d0*/  IADD3 R8, PT, PT, -R7, RZ, RZ ;  /* 0x000000ff07087210 */ /* 0x000fca0007ffe1ff */
[----:B------:R-:W-:Y:S01]  /*03e0*/  IMAD R8, R9, R8, R10 ;  /* 0x0000000809087224 */ /* 0x000fe200078e020a */
[----:B------:R-:W-:-:S04]  /*03f0*/  MOV R10, UR8 ;  /* 0x00000008000a7c02 */ /* 0x000fc80008000f00 */
[----:B------:R-:W-:Y:S02]  /*0400*/  ISETP.GT.U32.AND P4, PT, R9, R8, PT ;  /* 0x000000080900720c */ /* 0x000fe40003f84070 */
[----:B------:R-:W2:Y:S11]  /*0410*/  LDG.E.64 R10, desc[UR14][R10.64] ;  /* 0x0000000e0a0a7981 */ /* 0x000eb6000c1e1b00 */
[----:B------:R-:W-:-:S02]  /*0420*/  @!P4 IADD3 R8, PT, PT, R8, -R9, RZ ;  /* 0x800000090808c210 */ /* 0x000fc40007ffe0ff */
[----:B------:R-:W-:Y:S02]  /*0430*/  @!P4 IADD3 R7, PT, PT, R7, 0x1, RZ ;  /* 0x000000010707c810 */ /* 0x000fe40007ffe0ff */
[CC--:B------:R-:W-:Y:S02]  /*0440*/  ISETP.GE.U32.AND P3, PT, R8.reuse, R9.reuse, PT ;  /* 0x000000090800720c */ /* 0x0c0fe40003f66070 */
[----:B------:R-:W-:Y:S02]  /*0450*/  ISETP.GT.U32.AND P4, PT, R9, R8, PT ;  /* 0x000000080900720c */ /* 0x000fe40003f84070 */
[----:B------:R-:W-:-:S04]  /*0460*/  IADD3 R9, PT, PT, R8, -R9, RZ ;  /* 0x8000000908097210 */ /* 0x000fc80007ffe0ff */
[----:B------:R-:W-:Y:S02]  /*0470*/  SEL R33, R9, R8, !P4 ;  /* 0x0000000809217207 */ /* 0x000fe40006000000 */
[----:B------:R-:W-:Y:S01]  /*0480*/  LOP3.LUT R6, RZ, R12, RZ, 0x33, !PT ;  /* 0x0000000cff067212 */ /* 0x000fe200078e33ff */
[----:B------:R-:W0:Y:S01]  /*0490*/  @!P0 LDC.64 R8, c[0x0][0x3f8] ;  /* 0x0000fe00ff088b82 */ /* 0x000e220000000a00 */
[----:B------:R-:W-:Y:S02]  /*04a0*/  @!P1 IADD3 R33, PT, PT, -R33, RZ, RZ ;  /* 0x000000ff21219210 */ /* 0x000fe40007ffe1ff */
[----:B------:R-:W-:Y:S02]  /*04b0*/  @P3 IADD3 R7, PT, PT, R7, 0x1, RZ ;  /* 0x0000000107073810 */ /* 0x000fe40007ffe0ff */
[----:B------:R-:W-:Y:S02]  /*04c0*/  ISETP.NE.AND P3, PT, R12, RZ, PT ;  /* 0x000000ff0c00720c */ /* 0x000fe40003f65270 */
[----:B------:R-:W-:-:S02]  /*04d0*/  @!P2 IADD3 R7, PT, PT, -R7, RZ, RZ ;  /* 0x000000ff0707a210 */ /* 0x000fc40007ffe1ff */
[C---:B------:R-:W-:Y:S02]  /*04e0*/  SEL R33, R6.reuse, R33, !P3 ;  /* 0x0000002106217207 */ /* 0x040fe40005800000 */
[----:B------:R-:W-:-:S03]  /*04f0*/  SEL R13, R6, R7, !P3 ;  /* 0x00000007060d7207 */ /* 0x000fc60005800000 */
[----:B------:R-:W-:Y:S01]  /*0500*/  IMAD R21, R33, 0x18, RZ ;  /* 0x0000001821157824 */ /* 0x000fe200078e02ff */
[----:B------:R-:W-:Y:S02]  /*0510*/  SHF.R.S32.HI R6, RZ, 0x1f, R13 ;  /* 0x0000001fff067819 */ /* 0x000fe4000001140d */
[----:B------:R-:W-:Y:S02]  /*0520*/  ISETP.GE.U32.AND P1, PT, R29, UR20, PT ;  /* 0x000000141d007c0c */ /* 0x000fe4000bf26070 */
[----:B------:R-:W-:Y:S01]  /*0530*/  IADD3 R34, P2, PT, R21, R0, RZ ;  /* 0x0000000015227210 */ /* 0x000fe20007f5e0ff */
[----:B------:R-:W-:Y:S01]  /*0540*/  IMAD R0, R6, UR22, RZ ;  /* 0x0000001606007c24 */ /* 0x000fe2000f8e02ff */
[----:B------:R-:W-:Y:S01]  /*0550*/  ISETP.GE.AND.EX P1, PT, R5, UR21, PT, P1 ;  /* 0x0000001505007c0c */ /* 0x000fe2000bf26310 */
[----:B------:R-:W4:Y:S01]  /*0560*/  @!P0 LDC.64 R6, c[0x0][0x3a0] ;  /* 0x0000e800ff068b82 */ /* 0x000f220000000a00 */
[----:B------:R-:W-:Y:S01]  /*0570*/  LEA.HI.X.SX32 R35, R21, RZ, 0x1, P2 ;  /* 0x000000ff15237211 */ /* 0x000fe200010f0eff */
[----:B------:R-:W-:-:S02]  /*0580*/  IMAD R37, R13, UR23, R0 ;  /* 0x000000170d257c24 */ /* 0x000fc4000f8e0200 */
[----:B------:R-:W-:-:S04]  /*0590*/  IMAD.WIDE.U32 R34, R13, UR22, R34 ;  /* 0x000000160d227c25 */ /* 0x000fc8000f8e0022 */
[----:B0-----:R-:W-:Y:S01]  /*05a0*/  @!P0 IMAD R0, R3, R8, RZ ;  /* 0x0000000803008224 */ /* 0x001fe200078e02ff */
[----:B------:R-:W-:-:S03]  /*05b0*/  IADD3 R37, PT, PT, R35, R37, RZ ;  /* 0x0000002523257210 */ /* 0x000fc60007ffe0ff */
[----:B------:R-:W0:Y:S01]  /*05c0*/  @!P1 LDC.64 R16, c[0x0][0x3f8] ;  /* 0x0000fe00ff109b82 */ /* 0x000e220000000a00 */
[----:B------:R-:W-:Y:S01]  /*05d0*/  @!P0 MOV R36, R34 ;  /* 0x0000002200248202 */ /* 0x000fe20000000f00 */
[----:B------:R-:W-:-:S04]  /*05e0*/  @!P0 IMAD R13, R31, R9, R0 ;  /* 0x000000091f0d8224 */ /* 0x000fc800078e0200 */
[----:B------:R-:W-:Y:S01]  /*05f0*/  @!P0 IMAD.WIDE.U32 R8, R31, R8, R36 ;  /* 0x000000081f088225 */ /* 0x000fe200078e0024 */
[----:B------:R-:W-:-:S04]  /*0600*/  ISETP.NE.AND P2, PT, RZ, UR18, PT ;  /* 0x00000012ff007c0c */ /* 0x000fc8000bf45270 */
[----:B------:R-:W-:Y:S02]  /*0610*/  @!P0 IADD3 R9, PT, PT, R9, R13, RZ ;  /* 0x0000000d09098210 */ /* 0x000fe40007ffe0ff */
[C---:B------:R-:W-:Y:S01]  /*0620*/  @!P0 SHF.L.U32 R25, R8.reuse, 0x1, RZ ;  /* 0x0000000108198819 */ /* 0x040fe200000006ff */
[----:B------:R-:W3:Y:S01]  /*0630*/  @!P1 LDC.64 R12, c[0x0][0x398] ;  /* 0x0000e600ff0c9b82 */ /* 0x000ee20000000a00 */
[----:B------:R-:W-:Y:S02]  /*0640*/  @!P0 SHF.L.U64.HI R0, R8, 0x1, R9 ;  /* 0x0000000108008819 */ /* 0x000fe40000010209 */
[----:B----4-:R-:W-:-:S04]  /*0650*/  @!P0 IADD3 R8, P3, PT, R25, R6, RZ ;  /* 0x0000000619088210 */ /* 0x010fc80007f7e0ff */
[----:B------:R-:W-:Y:S02]  /*0660*/  @!P0 IADD3.X R9, PT, PT, R0, R7, RZ, P3, !PT ;  /* 0x0000000700098210 */ /* 0x000fe40001ffe4ff */
[----:B------:R-:W4:Y:S03]  /*0670*/  @!P1 LDC.64 R6, c[0x0][0x3a0] ;  /* 0x0000e800ff069b82 */ /* 0x000f260000000a00 */
[----:B------:R1:W5:Y:S01]  /*0680*/  @!P0 LDG.E R27, desc[UR14][R8.64] ;  /* 0x0000000e081b8981 */ /* 0x000362000c1e1900 */
[----:B------:R-:W-:Y:S01]  /*0690*/  @!P1 MOV R22, R34 ;  /* 0x0000002200169202 */ /* 0x000fe20000000f00 */
[----:B0-----:R-:W-:Y:S01]  /*06a0*/  @!P1 IMAD R20, R5, R16, RZ ;  /* 0x0000001005149224 */ /* 0x001fe200078e02ff */
[----:B------:R-:W-:Y:S02]  /*06b0*/  @!P1 MOV R23, R37 ;  /* 0x0000002500179202 */ /* 0x000fe40000000f00 */
[----:B-1----:R-:W0:Y:S01]  /*06c0*/  @P2 LDC.64 R8, c[0x0][0x3b0] ;  /* 0x0000ec00ff082b82 */ /* 0x002e220000000a00 */
[----:B------:R-:W-:-:S02]  /*06d0*/  @!P1 IMAD R17, R29, R17, R20 ;  /* 0x000000111d119224 */ /* 0x000fc400078e0214 */
[----:B------:R-:W-:Y:S01]  /*06e0*/  @!P1 IMAD.WIDE.U32 R22, R29, R16, R22 ;  /* 0x000000101d169225 */ /* 0x000fe200078e0016 */
[----:B------:R-:W-:-:S04]  /*06f0*/  @!P0 IADD3 R16, P3, PT, R25, R14, RZ ;  /* 0x0000000e19108210 */ /* 0x000fc80007f7e0ff */
[----:B------:R-:W-:Y:S02]  /*0700*/  @!P1 IADD3 R23, PT, PT, R23, R17, RZ ;  /* 0x0000001117179210 */ /* 0x000fe40007ffe0ff */
[----:B------:R-:W-:Y:S02]  /*0710*/  @!P0 IADD3.X R17, PT, PT, R0, R15, RZ, P3, !PT ;  /* 0x0000000f00118210 */ /* 0x000fe40001ffe4ff */
[----:B------:R-:W-:Y:S02]  /*0720*/  @!P1 SHF.L.U32 R15, R22, 0x1, RZ ;  /* 0x00000001160f9819 */ /* 0x000fe400000006ff */
[----:B------:R-:W-:Y:S01]  /*0730*/  LOP3.LUT R0, R28, 0xffff, RZ, 0xc0, !PT ;  /* 0x0000ffff1c007812 */ /* 0x000fe200078ec0ff */
[----:B------:R1:W5:Y:S01]  /*0740*/  @!P0 LDG.E R26, desc[UR14][R16.64] ;  /* 0x0000000e101a8981 */ /* 0x000362000c1e1900 */
[----:B------:R-:W-:Y:S02]  /*0750*/  @!P1 SHF.L.U64.HI R22, R22, 0x1, R23 ;  /* 0x0000000116169819 */ /* 0x000fe40000010217 */
[----:B----4-:R-:W-:-:S02]  /*0760*/  @!P1 IADD3 R14, P3, PT, R15, R6, RZ ;  /* 0x000000060f0e9210 */ /* 0x010fc40007f7e0ff */
[----:B------:R-:W-:Y:S02]  /*0770*/  IADD3 R21, PT, PT, R21, R0, RZ ;  /* 0x0000000015157210 */ /* 0x000fe40007ffe0ff */
[----:B---3--:R-:W-:Y:S02]  /*0780*/  @!P1 IADD3 R12, P4, PT, R15, R12, RZ ;  /* 0x0000000c0f0c9210 */ /* 0x008fe40007f9e0ff */
[----:B------:R-:W-:Y:S01]  /*0790*/  @!P1 IADD3.X R15, PT, PT, R22, R7, RZ, P3, !PT ;  /* 0x00000007160f9210 */ /* 0x000fe20001ffe4ff */
[----:B------:R-:W-:Y:S01]  /*07a0*/  IMAD.WIDE R18, R21, 0x4, R18 ;  /* 0x0000000415127825 */ /* 0x000fe200078e0212 */
[----:B------:R-:W-:-:S03]  /*07b0*/  CS2R R6, SRZ ;  /* 0x0000000000067805 */ /* 0x000fc6000001ff00 */
[----:B0-----:R-:W-:Y:S02]  /*07c0*/  @P2 IMAD.WIDE R20, R21, 0x4, R8 ;  /* 0x0000000415142825 */ /* 0x001fe400078e0208 */
[----:B------:R1:W5:Y:S04]  /*07d0*/  LDG.E.64 R8, desc[UR14][R18.64] ;  /* 0x0000000e12087981 */ /* 0x000368000c1e1b00 */
[----:B------:R1:W5:Y:S01]  /*07e0*/  @P2 LDG.E.64 R6, desc[UR14][R20.64] ;  /* 0x0000000e14062981 */ /* 0x000362000c1e1b00 */
[----:B------:R-:W-:Y:S02]  /*07f0*/  CS2R R24, SRZ ;  /* 0x0000000000187805 */ /* 0x000fe4000001ff00 */
[----:B------:R-:W-:-:S04]  /*0800*/  @!P1 IADD3.X R13, PT, PT, R22, R13, RZ, P4, !PT ;  /* 0x0000000d160d9210 */ /* 0x000fc800027fe4ff */
[----:B------:R1:W5:Y:S04]  /*0810*/  @!P1 LDG.E R25, desc[UR14][R14.64] ;  /* 0x0000000e0e199981 */ /* 0x000368000c1e1900 */
[----:B------:R1:W5:Y:S01]  /*0820*/  @!P1 LDG.E R24, desc[UR14][R12.64] ;  /* 0x0000000e0c189981 */ /* 0x000362000c1e1900 */
[----:B------:R-:W-:Y:S01]  /*0830*/  UISETP.NE.AND UP1, UPT, UR18, URZ, UPT ;  /* 0x000000ff1200728c */ /* 0x000fe2000bf25270 */
[----:B------:R-:W-:Y:S01]  /*0840*/  UMOV UR20, 0x3f800000 ;  /* 0x3f80000000147882 */ /* 0x000fe20000000000 */
[----:B--2---:R-:W-:-:S13]  /*0850*/  R2UR UR32, R10 ;  /* 0x000000000a2072ca */ /* 0x004fda00000e0000 */
        /* <DEDUP_REMOVED lines=10> */
[----:B-1----:R-:W-:Y:S05]  /*0900*/  BRA.U UP1, `(.L_x_623) ;  /* 0x0000000101947547 */ /* 0x002fea000b800000 */
[--C-:B-----5:R-:W-:Y:S02]  /*0910*/  HADD2.F32 R12, -RZ, R27.reuse.H0_H0 ;  /* 0x2000001bff0c7230 */ /* 0x120fe40000004100 */
[--C-:B------:R-:W-:Y:S02]  /*0920*/  HADD2.F32 R11, -RZ, R26.reuse.H0_H0 ;  /* 0x2000001aff0b7230 */ /* 0x100fe40000004100 */
[----:B------:R-:W-:Y:S02]  /*0930*/  HADD2.F32 R13, -RZ, R27.H1_H1 ;  /* 0x3000001bff0d7230 */ /* 0x000fe40000004100 */
[----:B------:R-:W-:Y:S01]  /*0940*/  FADD.FTZ R12, R12, -UR32 ;  /* 0x800000200c0c7e21 */ /* 0x000fe20008010000 */
[----:B------:R-:W-:Y:S02]  /*0950*/  HADD2.F32 R10, -RZ, R26.H1_H1 ;  /* 0x3000001aff0a7230 */ /* 0x000fe40000004100 */
[----:B------:R-:W-:Y:S01]  /*0960*/  FMUL.FTZ R15, R8, R11 ;  /* 0x0000000b080f7220 */ /* 0x000fe20000410000 */
[----:B------:R-:W-:-:S02]  /*0970*/  HADD2.F32 R18, -RZ, R25.H0_H0 ;  /* 0x20000019ff127230 */ /* 0x000fc40000004100 */
[----:B------:R-:W-:Y:S01]  /*0980*/  FADD.FTZ R13, R13, -UR32 ;  /* 0x800000200d0d7e21 */ /* 0x000fe20008010000 */
[----:B------:R-:W-:Y:S01]  /*0990*/  FMUL.FTZ R12, R12, UR20 ;  /* 0x000000140c0c7c20 */ /* 0x000fe20008410000 */
[----:B------:R-:W-:Y:S01]  /*09a0*/  FMUL.FTZ R14, R9, R10 ;  /* 0x0000000a090e7220 */ /* 0x000fe20000410000 */
[----:B------:R-:W-:Y:S01]  /*09b0*/  FADD.FTZ R17, RZ, R15 ;  /* 0x0000000fff117221 */ /* 0x000fe20000010000 */
[----:B------:R-:W-:Y:S01]  /*09c0*/  FMUL.FTZ R13, R13, UR20 ;  /* 0x000000140d0d7c20 */ /* 0x000fe20008410000 */
[----:B------:R-:W-:Y:S01]  /*09d0*/  FFMA.FTZ R16, R12, R15, RZ ;  /* 0x0000000f0c107223 */ /* 0x000fe200000100ff */
[----:B------:R-:W-:Y:S02]  /*09e0*/  HADD2.F32 R15, -RZ, R24.H0_H0 ;  /* 0x20000018ff0f7230 */ /* 0x000fe40000004100 */
[----:B------:R-:W-:Y:S01]  /*09f0*/  FADD.FTZ R19, R14, R17 ;  /* 0x000000110e137221 */ /* 0x000fe20000010000 */
[----:B------:R-:W-:Y:S01]  /*0a00*/  FADD.FTZ R18, R18, -UR32 ;  /* 0x8000002012127e21 */ /* 0x000fe20008010000 */
[----:B------:R-:W-:Y:S01]  /*0a10*/  FFMA.FTZ R17, R13, R14, R16 ;  /* 0x0000000e0d117223 */ /* 0x000fe20000010010 */
[----:B------:R-:W-:-:S02]  /*0a20*/  HADD2.F32 R14, -RZ, R25.H1_H1 ;  /* 0x30000019ff0e7230 */ /* 0x000fc40000004100 */
[----:B------:R-:W-:Y:S01]  /*0a30*/  FMUL.FTZ R16, R8, R15 ;  /* 0x0000000f08107220 */ /* 0x000fe20000410000 */
[----:B------:R-:W-:Y:S01]  /*0a40*/  FMUL.FTZ R20, R18, UR20 ;  /* 0x0000001412147c20 */ /* 0x000fe20008410000 */
[----:B------:R-:W-:Y:S02]  /*0a50*/  HADD2.F32 R18, -RZ, R24.H1_H1 ;  /* 0x30000018ff127230 */ /* 0x000fe40000004100 */
[----:B------:R-:W-:Y:S01]  /*0a60*/  FFMA.FTZ R12, R11, R12, RZ ;  /* 0x0000000c0b0c7223 */ /* 0x000fe200000100ff */
[----:B------:R-:W-:Y:S01]  /*0a70*/  FADD.FTZ R14, R14, -UR32 ;  /* 0x800000200e0e7e21 */ /* 0x000fe20008010000 */
[----:B------:R-:W-:Y:S01]  /*0a80*/  FADD.FTZ R21, R19, R16 ;  /* 0x0000001013157221 */ /* 0x000fe20000010000 */
[----:B------:R-:W-:Y:S01]  /*0a90*/  FFMA.FTZ R22, R20, R16, R17 ;  /* 0x0000001014167223 */ /* 0x000fe20000010011 */
[----:B------:R-:W-:Y:S01]  /*0aa0*/  FMUL.FTZ R16, R9, R18 ;  /* 0x0000001209107220 */ /* 0x000fe20000410000 */
[----:B------:R-:W-:Y:S01]  /*0ab0*/  FMUL.FTZ R19, R14, UR20 ;  /* 0x000000140e137c20 */ /* 0x000fe20008410000 */
[----:B------:R-:W-:Y:S01]  /*0ac0*/  FADD.FTZ R14, RZ, R11 ;  /* 0x0000000bff0e7221 */ /* 0x000fe20000010000 */
[----:B------:R-:W-:Y:S01]  /*0ad0*/  FFMA.FTZ R13, R10, R13, RZ ;  /* 0x0000000d0a0d7223 */ /* 0x000fe200000100ff */
[----:B------:R-:W-:Y:S01]  /*0ae0*/  FADD.FTZ R11, RZ, R10 ;  /* 0x0000000aff0b7221 */ /* 0x000fe20000010000 */
[----:B------:R-:W-:Y:S01]  /*0af0*/  FADD.FTZ R17, R16, R21 ;  /* 0x0000001510117221 */ /* 0x000fe20000010000 */
[C---:B------:R-:W-:Y:S01]  /*0b00*/  FADD.FTZ R14, R15.reuse, R14 ;  /* 0x0000000e0f0e7221 */ /* 0x040fe20000010000 */
[----:B------:R-:W-:Y:S01]  /*0b10*/  FFMA.FTZ R12, R15, R20, R12 ;  /* 0x000000140f0c7223 */ /* 0x000fe2000001000c */
[----:B------:R-:W-:Y:S01]  /*0b20*/  FFMA.FTZ R16, R19, R16, R22 ;  /* 0x0000001013107223 */ /* 0x000fe20000010016 */
[C---:B------:R-:W-:Y:S01]  /*0b30*/  FADD.FTZ R15, R18.reuse, R11 ;  /* 0x0000000b120f7221 */ /* 0x040fe20000010000 */
[----:B------:R-:W-:Y:S01]  /*0b40*/  FFMA.FTZ R13, R18, R19, R13 ;  /* 0x00000013120d7223 */ /* 0x000fe2000001000d */
[----:B------:R-:W-:Y:S06]  /*0b50*/  BRA `(.L_x_624) ;  /* 0x0000000400207947 */ /* 0x000fec0003800000 */
.L_x_623:
[----:B-----5:R-:W-:Y:S02]  /*0b60*/  HADD2.F32 R10, -RZ, R27.H0_H0 ;  /* 0x2000001bff0a7230 */ /* 0x020fe40000004100 */
[--C-:B------:R-:W-:Y:S02]  /*0b70*/  HADD2.F32 R12, -RZ, R25.reuse.H0_H0 ;  /* 0x20000019ff0c7230 */ /* 0x100fe40000004100 */
[----:B------:R-:W-:Y:S02]  /*0b80*/  HADD2.F32 R18, -RZ, R25.H1_H1 ;  /* 0x30000019ff127230 */ /* 0x000fe40000004100 */
[----:B------:R-:W-:Y:S01]  /*0b90*/  FADD.FTZ R10, R10, -UR32 ;  /* 0x800000200a0a7e21 */ /* 0x000fe20008010000 */
[----:B------:R-:W-:-:S03]  /*0ba0*/  FADD.FTZ R12, R12, -UR32 ;  /* 0x800000200c0c7e21 */ /* 0x000fc60008010000 */
[----:B------:R-:W-:Y:S01]  /*0bb0*/  FMUL.FTZ R11, R10, UR20 ;  /* 0x000000140a0b7c20 */ /* 0x000fe20008410000 */
[----:B------:R-:W-:Y:S02]  /*0bc0*/  HADD2.F32 R10, -RZ, R27.H1_H1 ;  /* 0x3000001bff0a7230 */ /* 0x000fe40000004100 */
[----:B------:R-:W-:Y:S01]  /*0bd0*/  FMUL.FTZ R13, R12, UR20 ;  /* 0x000000140c0d7c20 */ /* 0x000fe20008410000 */
[----:B------:R-:W-:Y:S01]  /*0be0*/  FADD.FTZ R18, R18, -UR32 ;  /* 0x8000002012127e21 */ /* 0x000fe20008010000 */
[--C-:B------:R-:W-:Y:S01]  /*0bf0*/  FFMA.FTZ R17, R8, R11, R6.reuse ;  /* 0x0000000b08117223 */ /* 0x100fe20000010006 */
[----:B------:R-:W-:Y:S01]  /*0c00*/  FADD.FTZ R10, R10, -UR32 ;  /* 0x800000200a0a7e21 */ /* 0x000fe20008010000 */
[----:B------:R-:W-:Y:S02]  /*0c10*/  FFMA.FTZ R12, R8, R13, R6 ;  /* 0x0000000d080c7223 */ /* 0x000fe40000010006 */
[----:B------:R-:W-:Y:S01]  /*0c20*/  FMUL.FTZ R14, R17, -1.4426950216293334961 ;  /* 0xbfb8aa3b110e7820 */ /* 0x000fe20000410000 */
[----:B------:R-:W-:Y:S01]  /*0c30*/  FMUL.FTZ R18, R18, UR20 ;  /* 0x0000001412127c20 */ /* 0x000fe20008410000 */
[----:B------:R-:W-:Y:S01]  /*0c40*/  FMUL.FTZ R10, R10, UR20 ;  /* 0x000000140a0a7c20 */ /* 0x000fe20008410000 */
[----:B------:R-:W-:-:S03]  /*0c50*/  FMUL.FTZ R16, R12, -1.4426950216293334961 ;  /* 0xbfb8aa3b0c107820 */ /* 0x000fc60000410000 */
[----:B------:R-:W0:Y:S01]  /*0c60*/  MUFU.EX2 R14, R14 ;  /* 0x0000000e000e7308 */ /* 0x000e220000000800 */
[----:B------:R-:W-:-:S03]  /*0c70*/  FFMA.FTZ R19, R9, R10, R7 ;  /* 0x0000000a09137223 */ /* 0x000fc60000010007 */
[----:B------:R-:W1:Y:S01]  /*0c80*/  MUFU.EX2 R16, R16 ;  /* 0x0000001000107308 */ /* 0x000e620000000800 */
[----:B------:R-:W-:-:S06]  /*0c90*/  FMUL.FTZ R15, R19, -1.4426950216293334961 ;  /* 0xbfb8aa3b130f7820 */ /* 0x000fcc0000410000 */
[----:B------:R-:W2:Y:S01]  /*0ca0*/  MUFU.EX2 R15, R15 ;  /* 0x0000000f000f7308 */ /* 0x000ea20000000800 */
[----:B0-----:R-:W-:Y:S01]  /*0cb0*/  FADD.FTZ R21, R14, 1 ;  /* 0x3f8000000e157421 */ /* 0x001fe20000010000 */
[----:B------:R-:W-:Y:S01]  /*0cc0*/  FFMA.FTZ R14, R9, R18, R7 ;  /* 0x00000012090e7223 */ /* 0x000fe20000010007 */
[----:B-1----:R-:W-:-:S04]  /*0cd0*/  FADD.FTZ R32, R16, 1 ;  /* 0x3f80000010207421 */ /* 0x002fc80000010000 */
[----:B------:R-:W0:Y:S01]  /*0ce0*/  MUFU.RCP R21, R21 ;  /* 0x0000001500157308 */ /* 0x000e220000001000 */
[----:B--2---:R-:W-:-:S07]  /*0cf0*/  FADD.FTZ R23, R15, 1 ;  /* 0x3f8000000f177421 */ /* 0x004fce0000010000 */
[----:B------:R-:W-:Y:S08]  /*0d00*/  MUFU.RCP R16, R32 ;  /* 0x0000002000107308 */ /* 0x000ff00000001000 */
[----:B------:R1:W2:Y:S01]  /*0d10*/  MUFU.RCP R15, R23 ;  /* 0x00000017000f7308 */ /* 0x0002a20000001000 */
[----:B0-----:R-:W-:-:S04]  /*0d20*/  FADD.FTZ R22, -R21, 1 ;  /* 0x3f80000015167421 */ /* 0x001fc80000010100 */
[----:B------:R-:W-:Y:S01]  /*0d30*/  FFMA.FTZ R17, R17, R22, 1 ;  /* 0x3f80000011117423 */ /* 0x000fe20000010016 */
[----:B------:R-:W-:Y:S02]  /*0d40*/  HADD2.F32 R22, -RZ, R26.H0_H0 ;  /* 0x2000001aff167230 */ /* 0x000fe40000004100 */
[----:B-1----:R-:W-:-:S03]  /*0d50*/  FMUL.FTZ R23, R14, -1.4426950216293334961 ;  /* 0xbfb8aa3b0e177820 */ /* 0x002fc60000410000 */
[----:B------:R-:W-:Y:S01]  /*0d60*/  FMUL.FTZ R22, R22, R21 ;  /* 0x0000001516167220 */ /* 0x000fe20000410000 */
[----:B------:R0:W1:Y:S02]  /*0d70*/  MUFU.EX2 R20, R23 ;  /* 0x0000001700147308 */ /* 0x0000640000000800 */
[----:B0-----:R-:W-:Y:S02]  /*0d80*/  HADD2.F32 R23, -RZ, R26.H1_H1 ;  /* 0x3000001aff177230 */ /* 0x001fe40000004100 */
[----:B-1----:R-:W-:Y:S01]  /*0d90*/  FADD.FTZ R21, R20, 1 ;  /* 0x3f80000014157421 */ /* 0x002fe20000010000 */
[----:B--2---:R-:W-:-:S04]  /*0da0*/  FADD.FTZ R20, -R15, 1 ;  /* 0x3f8000000f147421 */ /* 0x004fc80000010100 */
[----:B------:R-:W-:Y:S02]  /*0db0*/  FFMA.FTZ R20, R19, R20, 1 ;  /* 0x3f80000013147423 */ /* 0x000fe40000010014 */
[----:B------:R0:W1:Y:S02]  /*0dc0*/  MUFU.RCP R19, R21 ;  /* 0x0000001500137308 */ /* 0x0000640000001000 */
[----:B0-----:R-:W-:Y:S01]  /*0dd0*/  FMUL.FTZ R21, R23, R15 ;  /* 0x0000000f17157220 */ /* 0x001fe20000410000 */
[----:B------:R-:W-:Y:S01]  /*0de0*/  FMUL.FTZ R15, R22, R17 ;  /* 0x00000011160f7220 */ /* 0x000fe20000410000 */
[--C-:B------:R-:W-:Y:S02]  /*0df0*/  HADD2.F32 R23, -RZ, R24.reuse.H0_H0 ;  /* 0x20000018ff177230 */ /* 0x100fe40000004100 */
[----:B------:R-:W-:Y:S01]  /*0e00*/  FADD.FTZ R17, -R16, 1 ;  /* 0x3f80000010117421 */ /* 0x000fe20000010100 */
[----:B------:R-:W-:Y:S02]  /*0e10*/  HADD2.F32 R22, -RZ, R24.H1_H1 ;  /* 0x30000018ff167230 */ /* 0x000fe40000004100 */
[----:B------:R-:W-:Y:S01]  /*0e20*/  FMUL.FTZ R20, R21, R20 ;  /* 0x0000001415147220 */ /* 0x000fe20000410000 */
[----:B------:R-:W-:Y:S01]  /*0e30*/  FFMA.FTZ R12, R12, R17, 1 ;  /* 0x3f8000000c0c7423 */ /* 0x000fe20000010011 */
[----:B------:R-:W-:Y:S01]  /*0e40*/  FMUL.FTZ R17, R23, R16 ;  /* 0x0000001017117220 */ /* 0x000fe20000410000 */
[----:B-1----:R-:W-:Y:S01]  /*0e50*/  FADD.FTZ R23, -R19, 1 ;  /* 0x3f80000013177421 */ /* 0x002fe20000010100 */
[----:B------:R-:W-:-:S03]  /*0e60*/  FMUL.FTZ R19, R22, R19 ;  /* 0x0000001316137220 */ /* 0x000fc60000410000 */
[----:B------:R-:W-:Y:S01]  /*0e70*/  FFMA.FTZ R16, R14, R23, 1 ;  /* 0x3f8000000e107423 */ /* 0x000fe20000010017 */
[----:B------:R-:W-:Y:S01]  /*0e80*/  FMUL.FTZ R14, R17, R12 ;  /* 0x0000000c110e7220 */ /* 0x000fe20000410000 */
[----:B------:R-:W-:Y:S01]  /*0e90*/  FMUL.FTZ R12, R8, R15 ;  /* 0x0000000f080c7220 */ /* 0x000fe20000410000 */
[----:B------:R-:W-:Y:S01]  /*0ea0*/  FMUL.FTZ R17, R9, R20 ;  /* 0x0000001409117220 */ /* 0x000fe20000410000 */
[----:B------:R-:W-:Y:S02]  /*0eb0*/  FMUL.FTZ R19, R19, R16 ;  /* 0x0000001013137220 */ /* 0x000fe40000410000 */
[----:B------:R-:W-:Y:S01]  /*0ec0*/  FFMA.FTZ R21, R11, R12, RZ ;  /* 0x0000000c0b157223 */ /* 0x000fe200000100ff */
[----:B------:R-:W-:-:S03]  /*0ed0*/  FADD.FTZ R16, RZ, R12 ;  /* 0x0000000cff107221 */ /* 0x000fc60000010000 */
[----:B------:R-:W-:Y:S01]  /*0ee0*/  FFMA.FTZ R12, R10, R17, R21 ;  /* 0x000000110a0c7223 */ /* 0x000fe20000010015 */
[----:B------:R-:W-:Y:S01]  /*0ef0*/  FADD.FTZ R16, R17, R16 ;  /* 0x0000001011107221 */ /* 0x000fe20000010000 */
[----:B------:R-:W-:-:S04]  /*0f00*/  FMUL.FTZ R17, R8, R14 ;  /* 0x0000000e08117220 */ /* 0x000fc80000410000 */
[----:B------:R-:W-:Y:S01]  /*0f10*/  FFMA.FTZ R21, R13, R17, R12 ;  /* 0x000000110d157223 */ /* 0x000fe2000001000c */
[----:B------:R-:W-:Y:S01]  /*0f20*/  FADD.FTZ R12, R16, R17 ;  /* 0x00000011100c7221 */ /* 0x000fe20000010000 */
[----:B------:R-:W-:-:S04]  /*0f30*/  FMUL.FTZ R17, R9, R19 ;  /* 0x0000001309117220 */ /* 0x000fc80000410000 */
[----:B------:R-:W-:Y:S01]  /*0f40*/  FFMA.FTZ R16, R18, R17, R21 ;  /* 0x0000001112107223 */ /* 0x000fe20000010015 */
[----:B------:R-:W-:Y:S01]  /*0f50*/  FADD.FTZ R17, R17, R12 ;  /* 0x0000000c11117221 */ /* 0x000fe20000010000 */
[----:B------:R-:W-:Y:S01]  /*0f60*/  FFMA.FTZ R12, R11, R15, RZ ;  /* 0x0000000f0b0c7223 */ /* 0x000fe200000100ff */
[----:B------:R-:W-:Y:S01]  /*0f70*/  FADD.FTZ R15, RZ, R15 ;  /* 0x0000000fff0f7221 */ /* 0x000fe20000010000 */
[----:B------:R-:W-:Y:S01]  /*0f80*/  FFMA.FTZ R11, R10, R20, RZ ;  /* 0x000000140a0b7223 */ /* 0x000fe200000100ff */
[----:B------:R-:W-:Y:S01]  /*0f90*/  FADD.FTZ R20, RZ, R20 ;  /* 0x00000014ff147221 */ /* 0x000fe20000010000 */
[----:B------:R-:W-:Y:S01]  /*0fa0*/  FFMA.FTZ R12, R13, R14, R12 ;  /* 0x0000000e0d0c7223 */ /* 0x000fe2000001000c */
[----:B------:R-:W-:Y:S01]  /*0fb0*/  FADD.FTZ R14, R15, R14 ;  /* 0x0000000e0f0e7221 */ /* 0x000fe20000010000 */
[----:B------:R-:W-:Y:S01]  /*0fc0*/  FFMA.FTZ R13, R18, R19, R11 ;  /* 0x00000013120d7223 */ /* 0x000fe2000001000b */
[----:B------:R-:W-:-:S07]  /*0fd0*/  FADD.FTZ R15, R20, R19 ;  /* 0x00000013140f7221 */ /* 0x000fce0000010000 */
.L_x_624:
[----:B------:R-:W0:Y:S01]  /*0fe0*/  SHFL.DOWN PT, R11, R16, 0x1, 0x1f ;  /* 0x08201f00100b7f89 */ /* 0x000e2200000e0000 */
[C---:B------:R-:W-:Y:S01]  /*0ff0*/  ISETP.GT.AND P1, PT, R2.reuse, 0x1e, PT ;  /* 0x0000001e0200780c */ /* 0x040fe20003f24270 */
[----:B------:R-:W-:Y:S01]  /*1000*/  BSSY.RECONVERGENT B0, `(.L_x_625) ;  /* 0x0000026000007945 */ /* 0x000fe20003800200 */
[----:B------:R-:W-:Y:S01]  /*1010*/  ISETP.GT.AND P4, PT, R2, 0xf, PT ;  /* 0x0000000f0200780c */ /* 0x000fe20003f84270 */
[----:B------:R-:W1:Y:S01]  /*1020*/  SHFL.DOWN PT, R10, R17, 0x1, 0x1f ;  /* 0x08201f00110a7f89 */ /* 0x000e6200000e0000 */
[C---:B------:R-:W-:Y:S02]  /*1030*/  ISETP.NE.AND P3, PT, R4.reuse, RZ, PT ;  /* 0x000000ff0400720c */ /* 0x040fe40003f65270 */
[----:B------:R-:W-:Y:S01]  /*1040*/  ISETP.GT.U32.AND P5, PT, R4, 0xb, PT ;  /* 0x0000000b0400780c */ /* 0x000fe20003fa4070 */
        /* <DEDUP_REMOVED lines=33> */
.L_x_626:
[----:B------:R-:W-:Y:S05]  /*1260*/  BSYNC.RECONVERGENT B0 ;  /* 0x0000000000007941 */ /* 0x000fea0003800200 */
.L_x_625:
[----:B------:R-:W-:Y:S06]  /*1270*/  BAR.SYNC.DEFER_BLOCKING 0x0 ;  /* 0x0000000000007b1d */ /* 0x000fec0000010000 */
[----:B------:R-:W-:Y:S04]  /*1280*/  BSSY.RECONVERGENT B0, `(.L_x_627) ;  /* 0x0000021000007945 */ /* 0x000fe80003800200 */
[----:B------:R-:W-:Y:S05]  /*1290*/  @P3 BRA `(.L_x_628) ;  /* 0x00000000007c3947 */ /* 0x000fea0003800000 */
[----:B------:R-:W4:Y:S01]  /*12a0*/  S2UR UR9, SR_CgaCtaId ;  /* 0x00000000000979c3 */ /* 0x000f220000008800 */
[----:B------:R-:W-:Y:S02]  /*12b0*/  UMOV UR8, 0x400 ;  /* 0x0000040000087882 */ /* 0x000fe40000000000 */
[----:B----4-:R-:W-:-:S09]  /*12c0*/  ULEA UR8, UR9, UR8, 0x18 ;  /* 0x0000000809087291 */ /* 0x010fd2000f8ec0ff */
[----:B-12---:R-:W1:Y:S04]  /*12d0*/  LDS.64 R20, [UR8+0x18] ;  /* 0x00001808ff147984 */ /* 0x006e680008000a00 */
[----:B---3--:R-:W2:Y:S01]  /*12e0*/  LDS.128 R16, [UR8+0x20] ;  /* 0x00002008ff107984 */ /* 0x008ea20008000c00 */
[----:B-1----:R-:W-:Y:S01]  /*12f0*/  FADD.FTZ R23, R10, R20 ;  /* 0x000000140a177221 */ /* 0x002fe20000010000 */
[----:B0-----:R-:W-:-:S03]  /*1300*/  FADD.FTZ R10, R11, R21 ;  /* 0x000000150b0a7221 */ /* 0x001fc60000010000 */
[----:B--2---:R-:W-:Y:S01]  /*1310*/  FADD.FTZ R11, R23, R16 ;  /* 0x00000010170b7221 */ /* 0x004fe20000010000 */
[----:B------:R-:W-:Y:S01]  /*1320*/  FADD.FTZ R10, R10, R17 ;  /* 0x000000110a0a7221 */ /* 0x000fe20000010000 */
[----:B------:R-:W0:Y:S02]  /*1330*/  LDS.128 R20, [UR8+0x30] ;  /* 0x00003008ff147984 */ /* 0x000e240008000c00 */
[----:B------:R-:W-:Y:S01]  /*1340*/  FADD.FTZ R11, R11, R18 ;  /* 0x000000120b0b7221 */ /* 0x000fe20000010000 */
[----:B------:R-:W-:Y:S02]  /*1350*/  FADD.FTZ R10, R10, R19 ;  /* 0x000000130a0a7221 */ /* 0x000fe40000010000 */
[----:B------:R-:W1:Y:S01]  /*1360*/  LDS.128 R16, [UR8+0x40] ;  /* 0x00004008ff107984 */ /* 0x000e620008000c00 */
[----:B0-----:R-:W-:Y:S01]  /*1370*/  FADD.FTZ R11, R11, R20 ;  /* 0x000000140b0b7221 */ /* 0x001fe20000010000 */
[----:B------:R-:W-:-:S03]  /*1380*/  FADD.FTZ R10, R10, R21 ;  /* 0x000000150a0a7221 */ /* 0x000fc60000010000 */
[----:B------:R-:W-:Y:S01]  /*1390*/  FADD.FTZ R11, R11, R22 ;  /* 0x000000160b0b7221 */ /* 0x000fe20000010000 */
[----:B------:R-:W-:Y:S02]  /*13a0*/  FADD.FTZ R10, R10, R23 ;  /* 0x000000170a0a7221 */ /* 0x000fe40000010000 */
[----:B------:R-:W0:Y:S01]  /*13b0*/  LDS.128 R20, [UR8+0x50] ;  /* 0x00005008ff147984 */ /* 0x000e220008000c00 */
[----:B-1----:R-:W-:Y:S01]  /*13c0*/  FADD.FTZ R11, R11, R16 ;  /* 0x000000100b0b7221 */ /* 0x002fe20000010000 */
[----:B------:R-:W-:-:S03]  /*13d0*/  FADD.FTZ R10, R10, R17 ;  /* 0x000000110a0a7221 */ /* 0x000fc60000010000 */
[----:B------:R-:W-:Y:S01]  /*13e0*/  FADD.FTZ R11, R11, R18 ;  /* 0x000000120b0b7221 */ /* 0x000fe20000010000 */
[----:B------:R-:W-:Y:S02]  /*13f0*/  FADD.FTZ R10, R10, R19 ;  /* 0x000000130a0a7221 */ /* 0x000fe40000010000 */
[----:B------:R-:W1:Y:S01]  /*1400*/  LDS.128 R16, [UR8+0x60] ;  /* 0x00006008ff107984 */ /* 0x000e620008000c00 */
[----:B0-----:R-:W-:Y:S01]  /*1410*/  FADD.FTZ R11, R11, R20 ;  /* 0x000000140b0b7221 */ /* 0x001fe20000010000 */
[----:B------:R-:W-:-:S03]  /*1420*/  FADD.FTZ R10, R10, R21 ;  /* 0x000000150a0a7221 */ /* 0x000fc60000010000 */
[----:B------:R-:W-:Y:S01]  /*1430*/  FADD.FTZ R11, R11, R22 ;  /* 0x000000160b0b7221 */ /* 0x000fe20000010000 */
[----:B------:R-:W-:-:S03]  /*1440*/  FADD.FTZ R10, R10, R23 ;  /* 0x000000170a0a7221 */ /* 0x000fc60000010000 */
[----:B-1----:R-:W-:Y:S01]  /*1450*/  FADD.FTZ R11, R11, R16 ;  /* 0x000000100b0b7221 */ /* 0x002fe20000010000 */
[----:B------:R-:W-:-:S03]  /*1460*/  FADD.FTZ R16, R10, R17 ;  /* 0x000000110a107221 */ /* 0x000fc60000010000 */
[----:B------:R-:W-:Y:S01]  /*1470*/  FADD.FTZ R10, R11, R18 ;  /* 0x000000120b0a7221 */ /* 0x000fe20000010000 */
[----:B------:R-:W-:-:S07]  /*1480*/  FADD.FTZ R11, R16, R19 ;  /* 0x00000013100b7221 */ /* 0x000fce0000010000 */
.L_x_628:
[----:B------:R-:W-:Y:S05]  /*1490*/  BSYNC.RECONVERGENT B0 ;  /* 0x0000000000007941 */ /* 0x000fea0003800200 */
.L_x_627:
[----:B------:R-:W-:Y:S06]  /*14a0*/  BAR.SYNC.DEFER_BLOCKING 0x0 ;  /* 0x0000000000007b1d */ /* 0x000fec0000010000 */
[----:B------:R-:W-:Y:S04]  /*14b0*/  BSSY.RECONVERGENT B0, `(.L_x_629) ;  /* 0x000009d000007945 */ /* 0x000fe80003800200 */
[----:B------:R-:W-:Y:S05]  /*14c0*/  @P5 BRA `(.L_x_630) ;  /* 0x00000008006c5947 */ /* 0x000fea0003800000 */
[----:B---3--:R-:W3:Y:S04]  /*14d0*/  LDS.128 R16, [R30+0xc0] ;  /* 0x0000c0001e107984 */ /* 0x008ee80000000c00 */
[----:B-12---:R-:W1:Y:S01]  /*14e0*/  LDS.128 R20, [R30+0x180] ;  /* 0x000180001e147984 */ /* 0x006e620000000c00 */
[----:B---3--:R-:W-:Y:S01]  /*14f0*/  FADD.FTZ R12, R12, R16 ;  /* 0x000000100c0c7221 */ /* 0x008fe20000010000 */
[----:B------:R-:W-:Y:S01]  /*1500*/  FADD.FTZ R16, R13, R17 ;  /* 0x000000110d107221 */ /* 0x000fe20000010000 */
[----:B------:R-:W-:Y:S01]  /*1510*/  FADD.FTZ R17, R14, R18 ;  /* 0x000000120e117221 */ /* 0x000fe20000010000 */
[----:B------:R-:W-:Y:S01]  /*1520*/  FADD.FTZ R18, R15, R19 ;  /* 0x000000130f127221 */ /* 0x000fe20000010000 */
[----:B-1----:R-:W-:Y:S01]  /*1530*/  FADD.FTZ R19, R12, R20 ;  /* 0x000000140c137221 */ /* 0x002fe20000010000 */
[----:B------:R-:W-:Y:S01]  /*1540*/  FADD.FTZ R20, R16, R21 ;  /* 0x0000001510147221 */ /* 0x000fe20000010000 */
[----:B------:R-:W1:Y:S01]  /*1550*/  LDS.128 R12, [R30+0x240] ;  /* 0x000240001e0c7984 */ /* 0x000e620000000c00 */
[----:B------:R-:W-:Y:S01]  /*1560*/  FADD.FTZ R21, R17, R22 ;  /* 0x0000001611157221 */ /* 0x000fe20000010000 */
[----:B------:R-:W-:Y:S01]  /*1570*/  FADD.FTZ R22, R18, R23 ;  /* 0x0000001712167221 */ /* 0x000fe20000010000 */
[----:B-1----:R-:W-:Y:S01]  /*1580*/  FADD.FTZ R23, R19, R12 ;  /* 0x0000000c13177221 */ /* 0x002fe20000010000 */
[----:B------:R-:W-:Y:S01]  /*1590*/  FADD.FTZ R20, R20, R13 ;  /* 0x0000000d14147221 */ /* 0x000fe20000010000 */
[----:B------:R-:W1:Y:S01]  /*15a0*/  LDS.128 R16, [R30+0x300] ;  /* 0x000300001e107984 */ /* 0x000e620000000c00 */
[----:B------:R-:W-:Y:S01]  /*15b0*/  FADD.FTZ R21, R21, R14 ;  /* 0x0000000e15157221 */ /* 0x000fe20000010000 */
[----:B------:R-:W-:-:S02]  /*15c0*/  FADD.FTZ R22, R22, R15 ;  /* 0x0000000f16167221 */ /* 0x000fc40000010000 */
[----:B------:R-:W2:Y:S01]  /*15d0*/  LDS.128 R12, [R30+0x3c0] ;  /* 0x0003c0001e0c7984 */ /* 0x000ea20000000c00 */
        /* <DEDUP_REMOVED lines=8> */
[----:B------:R-:W-:Y:S02]  /*1660*/  FADD.FTZ R22, R22, R15 ;  /* 0x0000000f16167221 */ /* 0x000fe40000010000 */
[----:B------:R-:W2:Y:S01]  /*1670*/  LDS.128 R12, [R30+0x540] ;  /* 0x000540001e0c7984 */ /* 0x000ea20000000c00 */
        /* <DEDUP_REMOVED lines=123> */
[----:B------:R-:W-:Y:S01]  /*1e30*/  FADD.FTZ R22, R22, R19 ;  /* 0x0000001316167221 */ /* 0x000fe20000010000 */
[----:B--2---:R-:W-:Y:S01]  /*1e40*/  FADD.FTZ R12, R23, R12 ;  /* 0x0000000c170c7221 */ /* 0x004fe20000010000 */
[----:B------:R-:W-:Y:S01]  /*1e50*/  FADD.FTZ R13, R20, R13 ;  /* 0x0000000d140d7221 */ /* 0x000fe20000010000 */
[----:B------:R-:W-:Y:S01]  /*1e60*/  FADD.FTZ R14, R21, R14 ;  /* 0x0000000e150e7221 */ /* 0x000fe20000010000 */
[----:B------:R-:W-:-:S07]  /*1e70*/  FADD.FTZ R15, R22, R15 ;  /* 0x0000000f160f7221 */ /* 0x000fce0000010000 */
.L_x_630:
[----:B------:R-:W-:Y:S05]  /*1e80*/  BSYNC.RECONVERGENT B0 ;  /* 0x0000000000007941 */ /* 0x000fea0003800200 */
.L_x_629:
[----:B------:R-:W-:Y:S04]  /*1e90*/  BSSY.RECONVERGENT B0, `(.L_x_631) ;  /* 0x000001d000007945 */ /* 0x000fe80003800200 */
[----:B------:R-:W-:Y:S05]  /*1ea0*/  @P5 BRA `(.L_x_632) ;  /* 0x00000000006c5947 */ /* 0x000fea0003800000 */
[----:B------:R-:W1:Y:S01]  /*1eb0*/  LDC.64 R18, c[0x0][0x3d8] ;  /* 0x0000f600ff127b82 */ /* 0x000e620000000a00 */
[----:B--2---:R-:W-:-:S07]  /*1ec0*/  IMAD R21, R33, 0xc, R4 ;  /* 0x0000000c21157824 */ /* 0x004fce00078e0204 */
[----:B---3--:R-:W2:Y:S01]  /*1ed0*/  LDC.64 R16, c[0x0][0x3f8] ;  /* 0x0000fe00ff107b82 */ /* 0x008ea20000000a00 */
[----:B-1----:R-:W-:-:S05]  /*1ee0*/  IMAD.WIDE R20, R21, 0x4, R18 ;  /* 0x0000000415147825 */ /* 0x002fca00078e0212 */
[----:B------:R1:W-:Y:S01]  /*1ef0*/  REDG.E.ADD.F32.FTZ.RN.STRONG.GPU desc[UR14][R20.64], R12 ;  /* 0x0000000c140079a6 */ /* 0x0003e2000c12f30e */
[----:B--2---:R-:W-:Y:S01]  /*1f00*/  IMAD.WIDE.U32 R18, R16, 0x3, RZ ;  /* 0x0000000310127825 */ /* 0x004fe200078e00ff */
[----:B------:R-:W-:-:S04]  /*1f10*/  LEA R23, R17, R17, 0x1 ;  /* 0x0000001111177211 */ /* 0x000fc800078e08ff */
[----:B------:R-:W-:Y:S02]  /*1f20*/  IADD3 R23, PT, PT, R19, R23, RZ ;  /* 0x0000001713177210 */ /* 0x000fe40007ffe0ff */
[----:B------:R-:W-:Y:S02]  /*1f30*/  LEA.HI R32, P1, R17, R16, RZ, 0x1 ;  /* 0x0000001011207211 */ /* 0x000fe400078308ff */
[----:B------:R-:W-:Y:S02]  /*1f40*/  LEA.HI R22, P5, R23, R18, RZ, 0x1 ;  /* 0x0000001217167211 */ /* 0x000fe400078b08ff */
[----:B------:R-:W-:-:S04]  /*1f50*/  LEA R18, P4, R16, R20, 0x2 ;  /* 0x0000001410127211 */ /* 0x000fc800078810ff */
[----:B------:R-:W-:Y:S02]  /*1f60*/  LEA.HI.X R19, R16, R21, R17, 0x2, P4 ;  /* 0x0000001510137211 */ /* 0x000fe400020f1411 */
[----:B------:R-:W-:Y:S02]  /*1f70*/  SHF.L.U32 R16, R32, 0x1, RZ ;  /* 0x0000000120107819 */ /* 0x000fe400000006ff */
[----:B------:R-:W-:Y:S02]  /*1f80*/  SHF.L.U32 R33, R22, 0x1, RZ ;  /* 0x0000000116217819 */ /* 0x000fe400000006ff */
[----:B------:R-:W-:Y:S02]  /*1f90*/  IADD3.X R17, PT, PT, RZ, R17, RZ, P1, !PT ;  /* 0x00000011ff117210 */ /* 0x000fe40000ffe4ff */
[----:B------:R-:W-:Y:S02]  /*1fa0*/  LOP3.LUT R16, R16, 0xfffffffc, RZ, 0xc0, !PT ;  /* 0xfffffffc10107812 */ /* 0x000fe400078ec0ff */
[----:B------:R-:W-:-:S02]  /*1fb0*/  IADD3.X R23, PT, PT, RZ, R23, RZ, P5, !PT ;  /* 0x00000017ff177210 */ /* 0x000fc40002ffe4ff */
[----:B------:R-:W-:Y:S02]  /*1fc0*/  LOP3.LUT R33, R33, 0xfffffffc, RZ, 0xc0, !PT ;  /* 0xfffffffc21217812 */ /* 0x000fe400078ec0ff */
[----:B------:R-:W-:Y:S02]  /*1fd0*/  SHF.L.U64.HI R17, R32, 0x1, R17 ;  /* 0x0000000120117819 */ /* 0x000fe40000010211 */
[----:B------:R-:W-:Y:S02]  /*1fe0*/  IADD3 R16, P1, PT, R20, R16, RZ ;  /* 0x0000001014107210 */ /* 0x000fe40007f3e0ff */
[----:B------:R-:W-:Y:S02]  /*1ff0*/  SHF.L.U64.HI R23, R22, 0x1, R23 ;  /* 0x0000000116177819 */ /* 0x000fe40000010217 */
[----:B-1----:R-:W-:Y:S02]  /*2000*/  IADD3 R20, P4, PT, R20, R33, RZ ;  /* 0x0000002114147210 */ /* 0x002fe40007f9e0ff */
[----:B------:R-:W-:-:S02]  /*2010*/  IADD3.X R17, PT, PT, R21, R17, RZ, P1, !PT ;  /* 0x0000001115117210 */ /* 0x000fc40000ffe4ff */
[----:B------:R-:W-:-:S03]  /*2020*/  IADD3.X R21, PT, PT, R21, R23, RZ, P4, !PT ;  /* 0x0000001715157210 */ /* 0x000fc600027fe4ff */
[----:B------:R4:W-:Y:S04]  /*2030*/  REDG.E.ADD.F32.FTZ.RN.STRONG.GPU desc[UR14][R16.64], R13 ;  /* 0x0000000d100079a6 */ /* 0x0009e8000c12f30e */
[----:B------:R4:W-:Y:S04]  /*2040*/  REDG.E.ADD.F32.FTZ.RN.STRONG.GPU desc[UR14][R18.64], R14 ;  /* 0x0000000e120079a6 */ /* 0x0009e8000c12f30e */
[----:B------:R4:W-:Y:S02]  /*2050*/  REDG.E.ADD.F32.FTZ.RN.STRONG.GPU desc[UR14][R20.64], R15 ;  /* 0x0000000f140079a6 */ /* 0x0009e4000c12f30e */
.L_x_632:
[----:B------:R-:W-:Y:S05]  /*2060*/  BSYNC.RECONVERGENT B0 ;  /* 0x0000000000007941 */ /* 0x000fea0003800200 */
.L_x_631:
[----:B------:R-:W-:-:S09]  /*2070*/  UISETP.GE.U32.AND UP0, UPT, UR17, 0x2, UPT ;  /* 0x000000021100788c */ /* 0x000fd2000bf06070 */
[----:B------:R-:W-:Y:S05]  /*2080*/  BRA.U !UP0, `(.L_x_633) ;  /* 0x0000000d08407547 */ /* 0x000fea000b800000 */
[----:B------:R-:W5:Y:S01]  /*2090*/  LDCU.64 UR8, c[0x0][0x3d0] ;  /* 0x00007a00ff0877ac */ /* 0x000f620008000a00 */
[----:B------:R-:W-:Y:S01]  /*20a0*/  MOV R12, UR17 ;  /* 0x00000011000c7c02 */ /* 0x000fe20008000f00 */
[----:B------:R-:W-:-:S03]  /*20b0*/  ULOP3.LUT UR10, UR4, 0x1, URZ, 0xc0, !UPT ;  /* 0x00000001040a7892 */ /* 0x000fc6000f8ec0ff */
[----:B------:R-:W-:Y:S01]  /*20c0*/  ISETP.GE.U32.AND P4, PT, R12, 0x8, PT ;  /* 0x000000080c00780c */ /* 0x000fe20003f86070 */
[----:B------:R-:W-:-:S04]  /*20d0*/  UIMAD UR12, UR10, UR16, URZ ;  /* 0x000000100a0c72a4 */ /* 0x000fc8000f8e02ff */
[----:B------:R-:W-:-:S04]  /*20e0*/  UIMAD UR10, UR12, UR17, URZ ;  /* 0x000000110c0a72a4 */ /* 0x000fc8000f8e02ff */
[----:B------:R-:W-:-:S04]  /*20f0*/  USHF.L.U32 UR10, UR10, 0x1, URZ ;  /* 0x000000010a0a7899 */ /* 0x000fc800080006ff */
[----:B-----5:R-:W-:Y:S01]  /*2100*/  UIMAD.WIDE UR8, UR10, 0x4, UR8 ;  /* 0x000000040a0878a5 */ /* 0x020fe2000f8e0208 */
[----:B------:R-:W-:Y:S11]  /*2110*/  @P3 BRA `(.L_x_634) ;  /* 0x0000000000603947 */ /* 0x000ff60003800000 */
[----:B----4-:R-:W4:Y:S01]  /*2120*/  LDC.64 R14, c[0x0][0x3c8] ;  /* 0x0000f200ff0e7b82 */ /* 0x010f220000000a00 */
[----:B---3--:R-:W-:Y:S01]  /*2130*/  MOV R16, UR4 ;  /* 0x0000000400107c02 */ /* 0x008fe20008000f00 */
[----:B------:R-:W-:Y:S02]  /*2140*/  UIADD3 UR21, UPT, UPT, UR12, UR5, URZ ;  /* 0x000000050c157290 */ /* 0x000fe4000fffe0ff */
[----:B------:R-:W-:Y:S01]  /*2150*/  UIMAD UR10, UR13, UR16, UR5 ;  /* 0x000000100d0a72a4 */ /* 0x000fe2000f8e0205 */
[----:B------:R-:W-:-:S03]  /*2160*/  LOP3.LUT P1, R16, R16, 0x2, RZ, 0xc0, !PT ;  /* 0x0000000210107812 */ /* 0x000fc6000782c0ff */
[----:B------:R-:W-:Y:S01]  /*2170*/  UIMAD.WIDE.U32 UR10, UR10, 0x8, UR8 ;  /* 0x000000080a0a78a5 */ /* 0x000fe2000f8e0008 */
[----:B------:R-:W-:Y:S02]  /*2180*/  SEL R19, RZ, UR17, P1 ;  /* 0x00000011ff137c07 */ /* 0x000fe40008800000 */
[----:B------:R-:W-:Y:S02]  /*2190*/  MOV R13, UR21 ;  /* 0x00000015000d7c02 */ /* 0x000fe40008000f00 */
[----:B------:R-:W-:Y:S02]  /*21a0*/  ISETP.NE.AND P1, PT, R19, -0x1, PT ;  /* 0xffffffff1300780c */ /* 0x000fe40003f25270 */
[----:B------:R-:W-:Y:S02]  /*21b0*/  MOV R12, UR10 ;  /* 0x0000000a000c7c02 */ /* 0x000fe40008000f00 */
[----:B------:R-:W-:Y:S01]  /*21c0*/  IADD3 R17, PT, PT, -R16, 0x1, RZ ;  /* 0x0000000110117810 */ /* 0x000fe20007ffe1ff */
[----:B----4-:R-:W-:Y:S01]  /*21d0*/  IMAD.WIDE.U32 R14, R13, 0x4, R14 ;  /* 0x000000040d0e7825 */ /* 0x010fe200078e000e */
[----:B------:R-:W-:-:S05]  /*21e0*/  MOV R13, UR11 ;  /* 0x0000000b000d7c02 */ /* 0x000fca0008000f00 */
[----:B------:R3:W-:Y:S01]  /*21f0*/  STG.E.64 desc[UR14][R12.64], R10 ;  /* 0x0000000a0c007986 */ /* 0x0007e2000c101b0e */
[----:B------:R-:W-:Y:S06]  /*2200*/  MEMBAR.ALL.GPU ;  /* 0x0000000000007992 */ /* 0x000fec000000a000 */
[----:B------:R-:W-:-:S00]  /*2210*/  ERRBAR ;  /* 0x00000000000079ab */ /* 0x000fc00000000000 */
[----:B------:R-:W-:Y:S06]  /*2220*/  CGAERRBAR ;  /* 0x00000000000075ab */ /* 0x000fec0000000000 */
[----:B------:R3:W-:Y:S01]  /*2230*/  REDG.E.ADD.S32.STRONG.GPU desc[UR14][R14.64], R17 ;  /* 0x000000110e00798e */ /* 0x0007e2000c12e30e */
[----:B------:R-:W-:Y:S05]  /*2240*/  @!P1 BRA `(.L_x_634) ;  /* 0x0000000000149947 */ /* 0x000fea0003800000 */
.L_x_635:
[----:B---3--:R-:W3:Y:S04]  /*2250*/  LDG.E.STRONG.GPU R12, desc[UR14][R14.64] ;  /* 0x0000000e0e0c7981 */ /* 0x008ee8000c1ef900 */
[----:B---3--:R-:W-:Y:S01]  /*2260*/  CCTL.IVALL ;  /* 0x00000000ff00798f */ /* 0x008fe20002000000 */
[----:B------:R-:W-:Y:S05]  /*2270*/  YIELD ;  /* 0x0000000000007946 */ /* 0x000fea0003800000 */
[----:B------:R-:W-:-:S13]  /*2280*/  ISETP.NE.AND P1, PT, R12, R19, PT ;  /* 0x000000130c00720c */ /* 0x000fda0003f25270 */
[----:B------:R-:W-:Y:S05]  /*2290*/  @P1 BRA `(.L_x_635) ;  /* 0xfffffffc00ec1947 */ /* 0x000fea000383ffff */
.L_x_634:
[----:B------:R-:W-:Y:S05]  /*22a0*/  WARPSYNC.ALL ;  /* 0x0000000000007948 */ /* 0x000fea0003800000 */
[----:B------:R-:W-:Y:S01]  /*22b0*/  BAR.SYNC.DEFER_BLOCKING 0x0 ;  /* 0x0000000000007b1d */ /* 0x000fe20000010000 */
[----:B-1--4-:R-:W-:-:S05]  /*22c0*/  HFMA2 R20, -RZ, RZ, 0, 0 ;  /* 0x00000000ff147431 */ /* 0x012fca00000001ff */
[----:B------:R-:W-:Y:S05]  /*22d0*/  @!P4 BRA `(.L_x_636) ;  /* 0x00000004007cc947 */ /* 0x000fea0003800000 */
[----:B------:R-:W-:Y:S01]  /*22e0*/  MOV R20, RZ ;  /* 0x000000ff00147202 */ /* 0x000fe20000000f00 */
[----:B------:R-:W-:Y:S02]  /*22f0*/  UIMAD UR11, UR16, 0x5, UR5 ;  /* 0x00000005100b78a4 */ /* 0x000fe4000f8e0205 */
[----:B------:R-:W-:Y:S02]  /*2300*/  ULEA UR12, UR16, UR5, 0x2 ;  /* 0x00000005100c7291 */ /* 0x000fe4000f8e10ff */
[----:B------:R-:W-:Y:S02]  /*2310*/  UIMAD UR21, UR16, 0x3, UR5 ;  /* 0x00000003101578a4 */ /* 0x000fe4000f8e0205 */
[----:B------:R-:W-:Y:S02]  /*2320*/  UIMAD UR22, UR16, 0x7, UR5 ;  /* 0x00000007101678a4 */ /* 0x000fe4000f8e0205 */
[----:B------:R-:W-:Y:S02]  /*2330*/  UIMAD UR23, UR16, 0x6, UR5 ;  /* 0x00000006101778a4 */ /* 0x000fe4000f8e0205 */
[----:B------:R-:W-:-:S02]  /*2340*/  ULEA UR24, UR16, UR5, 0x1 ;  /* 0x0000000510187291 */ /* 0x000fc4000f8e08ff */
[----:B------:R-:W-:Y:S02]  /*2350*/  UIADD3 UR25, UPT, UPT, UR5, UR16, URZ ;  /* 0x0000001005197290 */ /* 0x000fe4000fffe0ff */
[----:B------:R-:W-:Y:S02]  /*2360*/  UIADD3 UR26, UPT, UPT, -UR13, URZ, URZ ;  /* 0x000000ff0d1a7290 */ /* 0x000fe4000fffe1ff */
[----:B------:R-:W-:Y:S01]  /*2370*/  ULOP3.LUT UR27, UR17, 0x7ffffff8, URZ, 0xc0, !UPT ;  /* 0x7ffffff8111b7892 */ /* 0x000fe2000f8ec0ff */
[----:B------:R-:W-:-:S11]  /*2380*/  UMOV UR10, UR5 ;  /* 0x00000005000a7c82 */ /* 0x000fd60008000000 */
.L_x_637:
[----:B------:R-:W-:Y:S02]  /*2390*/  ISETP.EQ.OR P1, PT, RZ, UR26, P3 ;  /* 0x0000001aff007c0c */ /* 0x000fe40009f22670 */
[C---:B---3--:R-:W-:Y:S02]  /*23a0*/  IADD3 R12, PT, PT, R20.reuse, 0x1, RZ ;  /* 0x00000001140c7810 */ /* 0x048fe40007ffe0ff */
[----:B------:R-:W-:Y:S02]  /*23b0*/  IADD3 R13, PT, PT, R20, 0x2, RZ ;  /* 0x00000002140d7810 */ /* 0x000fe40007ffe0ff */
[----:B------:R-:W-:Y:S02]  /*23c0*/  ISETP.EQ.OR P4, PT, R12, UR13, P3 ;  /* 0x0000000d0c007c0c */ /* 0x000fe40009f82670 */
[----:B------:R-:W-:Y:S02]  /*23d0*/  ISETP.EQ.OR P6, PT, R13, UR13, P3 ;  /* 0x0000000d0d007c0c */ /* 0x000fe40009fc2670 */
[----:B------:R-:W-:-:S03]  /*23e0*/  IADD3 R12, PT, PT, R20, 0x3, RZ ;  /* 0x00000003140c7810 */ /* 0x000fc60007ffe0ff */
[----:B------:R-:W-:Y:S01]  /*23f0*/  VOTEU.ALL UP0, P1 ;  /* 0x0000000000ff7886 */ /* 0x000fe20000800000 */
[----:B------:R-:W-:-:S04]  /*2400*/  ISETP.EQ.OR P5, PT, R12, UR13, P3 ;  /* 0x0000000d0c007c0c */ /* 0x000fc80009fa2670 */
[----:B------:R-:W-:Y:S01]  /*2410*/  @!UP0 UIMAD.WIDE.U32 UR28, UR10, 0x8, UR8 ;  /* 0x000000080a1c88a5 */ /* 0x000fe2000f8e0008 */
[----:B------:R-:W-:Y:S02]  /*2420*/  VOTEU.ALL UP0, P4 ;  /* 0x0000000000ff7886 */ /* 0x000fe40002000000 */
[----:B------:R-:W-:-:S03]  /*2430*/  VOTEU.ALL UP1, P6 ;  /* 0x0000000000ff7886 */ /* 0x000fc60003020000 */
[----:B------:R-:W-:Y:S01]  /*2440*/  MOV R12, UR28 ;  /* 0x0000001c000c7c02 */ /* 0x000fe20008000f00 */
[----:B------:R-:W-:Y:S01]  /*2450*/  @!UP0 UIMAD.WIDE.U32 UR30, UR25, 0x8, UR8 ;  /* 0x00000008191e88a5 */ /* 0x000fe2000f8e0008 */
[----:B------:R-:W-:Y:S01]  /*2460*/  MOV R13, UR29 ;  /* 0x0000001d000d7c02 */ /* 0x000fe20008000f00 */
[----:B------:R-:W-:Y:S01]  /*2470*/  @!UP1 UIMAD.WIDE.U32 UR28, UR24, 0x8, UR8 ;  /* 0x00000008181c98a5 */ /* 0x000fe2000f8e0008 */
[----:B------:R-:W-:-:S03]  /*2480*/  VOTEU.ALL UP0, P5 ;  /* 0x0000000000ff7886 */ /* 0x000fc60002800000 */
[----:B------:R-:W-:Y:S01]  /*2490*/  MOV R14, UR30 ;  /* 0x0000001e000e7c02 */ /* 0x000fe20008000f00 */
[----:B------:R-:W0:Y:S01]  /*24a0*/  @!P1 LDG.E.64 R12, desc[UR14][R12.64] ;  /* 0x0000000e0c0c9981 */ /* 0x000e22000c1e1b00 */
[----:B------:R-:W-:Y:S02]  /*24b0*/  MOV R15, UR31 ;  /* 0x0000001f000f7c02 */ /* 0x000fe40008000f00 */
[----:B------:R-:W-:Y:S02]  /*24c0*/  MOV R16, UR28 ;  /* 0x0000001c00107c02 */ /* 0x000fe40008000f00 */
[----:B------:R-:W-:Y:S01]  /*24d0*/  MOV R17, UR29 ;  /* 0x0000001d00117c02 */ /* 0x000fe20008000f00 */
[----:B------:R-:W-:Y:S01]  /*24e0*/  @!UP0 UIMAD.WIDE.U32 UR28, UR21, 0x8, UR8 ;  /* 0x00000008151c88a5 */ /* 0x000fe2000f8e0008 */
[----:B------:R-:W3:Y:S04]  /*24f0*/  @!P4 LDG.E.64 R14, desc[UR14][R14.64] ;  /* 0x0000000e0e0ec981 */ /* 0x000ee8000c1e1b00 */
[----:B------:R-:W4:Y:S01]  /*2500*/  @!P6 LDG.E.64 R16, desc[UR14][R16.64] ;  /* 0x0000000e1010e981 */ /* 0x000f22000c1e1b00 */
[----:B------:R-:W-:-:S02]  /*2510*/  MOV R18, UR28 ;  /* 0x0000001c00127c02 */ /* 0x000fc40008000f00 */
[----:B------:R-:W-:-:S06]  /*2520*/  MOV R19, UR29 ;  /* 0x0000001d00137c02 */ /* 0x000fcc0008000f00 */
[----:B------:R-:W5:Y:S01]  /*2530*/  @!P5 LDG.E.64 R18, desc[UR14][R18.64] ;  /* 0x0000000e1212d981 */ /* 0x000f62000c1e1b00 */
[----:B--2---:R-:W-:Y:S01]  /*2540*/  IADD3 R21, PT, PT, R20, 0x4, RZ ;  /* 0x0000000414157810 */ /* 0x004fe20007ffe0ff */
[----:B0-----:R-:W-:Y:S01]  /*2550*/  @!P1 FADD.FTZ R10, R10, R12 ;  /* 0x0000000c0a0a9221 */ /* 0x001fe20000010000 */
[----:B------:R-:W-:Y:S01]  /*2560*/  @!P1 FADD.FTZ R11, R11, R13 ;  /* 0x0000000d0b0b9221 */ /* 0x000fe20000010000 */
[----:B------:R-:W-:Y:S02]  /*2570*/  IADD3 R12, PT, PT, R20, 0x5, RZ ;  /* 0x00000005140c7810 */ /* 0x000fe40007ffe0ff */
[----:B------:R-:W-:Y:S01]  /*2580*/  ISETP.EQ.OR P1, PT, R21, UR13, P3 ;  /* 0x0000000d15007c0c */ /* 0x000fe20009f22670 */
[----:B---3--:R-:W-:Y:S01]  /*2590*/  @!P4 FADD.FTZ R10, R10, R14 ;  /* 0x0000000e0a0ac221 */ /* 0x008fe20000010000 */
[----:B------:R-:W-:Y:S01]  /*25a0*/  @!P4 FADD.FTZ R11, R11, R15 ;  /* 0x0000000f0b0bc221 */ /* 0x000fe20000010000 */
[----:B------:R-:W-:Y:S02]  /*25b0*/  ISETP.EQ.OR P4, PT, R12, UR13, P3 ;  /* 0x0000000d0c007c0c */ /* 0x000fe40009f82670 */
[----:B------:R-:W-:Y:S01]  /*25c0*/  IADD3 R12, PT, PT, R20, 0x6, RZ ;  /* 0x00000006140c7810 */ /* 0x000fe20007ffe0ff */
[----:B----4-:R-:W-:Y:S01]  /*25d0*/  @!P6 FADD.FTZ R10, R10, R16 ;  /* 0x000000100a0ae221 */ /* 0x010fe20000010000 */
[----:B------:R-:W-:-:S02]  /*25e0*/  @!P6 FADD.FTZ R11, R11, R17 ;  /* 0x000000110b0be221 */ /* 0x000fc40000010000 */
[----:B------:R-:W-:Y:S02]  /*25f0*/  ISETP.EQ.OR P6, PT, R12, UR13, P3 ;  /* 0x0000000d0c007c0c */ /* 0x000fe40009fc2670 */
[----:B------:R-:W-:Y:S02]  /*2600*/  IADD3 R12, PT, PT, R20, 0x7, RZ ;  /* 0x00000007140c7810 */ /* 0x000fe40007ffe0ff */
[----:B------:R-:W-:Y:S01]  /*2610*/  VOTEU.ALL UP1, P1 ;  /* 0x0000000000ff7886 */ /* 0x000fe20000820000 */
[----:B-----5:R-:W-:Y:S01]  /*2620*/  @!P5 FADD.FTZ R10, R10, R18 ;  /* 0x000000120a0ad221 */ /* 0x020fe20000010000 */
[----:B------:R-:W-:Y:S01]  /*2630*/  @!P5 FADD.FTZ R11, R11, R19 ;  /* 0x000000130b0bd221 */ /* 0x000fe20000010000 */
[----:B------:R-:W-:Y:S02]  /*2640*/  ISETP.EQ.OR P5, PT, R12, UR13, P3 ;  /* 0x0000000d0c007c0c */ /* 0x000fe40009fa2670 */
[----:B------:R-:W-:Y:S01]  /*2650*/  @!UP1 UIMAD.WIDE.U32 UR28, UR12, 0x8, UR8 ;  /* 0x000000080c1c98a5 */ /* 0x000fe2000f8e0008 */
[----:B------:R-:W-:-:S03]  /*2660*/  VOTEU.ALL UP0, P4 ;  /* 0x0000000000ff7886 */ /* 0x000fc60002000000 */
[----:B------:R-:W-:Y:S02]  /*2670*/  VOTEU.ALL UP1, P6 ;  /* 0x0000000000ff7886 */ /* 0x000fe40003020000 */
[----:B------:R-:W-:Y:S01]  /*2680*/  MOV R12, UR28 ;  /* 0x0000001c000c7c02 */ /* 0x000fe20008000f00 */
[----:B------:R-:W-:Y:S01]  /*2690*/  @!UP0 UIMAD.WIDE.U32 UR30, UR11, 0x8, UR8 ;  /* 0x000000080b1e88a5 */ /* 0x000fe2000f8e0008 */
[----:B------:R-:W-:Y:S01]  /*26a0*/  MOV R13, UR29 ;  /* 0x0000001d000d7c02 */ /* 0x000fe20008000f00 */
[----:B------:R-:W-:Y:S02]  /*26b0*/  @!UP1 UIMAD.WIDE.U32 UR28, UR23, 0x8, UR8 ;  /* 0x00000008171c98a5 */ /* 0x000fe4000f8e0008 */
[----:B------:R-:W-:Y:S02]  /*26c0*/  VOTEU.ALL UP0, P5 ;  /* 0x0000000000ff7886 */ /* 0x000fe40002800000 */
[----:B------:R-:W-:Y:S01]  /*26d0*/  MOV R14, UR30 ;  /* 0x0000001e000e7c02 */ /* 0x000fe20008000f00 */
[----:B------:R-:W2:Y:S01]  /*26e0*/  @!P1 LDG.E.64 R12, desc[UR14][R12.64] ;  /* 0x0000000e0c0c9981 */ /* 0x000ea2000c1e1b00 */
[----:B------:R-:W-:-:S02]  /*26f0*/  MOV R15, UR31 ;  /* 0x0000001f000f7c02 */ /* 0x000fc40008000f00 */
[----:B------:R-:W-:Y:S02]  /*2700*/  MOV R16, UR28 ;  /* 0x0000001c00107c02 */ /* 0x000fe40008000f00 */
[----:B------:R-:W-:Y:S01]  /*2710*/  MOV R17, UR29 ;  /* 0x0000001d00117c02 */ /* 0x000fe20008000f00 */
[----:B------:R-:W-:Y:S01]  /*2720*/  @!UP0 UIMAD.WIDE.U32 UR28, UR22, 0x8, UR8 ;  /* 0x00000008161c88a5 */ /* 0x000fe2000f8e0008 */
[----:B------:R-:W3:Y:S04]  /*2730*/  @!P4 LDG.E.64 R14, desc[UR14][R14.64] ;  /* 0x0000000e0e0ec981 */ /* 0x000ee8000c1e1b00 */
[----:B------:R-:W4:Y:S01]  /*2740*/  @!P6 LDG.E.64 R16, desc[UR14][R16.64] ;  /* 0x0000000e1010e981 */ /* 0x000f22000c1e1b00 */
[----:B------:R-:W-:Y:S02]  /*2750*/  MOV R18, UR28 ;  /* 0x0000001c00127c02 */ /* 0x000fe40008000f00 */
[----:B------:R-:W-:-:S06]  /*2760*/  MOV R19, UR29 ;  /* 0x0000001d00137c02 */ /* 0x000fcc0008000f00 */
[----:B------:R-:W5:Y:S01]  /*2770*/  @!P5 LDG.E.64 R18, desc[UR14][R18.64] ;  /* 0x0000000e1212d981 */ /* 0x000f62000c1e1b00 */
[----:B------:R-:W-:Y:S01]  /*2780*/  IADD3 R20, PT, PT, R20, 0x8, RZ ;  /* 0x0000000814147810 */ /* 0x000fe20007ffe0ff */
[----:B------:R-:W-:Y:S02]  /*2790*/  UIADD3 UR26, UPT, UPT, UR26, 0x8, URZ ;  /* 0x000000081a1a7890 */ /* 0x000fe4000fffe0ff */
[----:B------:R-:W-:Y:S02]  /*27a0*/  ULEA UR10, UR16, UR10, 0x3 ;  /* 0x0000000a100a7291 */ /* 0x000fe4000f8e18ff */
[----:B------:R-:W-:Y:S02]  /*27b0*/  ULEA UR25, UR16, UR25, 0x3 ;  /* 0x0000001910197291 */ /* 0x000fe4000f8e18ff */
[----:B------:R-:W-:Y:S02]  /*27c0*/  ULEA UR24, UR16, UR24, 0x3 ;  /* 0x0000001810187291 */ /* 0x000fe4000f8e18ff */
[----:B------:R-:W-:-:S02]  /*27d0*/  ULEA UR21, UR16, UR21, 0x3 ;  /* 0x0000001510157291 */ /* 0x000fc4000f8e18ff */
[----:B------:R-:W-:Y:S02]  /*27e0*/  ULEA UR12, UR16, UR12, 0x3 ;  /* 0x0000000c100c7291 */ /* 0x000fe4000f8e18ff */
[----:B------:R-:W-:Y:S02]  /*27f0*/  ULEA UR11, UR16, UR11, 0x3 ;  /* 0x0000000b100b7291 */ /* 0x000fe4000f8e18ff */
[----:B------:R-:W-:Y:S02]  /*2800*/  ULEA UR23, UR16, UR23, 0x3 ;  /* 0x0000001710177291 */ /* 0x000fe4000f8e18ff */
[----:B------:R-:W-:Y:S01]  /*2810*/  ULEA UR22, UR16, UR22, 0x3 ;  /* 0x0000001610167291 */ /* 0x000fe2000f8e18ff */
[----:B--2---:R-:W-:Y:S01]  /*2820*/  @!P1 FADD.FTZ R10, R10, R12 ;  /* 0x0000000c0a0a9221 */ /* 0x004fe20000010000 */
[----:B------:R-:W-:Y:S01]  /*2830*/  @!P1 FADD.FTZ R11, R11, R13 ;  /* 0x0000000d0b0b9221 */ /* 0x000fe20000010000 */
[----:B------:R-:W-:Y:S02]  /*2840*/  ISETP.NE.AND P1, PT, R20, UR27, PT ;  /* 0x0000001b14007c0c */ /* 0x000fe4000bf25270 */
[----:B---3--:R-:W-:Y:S01]  /*2850*/  @!P4 FADD.FTZ R10, R10, R14 ;  /* 0x0000000e0a0ac221 */ /* 0x008fe20000010000 */
[----:B------:R-:W-:-:S03]  /*2860*/  @!P4 FADD.FTZ R11, R11, R15 ;  /* 0x0000000f0b0bc221 */ /* 0x000fc60000010000 */
[----:B----4-:R-:W-:Y:S01]  /*2870*/  @!P6 FADD.FTZ R10, R10, R16 ;  /* 0x000000100a0ae221 */ /* 0x010fe20000010000 */
[----:B------:R-:W-:-:S03]  /*2880*/  @!P6 FADD.FTZ R11, R11, R17 ;  /* 0x000000110b0be221 */ /* 0x000fc60000010000 */
[----:B-----5:R-:W-:Y:S01]  /*2890*/  @!P5 FADD.FTZ R10, R10, R18 ;  /* 0x000000120a0ad221 */ /* 0x020fe20000010000 */
[----:B------:R-:W-:Y:S02]  /*28a0*/  @!P5 FADD.FTZ R11, R11, R19 ;  /* 0x000000130b0bd221 */ /* 0x000fe40000010000 */
[----:B------:R-:W-:Y:S05]  /*28b0*/  @P1 BRA `(.L_x_637) ;  /* 0xfffffff800b41947 */ /* 0x000fea000383ffff */
[----:B------:R-:W-:-:S07]  /*28c0*/  MOV R20, UR27 ;  /* 0x0000001b00147c02 */ /* 0x000fce0008000f00 */
.L_x_636:
[----:B------:R-:W-:-:S09]  /*28d0*/  UISETP.NE.AND UP0, UPT, UR19, URZ, UPT ;  /* 0x000000ff1300728c */ /* 0x000fd2000bf05270 */
[----:B------:R-:W-:Y:S05]  /*28e0*/  BRA.U !UP0, `(.L_x_633) ;  /* 0x0000000508287547 */ /* 0x000fea000b800000 */
[----:B------:R-:W-:Y:S02]  /*28f0*/  UIADD3 UR10, UPT, UPT, UR19, -0x1, URZ ;  /* 0xffffffff130a7890 */ /* 0x000fe4000fffe0ff */
[----:B------:R-:W-:Y:S02]  /*2900*/  ULOP3.LUT UP1, UR11, UR17, 0x3, URZ, 0xc0, !UPT ;  /* 0x00000003110b7892 */ /* 0x000fe4000f82c0ff */
[----:B------:R-:W-:-:S09]  /*2910*/  UISETP.GE.U32.AND UP0, UPT, UR10, 0x3, UPT ;  /* 0x000000030a00788c */ /* 0x000fd2000bf06070 */
[----:B------:R-:W-:Y:S05]  /*2920*/  BRA.U !UP0, `(.L_x_638) ;  /* 0x00000001088c7547 */ /* 0x000fea000b800000 */
[C---:B---3--:R-:W-:Y:S01]  /*2930*/  IADD3 R14, PT, PT, R20.reuse, 0x1, RZ ;  /* 0x00000001140e7810 */ /* 0x048fe20007ffe0ff */
[----:B--2---:R-:W-:Y:S01]  /*2940*/  HFMA2 R21, -RZ, RZ, 0, 4.76837158203125e-07 ;  /* 0x00000008ff157431 */ /* 0x004fe200000001ff */
[C---:B------:R-:W-:Y:S02]  /*2950*/  ISETP.EQ.OR P1, PT, R20.reuse, UR13, P3 ;  /* 0x0000000d14007c0c */ /* 0x040fe40009f22670 */
[----:B------:R-:W-:Y:S02]  /*2960*/  IADD3 R18, PT, PT, R20, 0x2, RZ ;  /* 0x0000000214127810 */ /* 0x000fe40007ffe0ff */
[----:B------:R-:W-:Y:S02]  /*2970*/  ISETP.EQ.OR P4, PT, R14, UR13, P3 ;  /* 0x0000000d0e007c0c */ /* 0x000fe40009f82670 */
[----:B------:R-:W-:Y:S02]  /*2980*/  ISETP.EQ.OR P5, PT, R18, UR13, P3 ;  /* 0x0000000d12007c0c */ /* 0x000fe40009fa2670 */
[----:B------:R-:W-:-:S02]  /*2990*/  IADD3 R16, PT, PT, R20, 0x3, RZ ;  /* 0x0000000314107810 */ /* 0x000fc40007ffe0ff */
[----:B------:R-:W-:Y:S02]  /*29a0*/  MOV R13, UR16 ;  /* 0x00000010000d7c02 */ /* 0x000fe40008000f00 */
[----:B------:R-:W-:Y:S02]  /*29b0*/  ISETP.EQ.OR P6, PT, R16, UR13, P3 ;  /* 0x0000000d10007c0c */ /* 0x000fe40009fc2670 */
[----:B------:R-:W-:Y:S01]  /*29c0*/  MOV R17, UR16 ;  /* 0x0000001000117c02 */ /* 0x000fe20008000f00 */
[----:B------:R-:W-:Y:S01]  /*29d0*/  @!P1 IMAD R12, R20, R13, UR5 ;  /* 0x00000005140c9e24 */ /* 0x000fe2000f8e020d */
[----:B------:R-:W-:Y:S02]  /*29e0*/  MOV R15, 0x8 ;  /* 0x00000008000f7802 */ /* 0x000fe40000000f00 */
[----:B------:R-:W-:Y:S01]  /*29f0*/  MOV R19, UR16 ;  /* 0x0000001000137c02 */ /* 0x000fe20008000f00 */
[----:B------:R-:W-:Y:S02]  /*2a00*/  @!P4 IMAD R14, R14, R17, UR5 ;  /* 0x000000050e0ece24 */ /* 0x000fe4000f8e0211 */
[----:B------:R-:W-:-:S04]  /*2a10*/  @!P1 IMAD.WIDE.U32 R12, R12, R15, UR8 ;  /* 0x000000080c0c9e25 */ /* 0x000fc8000f8e000f */
[----:B------:R-:W-:Y:S01]  /*2a20*/  @!P5 IMAD R18, R18, R19, UR5 ;  /* 0x000000051212de24 */ /* 0x000fe2000f8e0213 */
[----:B------:R-:W-:Y:S01]  /*2a30*/  MOV R19, 0x8 ;  /* 0x0000000800137802 */ /* 0x000fe20000000f00 */
[----:B------:R-:W-:Y:S01]  /*2a40*/  @!P4 IMAD.WIDE.U32 R14, R14, R21, UR8 ;  /* 0x000000080e0ece25 */ /* 0x000fe2000f8e0015 */
[----:B------:R-:W0:Y:S03]  /*2a50*/  @!P1 LDG.E.64 R12, desc[UR14][R12.64] ;  /* 0x0000000e0c0c9981 */ /* 0x000e26000c1e1b00 */
[----:B------:R-:W-:Y:S02]  /*2a60*/  HFMA2 R22, -RZ, RZ, 0, 4.76837158203125e-07 ;  /* 0x00000008ff167431 */ /* 0x000fe400000001ff */
[----:B------:R-:W-:Y:S02]  /*2a70*/  @!P6 IMAD R21, R16, R17, UR5 ;  /* 0x000000051015ee24 */ /* 0x000fe4000f8e0211 */
[----:B------:R-:W-:Y:S01]  /*2a80*/  @!P5 IMAD.WIDE.U32 R16, R18, R19, UR8 ;  /* 0x000000081210de25 */ /* 0x000fe2000f8e0013 */
[----:B------:R-:W2:Y:S03]  /*2a90*/  @!P4 LDG.E.64 R14, desc[UR14][R14.64] ;  /* 0x0000000e0e0ec981 */ /* 0x000ea6000c1e1b00 */
[----:B------:R-:W-:-:S02]  /*2aa0*/  @!P6 IMAD.WIDE.U32 R18, R21, R22, UR8 ;  /* 0x000000081512ee25 */ /* 0x000fc4000f8e0016 */
        /* <DEDUP_REMOVED lines=11> */
.L_x_638:
[----:B------:R-:W-:Y:S05]  /*2b60*/  BRA.U !UP1, `(.L_x_633) ;  /* 0x0000000109887547 */ /* 0x000fea000b800000 */
[----:B------:R-:W-:Y:S02]  /*2b70*/  UISETP.NE.AND UP0, UPT, UR11, 0x1, UPT ;  /* 0x000000010b00788c */ /* 0x000fe4000bf05270 */
[----:B------:R-:W-:-:S06]  /*2b80*/  ULOP3.LUT UR10, UR17, 0x1, URZ, 0xc0, !UPT ;  /* 0x00000001110a7892 */ /* 0x000fcc000f8ec0ff */
[----:B---3--:R-:W-:Y:S01]  /*2b90*/  MOV R16, UR10 ;  /* 0x0000000a00107c02 */ /* 0x008fe20008000f00 */
[----:B------:R-:W-:Y:S06]  /*2ba0*/  BRA.U !UP0, `(.L_x_639) ;  /* 0x0000000108487547 */ /* 0x000fec000b800000 */
[C---:B------:R-:W-:Y:S02]  /*2bb0*/  IADD3 R14, PT, PT, R20.reuse, 0x1, RZ ;  /* 0x00000001140e7810 */ /* 0x040fe40007ffe0ff */
[----:B------:R-:W-:Y:S02]  /*2bc0*/  ISETP.EQ.OR P4, PT, R20, UR13, P3 ;  /* 0x0000000d14007c0c */ /* 0x000fe40009f82670 */
[----:B------:R-:W-:Y:S02]  /*2bd0*/  ISETP.EQ.OR P1, PT, R14, UR13, P3 ;  /* 0x0000000d0e007c0c */ /* 0x000fe40009f22670 */
[----:B------:R-:W-:Y:S02]  /*2be0*/  MOV R13, UR16 ;  /* 0x00000010000d7c02 */ /* 0x000fe40008000f00 */
[----:B------:R-:W-:Y:S02]  /*2bf0*/  MOV R17, UR16 ;  /* 0x0000001000117c02 */ /* 0x000fe40008000f00 */
[----:B------:R-:W-:-:S05]  /*2c00*/  MOV R15, 0x8 ;  /* 0x00000008000f7802 */ /* 0x000fca0000000f00 */
[----:B------:R-:W-:Y:S02]  /*2c10*/  @!P4 IMAD R12, R20, R13, UR5 ;  /* 0x00000005140cce24 */ /* 0x000fe4000f8e020d */
[----:B------:R-:W-:Y:S02]  /*2c20*/  @!P1 IMAD R14, R14, R17, UR5 ;  /* 0x000000050e0e9e24 */ /* 0x000fe4000f8e0211 */
[----:B------:R-:W-:Y:S02]  /*2c30*/  HFMA2 R17, -RZ, RZ, 0, 4.76837158203125e-07 ;  /* 0x00000008ff117431 */ /* 0x000fe400000001ff */
[----:B------:R-:W-:-:S04]  /*2c40*/  @!P4 IMAD.WIDE.U32 R12, R12, R15, UR8 ;  /* 0x000000080c0cce25 */ /* 0x000fc8000f8e000f */
[----:B------:R-:W-:Y:S02]  /*2c50*/  @!P1 IMAD.WIDE.U32 R14, R14, R17, UR8 ;  /* 0x000000080e0e9e25 */ /* 0x000fe4000f8e0011 */
[----:B------:R-:W0:Y:S04]  /*2c60*/  @!P4 LDG.E.64 R12, desc[UR14][R12.64] ;  /* 0x0000000e0c0cc981 */ /* 0x000e28000c1e1b00 */
[----:B------:R-:W3:Y:S01]  /*2c70*/  @!P1 LDG.E.64 R14, desc[UR14][R14.64] ;  /* 0x0000000e0e0e9981 */ /* 0x000ee2000c1e1b00 */
[----:B------:R-:W-:Y:S01]  /*2c80*/  IADD3 R20, PT, PT, R20, 0x2, RZ ;  /* 0x0000000214147810 */ /* 0x000fe20007ffe0ff */
[----:B0-----:R-:W-:Y:S01]  /*2c90*/  @!P4 FADD.FTZ R10, R10, R12 ;  /* 0x0000000c0a0ac221 */ /* 0x001fe20000010000 */
[----:B------:R-:W-:-:S03]  /*2ca0*/  @!P4 FADD.FTZ R11, R11, R13 ;  /* 0x0000000d0b0bc221 */ /* 0x000fc60000010000 */
[----:B---3--:R-:W-:Y:S01]  /*2cb0*/  @!P1 FADD.FTZ R10, R10, R14 ;  /* 0x0000000e0a0a9221 */ /* 0x008fe20000010000 */
[----:B------:R-:W-:-:S07]  /*2cc0*/  @!P1 FADD.FTZ R11, R11, R15 ;  /* 0x0000000f0b0b9221 */ /* 0x000fce0000010000 */
.L_x_639:
[----:B------:R-:W-:Y:S01]  /*2cd0*/  ISETP.EQ.OR P1, PT, R20, UR13, P3 ;  /* 0x0000000d14007c0c */ /* 0x000fe20009f22670 */
[----:B------:R-:W-:Y:S03]  /*2ce0*/  BSSY.RECONVERGENT B0, `(.L_x_633) ;  /* 0x000000a000007945 */ /* 0x000fe60003800200 */
[----:B------:R-:W-:-:S13]  /*2cf0*/  ISETP.NE.U32.OR P1, PT, R16, 0x1, P1 ;  /* 0x000000011000780c */ /* 0x000fda0000f25470 */
[----:B------:R-:W-:Y:S05]  /*2d00*/  @P1 BRA `(.L_x_640) ;  /* 0x00000000001c1947 */ /* 0x000fea0003800000 */
[----:B------:R-:W-:Y:S02]  /*2d10*/  MOV R13, UR16 ;  /* 0x00000010000d7c02 */ /* 0x000fe40008000f00 */
[----:B------:R-:W-:-:S03]  /*2d20*/  MOV R15, 0x8 ;  /* 0x00000008000f7802 */ /* 0x000fc60000000f00 */
[----:B------:R-:W-:-:S04]  /*2d30*/  IMAD R12, R20, R13, UR5 ;  /* 0x00000005140c7e24 */ /* 0x000fc8000f8e020d */
[----:B------:R-:W-:-:S06]  /*2d40*/  IMAD.WIDE.U32 R12, R12, R15, UR8 ;  /* 0x000000080c0c7e25 */ /* 0x000fcc000f8e000f */
[----:B------:R-:W0:Y:S02]  /*2d50*/  LDG.E.64 R12, desc[UR14][R12.64] ;  /* 0x0000000e0c0c7981 */ /* 0x000e24000c1e1b00 */
[----:B0-----:R-:W-:Y:S01]  /*2d60*/  FADD.FTZ R10, R10, R12 ;  /* 0x0000000c0a0a7221 */ /* 0x001fe20000010000 */
[----:B------:R-:W-:-:S07]  /*2d70*/  FADD.FTZ R11, R11, R13 ;  /* 0x0000000d0b0b7221 */ /* 0x000fce0000010000 */
.L_x_640:
[----:B------:R-:W-:Y:S05]  /*2d80*/  BSYNC.RECONVERGENT B0 ;  /* 0x0000000000007941 */ /* 0x000fea0003800200 */
.L_x_633:
[----:B------:R-:W5:Y:S01]  /*2d90*/  S2UR UR9, SR_CgaCtaId ;  /* 0x00000000000979c3 */ /* 0x000f620000008800 */
[----:B------:R-:W-:Y:S01]  /*2da0*/  UMOV UR8, 0x400 ;  /* 0x0000040000087882 */ /* 0x000fe20000000000 */
[--C-:B---34-:R-:W-:Y:S02]  /*2db0*/  HADD2.F32 R16, -RZ, R27.reuse.H0_H0 ;  /* 0x2000001bff107230 */ /* 0x118fe40000004100 */
[----:B------:R-:W-:Y:S02]  /*2dc0*/  HADD2.F32 R27, -RZ, R27.H1_H1 ;  /* 0x3000001bff1b7230 */ /* 0x000fe40000004100 */
[--C-:B------:R-:W-:Y:S02]  /*2dd0*/  HADD2.F32 R17, -RZ, R25.reuse.H0_H0 ;  /* 0x20000019ff117230 */ /* 0x100fe40000004100 */
[----:B------:R-:W-:Y:S02]  /*2de0*/  HADD2.F32 R25, -RZ, R25.H1_H1 ;  /* 0x30000019ff197230 */ /* 0x000fe40000004100 */
[----:B------:R-:W-:-:S02]  /*2df0*/  HADD2.F32 R19, -RZ, R26.H0_H0 ;  /* 0x2000001aff137230 */ /* 0x000fc40000004100 */
[----:B------:R-:W-:Y:S01]  /*2e00*/  FADD.FTZ R17, R17, -UR32 ;  /* 0x8000002011117e21 */ /* 0x000fe20008010000 */
[----:B------:R-:W-:Y:S01]  /*2e10*/  HADD2.F32 R26, -RZ, R26.H1_H1 ;  /* 0x3000001aff1a7230 */ /* 0x000fe20000004100 */
[----:B-----5:R-:W-:-:S09]  /*2e20*/  ULEA UR8, UR9, UR8, 0x18 ;  /* 0x0000000809087291 */ /* 0x020fd2000f8ec0ff */
[----:B------:R0:W-:Y:S01]  /*2e30*/  @!P3 STS.64 [UR8+0x78], R10 ;  /* 0x0000780aff00b988 */ /* 0x0001e20008000a08 */
[----:B------:R-:W-:Y:S01]  /*2e40*/  BAR.SYNC.DEFER_BLOCKING 0x0 ;  /* 0x0000000000007b1d */ /* 0x000fe20000010000 */
[----:B0-----:R-:W-:Y:S01]  /*2e50*/  FADD.FTZ R11, R16, -UR32 ;  /* 0x80000020100b7e21 */ /* 0x001fe20008010000 */
[----:B------:R-:W-:Y:S01]  /*2e60*/  FADD.FTZ R10, R27, -UR32 ;  /* 0x800000201b0a7e21 */ /* 0x000fe20008010000 */
[----:B------:R-:W-:Y:S02]  /*2e70*/  FADD.FTZ R16, R25, -UR32 ;  /* 0x8000002019107e21 */ /* 0x000fe40008010000 */
[----:B------:R-:W-:Y:S01]  /*2e80*/  FMUL.FTZ R11, R11, UR20 ;  /* 0x000000140b0b7c20 */ /* 0x000fe20008410000 */
[----:B------:R-:W-:Y:S01]  /*2e90*/  FMUL.FTZ R10, R10, UR20 ;  /* 0x000000140a0a7c20 */ /* 0x000fe20008410000 */
[----:B------:R-:W0:Y:S01]  /*2ea0*/  LDS.64 R12, [UR8+0x78] ;  /* 0x00007808ff0c7984 */ /* 0x000e220008000a00 */
[----:B------:R-:W0:Y:S02]  /*2eb0*/  LDCU UR8, c[0x0][0x42c] ;  /* 0x00008580ff0877ac */ /* 0x000e240008000800 */
[----:B0-----:R-:W-:Y:S01]  /*2ec0*/  FMUL.FTZ R14, R12, UR8 ;  /* 0x000000080c0e7c20 */ /* 0x001fe20008410000 */
[----:B------:R-:W-:Y:S01]  /*2ed0*/  FMUL.FTZ R15, R13, UR8 ;  /* 0x000000080d0f7c20 */ /* 0x000fe20008410000 */
[----:B------:R-:W-:Y:S06]  /*2ee0*/  @!P2 BRA `(.L_x_641) ;  /* 0x000000000048a947 */ /* 0x000fec0003800000 */
[----:B------:R-:W-:Y:S01]  /*2ef0*/  FFMA.FTZ R13, R8, R11, R6 ;  /* 0x0000000b080d7223 */ /* 0x000fe20000010006 */
[----:B------:R-:W-:-:S03]  /*2f00*/  FFMA.FTZ R12, R9, R10, R7 ;  /* 0x0000000a090c7223 */ /* 0x000fc60000010007 */
[----:B------:R-:W-:Y:S01]  /*2f10*/  FMUL.FTZ R18, R13, -1.4426950216293334961 ;  /* 0xbfb8aa3b0d127820 */ /* 0x000fe20000410000 */
[----:B--2---:R-:W-:-:S05]  /*2f20*/  FMUL.FTZ R21, R12, -1.4426950216293334961 ;  /* 0xbfb8aa3b0c157820 */ /* 0x004fca0000410000 */
        /* <DEDUP_REMOVED lines=14> */
.L_x_641:
[----:B------:R-:W-:Y:S04]  /*3010*/  BSSY.RECONVERGENT B0, `(.L_x_642) ;  /* 0x0000014000007945 */ /* 0x000fe80003800200 */
[----:B------:R-:W-:Y:S05]  /*3020*/  @P0 BRA `(.L_x_643) ;  /* 0x0000000000480947 */ /* 0x000fea0003800000 */
[----:B------:R-:W0:Y:S01]  /*3030*/  LDCU.64 UR10, c[0x0][0x3f8] ;  /* 0x00007f00ff0a77ac */ /* 0x000e220008000a00 */
[C-C-:B------:R-:W-:Y:S01]  /*3040*/  FFMA.FTZ R11, R14.reuse, R11, R15.reuse ;  /* 0x0000000b0e0b7223 */ /* 0x140fe2000001000f */
[----:B------:R-:W-:Y:S01]  /*3050*/  FFMA.FTZ R10, R14, R10, R15 ;  /* 0x0000000a0e0a7223 */ /* 0x000fe2000001000f */
[----:B------:R-:W3:Y:S02]  /*3060*/  LDCU.64 UR8, c[0x0][0x380] ;  /* 0x00007000ff0877ac */ /* 0x000ee40008000a00 */
[----:B------:R-:W-:Y:S01]  /*3070*/  FFMA.FTZ R19, R8, R19, -R11 ;  /* 0x0000001308137223 */ /* 0x000fe2000001080b */
[----:B------:R-:W-:Y:S01]  /*3080*/  FFMA.FTZ R18, R9, R26, -R10 ;  /* 0x0000001a09127223 */ /* 0x000fe2000001080a */
[----:B------:R-:W-:Y:S02]  /*3090*/  MOV R10, R34 ;  /* 0x00000022000a7202 */ /* 0x000fe40000000f00 */
[----:B------:R-:W-:Y:S01]  /*30a0*/  MOV R11, R37 ;  /* 0x00000025000b7202 */ /* 0x000fe20000000f00 */
[----:B------:R-:W-:Y:S01]  /*30b0*/  FMUL.FTZ R19, R19, UR20 ;  /* 0x0000001413137c20 */ /* 0x000fe20008410000 */
[----:B------:R-:W-:Y:S01]  /*30c0*/  FMUL.FTZ R18, R18, UR20 ;  /* 0x0000001412127c20 */ /* 0x000fe20008410000 */
[----:B0-----:R-:W-:-:S02]  /*30d0*/  IMAD R12, R3, UR10, RZ ;  /* 0x0000000a030c7c24 */ /* 0x001fc4000f8e02ff */
[----:B------:R-:W-:-:S04]  /*30e0*/  IMAD.WIDE.U32 R10, R31, UR10, R10 ;  /* 0x0000000a1f0a7c25 */ /* 0x000fc8000f8e000a */
[----:B------:R-:W-:Y:S01]  /*30f0*/  IMAD R13, R31, UR11, R12 ;  /* 0x0000000b1f0d7c24 */ /* 0x000fe2000f8e020c */
[----:B---3--:R-:W-:-:S04]  /*3100*/  LEA R12, P0, R10, UR8, 0x1 ;  /* 0x000000080a0c7c11 */ /* 0x008fc8000f8008ff */
[----:B------:R-:W-:Y:S02]  /*3110*/  IADD3 R13, PT, PT, R11, R13, RZ ;  /* 0x0000000d0b0d7210 */ /* 0x000fe40007ffe0ff */
[----:B------:R-:W-:Y:S02]  /*3120*/  F2FP.F16.F32.PACK_AB R11, R18, R19 ;  /* 0x00000013120b723e */ /* 0x000fe400000000ff */
[----:B------:R-:W-:-:S05]  /*3130*/  LEA.HI.X R13, R10, UR9, R13, 0x1, P0 ;  /* 0x000000090a0d7c11 */ /* 0x000fca00080f0c0d */
[----:B------:R0:W-:Y:S02]  /*3140*/  STG.E desc[UR14][R12.64], R11 ;  /* 0x0000000b0c007986 */ /* 0x0001e4000c10190e */
.L_x_643:
[----:B------:R-:W-:Y:S05]  /*3150*/  BSYNC.RECONVERGENT B0 ;  /* 0x0000000000007941 */ /* 0x000fea0003800200 */
.L_x_642:
[----:B------:R-:W-:Y:S01]  /*3160*/  UISETP.NE.AND UP0, UPT, UR18, URZ, UPT ;  /* 0x000000ff1200728c */ /* 0x000fe2000bf05270 */
[--C-:B0-----:R-:W-:Y:S02]  /*3170*/  HADD2.F32 R11, -RZ, R24.reuse.H0_H0 ;  /* 0x20000018ff0b7230 */ /* 0x101fe40000004100 */
[----:B------:R-:W-:Y:S01]  /*3180*/  FMUL.FTZ R17, R17, UR20 ;  /* 0x0000001411117c20 */ /* 0x000fe20008410000 */
[----:B------:R-:W-:Y:S02]  /*3190*/  HADD2.F32 R24, -RZ, R24.H1_H1 ;  /* 0x30000018ff187230 */ /* 0x000fe40000004100 */
[----:B------:R-:W-:-:S03]  /*31a0*/  FMUL.FTZ R16, R16, UR20 ;  /* 0x0000001410107c20 */ /* 0x000fc60008410000 */
[----:B------:R-:W-:Y:S05]  /*31b0*/  BRA.U !UP0, `(.L_x_644) ;  /* 0x0000000108487547 */ /* 0x000fea000b800000 */
[----:B------:R-:W-:Y:S01]  /*31c0*/  FFMA.FTZ R6, R8, R17, R6 ;  /* 0x0000001108067223 */ /* 0x000fe20000010006 */
[----:B------:R-:W-:-:S03]  /*31d0*/  FFMA.FTZ R7, R9, R16, R7 ;  /* 0x0000001009077223 */ /* 0x000fc60000010007 */
[----:B------:R-:W-:Y:S01]  /*31e0*/  FMUL.FTZ R10, R6, -1.4426950216293334961 ;  /* 0xbfb8aa3b060a7820 */ /* 0x000fe20000410000 */
[----:B------:R-:W-:-:S05]  /*31f0*/  FMUL.FTZ R13, R7, -1.4426950216293334961 ;  /* 0xbfb8aa3b070d7820 */ /* 0x000fca0000410000 */
[----:B------:R-:W0:Y:S04]  /*3200*/  MUFU.EX2 R10, R10 ;  /* 0x0000000a000a7308 */ /* 0x000e280000000800 */
[----:B------:R-:W3:Y:S01]  /*3210*/  MUFU.EX2 R13, R13 ;  /* 0x0000000d000d7308 */ /* 0x000ee20000000800 */
[----:B0-----:R-:W-:Y:S01]  /*3220*/  FADD.FTZ R12, R10, 1 ;  /* 0x3f8000000a0c7421 */ /* 0x001fe20000010000 */
        /* <DEDUP_REMOVED lines=11> */
.L_x_644:
[----:B------:R-:W0:Y:S01]  /*32e0*/  LDCU.64 UR8, c[0x0][0x400] ;  /* 0x00008000ff0877ac */ /* 0x000e220008000a00 */
[C-C-:B------:R-:W-:Y:S01]  /*32f0*/  FFMA.FTZ R17, R14.reuse, R17, R15.reuse ;  /* 0x000000110e117223 */ /* 0x140fe2000001000f */
[----:B------:R-:W-:Y:S01]  /*3300*/  FFMA.FTZ R14, R14, R16, R15 ;  /* 0x000000100e0e7223 */ /* 0x000fe2000001000f */
[----:B------:R-:W-:Y:S02]  /*3310*/  BSSY.RECONVERGENT B0, `(.L_x_645) ;  /* 0x0000013000007945 */ /* 0x000fe40003800200 */
        /* <DEDUP_REMOVED lines=9> */
[----:B------:R-:W-:Y:S01]  /*33b0*/  F2FP.F16.F32.PACK_AB R9, R14, R9 ;  /* 0x000000090e09723e */ /* 0x000fe200000000ff */
        /* <DEDUP_REMOVED lines=8> */
.L_x_646:
[----:B------:R-:W-:Y:S05]  /*3440*/  BSYNC.RECONVERGENT B0 ;  /* 0x0000000000007941 */ /* 0x000fea0003800200 */
.L_x_645:
[----:B------:R-:W-:Y:S02]  /*3450*/  UIADD3 UR7, UPT, UPT, UR16, UR7, URZ ;  /* 0x0000000710077290 */ /* 0x000fe4000fffe0ff */
[----:B------:R-:W-:Y:S02]  /*3460*/  UIADD3 UR4, UPT, UPT, UR4, 0x1, URZ ;  /* 0x0000000104047890 */ /* 0x000fe4000fffe0ff */
[----:B------:R-:W-:-:S09]  /*3470*/  UISETP.GE.AND UP0, UPT, UR7, UR6, UPT ;  /* 0x000000060700728c */ /* 0x000fd2000bf06270 */
[----:B------:R-:W-:Y:S05]  /*3480*/  BRA.U !UP0, `(.L_x_647) ;  /* 0xffffffcd08707547 */ /* 0x000fea000b83ffff */
.L_x_622:
[----:B0-----:R-:W0:Y:S01]  /*3490*/  LDC R6, c[0x0][0x370] ;  /* 0x0000dc00ff067b82 */ /* 0x001e220000000800 */
[----:B------:R-:W-:Y:S01]  /*34a0*/  ISETP.NE.AND P2, PT, R4, RZ, PT ;  /* 0x000000ff0400720c */ /* 0x000fe20003f45270 */
[----:B------:R-:W-:Y:S06]  /*34b0*/  BSSY.RECONVERGENT B0, `(.L_x_648) ;  /* 0x0000011000007945 */ /* 0x000fec0003800200 */
[----:B------:R-:W3:Y:S08]  /*34c0*/  LDC R7, c[0x0][0x374] ;  /* 0x0000dd00ff077b82 */ /* 0x000ef00000000800 */
[----:B------:R-:W4:Y:S01]  /*34d0*/  LDC.64 R2, c[0x0][0x3c8] ;  /* 0x0000f200ff027b82 */ /* 0x000f220000000a00 */
[----:B0-----:R-:W-:-:S02]  /*34e0*/  IADD3 R5, PT, PT, R6, -0x1, RZ ;  /* 0xffffffff06057810 */ /* 0x001fc40007ffe0ff */
[----:B------:R-:W-:Y:S02]  /*34f0*/  ISETP.NE.AND P1, PT, R6, 0x1, PT ;  /* 0x000000010600780c */ /* 0x000fe40003f25270 */
[----:B---3--:R-:W-:-:S04]  /*3500*/  IADD3 R0, PT, PT, R7, -0x1, RZ ;  /* 0xffffffff07007810 */ /* 0x008fc80007ffe0ff */
[----:B------:R-:W-:Y:S02]  /*3510*/  ISETP.NE.AND P0, PT, R0, UR5, PT ;  /* 0x0000000500007c0c */ /* 0x000fe4000bf05270 */
        /* <DEDUP_REMOVED lines=10> */
.L_x_649:
[----:B------:R-:W-:Y:S05]  /*35c0*/  BSYNC.RECONVERGENT B0 ;  /* 0x0000000000007941 */ /* 0x000fea0003800200 */
.L_x_648:
[----:B------:R-:W-:Y:S05]  /*35d0*/  @P0 EXIT ;  /* 0x000000000000094d */ /* 0x000fea0003800000 */
[----:B------:R-:W-:Y:S05]  /*35e0*/  @P2 BRA `(.L_x_650) ;  /* 0x0000000000202947 */ /* 0x000fea0003800000 */
[----:B------:R-:W-:-:S05]  /*35f0*/  IMAD R0, R6, R7, RZ ;  /* 0x0000000706007224 */ /* 0x000fca00078e02ff */
[----:B------:R-:W-:-:S13]  /*3600*/  ISETP.NE.AND P0, PT, R0, -0x1, PT ;  /* 0xffffffff0000780c */ /* 0x000fda0003f05270 */
[----:B------:R-:W-:Y:S05]  /*3610*/  @!P0 BRA `(.L_x_650) ;  /* 0x0000000000148947 */ /* 0x000fea0003800000 */
.L_x_651:
[----:B0-----:R-:W3:Y:S04]  /*3620*/  LDG.E.STRONG.GPU R5, desc[UR14][R2.64] ;  /* 0x0000000e02057981 */ /* 0x001ee8000c1ef900 */
[----:B---3--:R-:W-:Y:S01]  /*3630*/  CCTL.IVALL ;  /* 0x00000000ff00798f */ /* 0x008fe20002000000 */
[----:B------:R-:W-:Y:S05]  /*3640*/  YIELD ;  /* 0x0000000000007946 */ /* 0x000fea0003800000 */
[----:B------:R-:W-:-:S13]  /*3650*/  ISETP.NE.AND P0, PT, R5, R0, PT ;  /* 0x000000000500720c */ /* 0x000fda0003f05270 */
[----:B------:R-:W-:Y:S05]  /*3660*/  @P0 BRA `(.L_x_651) ;  /* 0xfffffffc00ec0947 */ /* 0x000fea000383ffff */
.L_x_650:
[----:B------:R-:W-:Y:S05]  /*3670*/  WARPSYNC.ALL ;  /* 0x0000000000007948 */ /* 0x000fea0003800000 */
[----:B------:R-:W3:Y:S08]  /*3680*/  LDC.64 R26, c[0x0][0x3f8] ;  /* 0x0000fe00ff1a7b82 */ /* 0x000ef00000000a00 */
[----:B------:R-:W-:Y:S01]  /*3690*/  BAR.SYNC.DEFER_BLOCKING 0x0 ;  /* 0x0000000000007b1d */ /* 0x000fe20000010000 */
[----:B---3--:R-:W-:-:S04]  /*36a0*/  LEA.HI R25, P0, R27, R26, RZ, 0x1 ;  /* 0x0000001a1b197211 */ /* 0x008fc800078108ff */
[----:B------:R-:W-:-:S04]  /*36b0*/  IADD3.X R0, PT, PT, RZ, R27, RZ, P0, !PT ;  /* 0x0000001bff007210 */ /* 0x000fc800007fe4ff */
[--C-:B------:R-:W-:Y:S02]  /*36c0*/  SHF.R.S64 R25, R25, 0x1, R0.reuse ;  /* 0x0000000119197819 */ /* 0x100fe40000001000 */
[----:B------:R-:W-:Y:S02]  /*36d0*/  SHF.R.S32.HI R0, RZ, 0x1, R0 ;  /* 0x00000001ff007819 */ /* 0x000fe40000011400 */
[----:B------:R-:W-:-:S04]  /*36e0*/  ISETP.GT.U32.AND P0, PT, R25, R4, PT ;  /* 0x000000041900720c */ /* 0x000fc80003f04070 */
[----:B------:R-:W-:-:S13]  /*36f0*/  ISETP.GT.AND.EX P0, PT, R0, RZ, PT, P0 ;  /* 0x000000ff0000720c */ /* 0x000fda0003f04300 */
[----:B------:R-:W-:Y:S05]  /*3700*/  @!P0 EXIT ;  /* 0x000000000000894d */ /* 0x000fea0003800000 */
[----:B------:R-:W-:Y:S01]  /*3710*/  MOV R24, R4 ;  /* 0x0000000400187202 */ /* 0x000fe20000000f00 */
[----:B0-----:R-:W-:Y:S01]  /*3720*/  HFMA2 R3, -RZ, RZ, 0, 0 ;  /* 0x00000000ff037431 */ /* 0x001fe200000001ff */
        /* <DEDUP_REMOVED lines=40> */
[----:B------:R-:W3:Y:S01]  /*39b0*/  LDCU.64 UR6, c[0x0][0x390] ;  /* 0x00007200ff0677ac */ /* 0x000ee20008000a00 */
[----:B------:R-:W-:Y:S02]  /*39c0*/  LOP3.LUT R7, R7, 0x3, RZ, 0xc0, !PT ;  /* 0x0000000307077812 */ /* 0x000fe400078ec0ff */
[----:B------:R-:W-:Y:S01]  /*39d0*/  MOV R5, R3 ;  /* 0x0000000300057202 */ /* 0x000fe20000000f00 */
[----:B------:R-:W4:Y:S01]  /*39e0*/  LDCU.64 UR8, c[0x0][0x388] ;  /* 0x00007100ff0877ac */ /* 0x000f220008000a00 */
[C---:B--2---:R-:W-:Y:S02]  /*39f0*/  SHF.L.U32 R21, R24.reuse, 0x3, RZ ;  /* 0x0000000318157819 */ /* 0x044fe400000006ff */
[----:B------:R-:W-:Y:S01]  /*3a00*/  SHF.L.U64.HI R30, R24, 0x3, R3 ;  /* 0x00000003181e7819 */ /* 0x000fe20000010203 */
[----:B------:R-:W-:Y:S01]  /*3a10*/  IMAD.WIDE.U32 R4, R7, 0x180, R4 ;  /* 0x0000018007047825 */ /* 0x000fe200078e0004 */
[----:B------:R-:W-:-:S02]  /*3a20*/  SHF.L.U64.HI R28, R25, 0x2, R0 ;  /* 0x00000002191c7819 */ /* 0x000fc40000010200 */
[----:B------:R-:W-:Y:S02]  /*3a30*/  SHF.L.U64.HI R22, R37, 0x2, R2 ;  /* 0x0000000225167819 */ /* 0x000fe40000010202 */
[C---:B0-----:R-:W-:Y:S01]  /*3a40*/  LEA R16, P1, R24.reuse, UR4, 0x2 ;  /* 0x0000000418107c11 */ /* 0x041fe2000f8210ff */
[----:B------:R-:W-:Y:S01]  /*3a50*/  UMOV UR4, URZ ;  /* 0x000000ff00047c82 */ /* 0x000fe20008000000 */
[----:B---3--:R-:W-:Y:S02]  /*3a60*/  IADD3 R18, P2, PT, R21, UR6, RZ ;  /* 0x0000000615127c10 */ /* 0x008fe4000ff5e0ff */
[----:B------:R-:W-:Y:S02]  /*3a70*/  LEA.HI.X R17, R24, UR5, R3, 0x2, P1 ;  /* 0x0000000518117c11 */ /* 0x000fe400088f1403 */
[----:B------:R-:W-:Y:S02]  /*3a80*/  IADD3 R3, PT, PT, R5, UR4, RZ ;  /* 0x0000000405037c10 */ /* 0x000fe4000fffe0ff */
[----:B------:R-:W-:Y:S01]  /*3a90*/  MOV R24, R4 ;  /* 0x0000000400187202 */ /* 0x000fe20000000f00 */
[----:B------:R-:W-:Y:S01]  /*3aa0*/  IMAD.WIDE.U32 R4, R26, 0x4, RZ ;  /* 0x000000041a047825 */ /* 0x000fe200078e00ff */
[----:B------:R-:W-:-:S02]  /*3ab0*/  IADD3.X R19, PT, PT, R30, UR7, RZ, P2, !PT ;  /* 0x000000071e137c10 */ /* 0x000fc400097fe4ff */
[----:B-1----:R-:W-:Y:S02]  /*3ac0*/  IADD3 R20, P2, PT, RZ, -R7, RZ ;  /* 0x80000007ff147210 */ /* 0x002fe40007f5e0ff */
[----:B----4-:R-:W-:Y:S02]  /*3ad0*/  IADD3 R21, P1, PT, R21, UR8, RZ ;  /* 0x0000000815157c10 */ /* 0x010fe4000ff3e0ff */
[----:B------:R-:W-:Y:S02]  /*3ae0*/  SHF.L.U32 R7, R27, 0x2, RZ ;  /* 0x000000021b077819 */ /* 0x000fe400000006ff */
[----:B------:R-:W-:Y:S02]  /*3af0*/  IADD3.X R30, PT, PT, R30, UR9, RZ, P1, !PT ;  /* 0x000000091e1e7c10 */ /* 0x000fe40008ffe4ff */
[----:B------:R-:W-:Y:S02]  /*3b00*/  IADD3 R32, PT, PT, R5, R7, RZ ;  /* 0x0000000705207210 */ /* 0x000fe40007ffe0ff */
[----:B------:R-:W-:-:S07]  /*3b10*/  IADD3.X R23, PT, PT, RZ, -0x1, RZ, P2, !PT ;  /* 0xffffffffff177810 */ /* 0x000fce00017fe4ff */
.L_x_654:
[----:B0-----:R-:W-:Y:S01]  /*3b20*/  LEA R10, P1, R25, R16, 0x2 ;  /* 0x00000010190a7211 */ /* 0x001fe200078210ff */
[----:B------:R-:W2:Y:S01]  /*3b30*/  LDG.E R6, desc[UR14][R16.64] ;  /* 0x0000000e10067981 */ /* 0x000ea2000c1e1900 */
[----:B------:R-:W-:Y:S02]  /*3b40*/  IADD3 R12, P2, PT, R16, R4, RZ ;  /* 0x00000004100c7210 */ /* 0x000fe40007f5e0ff */
[----:B------:R-:W-:Y:S02]  /*3b50*/  LEA R8, P3, R37, R16, 0x2 ;  /* 0x0000001025087211 */ /* 0x000fe400078610ff */
[C---:B------:R-:W-:Y:S02]  /*3b60*/  IADD3.X R11, PT, PT, R17.reuse, R28, RZ, P1, !PT ;  /* 0x0000001c110b7210 */ /* 0x040fe40000ffe4ff */
[C---:B------:R-:W-:Y:S02]  /*3b70*/  IADD3.X R13, PT, PT, R17.reuse, R32, RZ, P2, !PT ;  /* 0x00000020110d7210 */ /* 0x040fe400017fe4ff */
[----:B------:R-:W-:Y:S01]  /*3b80*/  IADD3.X R9, PT, PT, R17, R22, RZ, P3, !PT ;  /* 0x0000001611097210 */ /* 0x000fe20001ffe4ff */
[----:B------:R0:W2:Y:S04]  /*3b90*/  LDG.E R7, desc[UR14][R10.64] ;  /* 0x0000000e0a077981 */ /* 0x0000a8000c1e1900 */
[----:B------:R-:W3:Y:S04]  /*3ba0*/  LDG.E R14, desc[UR14][R12.64] ;  /* 0x0000000e0c0e7981 */ /* 0x000ee8000c1e1900 */
[----:B------:R1:W3:Y:S01]  /*3bb0*/  LDG.E R15, desc[UR14][R8.64] ;  /* 0x0000000e080f7981 */ /* 0x0002e2000c1e1900 */
[----:B------:R-:W-:-:S02]  /*3bc0*/  IADD3 R20, P1, PT, R20, 0x1, RZ ;  /* 0x0000000114147810 */ /* 0x000fc40007f3e0ff */
[----:B0-----:R-:W-:Y:S02]  /*3bd0*/  MOV R10, R18 ;  /* 0x00000012000a7202 */ /* 0x001fe40000000f00 */
[----:B------:R-:W-:Y:S02]  /*3be0*/  MOV R11, R19 ;  /* 0x00000013000b7202 */ /* 0x000fe40000000f00 */
[----:B-1----:R-:W-:Y:S02]  /*3bf0*/  MOV R8, R21 ;  /* 0x0000001500087202 */ /* 0x002fe40000000f00 */
[----:B------:R-:W-:Y:S02]  /*3c00*/  MOV R9, R30 ;  /* 0x0000001e00097202 */ /* 0x000fe40000000f00 */
        /* <DEDUP_REMOVED lines=12> */
.L_x_653:
[----:B------:R-:W-:Y:S05]  /*3cd0*/  BSYNC.RECONVERGENT B0 ;  /* 0x0000000000007941 */ /* 0x000fea0003800200 */
.L_x_652:
[----:B------:R-:W-:Y:S05]  /*3ce0*/  @!P0 EXIT ;  /* 0x000000000000894d */ /* 0x000fea0003800000 */
[C---:B------:R-:W-:Y:S01]  /*3cf0*/  SHF.L.U64.HI R35, R37.reuse, 0x2, R2 ;  /* 0x0000000225237819 */ /* 0x040fe20000010202 */
[----:B------:R-:W3:Y:S01]  /*3d00*/  LDCU.64 UR4, c[0x0][0x3d8] ;  /* 0x00007b00ff0477ac */ /* 0x000ee20008000a00 */
[C---:B------:R-:W-:Y:S02]  /*3d10*/  SHF.L.U64.HI R27, R26.reuse, 0x2, R27 ;  /* 0x000000021a1b7819 */ /* 0x040fe4000001021b */
[----:B------:R-:W-:Y:S01]  /*3d20*/  SHF.L.U32 R33, R26, 0x2, RZ ;  /* 0x000000021a217819 */ /* 0x000fe200000006ff */
[----:B------:R-:W4:Y:S01]  /*3d30*/  LDCU.64 UR6, c[0x0][0x388] ;  /* 0x00007100ff0677ac */ /* 0x000f220008000a00 */
[----:B------:R-:W-:Y:S02]  /*3d40*/  SHF.L.U32 R37, R37, 0x2, RZ ;  /* 0x0000000225257819 */ /* 0x000fe400000006ff */
[C---:B------:R-:W-:Y:S01]  /*3d50*/  SHF.L.U64.HI R29, R25.reuse, 0x2, R0 ;  /* 0x00000002191d7819 */ /* 0x040fe20000010200 */
[----:B------:R-:W0:Y:S01]  /*3d60*/  LDCU.64 UR8, c[0x0][0x390] ;  /* 0x00007200ff0877ac */ /* 0x000e220008000a00 */
[----:B------:R-:W-:-:S07]  /*3d70*/  SHF.L.U32 R31, R25, 0x2, RZ ;  /* 0x00000002191f7819 */ /* 0x000fce00000006ff */
.L_x_655:
[C---:B------:R-:W-:Y:S02]  /*3d80*/  SHF.L.U32 R2, R24.reuse, 0x2, RZ ;  /* 0x0000000218027819 */ /* 0x040fe400000006ff */
[----:B-1----:R-:W-:Y:S02]  /*3d90*/  SHF.L.U64.HI R12, R24, 0x2, R3 ;  /* 0x00000002180c7819 */ /* 0x002fe40000010203 */
[----:B---3--:R-:W-:-:S04]  /*3da0*/  IADD3 R4, P0, PT, R2, UR4, RZ ;  /* 0x0000000402047c10 */ /* 0x008fc8000ff1e0ff */
[----:B------:R-:W-:Y:S02]  /*3db0*/  IADD3.X R5, PT, PT, R12, UR5, RZ, P0, !PT ;  /* 0x000000050c057c10 */ /* 0x000fe400087fe4ff */
[C---:B0-----:R-:W-:Y:S02]  /*3dc0*/  IADD3 R6, P0, PT, R4.reuse, R31, RZ ;  /* 0x0000001f04067210 */ /* 0x041fe40007f1e0ff */
[C---:B------:R-:W-:Y:S01]  /*3dd0*/  IADD3 R10, P1, PT, R4.reuse, R37, RZ ;  /* 0x00000025040a7210 */ /* 0x040fe20007f3e0ff */
[----:B------:R0:W3:Y:S01]  /*3de0*/  LDG.E R14, desc[UR14][R4.64] ;  /* 0x0000000e040e7981 */ /* 0x0000e2000c1e1900 */
[C---:B------:R-:W-:Y:S02]  /*3df0*/  IADD3.X R7, PT, PT, R5.reuse, R29, RZ, P0, !PT ;  /* 0x0000001d05077210 */ /* 0x040fe400007fe4ff */
[----:B------:R-:W-:Y:S02]  /*3e00*/  IADD3 R8, P0, PT, R4, R33, RZ ;  /* 0x0000002104087210 */ /* 0x000fe40007f1e0ff */
[C---:B------:R-:W-:Y:S01]  /*3e10*/  IADD3.X R11, PT, PT, R5.reuse, R35, RZ, P1, !PT ;  /* 0x00000023050b7210 */ /* 0x040fe20000ffe4ff */
[----:B------:R5:W3:Y:S01]  /*3e20*/  LDG.E R15, desc[UR14][R6.64] ;  /* 0x0000000e060f7981 */ /* 0x000ae2000c1e1900 */
[----:B------:R-:W-:-:S03]  /*3e30*/  IADD3.X R9, PT, PT, R5, R27, RZ, P0, !PT ;  /* 0x0000001b05097210 */ /* 0x000fc600007fe4ff */
[----:B------:R-:W3:Y:S04]  /*3e40*/  LDG.E R19, desc[UR14][R10.64] ;  /* 0x0000000e0a137981 */ /* 0x000ee8000c1e1900 */
[----:B------:R5:W3:Y:S01]  /*3e50*/  LDG.E R18, desc[UR14][R8.64] ;  /* 0x0000000e08127981 */ /* 0x000ae2000c1e1900 */
[C---:B------:R-:W-:Y:S02]  /*3e60*/  SHF.L.U32 R26, R24.reuse, 0x3, RZ ;  /* 0x00000003181a7819 */ /* 0x040fe400000006ff */
[----:B------:R-:W-:Y:S02]  /*3e70*/  SHF.L.U64.HI R28, R24, 0x3, R3 ;  /* 0x00000003181c7819 */ /* 0x000fe40000010203 */
[----:B-1----:R-:W-:Y:S02]  /*3e80*/  LOP3.LUT R20, R26, 0xfffffff8, RZ, 0xc0, !PT ;  /* 0xfffffff81a147812 */ /* 0x002fe400078ec0ff */
[----:B------:R-:W-:-:S02]  /*3e90*/  LOP3.LUT R2, R2, 0xfffffffc, RZ, 0xc0, !PT ;  /* 0xfffffffc02027812 */ /* 0x000fc400078ec0ff */
[----:B----4-:R-:W-:Y:S02]  /*3ea0*/  IADD3 R16, P0, PT, R20, UR6, RZ ;  /* 0x0000000614107c10 */ /* 0x010fe4000ff1e0ff */
[----:B0-----:R-:W-:Y:S02]  /*3eb0*/  LOP3.LUT R4, R28, 0x3, RZ, 0xc0, !PT ;  /* 0x000000031c047812 */ /* 0x001fe400078ec0ff */
[----:B------:R-:W-:Y:S02]  /*3ec0*/  IADD3 R20, P1, PT, R20, UR8, RZ ;  /* 0x0000000814147c10 */ /* 0x000fe4000ff3e0ff */
[----:B------:R-:W-:Y:S02]  /*3ed0*/  LOP3.LUT R3, R12, 0x3, RZ, 0xc0, !PT ;  /* 0x000000030c037812 */ /* 0x000fe400078ec0ff */
[----:B------:R-:W-:Y:S02]  /*3ee0*/  IADD3 R2, P2, PT, R2, UR4, RZ ;  /* 0x0000000402027c10 */ /* 0x000fe4000ff5e0ff */
[----:B------:R-:W-:-:S02]  /*3ef0*/  IADD3.X R17, PT, PT, R4, UR7, RZ, P0, !PT ;  /* 0x0000000704117c10 */ /* 0x000fc400087fe4ff */
[----:B--2---:R-:W-:Y:S02]  /*3f00*/  IADD3.X R21, PT, PT, R4, UR9, RZ, P1, !PT ;  /* 0x0000000904157c10 */ /* 0x004fe40008ffe4ff */
[----:B------:R-:W-:Y:S02]  /*3f10*/  IADD3.X R3, PT, PT, R3, UR5, RZ, P2, !PT ;  /* 0x0000000503037c10 */ /* 0x000fe400097fe4ff */
[C---:B------:R-:W-:Y:S02]  /*3f20*/  IADD3 R4, P0, PT, R2.reuse, R31, RZ ;  /* 0x0000001f02047210 */ /* 0x040fe40007f1e0ff */
[C---:B-----5:R-:W-:Y:S02]  /*3f30*/  IADD3 R6, P1, PT, R2.reuse, R33, RZ ;  /* 0x0000002102067210 */ /* 0x060fe40007f3e0ff */
[----:B------:R-:W-:Y:S02]  /*3f40*/  IADD3 R8, P2, PT, R2, R37, RZ ;  /* 0x0000002502087210 */ /* 0x000fe40007f5e0ff */
[----:B------:R-:W-:-:S02]  /*3f50*/  IADD3.X R5, PT, PT, R3, R29, RZ, P0, !PT ;  /* 0x0000001d03057210 */ /* 0x000fc400007fe4ff */
[C---:B------:R-:W-:Y:S02]  /*3f60*/  IADD3.X R7, PT, PT, R3.reuse, R27, RZ, P1, !PT ;  /* 0x0000001b03077210 */ /* 0x040fe40000ffe4ff */
[----:B------:R-:W-:Y:S01]  /*3f70*/  IADD3.X R9, PT, PT, R3, R35, RZ, P2, !PT ;  /* 0x0000002303097210 */ /* 0x000fe200017fe4ff */
[----:B---3--:R0:W-:Y:S04]  /*3f80*/  STG.E.64 desc[UR14][R16.64], R14 ;  /* 0x0000000e10007986 */ /* 0x0081e8000c101b0e */
[----:B------:R1:W-:Y:S04]  /*3f90*/  STG.E.64 desc[UR14][R20.64], R18 ;  /* 0x0000001214007986 */ /* 0x0003e8000c101b0e */
        /* <DEDUP_REMOVED lines=28> */
[----:B--2---:R2:W3:Y:S04]  /*4160*/  LDG.E R12, desc[UR14][R2.64+0x1200] ;  /* 0x0012000e020c7981 */ /* 0x0044e8000c1e1900 */
        /* <DEDUP_REMOVED lines=14> */
[----:B--2---:R-:W-:Y:S01]  /*4250*/  HFMA2 R3, -RZ, RZ, 0, 0 ;  /* 0x00000000ff037431 */ /* 0x004fe200000001ff */
[----:B---3--:R1:W-:Y:S04]  /*4260*/  STG.E.64 desc[UR14][R16.64], R12 ;  /* 0x0000000c10007986 */ /* 0x0083e8000c101b0e */
[----:B----4-:R1:W-:Y:S07]  /*4270*/  STG.E.64 desc[UR14][R18.64], R14 ;  /* 0x0000000e12007986 */ /* 0x0103ee000c101b0e */
[----:B------:R-:W-:Y:S05]  /*4280*/  @P0 BRA `(.L_x_655) ;  /* 0xfffffff800bc0947 */ /* 0x000fea000383ffff */
[----:B------:R-:W-:Y:S05]  /*4290*/  EXIT ;  /* 0x000000000000794d */ /* 0x000fea0003800000 */
.L_x_656:
        /* <DEDUP_REMOVED lines=14> */
.L_x_3419:


//--------------------- .text._Z35group_norm_nhwc_bwd_one_pass_kernelI11Fp16IOFp32WLi128ELi24ELi384EEv26Group_norm_nhwc_bwd_params --------------------------
	.section	.text._Z35group_norm_nhwc_bwd_one_pass_kernelI11Fp16IOFp32WLi128ELi24ELi384EEv26Group_norm_nhwc_bwd_params,"ax",@progbits
	.align	128
        .global         _Z35group_norm_nhwc_bwd_one_pass_kernelI11Fp16IOFp32WLi128ELi24ELi384EEv26Group_norm_nhwc_bwd_params
        .type           _Z35group_norm_nhwc_bwd_one_pass_kernelI11Fp16IOFp32WLi128ELi24ELi384EEv26Group_norm_nhwc_bwd_params,@function
        .size           _Z35group_norm_nhwc_bwd_one_pass_kernelI11Fp16IOFp32WLi128ELi24ELi384EEv26Group_norm_nhwc_bwd_params,(.L_x_3420 - _Z35group_norm_nhwc_bwd_one_pass_kernelI11Fp16IOFp32WLi128ELi24ELi384EEv26Group_norm_nhwc_bwd_params)
        .other          _Z35group_norm_nhwc_bwd_one_pass_kernelI11Fp16IOFp32WLi128ELi24ELi384EEv26Group_norm_nhwc_bwd_params,@"STO_CUDA_ENTRY STV_DEFAULT"
_Z35group_norm_nhwc_bwd_one_pass_kernelI11Fp16IOFp32WLi128ELi24ELi384EEv26Group_norm_nhwc_bwd_params:
.text._Z35group_norm_nhwc_bwd_one_pass_kernelI11Fp16IOFp32WLi128ELi24ELi384EEv26Group_norm_nhwc_bwd_params:
        /* <DEDUP_REMOVED lines=28> */
[----:B------:R-:W-:Y:S02]  /*01c0*/  SHF.L.U32 R43, R43, 0x1, RZ ;  /* 0x000000012b2b7819 */ /* 0x000fe400000006ff */
[----:B------:R-:W-:-:S02]  /*01d0*/  SHF.R.S32.HI R3, RZ, 0x1f, R45 ;  /* 0x0000001fff037819 */ /* 0x000fc4000001142d */
[----:B------:R-:W-:Y:S02]  /*01e0*/  SHF.R.S32.HI R4, RZ, 0x1f, R44 ;  /* 0x0000001fff047819 */ /* 0x000fe4000001142c */
[----:B-1234-:R-:W-:-:S07]  /*01f0*/  LOP3.LUT R5, R43, 0xffff, RZ, 0xc0, !PT ;  /* 0x0000ffff2b057812 */ /* 0x01efce00078ec0ff */
.L_x_688:
[----:B0-----:R-:W0:Y:S01]  /*0200*/  LDC R12, c[0x0][0x410] ;  /* 0x00010400ff0c7b82 */ /* 0x001e220000000800 */
[----:B------:R-:W1:Y:S01]  /*0210*/  LDCU.128 UR12, c[0x0][0x400] ;  /* 0x00008000ff0c77ac */ /* 0x000e620008000c00 */
[----:B------:R-:W-:Y:S02]  /*0220*/  ISETP.GE.AND P2, PT, R41, RZ, PT ;  /* 0x000000ff2900720c */ /* 0x000fe40003f46270 */
        /* <DEDUP_REMOVED lines=15> */
[----:B------:R-:W-:-:S04]  /*0320*/  LOP3.LUT R8, R41, R12, RZ, 0x3c, !PT ;  /* 0x0000000c29087212 */ /* 0x000fc800078e3cff */
[----:B------:R-:W-:Y:S02]  /*0330*/  ISETP.GT.U32.AND P4, PT, R9, R6, PT ;  /* 0x000000060900720c */ /* 0x000fe40003f84070 */
[----:B------:R-:W-:Y:S01]  /*0340*/  ISETP.GE.AND P3, PT, R8, RZ, PT ;  /* 0x000000ff0800720c */ /* 0x000fe20003f66270 */
[----:B0-----:R-:W-:Y:S01]  /*0350*/  IMAD R23, R11, UR10, R46 ;  /* 0x0000000a0b177c24 */ /* 0x001fe2000f8e022e */
[----:B------:R-:W-:-:S04]  /*0360*/  LOP3.LUT R11, RZ, R12, RZ, 0x33, !PT ;  /* 0x0000000cff0b7212 */ /* 0x000fc800078e33ff */
[----:B-1----:R-:W-:Y:S02]  /*0370*/  ISETP.GE.U32.AND P1, PT, R23, UR12, PT ;  /* 0x0000000c17007c0c */ /* 0x002fe4000bf26070 */
[----:B------:R-:W-:-:S03]  /*0380*/  SHF.R.S32.HI R19, RZ, 0x1f, R23 ;  /* 0x0000001fff137819 */ /* 0x000fc60000011417 */
[-C--:B------:R-:W-:Y:S02]  /*0390*/  @!P4 IADD3 R6, PT, PT, R6, -R9.reuse, RZ ;  /* 0x800000090606c210 */ /* 0x080fe40007ffe0ff */
[----:B------:R-:W-:Y:S02]  /*03a0*/  ISETP.GE.AND.EX P1, PT, R19, UR13, PT, P1 ;  /* 0x0000000d13007c0c */ /* 0x000fe4000bf26310 */
[CC--:B------:R-:W-:Y:S02]  /*03b0*/  ISETP.GE.U32.AND P0, PT, R6.reuse, R9.reuse, PT ;  /* 0x000000090600720c */ /* 0x0c0fe40003f06070 */
[----:B------:R-:W-:Y:S02]  /*03c0*/  ISETP.GT.U32.AND P5, PT, R9, R6, PT ;  /* 0x000000060900720c */ /* 0x000fe40003fa4070 */
[----:B------:R-:W-:Y:S02]  /*03d0*/  IADD3 R9, PT, PT, R6, -R9, RZ ;  /* 0x8000000906097210 */ /* 0x000fe40007ffe0ff */
[----:B------:R-:W-:-:S02]  /*03e0*/  @!P4 IADD3 R7, PT, PT, R7, 0x1, RZ ;  /* 0x000000010707c810 */ /* 0x000fc40007ffe0ff */
[----:B------:R-:W-:Y:S02]  /*03f0*/  SEL R6, R9, R6, !P5 ;  /* 0x0000000609067207 */ /* 0x000fe40006800000 */
[----:B------:R-:W-:Y:S01]  /*0400*/  ISETP.NE.AND P4, PT, R12, RZ, PT ;  /* 0x000000ff0c00720c */ /* 0x000fe20003f85270 */
[----:B------:R-:W0:Y:S01]  /*0410*/  @!P1 LDC.64 R8, c[0x0][0x3f8] ;  /* 0x0000fe00ff089b82 */ /* 0x000e220000000a00 */
[----:B------:R-:W-:Y:S02]  /*0420*/  @!P2 IADD3 R6, PT, PT, -R6, RZ, RZ ;  /* 0x000000ff0606a210 */ /* 0x000fe40007ffe1ff */
[----:B------:R-:W-:Y:S02]  /*0430*/  @P0 IADD3 R7, PT, PT, R7, 0x1, RZ ;  /* 0x0000000107070810 */ /* 0x000fe40007ffe0ff */
[----:B------:R-:W-:Y:S02]  /*0440*/  SEL R47, R11, R6, !P4 ;  /* 0x000000060b2f7207 */ /* 0x000fe40006000000 */
[----:B------:R-:W-:Y:S01]  /*0450*/  @!P3 IADD3 R7, PT, PT, -R7, RZ, RZ ;  /* 0x000000ff0707b210 */ /* 0x000fe20007ffe1ff */
[----:B------:R-:W1:Y:S01]  /*0460*/  @!P1 LDC.64 R20, c[0x0][0x3a0] ;  /* 0x0000e800ff149b82 */ /* 0x000e620000000a00 */
[----:B------:R-:W-:Y:S01]  /*0470*/  IADD3 R17, PT, PT, R23, 0x20, RZ ;  /* 0x0000002017117810 */ /* 0x000fe20007ffe0ff */
[----:B------:R-:W-:Y:S01]  /*0480*/  IMAD R6, R47, 0x18, RZ ;  /* 0x000000182f067824 */ /* 0x000fe200078e02ff */
[----:B------:R-:W-:-:S02]  /*0490*/  SEL R7, R11, R7, !P4 ;  /* 0x000000070b077207 */ /* 0x000fc40006000000 */
[----:B------:R-:W-:Y:S02]  /*04a0*/  ISETP.GE.U32.AND P2, PT, R17, UR12, PT ;  /* 0x0000000c11007c0c */ /* 0x000fe4000bf46070 */
[C---:B------:R-:W-:Y:S01]  /*04b0*/  IADD3 R50, P0, PT, R6.reuse, R5, RZ ;  /* 0x0000000506327210 */ /* 0x040fe20007f1e0ff */
[----:B------:R-:W2:Y:S01]  /*04c0*/  @!P1 LDC.64 R10, c[0x0][0x398] ;  /* 0x0000e600ff0a9b82 */ /* 0x000ea20000000a00 */
[----:B------:R-:W-:Y:S02]  /*04d0*/  SHF.R.S32.HI R15, RZ, 0x1f, R17 ;  /* 0x0000001fff0f7819 */ /* 0x000fe40000011411 */
[----:B------:R-:W-:Y:S02]  /*04e0*/  SHF.R.S32.HI R5, RZ, 0x1f, R7 ;  /* 0x0000001fff057819 */ /* 0x000fe40000011407 */
[----:B------:R-:W-:Y:S02]  /*04f0*/  ISETP.GE.AND.EX P2, PT, R15, UR13, PT, P2 ;  /* 0x0000000d0f007c0c */ /* 0x000fe4000bf46320 */
[----:B------:R-:W-:Y:S01]  /*0500*/  LEA.HI.X.SX32 R51, R6, RZ, 0x1, P0 ;  /* 0x000000ff06337211 */ /* 0x000fe200000f0eff */
[----:B------:R-:W-:Y:S01]  /*0510*/  IMAD R6, R5, UR14, RZ ;  /* 0x0000000e05067c24 */ /* 0x000fe2000f8e02ff */
[----:B------:R-:W-:-:S02]  /*0520*/  ISETP.GE.U32.AND P0, PT, R45, UR12, PT ;  /* 0x0000000c2d007c0c */ /* 0x000fc4000bf06070 */
[----:B------:R-:W-:Y:S01]  /*0530*/  ISETP.GE.U32.AND P3, PT, R44, UR12, PT ;  /* 0x0000000c2c007c0c */ /* 0x000fe2000bf66070 */
[----:B------:R-:W-:Y:S01]  /*0540*/  IMAD R53, R7, UR15, R6 ;  /* 0x0000000f07357c24 */ /* 0x000fe2000f8e0206 */
[----:B------:R-:W-:Y:S01]  /*0550*/  ISETP.GE.AND.EX P0, PT, R3, UR13, PT, P0 ;  /* 0x0000000d03007c0c */ /* 0x000fe2000bf06300 */
[----:B0-----:R-:W-:Y:S01]  /*0560*/  @!P1 IMAD R6, R19, R8, RZ ;  /* 0x0000000813069224 */ /* 0x001fe200078e02ff */
[----:B------:R-:W-:Y:S01]  /*0570*/  ISETP.GE.AND.EX P3, PT, R4, UR13, PT, P3 ;  /* 0x0000000d04007c0c */ /* 0x000fe2000bf66330 */
[----:B------:R-:W-:Y:S02]  /*0580*/  IMAD.WIDE.U32 R50, R7, UR14, R50 ;  /* 0x0000000e07327c25 */ /* 0x000fe4000f8e0032 */
[----:B------:R-:W0:Y:S02]  /*0590*/  @!P2 LDC.64 R12, c[0x0][0x3f8] ;  /* 0x0000fe00ff0cab82 */ /* 0x000e240000000a00 */
[----:B------:R-:W-:Y:S01]  /*05a0*/  @!P1 IMAD R5, R23, R9, R6 ;  /* 0x0000000917059224 */ /* 0x000fe200078e0206 */
[----:B------:R-:W-:-:S02]  /*05b0*/  IADD3 R53, PT, PT, R51, R53, RZ ;  /* 0x0000003533357210 */ /* 0x000fc40007ffe0ff */
[----:B------:R-:W-:-:S03]  /*05c0*/  @!P1 MOV R52, R50 ;  /* 0x0000003200349202 */ /* 0x000fc60000000f00 */
[----:B------:R-:W3:Y:S02]  /*05d0*/  LDC.64 R6, c[0x0][0x3b8] ;  /* 0x0000ee00ff067b82 */ /* 0x000ee40000000a00 */
[----:B------:R-:W-:-:S05]  /*05e0*/  @!P1 IMAD.WIDE.U32 R8, R23, R8, R52 ;  /* 0x0000000817089225 */ /* 0x000fca00078e0034 */
[----:B------:R-:W-:Y:S01]  /*05f0*/  @!P1 IADD3 R9, PT, PT, R9, R5, RZ ;  /* 0x0000000509099210 */ /* 0x000fe20007ffe0ff */
[----:B------:R-:W4:Y:S01]  /*0600*/  @!P0 LDC.64 R18, c[0x0][0x3f8] ;  /* 0x0000fe00ff128b82 */ /* 0x000f220000000a00 */
[C---:B------:R-:W-:Y:S02]  /*0610*/  @!P1 SHF.L.U32 R5, R8.reuse, 0x1, RZ ;  /* 0x0000000108059819 */ /* 0x040fe400000006ff */
[----:B------:R-:W-:Y:S02]  /*0620*/  @!P1 SHF.L.U64.HI R22, R8, 0x1, R9 ;  /* 0x0000000108169819 */ /* 0x000fe40000010209 */
[----:B-1----:R-:W-:-:S03]  /*0630*/  @!P1 IADD3 R20, P4, PT, R5, R20, RZ ;  /* 0x0000001405149210 */ /* 0x002fc60007f9e0ff */
[----:B------:R-:W1:Y:S01]  /*0640*/  @!P2 LDC.64 R8, c[0x0][0x3a0] ;  /* 0x0000e800ff08ab82 */ /* 0x000e620000000a00 */
[----:B0-----:R-:W-:Y:S01]  /*0650*/  @!P2 IMAD R14, R15, R12, RZ ;  /* 0x0000000c0f0ea224 */ /* 0x001fe200078e02ff */
[----:B------:R-:W-:Y:S02]  /*0660*/  @!P2 MOV R15, R53 ;  /* 0x00000035000fa202 */ /* 0x000fe40000000f00 */
[----:B------:R-:W-:Y:S01]  /*0670*/  @!P1 IADD3.X R21, PT, PT, R22, R21, RZ, P4, !PT ;  /* 0x0000001516159210 */ /* 0x000fe200027fe4ff */
[----:B------:R-:W-:Y:S01]  /*0680*/  @!P2 IMAD R23, R17, R13, R14 ;  /* 0x0000000d1117a224 */ /* 0x000fe200078e020e */
[----:B------:R-:W-:Y:S01]  /*0690*/  @!P2 MOV R14, R50 ;  /* 0x00000032000ea202 */ /* 0x000fe20000000f00 */
[----:B---3--:R-:W-:Y:S01]  /*06a0*/  IMAD.WIDE R6, R41, 0x8, R6 ;  /* 0x0000000829067825 */ /* 0x008fe200078e0206 */
[----:B------:R-:W0:Y:S01]  /*06b0*/  @!P2 LDC.64 R24, c[0x0][0x398] ;  /* 0x0000e600ff18ab82 */ /* 0x000e220000000a00 */
[----:B--2---:R-:W-:Y:S02]  /*06c0*/  @!P1 IADD3 R10, P4, PT, R5, R10, RZ ;  /* 0x0000000a050a9210 */ /* 0x004fe40007f9e0ff */
[----:B------:R-:W-:Y:S01]  /*06d0*/  CS2R R38, SRZ ;  /* 0x0000000000267805 */ /* 0x000fe2000001ff00 */
[----:B------:R-:W-:Y:S01]  /*06e0*/  @!P2 IMAD.WIDE.U32 R12, R17, R12, R14 ;  /* 0x0000000c110ca225 */ /* 0x000fe200078e000e */
[----:B------:R-:W5:Y:S04]  /*06f0*/  @!P1 LDG.E R40, desc[UR8][R20.64] ;  /* 0x0000000814289981 */ /* 0x000f68000c1e1900 */
[----:B------:R-:W2:Y:S01]  /*0700*/  LDG.E.64 R6, desc[UR8][R6.64] ;  /* 0x0000000806067981 */ /* 0x000ea2000c1e1b00 */
[----:B------:R-:W3:Y:S01]  /*0710*/  @!P3 LDC.64 R16, c[0x0][0x3f8] ;  /* 0x0000fe00ff10bb82 */ /* 0x000ee20000000a00 */
[----:B------:R-:W-:-:S02]  /*0720*/  @!P2 IADD3 R13, PT, PT, R13, R23, RZ ;  /* 0x000000170d0da210 */ /* 0x000fc40007ffe0ff */
[----:B------:R-:W-:Y:S02]  /*0730*/  @!P1 IADD3.X R11, PT, PT, R22, R11, RZ, P4, !PT ;  /* 0x0000000b160b9210 */ /* 0x000fe400027fe4ff */
[C---:B------:R-:W-:Y:S02]  /*0740*/  @!P2 SHF.L.U32 R5, R12.reuse, 0x1, RZ ;  /* 0x000000010c05a819 */ /* 0x040fe400000006ff */
[----:B------:R-:W-:Y:S01]  /*0750*/  @!P2 SHF.L.U64.HI R22, R12, 0x1, R13 ;  /* 0x000000010c16a819 */ /* 0x000fe2000001020d */
[----:B----4-:R-:W-:Y:S01]  /*0760*/  @!P0 IMAD R12, R3, R18, RZ ;  /* 0x00000012030c8224 */ /* 0x010fe200078e02ff */
[----:B------:R-:W4:Y:S01]  /*0770*/  @!P0 LDC.64 R14, c[0x0][0x3a0] ;  /* 0x0000e800ff0e8b82 */ /* 0x000f220000000a00 */
[C---:B-1----:R-:W-:Y:S01]  /*0780*/  @!P2 IADD3 R8, P4, PT, R5.reuse, R8, RZ ;  /* 0x000000080508a210 */ /* 0x042fe20007f9e0ff */
[----:B------:R1:W5:Y:S01]  /*0790*/  @!P1 LDG.E R39, desc[UR8][R10.64] ;  /* 0x000000080a279981 */ /* 0x000362000c1e1900 */
[----:B0-----:R-:W-:Y:S01]  /*07a0*/  @!P2 IADD3 R24, P1, PT, R5, R24, RZ ;  /* 0x000000180518a210 */ /* 0x001fe20007f3e0ff */
[----:B------:R-:W-:Y:S01]  /*07b0*/  @!P0 IMAD R5, R45, R19, R12 ;  /* 0x000000132d058224 */ /* 0x000fe200078e020c */
[----:B------:R-:W-:-:S03]  /*07c0*/  @!P2 IADD3.X R9, PT, PT, R22, R9, RZ, P4, !PT ;  /* 0x000000091609a210 */ /* 0x000fc600027fe4ff */
[----:B------:R-:W0:Y:S01]  /*07d0*/  @!P0 LDC.64 R12, c[0x0][0x398] ;  /* 0x0000e600ff0c8b82 */ /* 0x000e220000000a00 */
[----:B-1----:R-:W-:Y:S01]  /*07e0*/  @!P0 MOV R10, R50 ;  /* 0x00000032000a8202 */ /* 0x002fe20000000f00 */
[----:B------:R1:W5:Y:S01]  /*07f0*/  @!P2 LDG.E R38, desc[UR8][R8.64] ;  /* 0x000000080826a981 */ /* 0x000362000c1e1900 */
[----:B------:R-:W-:Y:S02]  /*0800*/  @!P0 MOV R11, R53 ;  /* 0x00000035000b8202 */ /* 0x000fe40000000f00 */
[----:B------:R-:W-:Y:S01]  /*0810*/  ISETP.NE.AND P4, PT, RZ, UR11, PT ;  /* 0x0000000bff007c0c */ /* 0x000fe2000bf85270 */
[----:B------:R-:W-:-:S03]  /*0820*/  @!P0 IMAD.WIDE.U32 R18, R45, R18, R10 ;  /* 0x000000122d128225 */ /* 0x000fc600078e000a */
[----:B------:R-:W0:Y:S01]  /*0830*/  @!P3 LDC.64 R10, c[0x0][0x398] ;  /* 0x0000e600ff0abb82 */ /* 0x000e220000000a00 */
[----:B---3--:R-:W-:Y:S01]  /*0840*/  @!P3 IMAD R20, R4, R16, RZ ;  /* 0x000000100414b224 */ /* 0x008fe200078e02ff */
[----:B------:R-:W-:-:S06]  /*0850*/  @!P0 IADD3 R19, PT, PT, R19, R5, RZ ;  /* 0x0000000513138210 */ /* 0x000fcc0007ffe0ff */
[----:B-1----:R-:W1:Y:S01]  /*0860*/  @!P3 LDC.64 R8, c[0x0][0x3a0] ;  /* 0x0000e800ff08bb82 */ /* 0x002e620000000a00 */
[----:B------:R-:W-:Y:S01]  /*0870*/  @!P0 SHF.L.U32 R5, R18, 0x1, RZ ;  /* 0x0000000112058819 */ /* 0x000fe200000006ff */
[----:B------:R-:W-:Y:S01]  /*0880*/  @!P3 IMAD R29, R44, R17, R20 ;  /* 0x000000112c1db224 */ /* 0x000fe200078e0214 */
[----:B------:R-:W-:Y:S02]  /*0890*/  @!P0 SHF.L.U64.HI R28, R18, 0x1, R19 ;  /* 0x00000001121c8819 */ /* 0x000fe40000010213 */
[----:B------:R-:W-:-:S03]  /*08a0*/  @!P2 IADD3.X R25, PT, PT, R22, R25, RZ, P1, !PT ;  /* 0x000000191619a210 */ /* 0x000fc60000ffe4ff */
[----:B------:R-:W3:Y:S01]  /*08b0*/  LDC.64 R20, c[0x0][0x3a8] ;  /* 0x0000ea00ff147b82 */ /* 0x000ee20000000a00 */
[----:B----4-:R-:W-:Y:S02]  /*08c0*/  @!P0 IADD3 R22, P1, PT, R5, R14, RZ ;  /* 0x0000000e05168210 */ /* 0x010fe40007f3e0ff */
[----:B------:R-:W-:-:S05]  /*08d0*/  @!P3 MOV R26, R50 ;  /* 0x00000032001ab202 */ /* 0x000fca0000000f00 */
[----:B------:R-:W4:Y:S01]  /*08e0*/  @P4 LDC.64 R18, c[0x0][0x3b0] ;  /* 0x0000ec00ff124b82 */ /* 0x000f220000000a00 */
[----:B------:R-:W-:Y:S02]  /*08f0*/  @!P3 MOV R27, R53 ;  /* 0x00000035001bb202 */ /* 0x000fe40000000f00 */
[----:B------:R-:W-:Y:S02]  /*0900*/  @!P0 IADD3.X R23, PT, PT, R28, R15, RZ, P1, !PT ;  /* 0x0000000f1c178210 */ /* 0x000fe40000ffe4ff */
[----:B0-----:R-:W-:Y:S01]  /*0910*/  @!P0 IADD3 R14, P1, PT, R5, R12, RZ ;  /* 0x0000000c050e8210 */ /* 0x001fe20007f3e0ff */
[----:B------:R-:W-:Y:S01]  /*0920*/  @!P3 IMAD.WIDE.U32 R16, R44, R16, R26 ;  /* 0x000000102c10b225 */ /* 0x000fe200078e001a */
[----:B------:R-:W-:Y:S02]  /*0930*/  CS2R R36, SRZ ;  /* 0x0000000000247805 */ /* 0x000fe4000001ff00 */
[----:B------:R-:W-:Y:S02]  /*0940*/  @!P0 IADD3.X R15, PT, PT, R28, R13, RZ, P1, !PT ;  /* 0x0000000d1c0f8210 */ /* 0x000fe40000ffe4ff */
[----:B------:R-:W-:-:S02]  /*0950*/  @!P3 IADD3 R17, PT, PT, R17, R29, RZ ;  /* 0x0000001d1111b210 */ /* 0x000fc40007ffe0ff */
[C---:B------:R-:W-:Y:S01]  /*0960*/  @!P3 SHF.L.U32 R13, R16.reuse, 0x1, RZ ;  /* 0x00000001100db819 */ /* 0x040fe200000006ff */
[----:B------:R-:W5:Y:S01]  /*0970*/  @!P2 LDG.E R37, desc[UR8][R24.64] ;  /* 0x000000081825a981 */ /* 0x000f62000c1e1900 */
[----:B------:R-:W-:Y:S02]  /*0980*/  LOP3.LUT R5, R43, 0xffff, RZ, 0xc0, !PT ;  /* 0x0000ffff2b057812 */ /* 0x000fe400078ec0ff */
[----:B------:R-:W-:Y:S02]  /*0990*/  @!P3 SHF.L.U64.HI R16, R16, 0x1, R17 ;  /* 0x000000011010b819 */ /* 0x000fe40000010211 */
[----:B------:R-:W-:Y:S02]  /*09a0*/  CS2R R34, SRZ ;  /* 0x0000000000227805 */ /* 0x000fe4000001ff00 */
[----:B-1----:R-:W-:Y:S01]  /*09b0*/  @!P3 IADD3 R12, P1, PT, R13, R8, RZ ;  /* 0x000000080d0cb210 */ /* 0x002fe20007f3e0ff */
[----:B------:R-:W-:Y:S01]  /*09c0*/  IMAD R17, R47, 0x18, R5 ;  /* 0x000000182f117824 */ /* 0x000fe200078e0205 */
[----:B------:R-:W-:Y:S01]  /*09d0*/  @!P3 IADD3 R10, P2, PT, R13, R10, RZ ;  /* 0x0000000a0d0ab210 */ /* 0x000fe20007f5e0ff */
[----:B------:R-:W5:Y:S01]  /*09e0*/  @!P0 LDG.E R36, desc[UR8][R22.64] ;  /* 0x0000000816248981 */ /* 0x000f62000c1e1900 */
[----:B------:R-:W-:-:S02]  /*09f0*/  @!P3 IADD3.X R13, PT, PT, R16, R9, RZ, P1, !PT ;  /* 0x00000009100db210 */ /* 0x000fc40000ffe4ff */
[----:B------:R-:W-:Y:S02]  /*0a00*/  CS2R R8, SRZ ;  /* 0x0000000000087805 */ /* 0x000fe4000001ff00 */
[----:B------:R-:W-:Y:S01]  /*0a10*/  MOV R33, RZ ;  /* 0x000000ff00217202 */ /* 0x000fe20000000f00 */
[C---:B---3--:R-:W-:Y:S01]  /*0a20*/  IMAD.WIDE R20, R17.reuse, 0x4, R20 ;  /* 0x0000000411147825 */ /* 0x048fe200078e0214 */
[----:B------:R-:W-:Y:S01]  /*0a30*/  @!P3 IADD3.X R11, PT, PT, R16, R11, RZ, P2, !PT ;  /* 0x0000000b100bb210 */ /* 0x000fe200017fe4ff */
[----:B------:R-:W5:Y:S02]  /*0a40*/  @!P3 LDG.E R34, desc[UR8][R12.64] ;  /* 0x000000080c22b981 */ /* 0x000f64000c1e1900 */
[----:B----4-:R-:W-:Y:S02]  /*0a50*/  @P4 IMAD.WIDE R18, R17, 0x4, R18 ;  /* 0x0000000411124825 */ /* 0x010fe400078e0212 */
[----:B------:R-:W5:Y:S04]  /*0a60*/  @!P3 LDG.E R33, desc[UR8][R10.64] ;  /* 0x000000080a21b981 */ /* 0x000f68000c1e1900 */
[----:B------:R-:W5:Y:S04]  /*0a70*/  @P4 LDG.E.64 R8, desc[UR8][R18.64] ;  /* 0x0000000812084981 */ /* 0x000f68000c1e1b00 */
[----:B------:R0:W5:Y:S04]  /*0a80*/  @!P0 LDG.E R35, desc[UR8][R14.64] ;  /* 0x000000080e238981 */ /* 0x000168000c1e1900 */
[----:B------:R1:W5:Y:S01]  /*0a90*/  LDG.E.64 R10, desc[UR8][R20.64] ;  /* 0x00000008140a7981 */ /* 0x000362000c1e1b00 */
[----:B------:R-:W-:Y:S01]  /*0aa0*/  UISETP.NE.AND UP0, UPT, UR11, URZ, UPT ;  /* 0x000000ff0b00728c */ /* 0x000fe2000bf05270 */
[----:B--2---:R-:W-:-:S05]  /*0ab0*/  FFMA.FTZ R7, -R6, R6, R7 ;  /* 0x0000000606077223 */ /* 0x004fca0000010107 */
[----:B------:R-:W-:-:S13]  /*0ac0*/  FSETP.GTU.FTZ.AND P1, PT, R7, RZ, PT ;  /* 0x000000ff0700720b */ /* 0x000fda0003f3c000 */
[----:B0-----:R-:W0:Y:S02]  /*0ad0*/  @P1 LDC R14, c[0x0][0x3c0] ;  /* 0x0000f000ff0e1b82 */ /* 0x001e240000000800 */
[----:B0-----:R-:W-:Y:S01]  /*0ae0*/  @P1 FADD.FTZ R14, R7, R14 ;  /* 0x0000000e070e1221 */ /* 0x001fe20000010000 */
[----:B------:R-:W-:-:S06]  /*0af0*/  MOV R7, 0x3f800000 ;  /* 0x3f80000000077802 */ /* 0x000fcc0000000f00 */
[----:B------:R1:W0:Y:S01]  /*0b00*/  @P1 MUFU.RSQ R7, R14 ;  /* 0x0000000e00071308 */ /* 0x0002220000001400 */
[----:B------:R-:W-:Y:S05]  /*0b10*/  BRA.U UP0, `(.L_x_658) ;  /* 0x0000000500247547 */ /* 0x000fea000b800000 */
[--C-:B-----5:R-:W-:Y:S02]  /*0b20*/  HADD2.F32 R15, -RZ, R40.reuse.H0_H0 ;  /* 0x20000028ff0f7230 */ /* 0x120fe40000004100 */
[----:B------:R-:W-:Y:S02]  /*0b30*/  HADD2.F32 R17, -RZ, R40.H1_H1 ;  /* 0x30000028ff117230 */ /* 0x000fe40000004100 */
[--C-:B------:R-:W-:Y:S02]  /*0b40*/  HADD2.F32 R13, -RZ, R39.reuse.H0_H0 ;  /* 0x20000027ff0d7230 */ /* 0x100fe40000004100 */
[C---:B-1----:R-:W-:Y:S01]  /*0b50*/  FADD.FTZ R14, -R6.reuse, R15 ;  /* 0x0000000f060e7221 */ /* 0x042fe20000010100 */
[----:B------:R-:W-:Y:S02]  /*0b60*/  HADD2.F32 R12, -RZ, R39.H1_H1 ;  /* 0x30000027ff0c7230 */ /* 0x000fe40000004100 */
[----:B------:R-:W-:Y:S01]  /*0b70*/  FADD.FTZ R16, -R6, R17 ;  /* 0x0000001106107221 */ /* 0x000fe20000010100 */
[----:B------:R-:W-:-:S02]  /*0b80*/  HADD2.F32 R21, -RZ, R38.H0_H0 ;  /* 0x20000026ff157230 */ /* 0x000fc40000004100 */
[----:B------:R-:W-:Y:S01]  /*0b90*/  FMUL.FTZ R15, R10, R13 ;  /* 0x0000000d0a0f7220 */ /* 0x000fe20000410000 */
[-C--:B0-----:R-:W-:Y:S01]  /*0ba0*/  FMUL.FTZ R14, R14, R7.reuse ;  /* 0x000000070e0e7220 */ /* 0x081fe20000410000 */
[----:B------:R-:W-:Y:S01]  /*0bb0*/  FMUL.FTZ R17, R16, R7 ;  /* 0x0000000710117220 */ /* 0x000fe20000410000 */
[----:B------:R-:W-:Y:S01]  /*0bc0*/  FMUL.FTZ R18, R11, R12 ;  /* 0x0000000c0b127220 */ /* 0x000fe20000410000 */
[----:B------:R-:W-:Y:S01]  /*0bd0*/  FADD.FTZ R19, RZ, R15 ;  /* 0x0000000fff137221 */ /* 0x000fe20000010000 */
[----:B------:R-:W-:Y:S01]  /*0be0*/  FFMA.FTZ R16, R14, R15, RZ ;  /* 0x0000000f0e107223 */ /* 0x000fe200000100ff */
[----:B------:R-:W-:Y:S02]  /*0bf0*/  HADD2.F32 R23, -RZ, R37.H0_H0 ;  /* 0x20000025ff177230 */ /* 0x000fe40000004100 */
[----:B------:R-:W-:Y:S01]  /*0c00*/  FADD.FTZ R22, RZ, R13 ;  /* 0x0000000dff167221 */ /* 0x000fe20000010000 */
[----:B------:R-:W-:Y:S01]  /*0c10*/  FADD.FTZ R15, R18, R19 ;  /* 0x00000013120f7221 */ /* 0x000fe20000010000 */
[----:B------:R-:W-:Y:S01]  /*0c20*/  FFMA.FTZ R16, R17, R18, R16 ;  /* 0x0000001211107223 */ /* 0x000fe20000010010 */
[----:B------:R-:W-:Y:S01]  /*0c30*/  FADD.FTZ R18, -R6, R21 ;  /* 0x0000001506127221 */ /* 0x000fe20000010100 */
[----:B------:R-:W-:-:S02]  /*0c40*/  HADD2.F32 R19, -RZ, R38.H1_H1 ;  /* 0x30000026ff137230 */ /* 0x000fc40000004100 */
[----:B------:R-:W-:Y:S01]  /*0c50*/  FFMA.FTZ R14, R13, R14, RZ ;  /* 0x0000000e0d0e7223 */ /* 0x000fe200000100ff */
[C---:B------:R-:W-:Y:S01]  /*0c60*/  FADD.FTZ R13, R23.reuse, R22 ;  /* 0x00000016170d7221 */ /* 0x040fe20000010000 */
[----:B------:R-:W-:Y:S01]  /*0c70*/  FMUL.FTZ R21, R18, R7 ;  /* 0x0000000712157220 */ /* 0x000fe20000410000 */
[----:B------:R-:W-:Y:S01]  /*0c80*/  FMUL.FTZ R22, R10, R23 ;  /* 0x000000170a167220 */ /* 0x000fe20000410000 */
[----:B------:R-:W-:Y:S01]  /*0c90*/  FADD.FTZ R20, -R6, R19 ;  /* 0x0000001306147221 */ /* 0x000fe20000010100 */
[----:B------:R-:W-:Y:S02]  /*0ca0*/  HADD2.F32 R18, -RZ, R37.H1_H1 ;  /* 0x30000025ff127230 */ /* 0x000fe40000004100 */
[----:B------:R-:W-:Y:S01]  /*0cb0*/  FFMA.FTZ R14, R23, R21, R14 ;  /* 0x00000015170e7223 */ /* 0x000fe2000001000e */
[----:B------:R-:W-:Y:S01]  /*0cc0*/  FFMA.FTZ R17, R12, R17, RZ ;  /* 0x000000110c117223 */ /* 0x000fe200000100ff */
[----:B------:R-:W-:Y:S01]  /*0cd0*/  FADD.FTZ R23, RZ, R12 ;  /* 0x0000000cff177221 */ /* 0x000fe20000010000 */
[----:B------:R-:W-:Y:S01]  /*0ce0*/  FMUL.FTZ R19, R20, R7 ;  /* 0x0000000714137220 */ /* 0x000fe20000410000 */
[----:B------:R-:W-:Y:S01]  /*0cf0*/  FFMA.FTZ R16, R21, R22, R16 ;  /* 0x0000001615107223 */ /* 0x000fe20000010010 */
[----:B------:R-:W-:Y:S01]  /*0d00*/  FADD.FTZ R25, R15, R22 ;  /* 0x000000160f197221 */ /* 0x000fe20000010000 */
[----:B------:R-:W-:-:S02]  /*0d10*/  HADD2.F32 R21, -RZ, R36.H0_H0 ;  /* 0x20000024ff157230 */ /* 0x000fc40000004100 */
[C---:B------:R-:W-:Y:S01]  /*0d20*/  FADD.FTZ R12, R18.reuse, R23 ;  /* 0x00000017120c7221 */ /* 0x040fe20000010000 */
[----:B------:R-:W-:Y:S01]  /*0d30*/  FFMA.FTZ R15, R18, R19, R17 ;  /* 0x00000013120f7223 */ /* 0x000fe20000010011 */
[----:B------:R-:W-:Y:S01]  /*0d40*/  FMUL.FTZ R18, R11, R18 ;  /* 0x000000120b127220 */ /* 0x000fe20000410000 */
[--C-:B------:R-:W-:Y:S02]  /*0d50*/  HADD2.F32 R17, -RZ, R35.reuse.H0_H0 ;  /* 0x20000023ff117230 */ /* 0x100fe40000004100 */
[----:B------:R-:W-:Y:S01]  /*0d60*/  FADD.FTZ R20, -R6, R21 ;  /* 0x0000001506147221 */ /* 0x000fe20000010100 */
[----:B------:R-:W-:Y:S02]  /*0d70*/  HADD2.F32 R23, -RZ, R36.H1_H1 ;  /* 0x30000024ff177230 */ /* 0x000fe40000004100 */
[----:B------:R-:W-:Y:S01]  /*0d80*/  FADD.FTZ R25, R18, R25 ;  /* 0x0000001912197221 */ /* 0x000fe20000010000 */
[----:B------:R-:W-:Y:S01]  /*0d90*/  FFMA.FTZ R18, R19, R18, R16 ;  /* 0x0000001213127223 */ /* 0x000fe20000010010 */
[----:B------:R-:W-:-:S02]  /*0da0*/  HADD2.F32 R16, -RZ, R35.H1_H1 ;  /* 0x30000023ff107230 */ /* 0x000fc40000004100 */
[----:B------:R-:W-:Y:S01]  /*0db0*/  FMUL.FTZ R22, R10, R17 ;  /* 0x000000110a167220 */ /* 0x000fe20000410000 */
[-C--:B------:R-:W-:Y:S01]  /*0dc0*/  FMUL.FTZ R19, R20, R7.reuse ;  /* 0x0000000714137220 */ /* 0x080fe20000410000 */
[----:B------:R-:W-:Y:S01]  /*0dd0*/  FADD.FTZ R20, -R6, R23 ;  /* 0x0000001706147221 */ /* 0x000fe20000010100 */
[----:B------:R-:W-:Y:S02]  /*0de0*/  HADD2.F32 R27, -RZ, R34.H0_H0 ;  /* 0x20000022ff1b7230 */ /* 0x000fe40000004100 */
[----:B------:R-:W-:Y:S01]  /*0df0*/  FADD.FTZ R24, R25, R22 ;  /* 0x0000001619187221 */ /* 0x000fe20000010000 */
[----:B------:R-:W-:Y:S01]  /*0e00*/  FMUL.FTZ R21, R11, R16 ;  /* 0x000000100b157220 */ /* 0x000fe20000410000 */
[----:B------:R-:W-:Y:S01]  /*0e10*/  FFMA.FTZ R23, R19, R22, R18 ;  /* 0x0000001613177223 */ /* 0x000fe20000010012 */
[----:B------:R-:W-:Y:S01]  /*0e20*/  FMUL.FTZ R20, R20, R7 ;  /* 0x0000000714147220 */ /* 0x000fe20000410000 */
[----:B------:R-:W-:Y:S01]  /*0e30*/  FFMA.FTZ R18, R17, R19, R14 ;  /* 0x0000001311127223 */ /* 0x000fe2000001000e */
[----:B------:R-:W-:Y:S01]  /*0e40*/  FADD.FTZ R25, R21, R24 ;  /* 0x0000001815197221 */ /* 0x000fe20000010000 */
[----:B------:R-:W-:-:S02]  /*0e50*/  HADD2.F32 R19, -RZ, R33.H0_H0 ;  /* 0x20000021ff137230 */ /* 0x000fc40000004100 */
[----:B------:R-:W-:Y:S01]  /*0e60*/  FFMA.FTZ R24, R20, R21, R23 ;  /* 0x0000001514187223 */ /* 0x000fe20000010017 */
[----:B------:R-:W-:Y:S02]  /*0e70*/  HADD2.F32 R23, -RZ, R34.H1_H1 ;  /* 0x30000022ff177230 */ /* 0x000fe40000004100 */
[----:B------:R-:W-:Y:S01]  /*0e80*/  FADD.FTZ R14, -R6, R27 ;  /* 0x0000001b060e7221 */ /* 0x000fe20000010100 */
[----:B------:R-:W-:Y:S02]  /*0e90*/  HADD2.F32 R22, -RZ, R33.H1_H1 ;  /* 0x30000021ff167230 */ /* 0x000fe40000004100 */
[----:B------:R-:W-:Y:S01]  /*0ea0*/  FMUL.FTZ R28, R10, R19 ;  /* 0x000000130a1c7220 */ /* 0x000fe20000410000 */
[-C--:B------:R-:W-:Y:S01]  /*0eb0*/  FMUL.FTZ R21, R14, R7.reuse ;  /* 0x000000070e157220 */ /* 0x080fe20000410000 */
        /* <DEDUP_REMOVED lines=11> */
[----:B------:R-:W-:Y:S01]  /*0f70*/  FADD.FTZ R14, R14, R19 ;  /* 0x000000130e0e7221 */ /* 0x000fe20000010000 */
[----:B------:R-:W-:Y:S01]  /*0f80*/  FFMA.FTZ R12, R19, R21, R18 ;  /* 0x00000015130c7223 */ /* 0x000fe20000010012 */
[----:B------:R-:W-:Y:S01]  /*0f90*/  FFMA.FTZ R13, R22, R26, R23 ;  /* 0x0000001a160d7223 */ /* 0x000fe20000010017 */
[----:B------:R-:W-:Y:S06]  /*0fa0*/  BRA `(.L_x_659) ;  /* 0x0000000800407947 */ /* 0x000fec0003800000 */
.L_x_658:
[--C-:B-----5:R-:W-:Y:S02]  /*0fb0*/  HADD2.F32 R13, -RZ, R40.reuse.H0_H0 ;  /* 0x20000028ff0d7230 */ /* 0x120fe40000004100 */
[----:B------:R-:W-:Y:S02]  /*0fc0*/  HADD2.F32 R15, -RZ, R40.H1_H1 ;  /* 0x30000028ff0f7230 */ /* 0x000fe40000004100 */
[--C-:B------:R-:W-:Y:S02]  /*0fd0*/  HADD2.F32 R17, -RZ, R38.reuse.H0_H0 ;  /* 0x20000026ff117230 */ /* 0x100fe40000004100 */
[----:B------:R-:W-:Y:S01]  /*0fe0*/  FADD.FTZ R12, -R6, R13 ;  /* 0x0000000d060c7221 */ /* 0x000fe20000010100 */
[----:B------:R-:W-:Y:S02]  /*0ff0*/  HADD2.F32 R23, -RZ, R38.H1_H1 ;  /* 0x30000026ff177230 */ /* 0x000fe40000004100 */
[----:B------:R-:W-:Y:S02]  /*1000*/  HADD2.F32 R25, -RZ, R36.H0_H0 ;  /* 0x20000024ff197230 */ /* 0x000fe40000004100 */
[----:B0-----:R-:W-:Y:S01]  /*1010*/  FMUL.FTZ R13, R12, R7 ;  /* 0x000000070c0d7220 */ /* 0x001fe20000410000 */
[C---:B------:R-:W-:Y:S01]  /*1020*/  FADD.FTZ R12, -R6.reuse, R15 ;  /* 0x0000000f060c7221 */ /* 0x040fe20000010100 */
[C---:B-1----:R-:W-:Y:S01]  /*1030*/  FADD.FTZ R14, -R6.reuse, R17 ;  /* 0x00000011060e7221 */ /* 0x042fe20000010100 */
[----:B------:R-:W-:Y:S01]  /*1040*/  FADD.FTZ R18, -R6, R23 ;  /* 0x0000001706127221 */ /* 0x000fe20000010100 */
[--C-:B------:R-:W-:Y:S01]  /*1050*/  FFMA.FTZ R20, R10, R13, R8.reuse ;  /* 0x0000000d0a147223 */ /* 0x100fe20000010008 */
[-C--:B------:R-:W-:Y:S01]  /*1060*/  FMUL.FTZ R12, R12, R7.reuse ;  /* 0x000000070c0c7220 */ /* 0x080fe20000410000 */
[----:B------:R-:W-:Y:S01]  /*1070*/  FMUL.FTZ R15, R14, R7 ;  /* 0x000000070e0f7220 */ /* 0x000fe20000410000 */
[----:B------:R-:W-:Y:S01]  /*1080*/  FADD.FTZ R24, -R6, R25 ;  /* 0x0000001906187221 */ /* 0x000fe20000010100 */
[----:B------:R-:W-:Y:S01]  /*1090*/  FMUL.FTZ R17, R20, -1.4426950216293334961 ;  /* 0xbfb8aa3b14117820 */ /* 0x000fe20000410000 */
[----:B------:R-:W-:Y:S01]  /*10a0*/  FFMA.FTZ R14, R11, R12, R9 ;  /* 0x0000000c0b0e7223 */ /* 0x000fe20000010009 */
[----:B------:R-:W-:Y:S01]  /*10b0*/  FFMA.FTZ R16, R10, R15, R8 ;  /* 0x0000000f0a107223 */ /* 0x000fe20000010008 */
[----:B------:R-:W-:Y:S01]  /*10c0*/  FMUL.FTZ R18, R18, R7 ;  /* 0x0000000712127220 */ /* 0x000fe20000410000 */
[----:B------:R-:W-:-:S02]  /*10d0*/  HADD2.F32 R28, -RZ, R39.H0_H0 ;  /* 0x20000027ff1c7230 */ /* 0x000fc40000004100 */
[----:B------:R-:W-:Y:S01]  /*10e0*/  FMUL.FTZ R21, R14, -1.4426950216293334961 ;  /* 0xbfb8aa3b0e157820 */ /* 0x000fe20000410000 */
[----:B------:R-:W0:Y:S01]  /*10f0*/  MUFU.EX2 R17, R17 ;  /* 0x0000001100117308 */ /* 0x000e220000000800 */
[----:B------:R-:W-:Y:S01]  /*1100*/  FMUL.FTZ R19, R16, -1.4426950216293334961 ;  /* 0xbfb8aa3b10137820 */ /* 0x000fe20000410000 */
[----:B------:R-:W-:-:S03]  /*1110*/  FFMA.FTZ R22, R11, R18, R9 ;  /* 0x000000120b167223 */ /* 0x000fc60000010009 */
[----:B------:R-:W1:Y:S01]  /*1120*/  MUFU.EX2 R21, R21 ;  /* 0x0000001500157308 */ /* 0x000e620000000800 */
[----:B------:R-:W-:-:S03]  /*1130*/  FMUL.FTZ R26, R22, -1.4426950216293334961 ;  /* 0xbfb8aa3b161a7820 */ /* 0x000fc60000410000 */
[----:B------:R-:W2:Y:S04]  /*1140*/  MUFU.EX2 R19, R19 ;  /* 0x0000001300137308 */ /* 0x000ea80000000800 */
[----:B------:R-:W3:Y:S01]  /*1150*/  MUFU.EX2 R26, R26 ;  /* 0x0000001a001a7308 */ /* 0x000ee20000000800 */
[----:B0-----:R-:W-:Y:S01]  /*1160*/  FADD.FTZ R23, R17, 1 ;  /* 0x3f80000011177421 */ /* 0x001fe20000010000 */
[----:B------:R-:W-:Y:S01]  /*1170*/  FMUL.FTZ R17, R24, R7 ;  /* 0x0000000718117220 */ /* 0x000fe20000410000 */
[----:B-1----:R-:W-:-:S04]  /*1180*/  FADD.FTZ R25, R21, 1 ;  /* 0x3f80000015197421 */ /* 0x002fc80000010000 */
[----:B------:R-:W0:Y:S01]  /*1190*/  MUFU.RCP R23, R23 ;  /* 0x0000001700177308 */ /* 0x000e220000001000 */
[----:B------:R-:W-:Y:S01]  /*11a0*/  FFMA.FTZ R21, R10, R17, R8 ;  /* 0x000000110a157223 */ /* 0x000fe20000010008 */
[----:B--2---:R-:W-:-:S03]  /*11b0*/  FADD.FTZ R19, R19, 1 ;  /* 0x3f80000013137421 */ /* 0x004fc60000010000 */
[----:B------:R-:W-:-:S03]  /*11c0*/  FMUL.FTZ R24, R21, -1.4426950216293334961 ;  /* 0xbfb8aa3b15187820 */ /* 0x000fc60000410000 */
[----:B------:R-:W1:Y:S08]  /*11d0*/  MUFU.RCP R25, R25 ;  /* 0x0000001900197308 */ /* 0x000e700000001000 */
[----:B------:R-:W2:Y:S01]  /*11e0*/  MUFU.EX2 R24, R24 ;  /* 0x0000001800187308 */ /* 0x000ea20000000800 */
[----:B0-----:R-:W-:-:S03]  /*11f0*/  FADD.FTZ R27, -R23, 1 ;  /* 0x3f800000171b7421 */ /* 0x001fc60000010100 */
[----:B------:R-:W0:Y:S01]  /*1200*/  MUFU.RCP R19, R19 ;  /* 0x0000001300137308 */ /* 0x000e220000001000 */
[----:B------:R-:W-:Y:S01]  /*1210*/  FFMA.FTZ R20, R20, R27, 1 ;  /* 0x3f80000014147423 */ /* 0x000fe2000001001b */
[----:B------:R-:W-:Y:S01]  /*1220*/  FMUL.FTZ R27, R28, R23 ;  /* 0x000000171c1b7220 */ /* 0x000fe20000410000 */
[----:B------:R-:W-:Y:S02]  /*1230*/  HADD2.F32 R28, -RZ, R39.H1_H1 ;  /* 0x30000027ff1c7230 */ /* 0x000fe40000004100 */
[----:B---3--:R-:W-:Y:S01]  /*1240*/  FADD.FTZ R23, R26, 1 ;  /* 0x3f8000001a177421 */ /* 0x008fe20000010000 */
[----:B-1----:R-:W-:Y:S01]  /*1250*/  FADD.FTZ R29, -R25, 1 ;  /* 0x3f800000191d7421 */ /* 0x002fe20000010100 */
[----:B------:R-:W-:Y:S01]  /*1260*/  FMUL.FTZ R20, R27, R20 ;  /* 0x000000141b147220 */ /* 0x000fe20000410000 */
[----:B------:R-:W-:Y:S02]  /*1270*/  HADD2.F32 R27, -RZ, R36.H1_H1 ;  /* 0x30000024ff1b7230 */ /* 0x000fe40000004100 */
[----:B--2---:R-:W-:Y:S01]  /*1280*/  FADD.FTZ R26, R24, 1 ;  /* 0x3f800000181a7421 */ /* 0x004fe20000010000 */
[----:B------:R-:W-:Y:S01]  /*1290*/  FFMA.FTZ R29, R14, R29, 1 ;  /* 0x3f8000000e1d7423 */ /* 0x000fe2000001001d */
[----:B------:R-:W-:Y:S01]  /*12a0*/  FMUL.FTZ R14, R28, R25 ;  /* 0x000000191c0e7220 */ /* 0x000fe20000410000 */
[----:B------:R-:W-:Y:S01]  /*12b0*/  HADD2.F32 R28, -RZ, R37.H0_H0 ;  /* 0x20000025ff1c7230 */ /* 0x000fe20000004100 */
[----:B------:R-:W1:Y:S01]  /*12c0*/  MUFU.RCP R23, R23 ;  /* 0x0000001700177308 */ /* 0x000e620000001000 */
[----:B------:R-:W-:Y:S01]  /*12d0*/  FADD.FTZ R48, -R6, R27 ;  /* 0x0000001b06307221 */ /* 0x000fe20000010100 */
[----:B------:R-:W-:Y:S01]  /*12e0*/  FMUL.FTZ R14, R14, R29 ;  /* 0x0000001d0e0e7220 */ /* 0x000fe20000410000 */
[----:B------:R-:W-:-:S02]  /*12f0*/  HADD2.F32 R29, -RZ, R34.H0_H0 ;  /* 0x20000022ff1d7230 */ /* 0x000fc40000004100 */
[----:B0-----:R-:W-:Y:S01]  /*1300*/  FADD.FTZ R25, -R19, 1 ;  /* 0x3f80000013197421 */ /* 0x001fe20000010100 */
[----:B------:R-:W-:Y:S01]  /*1310*/  FMUL.FTZ R19, R28, R19 ;  /* 0x000000131c137220 */ /* 0x000fe20000410000 */
[----:B------:R-:W-:Y:S01]  /*1320*/  HADD2.F32 R28, -RZ, R37.H1_H1 ;  /* 0x30000025ff1c7230 */ /* 0x000fe20000004100 */
[----:B------:R-:W0:Y:S01]  /*1330*/  MUFU.RCP R26, R26 ;  /* 0x0000001a001a7308 */ /* 0x000e220000001000 */
[----:B------:R-:W-:Y:S01]  /*1340*/  FFMA.FTZ R24, R16, R25, 1 ;  /* 0x3f80000010187423 */ /* 0x000fe20000010019 */
[----:B------:R-:W-:Y:S01]  /*1350*/  FMUL.FTZ R16, R48, R7 ;  /* 0x0000000730107220 */ /* 0x000fe20000410000 */
[----:B------:R-:W-:Y:S02]  /*1360*/  FFMA.FTZ R48, R13, R20, RZ ;  /* 0x000000140d307223 */ /* 0x000fe400000100ff */
[----:B------:R-:W-:Y:S01]  /*1370*/  FMUL.FTZ R19, R19, R24 ;  /* 0x0000001813137220 */ /* 0x000fe20000410000 */
[----:B------:R-:W-:-:S03]  /*1380*/  FFMA.FTZ R24, R11, R16, R9 ;  /* 0x000000100b187223 */ /* 0x000fc60000010009 */
[----:B------:R-:W-:Y:S01]  /*1390*/  FFMA.FTZ R48, R15, R19, R48 ;  /* 0x000000130f307223 */ /* 0x000fe20000010030 */
[----:B------:R-:W-:Y:S01]  /*13a0*/  FMUL.FTZ R27, R24, -1.4426950216293334961 ;  /* 0xbfb8aa3b181b7820 */ /* 0x000fe20000410000 */
[----:B-1----:R-:W-:Y:S01]  /*13b0*/  FADD.FTZ R25, -R23, 1 ;  /* 0x3f80000017197421 */ /* 0x002fe20000010100 */
[----:B------:R-:W-:-:S03]  /*13c0*/  FMUL.FTZ R23, R28, R23 ;  /* 0x000000171c177220 */ /* 0x000fc60000410000 */
[----:B------:R-:W-:Y:S01]  /*13d0*/  FFMA.FTZ R22, R22, R25, 1 ;  /* 0x3f80000016167423 */ /* 0x000fe20000010019 */
[----:B------:R-:W1:Y:S01]  /*13e0*/  MUFU.EX2 R27, R27 ;  /* 0x0000001b001b7308 */ /* 0x000e620000000800 */
[----:B0-----:R-:W-:Y:S02]  /*13f0*/  FADD.FTZ R28, -R26, 1 ;  /* 0x3f8000001a1c7421 */ /* 0x001fe40000010100 */
[----:B------:R-:W-:Y:S02]  /*1400*/  FMUL.FTZ R22, R23, R22 ;  /* 0x0000001617167220 */ /* 0x000fe40000410000 */
[----:B------:R-:W-:Y:S01]  /*1410*/  FFMA.FTZ R25, R21, R28, 1 ;  /* 0x3f80000015197423 */ /* 0x000fe2000001001c */
[----:B------:R-:W-:-:S05]  /*1420*/  HADD2.F32 R21, -RZ, R35.H0_H0 ;  /* 0x20000023ff157230 */ /* 0x000fca0000004100 */
[----:B------:R-:W-:Y:S01]  /*1430*/  FMUL.FTZ R28, R21, R26 ;  /* 0x0000001a151c7220 */ /* 0x000fe20000410000 */
[----:B------:R-:W-:Y:S01]  /*1440*/  FADD.FTZ R26, -R6, R29 ;  /* 0x0000001d061a7221 */ /* 0x000fe20000010100 */
[----:B-1----:R-:W-:Y:S02]  /*1450*/  FADD.FTZ R29, R27, 1 ;  /* 0x3f8000001b1d7421 */ /* 0x002fe40000010000 */
[----:B------:R-:W-:Y:S01]  /*1460*/  FMUL.FTZ R23, R28, R25 ;  /* 0x000000191c177220 */ /* 0x000fe20000410000 */
[----:B------:R-:W-:Y:S01]  /*1470*/  FMUL.FTZ R21, R26, R7 ;  /* 0x000000071a157220 */ /* 0x000fe20000410000 */
[----:B------:R-:W-:Y:S02]  /*1480*/  HADD2.F32 R28, -RZ, R35.H1_H1 ;  /* 0x30000023ff1c7230 */ /* 0x000fe40000004100 */
[----:B------:R-:W0:Y:S01]  /*1490*/  MUFU.RCP R29, R29 ;  /* 0x0000001d001d7308 */ /* 0x000e220000001000 */
[----:B------:R-:W-:Y:S01]  /*14a0*/  FFMA.FTZ R26, R10, R21, R8 ;  /* 0x000000150a1a7223 */ /* 0x000fe20000010008 */
[----:B------:R-:W-:-:S03]  /*14b0*/  FFMA.FTZ R48, R17, R23, R48 ;  /* 0x0000001711307223 */ /* 0x000fc60000010030 */
[----:B------:R-:W-:-:S06]  /*14c0*/  FMUL.FTZ R27, R26, -1.4426950216293334961 ;  /* 0xbfb8aa3b1a1b7820 */ /* 0x000fcc0000410000 */
[----:B------:R-:W1:Y:S01]  /*14d0*/  MUFU.EX2 R27, R27 ;  /* 0x0000001b001b7308 */ /* 0x000e620000000800 */
[----:B0-----:R-:W-:-:S04]  /*14e0*/  FADD.FTZ R25, -R29, 1 ;  /* 0x3f8000001d197421 */ /* 0x001fc80000010100 */
[----:B------:R-:W-:Y:S01]  /*14f0*/  FFMA.FTZ R24, R24, R25, 1 ;  /* 0x3f80000018187423 */ /* 0x000fe20000010019 */
[----:B------:R-:W-:Y:S01]  /*1500*/  FMUL.FTZ R25, R28, R29 ;  /* 0x0000001d1c197220 */ /* 0x000fe20000410000 */
[----:B------:R-:W-:Y:S01]  /*1510*/  FMUL.FTZ R29, R11, R14 ;  /* 0x0000000e0b1d7220 */ /* 0x000fe20000410000 */
[----:B-1----:R-:W-:Y:S02]  /*1520*/  FADD.FTZ R28, R27, 1 ;  /* 0x3f8000001b1c7421 */ /* 0x002fe40000010000 */
[----:B------:R-:W-:Y:S01]  /*1530*/  FMUL.FTZ R25, R25, R24 ;  /* 0x0000001819197220 */ /* 0x000fe20000410000 */
[----:B------:R-:W-:-:S03]  /*1540*/  FMUL.FTZ R24, R10, R20 ;  /* 0x000000140a187220 */ /* 0x000fc60000410000 */
[----:B------:R-:W0:Y:S01]  /*1550*/  MUFU.RCP R28, R28 ;  /* 0x0000001c001c7308 */ /* 0x000e220000001000 */
[----:B------:R-:W-:Y:S01]  /*1560*/  FFMA.FTZ R27, R13, R24, RZ ;  /* 0x000000180d1b7223 */ /* 0x000fe200000100ff */
[----:B------:R-:W-:Y:S01]  /*1570*/  FADD.FTZ R24, RZ, R24 ;  /* 0x00000018ff187221 */ /* 0x000fe20000010000 */
[----:B------:R-:W-:Y:S02]  /*1580*/  HADD2.F32 R13, -RZ, R34.H1_H1 ;  /* 0x30000022ff0d7230 */ /* 0x000fe40000004100 */
[----:B------:R-:W-:Y:S01]  /*1590*/  FFMA.FTZ R27, R12, R29, R27 ;  /* 0x0000001d0c1b7223 */ /* 0x000fe2000001001b */
[----:B------:R-:W-:Y:S01]  /*15a0*/  FADD.FTZ R24, R29, R24 ;  /* 0x000000181d187221 */ /* 0x000fe20000010000 */
[----:B------:R-:W-:-:S05]  /*15b0*/  HADD2.F32 R29, -RZ, R33.H0_H0 ;  /* 0x20000021ff1d7230 */ /* 0x000fca0000004100 */
[----:B0-----:R-:W-:Y:S01]  /*15c0*/  FMUL.FTZ R29, R29, R28 ;  /* 0x0000001c1d1d7220 */ /* 0x001fe20000410000 */
[----:B------:R-:W-:Y:S01]  /*15d0*/  FADD.FTZ R49, -R28, 1 ;  /* 0x3f8000001c317421 */ /* 0x000fe20000010100 */
[----:B------:R-:W-:Y:S01]  /*15e0*/  FADD.FTZ R28, RZ, R20 ;  /* 0x00000014ff1c7221 */ /* 0x000fe20000010000 */
[----:B------:R-:W-:Y:S02]  /*15f0*/  FADD.FTZ R20, -R6, R13 ;  /* 0x0000000d06147221 */ /* 0x000fe40000010100 */
[----:B------:R-:W-:Y:S01]  /*1600*/  FFMA.FTZ R26, R26, R49, 1 ;  /* 0x3f8000001a1a7423 */ /* 0x000fe20000010031 */
[----:B------:R-:W-:Y:S01]  /*1610*/  FADD.FTZ R28, R28, R19 ;  /* 0x000000131c1c7221 */ /* 0x000fe20000010000 */
[----:B------:R-:W-:Y:S01]  /*1620*/  FMUL.FTZ R20, R20, R7 ;  /* 0x0000000714147220 */ /* 0x000fe20000410000 */
[----:B------:R-:W-:Y:S01]  /*1630*/  FMUL.FTZ R19, R10, R19 ;  /* 0x000000130a137220 */ /* 0x000fe20000410000 */
[----:B------:R-:W-:Y:S02]  /*1640*/  FMUL.FTZ R26, R29, R26 ;  /* 0x0000001a1d1a7220 */ /* 0x000fe40000410000 */
[----:B------:R-:W-:Y:S01]  /*1650*/  FFMA.FTZ R13, R11, R20, R9 ;  /* 0x000000140b0d7223 */ /* 0x000fe20000010009 */
[----:B------:R-:W-:Y:S01]  /*1660*/  FFMA.FTZ R27, R15, R19, R27 ;  /* 0x000000130f1b7223 */ /* 0x000fe2000001001b */
[----:B------:R-:W-:-:S02]  /*1670*/  HADD2.F32 R15, -RZ, R33.H1_H1 ;  /* 0x30000021ff0f7230 */ /* 0x000fc40000004100 */
[----:B------:R-:W-:Y:S01]  /*1680*/  FADD.FTZ R24, R24, R19 ;  /* 0x0000001318187221 */ /* 0x000fe20000010000 */
[----:B------:R-:W-:Y:S01]  /*1690*/  FMUL.FTZ R49, R13, -1.4426950216293334961 ;  /* 0xbfb8aa3b0d317820 */ /* 0x000fe20000410000 */
[----:B------:R-:W-:-:S05]  /*16a0*/  FFMA.FTZ R19, R12, R14, RZ ;  /* 0x0000000e0c137223 */ /* 0x000fca00000100ff */
[----:B------:R-:W0:Y:S02]  /*16b0*/  MUFU.EX2 R49, R49 ;  /* 0x0000003100317308 */ /* 0x000e240000000800 */
[----:B0-----:R-:W-:-:S06]  /*16c0*/  FADD.FTZ R29, R49, 1 ;  /* 0x3f800000311d7421 */ /* 0x001fcc0000010000 */
[----:B------:R-:W0:Y:S02]  /*16d0*/  MUFU.RCP R29, R29 ;  /* 0x0000001d001d7308 */ /* 0x000e240000001000 */
[----:B0-----:R-:W-:Y:S01]  /*16e0*/  FMUL.FTZ R15, R15, R29 ;  /* 0x0000001d0f0f7220 */ /* 0x001fe20000410000 */
[----:B------:R-:W-:Y:S01]  /*16f0*/  FADD.FTZ R49, -R29, 1 ;  /* 0x3f8000001d317421 */ /* 0x000fe20000010100 */
[----:B------:R-:W-:-:S03]  /*1700*/  FADD.FTZ R29, RZ, R14 ;  /* 0x0000000eff1d7221 */ /* 0x000fc60000010000 */
[----:B------:R-:W-:Y:S01]  /*1710*/  FFMA.FTZ R14, R13, R49, 1 ;  /* 0x3f8000000d0e7423 */ /* 0x000fe20000010031 */
[----:B------:R-:W-:Y:S01]  /*1720*/  FADD.FTZ R12, R29, R22 ;  /* 0x000000161d0c7221 */ /* 0x000fe20000010000 */
[-C--:B------:R-:W-:Y:S01]  /*1730*/  FFMA.FTZ R13, R18, R22.reuse, R19 ;  /* 0x00000016120d7223 */ /* 0x080fe20000010013 */
[----:B------:R-:W-:Y:S01]  /*1740*/  FMUL.FTZ R22, R11, R22 ;  /* 0x000000160b167220 */ /* 0x000fe20000410000 */
[----:B------:R-:W-:Y:S01]  /*1750*/  FMUL.FTZ R19, R10, R23 ;  /* 0x000000170a137220 */ /* 0x000fe20000410000 */
[----:B------:R-:W-:Y:S01]  /*1760*/  FMUL.FTZ R15, R15, R14 ;  /* 0x0000000e0f0f7220 */ /* 0x000fe20000410000 */
[----:B------:R-:W-:Y:S01]  /*1770*/  FFMA.FTZ R13, R16, R25, R13 ;  /* 0x00000019100d7223 */ /* 0x000fe2000001000d */
[----:B------:R-:W-:Y:S01]  /*1780*/  FFMA.FTZ R18, R18, R22, R27 ;  /* 0x0000001612127223 */ /* 0x000fe2000001001b */
[----:B------:R-:W-:Y:S01]  /*1790*/  FADD.FTZ R24, R22, R24 ;  /* 0x0000001816187221 */ /* 0x000fe20000010000 */
[----:B------:R-:W-:Y:S01]  /*17a0*/  FADD.FTZ R23, R28, R23 ;  /* 0x000000171c177221 */ /* 0x000fe20000010000 */
[----:B------:R-:W-:Y:S01]  /*17b0*/  FFMA.FTZ R13, R20, R15, R13 ;  /* 0x0000000f140d7223 */ /* 0x000fe2000001000d */
[----:B------:R-:W-:Y:S01]  /*17c0*/  FFMA.FTZ R27, R17, R19, R18 ;  /* 0x00000013111b7223 */ /* 0x000fe20000010012 */
[----:B------:R-:W-:Y:S01]  /*17d0*/  FADD.FTZ R24, R24, R19 ;  /* 0x0000001318187221 */ /* 0x000fe20000010000 */
[----:B------:R-:W-:Y:S01]  /*17e0*/  FMUL.FTZ R19, R11, R25 ;  /* 0x000000190b137220 */ /* 0x000fe20000410000 */
[-C--:B------:R-:W-:Y:S01]  /*17f0*/  FMUL.FTZ R17, R10, R26.reuse ;  /* 0x0000001a0a117220 */ /* 0x080fe20000410000 */
[----:B------:R-:W-:Y:S01]  /*1800*/  FADD.FTZ R18, R12, R25 ;  /* 0x000000190c127221 */ /* 0x000fe20000010000 */
[----:B------:R-:W-:Y:S01]  /*1810*/  FFMA.FTZ R12, R21, R26, R48 ;  /* 0x0000001a150c7223 */ /* 0x000fe20000010030 */
[----:B------:R-:W-:Y:S01]  /*1820*/  FFMA.FTZ R14, R16, R19, R27 ;  /* 0x00000013100e7223 */ /* 0x000fe2000001001b */
[----:B------:R-:W-:Y:S01]  /*1830*/  FADD.FTZ R24, R19, R24 ;  /* 0x0000001813187221 */ /* 0x000fe20000010000 */
[----:B------:R-:W-:Y:S01]  /*1840*/  FMUL.FTZ R19, R11, R15 ;  /* 0x0000000f0b137220 */ /* 0x000fe20000410000 */
[----:B------:R-:W-:Y:S01]  /*1850*/  FADD.FTZ R15, R18, R15 ;  /* 0x0000000f120f7221 */ /* 0x000fe20000010000 */
[----:B------:R-:W-:Y:S01]  /*1860*/  FFMA.FTZ R27, R21, R17, R14 ;  /* 0x00000011151b7223 */ /* 0x000fe2000001000e */
[----:B------:R-:W-:Y:S01]  /*1870*/  FADD.FTZ R24, R24, R17 ;  /* 0x0000001118187221 */ /* 0x000fe20000010000 */
[----:B------:R-:W-:-:S02]  /*1880*/  FADD.FTZ R14, R23, R26 ;  /* 0x0000001a170e7221 */ /* 0x000fc40000010000 */
[----:B------:R-:W-:Y:S01]  /*1890*/  FFMA.FTZ R17, R20, R19, R27 ;  /* 0x0000001314117223 */ /* 0x000fe2000001001b */
[----:B------:R-:W-:-:S07]  /*18a0*/  FADD.FTZ R16, R19, R24 ;  /* 0x0000001813107221 */ /* 0x000fce0000010000 */
.L_x_659:
        /* <DEDUP_REMOVED lines=46> */
.L_x_661:
[----:B------:R-:W-:Y:S05]  /*1b90*/  BSYNC.RECONVERGENT B0 ;  /* 0x0000000000007941 */ /* 0x000fea0003800200 */
.L_x_660:
        /* <DEDUP_REMOVED lines=32> */
.L_x_663:
[----:B------:R-:W-:Y:S05]  /*1da0*/  BSYNC.RECONVERGENT B0 ;  /* 0x0000000000007941 */ /* 0x000fea0003800200 */
.L_x_662:
        /* <DEDUP_REMOVED lines=158> */
.L_x_665:
[----:B------:R-:W-:Y:S05]  /*2790*/  BSYNC.RECONVERGENT B0 ;  /* 0x0000000000007941 */ /* 0x000fea0003800200 */
.L_x_664:
        /* <DEDUP_REMOVED lines=29> */
.L_x_667:
[----:B------:R-:W-:Y:S05]  /*2970*/  BSYNC.RECONVERGENT B0 ;  /* 0x0000000000007941 */ /* 0x000fea0003800200 */
.L_x_666:
        /* <DEDUP_REMOVED lines=24> */
.L_x_670:
[----:B----4-:R-:W3:Y:S04]  /*2b00*/  LDG.E.STRONG.GPU R14, desc[UR8][R12.64] ;  /* 0x000000080c0e7981 */ /* 0x010ee8000c1ef900 */
[----:B---3--:R-:W-:Y:S01]  /*2b10*/  CCTL.IVALL ;  /* 0x00000000ff00798f */ /* 0x008fe20002000000 */
[----:B------:R-:W-:Y:S05]  /*2b20*/  YIELD ;  /* 0x0000000000007946 */ /* 0x000fea0003800000 */
[----:B------:R-:W-:-:S13]  /*2b30*/  ISETP.NE.AND P1, PT, R14, R19, PT ;  /* 0x000000130e00720c */ /* 0x000fda0003f25270 */
[----:B------:R-:W-:Y:S05]  /*2b40*/  @P1 BRA `(.L_x_670) ;  /* 0xfffffffc00ec1947 */ /* 0x000fea000383ffff */
.L_x_669:
        /* <DEDUP_REMOVED lines=15> */
.L_x_672:
        /* <DEDUP_REMOVED lines=59> */
.L_x_671:
        /* <DEDUP_REMOVED lines=34> */
.L_x_673:
        /* <DEDUP_REMOVED lines=18> */
.L_x_674:
        /* <DEDUP_REMOVED lines=9> */
.L_x_675:
[----:B------:R-:W-:Y:S05]  /*33c0*/  BSYNC.RECONVERGENT B0 ;  /* 0x0000000000007941 */ /* 0x000fea0003800200 */
.L_x_668:
[----:B------:R-:W5:Y:S01]  /*33d0*/  S2UR UR6, SR_CgaCtaId ;  /* 0x00000000000679c3 */ /* 0x000f620000008800 */
[----:B------:R-:W-:Y:S01]  /*33e0*/  UMOV UR5, 0x400 ;  /* 0x0000040000057882 */ /* 0x000fe20000000000 */
[----:B------:R-:W0:Y:S01]  /*33f0*/  LDCU.64 UR12, c[0x0][0x400] ;  /* 0x00008000ff0c77ac */ /* 0x000e220008000a00 */
[----:B-1--4-:R-:W-:Y:S02]  /*3400*/  HADD2.F32 R19, -RZ, R40.H1_H1 ;  /* 0x30000028ff137230 */ /* 0x012fe40000004100 */
[----:B------:R-:W-:Y:S02]  /*3410*/  HADD2.F32 R21, -RZ, R38.H0_H0 ;  /* 0x20000026ff157230 */ /* 0x000fe40000004100 */
[----:B------:R-:W-:Y:S01]  /*3420*/  HADD2.F32 R25, -RZ, R36.H0_H0 ;  /* 0x20000024ff197230 */ /* 0x000fe20000004100 */
[----:B------:R-:W1:Y:S01]  /*3430*/  LDC R15, c[0x0][0x41c] ;  /* 0x00010700ff0f7b82 */ /* 0x000e620000000800 */
[----:B------:R-:W-:Y:S02]  /*3440*/  HADD2.F32 R23, -RZ, R38.H1_H1 ;  /* 0x30000026ff177230 */ /* 0x000fe40000004100 */
[----:B------:R-:W-:Y:S01]  /*3450*/  FADD.FTZ R24, -R6, R21 ;  /* 0x0000001506187221 */ /* 0x000fe20000010100 */
[----:B------:R-:W-:-:S02]  /*3460*/  HADD2.F32 R27, -RZ, R36.H1_H1 ;  /* 0x30000024ff1b7230 */ /* 0x000fc40000004100 */
[C---:B------:R-:W-:Y:S01]  /*3470*/  FADD.FTZ R22, -R6.reuse, R25 ;  /* 0x0000001906167221 */ /* 0x040fe20000010100 */
[----:B------:R-:W-:Y:S02]  /*3480*/  HADD2.F32 R47, -RZ, R34.H1_H1 ;  /* 0x30000022ff2f7230 */ /* 0x000fe40000004100 */
[C---:B------:R-:W-:Y:S01]  /*3490*/  FADD.FTZ R14, -R6.reuse, R23 ;  /* 0x00000017060e7221 */ /* 0x040fe20000010100 */
[----:B------:R-:W-:Y:S01]  /*34a0*/  FADD.FTZ R20, -R6, R27 ;  /* 0x0000001b06147221 */ /* 0x000fe20000010100 */
[----:B------:R-:W-:Y:S01]  /*34b0*/  HADD2.F32 R27, -RZ, R39.H0_H0 ;  /* 0x20000027ff1b7230 */ /* 0x000fe20000004100 */
[----:B0-----:R-:W-:Y:S01]  /*34c0*/  ISETP.GE.U32.AND P1, PT, R44, UR12, PT ;  /* 0x0000000c2c007c0c */ /* 0x001fe2000bf26070 */
[----:B-----5:R-:W-:Y:S01]  /*34d0*/  ULEA UR5, UR6, UR5, 0x18 ;  /* 0x0000000506057291 */ /* 0x020fe2000f8ec0ff */
[----:B-1----:R-:W-:-:S08]  /*34e0*/  IMAD R15, R15, UR10, R46 ;  /* 0x0000000a0f0f7c24 */ /* 0x002fd0000f8e022e */
[----:B------:R3:W-:Y:S01]  /*34f0*/  @!P2 STS.64 [UR5+0x78], R28 ;  /* 0x0000781cff00a988 */ /* 0x0007e20008000a05 */
[----:B------:R-:W-:Y:S01]  /*3500*/  BAR.SYNC.DEFER_BLOCKING 0x0 ;  /* 0x0000000000007b1d */ /* 0x000fe20000010000 */
[C---:B------:R-:W-:Y:S01]  /*3510*/  ISETP.GE.U32.AND P2, PT, R15.reuse, UR12, PT ;  /* 0x0000000c0f007c0c */ /* 0x040fe2000bf46070 */
[----:B---3--:R-:W-:Y:S01]  /*3520*/  FADD.FTZ R28, -R6, R19 ;  /* 0x00000013061c7221 */ /* 0x008fe20000010100 */
[----:B------:R-:W-:Y:S01]  /*3530*/  IADD3 R19, PT, PT, R15, 0x20, RZ ;  /* 0x000000200f137810 */ /* 0x000fe20007ffe0ff */
[----:B------:R-:W-:Y:S02]  /*3540*/  HADD2.F32 R29, -RZ, R34.H0_H0 ;  /* 0x20000022ff1d7230 */ /* 0x000fe40000004100 */
[----:B------:R-:W-:Y:S01]  /*3550*/  FMUL.FTZ R28, R28, R7 ;  /* 0x000000071c1c7220 */ /* 0x000fe20000410000 */
[----:B------:R-:W-:Y:S02]  /*3560*/  ISETP.GE.U32.AND P3, PT, R19, UR12, PT ;  /* 0x0000000c13007c0c */ /* 0x000fe4000bf66070 */
[----:B------:R-:W-:Y:S01]  /*3570*/  SHF.R.S32.HI R21, RZ, 0x1f, R19 ;  /* 0x0000001fff157819 */ /* 0x000fe20000011413 */
[----:B--2---:R-:W-:-:S03]  /*3580*/  FADD.FTZ R18, -R6, R29 ;  /* 0x0000001d06127221 */ /* 0x004fc60000010100 */
[----:B------:R-:W-:Y:S01]  /*3590*/  ISETP.GE.AND.EX P3, PT, R21, UR13, PT, P3 ;  /* 0x0000000d15007c0c */ /* 0x000fe2000bf66330 */
[----:B------:R-:W0:Y:S01]  /*35a0*/  LDS.64 R12, [UR5+0x78] ;  /* 0x00007805ff0c7984 */ /* 0x000e220008000a00 */
[----:B------:R-:W0:Y:S02]  /*35b0*/  LDCU UR5, c[0x0][0x42c] ;  /* 0x00008580ff0577ac */ /* 0x000e240008000800 */
[----:B0-----:R-:W-:Y:S01]  /*35c0*/  FMUL.FTZ R17, R13, UR5 ;  /* 0x000000050d117c20 */ /* 0x001fe20008410000 */
[----:B------:R-:W-:Y:S02]  /*35d0*/  HADD2.F32 R13, -RZ, R40.H0_H0 ;  /* 0x20000028ff0d7230 */ /* 0x000fe40000004100 */
[----:B------:R-:W-:Y:S01]  /*35e0*/  FMUL.FTZ R16, R12, UR5 ;  /* 0x000000050c107c20 */ /* 0x000fe20008410000 */
[----:B------:R-:W-:Y:S02]  /*35f0*/  SHF.R.S32.HI R12, RZ, 0x1f, R15 ;  /* 0x0000001fff0c7819 */ /* 0x000fe4000001140f */
[----:B------:R-:W-:-:S02]  /*3600*/  FADD.FTZ R26, -R6, R13 ;  /* 0x0000000d061a7221 */ /* 0x000fc40000010100 */
[----:B------:R-:W-:Y:S01]  /*3610*/  ISETP.GE.AND.EX P2, PT, R12, UR13, PT, P2 ;  /* 0x0000000d0c007c0c */ /* 0x000fe2000bf46320 */
[----:B------:R-:W-:Y:S01]  /*3620*/  FADD.FTZ R6, -R6, R47 ;  /* 0x0000002f06067221 */ /* 0x000fe20000010100 */
[----:B------:R-:W-:Y:S01]  /*3630*/  FMUL.FTZ R25, R26, R7 ;  /* 0x000000071a197220 */ /* 0x000fe20000410000 */
[----:B------:R-:W-:-:S03]  /*3640*/  HADD2.F32 R26, -RZ, R39.H1_H1 ;  /* 0x30000027ff1a7230 */ /* 0x000fc60000004100 */
        /* <DEDUP_REMOVED lines=20> */
.L_x_676:
[----:B------:R-:W-:Y:S01]  /*3790*/  FFMA.FTZ R34, R16, R28, R17 ;  /* 0x0000001c10227223 */ /* 0x000fe20000010011 */
[----:B------:R-:W-:Y:S01]  /*37a0*/  BSSY.RECONVERGENT B0, `(.L_x_677) ;  /* 0x0000014000007945 */ /* 0x000fe20003800200 */
[----:B------:R-:W-:Y:S01]  /*37b0*/  FMUL.FTZ R23, R24, R7 ;  /* 0x0000000718177220 */ /* 0x000fe20000410000 */
        /* <DEDUP_REMOVED lines=9> */
[----:B------:R-:W-:Y:S01]  /*3850*/  F2FP.F16.F32.PACK_AB R25, R25, R28 ;  /* 0x0000001c1919723e */ /* 0x000fe200000000ff */
        /* <DEDUP_REMOVED lines=8> */
.L_x_678:
[----:B------:R-:W-:Y:S05]  /*38e0*/  BSYNC.RECONVERGENT B0 ;  /* 0x0000000000007941 */ /* 0x000fea0003800200 */
.L_x_677:
[--C-:B0-----:R-:W-:Y:S02]  /*38f0*/  HADD2.F32 R14, -RZ, R37.reuse.H0_H0 ;  /* 0x20000025ff0e7230 */ /* 0x101fe40000004100 */
[C-C-:B------:R-:W-:Y:S01]  /*3900*/  FFMA.FTZ R13, R16.reuse, R23, R17.reuse ;  /* 0x00000017100d7223 */ /* 0x140fe20000010011 */
[----:B------:R-:W-:Y:S01]  /*3910*/  FFMA.FTZ R12, R16, R24, R17 ;  /* 0x00000018100c7223 */ /* 0x000fe20000010011 */
[----:B------:R-:W-:Y:S01]  /*3920*/  HADD2.F32 R37, -RZ, R37.H1_H1 ;  /* 0x30000025ff257230 */ /* 0x000fe20000004100 */
        /* <DEDUP_REMOVED lines=19> */
.L_x_679:
[----:B------:R-:W-:Y:S01]  /*3a60*/  BSSY.RECONVERGENT B0, `(.L_x_680) ;  /* 0x0000012000007945 */ /* 0x000fe20003800200 */
[----:B------:R-:W-:Y:S01]  /*3a70*/  FFMA.FTZ R14, R10, R14, -R13 ;  /* 0x0000000e0a0e7223 */ /* 0x000fe2000001080d */
[----:B------:R-:W-:Y:S02]  /*3a80*/  FFMA.FTZ R26, R11, R37, -R12 ;  /* 0x000000250b1a7223 */ /* 0x000fe4000001080c */
[----:B------:R-:W-:Y:S05]  /*3a90*/  @P3 BRA `(.L_x_681) ;  /* 0x0000000000383947 */ /* 0x000fea0003800000 */
        /* <DEDUP_REMOVED lines=9> */
[C---:B-1----:R-:W-:Y:S02]  /*3b30*/  LEA R14, P2, R12.reuse, UR14, 0x1 ;  /* 0x0000000e0c0e7c11 */ /* 0x042fe4000f8408ff */
[----:B------:R-:W-:Y:S02]  /*3b40*/  IADD3 R15, PT, PT, R13, R15, RZ ;  /* 0x0000000f0d0f7210 */ /* 0x000fe40007ffe0ff */
[----:B------:R-:W-:Y:S02]  /*3b50*/  F2FP.F16.F32.PACK_AB R19, R19, R24 ;  /* 0x000000181313723e */ /* 0x000fe400000000ff */
[----:B------:R-:W-:-:S05]  /*3b60*/  LEA.HI.X R15, R12, UR15, R15, 0x1, P2 ;  /* 0x0000000f0c0f7c11 */ /* 0x000fca00090f0c0f */
[----:B------:R0:W-:Y:S02]  /*3b70*/  STG.E desc[UR8][R14.64], R19 ;  /* 0x000000130e007986 */ /* 0x0001e4000c101908 */
.L_x_681:
[----:B------:R-:W-:Y:S05]  /*3b80*/  BSYNC.RECONVERGENT B0 ;  /* 0x0000000000007941 */ /* 0x000fea0003800200 */
.L_x_680:
[--C-:B0-----:R-:W-:Y:S02]  /*3b90*/  HADD2.F32 R15, -RZ, R35.reuse.H0_H0 ;  /* 0x20000023ff0f7230 */ /* 0x101fe40000004100 */
[-C--:B------:R-:W-:Y:S01]  /*3ba0*/  FMUL.FTZ R29, R22, R7.reuse ;  /* 0x00000007161d7220 */ /* 0x080fe20000410000 */
[----:B------:R-:W-:Y:S02]  /*3bb0*/  HADD2.F32 R12, -RZ, R35.H1_H1 ;  /* 0x30000023ff0c7230 */ /* 0x000fe40000004100 */
        /* <DEDUP_REMOVED lines=22> */
.L_x_682:
[----:B------:R-:W-:Y:S04]  /*3d20*/  BSSY.RECONVERGENT B0, `(.L_x_683) ;  /* 0x0000014000007945 */ /* 0x000fe80003800200 */
[----:B------:R-:W-:Y:S05]  /*3d30*/  @P0 BRA `(.L_x_684) ;  /* 0x0000000000480947 */ /* 0x000fea0003800000 */
[----:B------:R-:W0:Y:S01]  /*3d40*/  LDCU.64 UR6, c[0x0][0x3f8] ;  /* 0x00007f00ff0677ac */ /* 0x000e220008000a00 */
[C-C-:B------:R-:W-:Y:S01]  /*3d50*/  FFMA.FTZ R19, R16.reuse, R29, R17.reuse ;  /* 0x0000001d10137223 */ /* 0x140fe20000010011 */
[----:B------:R-:W-:Y:S01]  /*3d60*/  FFMA.FTZ R14, R16, R24, R17 ;  /* 0x00000018100e7223 */ /* 0x000fe20000010011 */
[----:B------:R-:W1:Y:S02]  /*3d70*/  LDCU.64 UR14, c[0x0][0x380] ;  /* 0x00007000ff0e77ac */ /* 0x000e640008000a00 */
[----:B------:R-:W-:Y:S01]  /*3d80*/  FFMA.FTZ R18, R10, R15, -R19 ;  /* 0x0000000f0a127223 */ /* 0x000fe20000010813 */
[----:B------:R-:W-:Y:S01]  /*3d90*/  FFMA.FTZ R12, R11, R12, -R14 ;  /* 0x0000000c0b0c7223 */ /* 0x000fe2000001080e */
[----:B------:R-:W-:Y:S02]  /*3da0*/  MOV R14, R50 ;  /* 0x00000032000e7202 */ /* 0x000fe40000000f00 */
[----:B------:R-:W-:Y:S01]  /*3db0*/  MOV R15, R53 ;  /* 0x00000035000f7202 */ /* 0x000fe20000000f00 */
[-C--:B------:R-:W-:Y:S01]  /*3dc0*/  FMUL.FTZ R21, R18, R7.reuse ;  /* 0x0000000712157220 */ /* 0x080fe20000410000 */
[----:B------:R-:W-:Y:S01]  /*3dd0*/  FMUL.FTZ R12, R12, R7 ;  /* 0x000000070c0c7220 */ /* 0x000fe20000410000 */
[----:B0-----:R-:W-:-:S02]  /*3de0*/  IMAD R20, R3, UR6, RZ ;  /* 0x0000000603147c24 */ /* 0x001fc4000f8e02ff */
[----:B------:R-:W-:-:S04]  /*3df0*/  IMAD.WIDE.U32 R14, R45, UR6, R14 ;  /* 0x000000062d0e7c25 */ /* 0x000fc8000f8e000e */
[----:B------:R-:W-:Y:S01]  /*3e00*/  IMAD R19, R45, UR7, R20 ;  /* 0x000000072d137c24 */ /* 0x000fe2000f8e0214 */
[----:B-1----:R-:W-:-:S04]  /*3e10*/  LEA R18, P0, R14, UR14, 0x1 ;  /* 0x0000000e0e127c11 */ /* 0x002fc8000f8008ff */
[----:B------:R-:W-:Y:S02]  /*3e20*/  IADD3 R19, PT, PT, R15, R19, RZ ;  /* 0x000000130f137210 */ /* 0x000fe40007ffe0ff */
[----:B------:R-:W-:Y:S02]  /*3e30*/  F2FP.F16.F32.PACK_AB R15, R12, R21 ;  /* 0x000000150c0f723e */ /* 0x000fe400000000ff */
[----:B------:R-:W-:-:S05]  /*3e40*/  LEA.HI.X R19, R14, UR15, R19, 0x1, P0 ;  /* 0x0000000f0e137c11 */ /* 0x000fca00080f0c13 */
[----:B------:R0:W-:Y:S02]  /*3e50*/  STG.E desc[UR8][R18.64], R15 ;  /* 0x0000000f12007986 */ /* 0x0001e4000c101908 */
.L_x_684:
[----:B------:R-:W-:Y:S05]  /*3e60*/  BSYNC.RECONVERGENT B0 ;  /* 0x0000000000007941 */ /* 0x000fea0003800200 */
.L_x_683:
[----:B------:R-:W-:Y:S01]  /*3e70*/  UISETP.NE.AND UP0, UPT, UR11, URZ, UPT ;  /* 0x000000ff0b00728c */ /* 0x000fe2000bf05270 */
[C-C-:B------:R-:W-:Y:S01]  /*3e80*/  FFMA.FTZ R23, R16.reuse, R13, R17.reuse ;  /* 0x0000000d10177223 */ /* 0x140fe20000010011 */
[----:B0-----:R-:W-:Y:S01]  /*3e90*/  FFMA.FTZ R18, R16, R6, R17 ;  /* 0x0000000610127223 */ /* 0x001fe20000010011 */
[--C-:B------:R-:W-:Y:S02]  /*3ea0*/  HADD2.F32 R15, -RZ, R33.reuse.H0_H0 ;  /* 0x20000021ff0f7230 */ /* 0x100fe40000004100 */
[----:B------:R-:W-:-:S04]  /*3eb0*/  HADD2.F32 R12, -RZ, R33.H1_H1 ;  /* 0x30000021ff0c7230 */ /* 0x000fc80000004100 */
        /* <DEDUP_REMOVED lines=19> */
.L_x_685:
        /* <DEDUP_REMOVED lines=9> */
[----:B------:R-:W-:Y:S01]  /*4080*/  F2FP.F16.F32.PACK_AB R9, R18, R9 ;  /* 0x000000091209723e */ /* 0x000fe200000000ff */
        /* <DEDUP_REMOVED lines=8> */
.L_x_687:
[----:B------:R-:W-:Y:S05]  /*4110*/  BSYNC.RECONVERGENT B0 ;  /* 0x0000000000007941 */ /* 0x000fea0003800200 */
.L_x_686:
[----:B------:R-:W-:Y:S02]  /*4120*/  IADD3 R41, PT, PT, R30, R41, RZ ;  /* 0x000000291e297210 */ /* 0x000fe40007ffe0ff */
[----:B------:R-:W-:Y:S02]  /*4130*/  IADD3 R42, PT, PT, R42, 0x1, RZ ;  /* 0x000000012a2a7810 */ /* 0x000fe40007ffe0ff */
[----:B------:R-:W-:-:S13]  /*4140*/  ISETP.GE.AND P0, PT, R41, UR4, PT ;  /* 0x0000000429007c0c */ /* 0x000fda000bf06270 */
[----:B------:R-:W-:Y:S05]  /*4150*/  @!P0 BRA `(.L_x_688) ;  /* 0xffffffc000288947 */ /* 0x000fea000383ffff */
.L_x_657:
[----:B------:R-:W1:Y:S01]  /*4160*/  LDC R4, c[0x0][0x370] ;  /* 0x0000dc00ff047b82 */ /* 0x000e620000000800 */
[----:B------:R-:W-:Y:S01]  /*4170*/  ISETP.NE.AND P2, PT, R32, RZ, PT ;  /* 0x000000ff2000720c */ /* 0x000fe20003f45270 */
[----:B------:R-:W-:Y:S06]  /*4180*/  BSSY.RECONVERGENT B0, `(.L_x_689) ;  /* 0x0000011000007945 */ /* 0x000fec0003800200 */
[----:B0-----:R-:W0:Y:S08]  /*4190*/  LDC R7, c[0x0][0x374] ;  /* 0x0000dd00ff077b82 */ /* 0x001e300000000800 */
[----:B------:R-:W2:Y:S01]  /*41a0*/  LDC.64 R2, c[0x0][0x3c8] ;  /* 0x0000f200ff027b82 */ /* 0x000ea20000000a00 */
[----:B-1----:R-:W-:-:S02]  /*41b0*/  IADD3 R5, PT, PT, R4, -0x1, RZ ;  /* 0xffffffff04057810 */ /* 0x002fc40007ffe0ff */
[----:B------:R-:W-:Y:S02]  /*41c0*/  ISETP.NE.AND P1, PT, R4, 0x1, PT ;  /* 0x000000010400780c */ /* 0x000fe40003f25270 */
        /* <DEDUP_REMOVED lines=12> */
.L_x_690:
[----:B------:R-:W-:Y:S05]  /*4290*/  BSYNC.RECONVERGENT B0 ;  /* 0x0000000000007941 */ /* 0x000fea0003800200 */
.L_x_689:
[----:B------:R-:W-:Y:S05]  /*42a0*/  @P0 EXIT ;  /* 0x000000000000094d */ /* 0x000fea0003800000 */
[----:B------:R-:W-:Y:S05]  /*42b0*/  @P2 BRA `(.L_x_691) ;  /* 0x0000000000202947 */ /* 0x000fea0003800000 */
[----:B------:R-:W-:-:S05]  /*42c0*/  IMAD R0, R4, R7, RZ ;  /* 0x0000000704007224 */ /* 0x000fca00078e02ff */
[----:B------:R-:W-:-:S13]  /*42d0*/  ISETP.NE.AND P0, PT, R0, -0x1, PT ;  /* 0xffffffff0000780c */ /* 0x000fda0003f05270 */
[----:B------:R-:W-:Y:S05]  /*42e0*/  @!P0 BRA `(.L_x_691) ;  /* 0x0000000000148947 */ /* 0x000fea0003800000 */
.L_x_692:
[----:B0-----:R-:W2:Y:S04]  /*42f0*/  LDG.E.STRONG.GPU R5, desc[UR8][R2.64] ;  /* 0x0000000802057981 */ /* 0x001ea8000c1ef900 */
[----:B--2---:R-:W-:Y:S01]  /*4300*/  CCTL.IVALL ;  /* 0x00000000ff00798f */ /* 0x004fe20002000000 */
[----:B------:R-:W-:Y:S05]  /*4310*/  YIELD ;  /* 0x0000000000007946 */ /* 0x000fea0003800000 */
[----:B------:R-:W-:-:S13]  /*4320*/  ISETP.NE.AND P0, PT, R5, R0, PT ;  /* 0x000000000500720c */ /* 0x000fda0003f05270 */
[----:B------:R-:W-:Y:S05]  /*4330*/  @P0 BRA `(.L_x_692) ;  /* 0xfffffffc00ec0947 */ /* 0x000fea000383ffff */
.L_x_691:
        /* <DEDUP_REMOVED lines=72> */
.L_x_695:
        /* <DEDUP_REMOVED lines=29> */
.L_x_694:
[----:B------:R-:W-:Y:S05]  /*4990*/  BSYNC.RECONVERGENT B0 ;  /* 0x0000000000007941 */ /* 0x000fea0003800200 */
.L_x_693:
        /* <DEDUP_REMOVED lines=10> */
.L_x_696:
        /* <DEDUP_REMOVED lines=82> */
.L_x_697:
        /* <DEDUP_REMOVED lines=10> */
.L_x_3420:


//--------------------- .text._Z35group_norm_nhwc_bwd_one_pass_kernelI11Fp16IOFp32WLi256ELi24ELi384EEv26Group_norm_nhwc_bwd_params --------------------------
	.section	.text._Z35group_norm_nhwc_bwd_one_pass_kernelI11Fp16IOFp32WLi256ELi24ELi384EEv26Group_norm_nhwc_bwd_params,"ax",@progbits
	.align	128
        .global         _Z35group_norm_nhwc_bwd_one_pass_kernelI11Fp16IOFp32WLi256ELi24ELi384EEv26Group_norm_nhwc_bwd_params
        .type           _Z35group_norm_nhwc_bwd_one_pass_kernelI11Fp16IOFp32WLi256ELi24ELi384EEv26Group_norm_nhwc_bwd_params,@function
        .size           _Z35group_norm_nhwc_bwd_one_pass_kernelI11Fp16IOFp32WLi256ELi24ELi384EEv26Group_norm_nhwc_bwd_params,(.L_x_3421 - _Z35group_norm_nhwc_bwd_one_pass_kernelI11Fp16IOFp32WLi256ELi24ELi384EEv26Group_norm_nhwc_bwd_params)
        .other          _Z35group_norm_nhwc_bwd_one_pass_kernelI11Fp16IOFp32WLi256ELi24ELi384EEv26Group_norm_nhwc_bwd_params,@"STO_CUDA_ENTRY STV_DEFAULT"
_Z35group_norm_nhwc_bwd_one_pass_kernelI11Fp16IOFp32WLi256ELi24ELi384EEv26Group_norm_nhwc_bwd_params:
.text._Z35group_norm_nhwc_bwd_one_pass_kernelI11Fp16IOFp32WLi256ELi24ELi384EEv26Group_norm_nhwc_bwd_params:
        /* <DEDUP_REMOVED lines=20> */
[----:B------:R-:W-:-:S07]  /*0140*/  LOP3.LUT R52, R53, 0xffff, RZ, 0xc0, !PT ;  /* 0x0000ffff35347812 */ /* 0x000fce00078ec0ff */
.L_x_741:
[----:B-1----:R-:W0:Y:S01]  /*0150*/  LDC R9, c[0x0][0x410] ;  /* 0x00010400ff097b82 */ /* 0x002e220000000800 */
[----:B------:R-:W1:Y:S01]  /*0160*/  S2R R50, SR_CTAID.X ;  /* 0x0000000000327919 */ /* 0x000e620000002500 */
[----:B------:R-:W1:Y:S01]  /*0170*/  LDCU UR4, c[0x0][0x41c] ;  /* 0x00008380ff0477ac */ /* 0x000e620008000800 */
[----:B------:R-:W-:Y:S02]  /*0180*/  ISETP.GE.AND P2, PT, R48, RZ, PT ;  /* 0x000000ff3000720c */ /* 0x000fe40003f46270 */
[----:B------:R-:W-:Y:S01]  /*0190*/  CS2R R46, SRZ ;  /* 0x00000000002e7805 */ /* 0x000fe2000001ff00 */
[----:B--2---:R-:W2:Y:S01]  /*01a0*/  LDCU.128 UR8, c[0x0][0x400] ;  /* 0x00008000ff0877ac */ /* 0x004ea20008000c00 */
[----:B0-----:R-:W-:-:S04]  /*01b0*/  IABS R5, R9 ;  /* 0x0000000900057213 */ /* 0x001fc80000000000 */
[----:B------:R-:W0:Y:S01]  /*01c0*/  I2F.RP R0, R5 ;  /* 0x0000000500007306 */ /* 0x000e220000209400 */
[----:B-1----:R-:W-:Y:S01]  /*01d0*/  IMAD R13, R50, UR4, R49 ;  /* 0x00000004320d7c24 */ /* 0x002fe2000f8e0231 */
[----:B------:R-:W-:Y:S02]  /*01e0*/  CS2R R38, SRZ ;  /* 0x0000000000267805 */ /* 0x000fe4000001ff00 */
[----:B------:R-:W-:Y:S02]  /*01f0*/  CS2R R44, SRZ ;  /* 0x00000000002c7805 */ /* 0x000fe4000001ff00 */
[----:B------:R-:W-:Y:S01]  /*0200*/  CS2R R36, SRZ ;  /* 0x0000000000247805 */ /* 0x000fe2000001ff00 */
[----:B------:R-:W1:Y:S01]  /*0210*/  LDCU.U8 UR4, c[0x0][0x414] ;  /* 0x00008280ff0477ac */ /* 0x000e620008000000 */
[----:B--2---:R-:W-:Y:S02]  /*0220*/  ISETP.GE.U32.AND P0, PT, R13, UR8, PT ;  /* 0x000000080d007c0c */ /* 0x004fe4000bf06070 */
[----:B------:R-:W-:-:S02]  /*0230*/  SHF.R.S32.HI R15, RZ, 0x1f, R13 ;  /* 0x0000001fff0f7819 */ /* 0x000fc4000001140d */
[----:B------:R-:W-:Y:S01]  /*0240*/  IADD3 R12, PT, PT, R13, 0x20, RZ ;  /* 0x000000200d0c7810 */ /* 0x000fe20007ffe0ff */
[----:B0-----:R-:W0:Y:S01]  /*0250*/  MUFU.RCP R0, R0 ;  /* 0x0000000000007308 */ /* 0x001e220000001000 */
[----:B------:R-:W-:Y:S02]  /*0260*/  ISETP.GE.AND.EX P0, PT, R15, UR9, PT, P0 ;  /* 0x000000090f007c0c */ /* 0x000fe4000bf06300 */
[----:B------:R-:W-:Y:S02]  /*0270*/  SHF.R.S32.HI R19, RZ, 0x1f, R12 ;  /* 0x0000001fff137819 */ /* 0x000fe4000001140c */
[----:B------:R-:W-:-:S09]  /*0280*/  IADD3 R29, PT, PT, R13, 0x60, RZ ;  /* 0x000000600d1d7810 */ /* 0x000fd20007ffe0ff */
[----:B------:R-:W2:Y:S01]  /*0290*/  @!P0 LDC.64 R16, c[0x0][0x3a0] ;  /* 0x0000e800ff108b82 */ /* 0x000ea20000000a00 */
[----:B0-----:R-:W-:-:S04]  /*02a0*/  IADD3 R2, PT, PT, R0, 0xffffffe, RZ ;  /* 0x0ffffffe00027810 */ /* 0x001fc80007ffe0ff */
[----:B------:R0:W3:Y:S03]  /*02b0*/  F2I.FTZ.U32.TRUNC.NTZ R3, R2 ;  /* 0x0000000200037305 */ /* 0x0000e6000021f000 */
[----:B------:R-:W4:Y:S01]  /*02c0*/  @!P0 LDC.64 R22, c[0x0][0x398] ;  /* 0x0000e600ff168b82 */ /* 0x000f220000000a00 */
[----:B0-----:R-:W-:Y:S02]  /*02d0*/  MOV R2, RZ ;  /* 0x000000ff00027202 */ /* 0x001fe40000000f00 */
[----:B---3--:R-:W-:-:S05]  /*02e0*/  IADD3 R4, PT, PT, RZ, -R3, RZ ;  /* 0x80000003ff047210 */ /* 0x008fca0007ffe0ff */
[----:B------:R-:W-:Y:S01]  /*02f0*/  IMAD R7, R4, R5, RZ ;  /* 0x0000000504077224 */ /* 0x000fe200078e02ff */
[----:B------:R-:W-:-:S03]  /*0300*/  IABS R4, R48 ;  /* 0x0000003000047213 */ /* 0x000fc60000000000 */
[----:B------:R-:W-:Y:S01]  /*0310*/  IMAD.HI.U32 R3, R3, R7, R2 ;  /* 0x0000000703037227 */ /* 0x000fe200078e0002 */
[----:B------:R-:W-:-:S04]  /*0320*/  LOP3.LUT R2, R48, R9, RZ, 0x3c, !PT ;  /* 0x0000000930027212 */ /* 0x000fc800078e3cff */
[----:B------:R-:W-:Y:S01]  /*0330*/  ISETP.GE.AND P1, PT, R2, RZ, PT ;  /* 0x000000ff0200720c */ /* 0x000fe20003f26270 */
[----:B------:R-:W-:-:S05]  /*0340*/  IMAD.HI.U32 R3, R3, R4, RZ ;  /* 0x0000000403037227 */ /* 0x000fca00078e00ff */
[----:B------:R-:W-:-:S05]  /*0350*/  IADD3 R0, PT, PT, -R3, RZ, RZ ;  /* 0x000000ff03007210 */ /* 0x000fca0007ffe1ff */
[----:B------:R-:W-:-:S05]  /*0360*/  IMAD R0, R5, R0, R4 ;  /* 0x0000000005007224 */ /* 0x000fca00078e0204 */
[----:B------:R-:W-:-:S13]  /*0370*/  ISETP.GT.U32.AND P3, PT, R5, R0, PT ;  /* 0x000000000500720c */ /* 0x000fda0003f64070 */
[-C--:B------:R-:W-:Y:S02]  /*0380*/  @!P3 IADD3 R0, PT, PT, R0, -R5.reuse, RZ ;  /* 0x800000050000b210 */ /* 0x080fe40007ffe0ff */
[----:B------:R-:W-:Y:S02]  /*0390*/  @!P3 IADD3 R3, PT, PT, R3, 0x1, RZ ;  /* 0x000000010303b810 */ /* 0x000fe40007ffe0ff */
[CC--:B------:R-:W-:Y:S02]  /*03a0*/  ISETP.GE.U32.AND P4, PT, R0.reuse, R5.reuse, PT ;  /* 0x000000050000720c */ /* 0x0c0fe40003f86070 */
[----:B------:R-:W-:Y:S02]  /*03b0*/  ISETP.GT.U32.AND P5, PT, R5, R0, PT ;  /* 0x000000000500720c */ /* 0x000fe40003fa4070 */
[----:B------:R-:W-:Y:S02]  /*03c0*/  IADD3 R5, PT, PT, R0, -R5, RZ ;  /* 0x8000000500057210 */ /* 0x000fe40007ffe0ff */
[----:B------:R-:W-:-:S02]  /*03d0*/  ISETP.GE.U32.AND P3, PT, R12, UR8, PT ;  /* 0x000000080c007c0c */ /* 0x000fc4000bf66070 */
[----:B------:R-:W-:Y:S02]  /*03e0*/  SEL R0, R5, R0, !P5 ;  /* 0x0000000005007207 */ /* 0x000fe40006800000 */
[----:B------:R-:W-:Y:S02]  /*03f0*/  ISETP.NE.AND P5, PT, R9, RZ, PT ;  /* 0x000000ff0900720c */ /* 0x000fe40003fa5270 */
[----:B------:R-:W-:Y:S02]  /*0400*/  LOP3.LUT R5, RZ, R9, RZ, 0x33, !PT ;  /* 0x00000009ff057212 */ /* 0x000fe400078e33ff */
[----:B------:R-:W0:Y:S01]  /*0410*/  @!P0 LDC.64 R8, c[0x0][0x3f8] ;  /* 0x0000fe00ff088b82 */ /* 0x000e220000000a00 */
[----:B------:R-:W-:Y:S02]  /*0420*/  @!P2 IADD3 R0, PT, PT, -R0, RZ, RZ ;  /* 0x000000ff0000a210 */ /* 0x000fe40007ffe1ff */
[----:B------:R-:W-:Y:S02]  /*0430*/  @P4 IADD3 R3, PT, PT, R3, 0x1, RZ ;  /* 0x0000000103034810 */ /* 0x000fe40007ffe0ff */
[----:B------:R-:W-:-:S02]  /*0440*/  SEL R20, R5, R0, !P5 ;  /* 0x0000000005147207 */ /* 0x000fc40006800000 */
        /* <DEDUP_REMOVED lines=8> */
[----:B------:R-:W3:Y:S01]  /*04d0*/  @!P3 LDC.64 R2, c[0x0][0x3f8] ;  /* 0x0000fe00ff02bb82 */ /* 0x000ee20000000a00 */
[----:B------:R-:W-:Y:S01]  /*04e0*/  IADD3 R0, PT, PT, R13, 0x40, RZ ;  /* 0x000000400d007810 */ /* 0x000fe20007ffe0ff */
[----:B------:R-:W-:Y:S01]  /*04f0*/  IMAD R11, R7, UR11, R6 ;  /* 0x0000000b070b7c24 */ /* 0x000fe2000f8e0206 */
[----:B------:R-:W-:Y:S01]  /*0500*/  ISETP.GE.U32.AND P1, PT, R29, UR8, PT ;  /* 0x000000081d007c0c */ /* 0x000fe2000bf26070 */
[----:B------:R-:W-:Y:S01]  /*0510*/  IMAD.WIDE.U32 R4, R7, UR10, R4 ;  /* 0x0000000a07047c25 */ /* 0x000fe2000f8e0004 */
[----:B------:R-:W-:Y:S02]  /*0520*/  ISETP.GE.U32.AND P2, PT, R0, UR8, PT ;  /* 0x0000000800007c0c */ /* 0x000fe4000bf46070 */
[----:B------:R-:W-:Y:S01]  /*0530*/  SHF.R.S32.HI R27, RZ, 0x1f, R0 ;  /* 0x0000001fff1b7819 */ /* 0x000fe20000011400 */
[----:B0-----:R-:W-:Y:S01]  /*0540*/  @!P0 IMAD R6, R15, R8, RZ ;  /* 0x000000080f068224 */ /* 0x001fe200078e02ff */
[----:B------:R-:W-:Y:S01]  /*0550*/  IADD3 R7, PT, PT, R5, R11, RZ ;  /* 0x0000000b05077210 */ /* 0x000fe20007ffe0ff */
[----:B------:R-:W0:Y:S01]  /*0560*/  @!P3 LDC.64 R14, c[0x0][0x398] ;  /* 0x0000e600ff0ebb82 */ /* 0x000e220000000a00 */
[----:B------:R-:W-:Y:S01]  /*0570*/  ISETP.GE.AND.EX P2, PT, R27, UR9, PT, P2 ;  /* 0x000000091b007c0c */ /* 0x000fe2000bf46320 */
[----:B------:R-:W-:Y:S01]  /*0580*/  @!P0 IMAD R21, R13, R9, R6 ;  /* 0x000000090d158224 */ /* 0x000fe200078e0206 */
[----:B------:R-:W-:-:S02]  /*0590*/  @!P0 MOV R6, R4 ;  /* 0x0000000400068202 */ /* 0x000fc40000000f00 */
[----:B------:R-:W-:-:S03]  /*05a0*/  @!P3 MOV R18, R4 ;  /* 0x000000040012b202 */ /* 0x000fc60000000f00 */
[----:B------:R-:W-:Y:S02]  /*05b0*/  @!P0 IMAD.WIDE.U32 R10, R13, R8, R6 ;  /* 0x000000080d0a8225 */ /* 0x000fe400078e0006 */
[----:B------:R-:W1:Y:S03]  /*05c0*/  @!P3 LDC.64 R8, c[0x0][0x3a0] ;  /* 0x0000e800ff08bb82 */ /* 0x000e660000000a00 */
[----:B------:R-:W-:Y:S01]  /*05d0*/  @!P0 IADD3 R11, PT, PT, R11, R21, RZ ;  /* 0x000000150b0b8210 */ /* 0x000fe20007ffe0ff */
[----:B---3--:R-:W-:Y:S01]  /*05e0*/  @!P3 IMAD R19, R19, R2, RZ ;  /* 0x000000021313b224 */ /* 0x008fe200078e02ff */
[----:B------:R-:W-:Y:S02]  /*05f0*/  SHF.R.S32.HI R21, RZ, 0x1f, R29 ;  /* 0x0000001fff157819 */ /* 0x000fe4000001141d */
[----:B------:R-:W-:Y:S01]  /*0600*/  @!P0 SHF.L.U32 R25, R10, 0x1, RZ ;  /* 0x000000010a198819 */ /* 0x000fe200000006ff */
[----:B------:R-:W-:Y:S01]  /*0610*/  @!P3 IMAD R33, R12, R3, R19 ;  /* 0x000000030c21b224 */ /* 0x000fe200078e0213 */
[----:B------:R-:W-:-:S02]  /*0620*/  ISETP.GE.AND.EX P1, PT, R21, UR9, PT, P1 ;  /* 0x0000000915007c0c */ /* 0x000fc4000bf26310 */
[----:B------:R-:W-:Y:S02]  /*0630*/  @!P0 SHF.L.U64.HI R24, R10, 0x1, R11 ;  /* 0x000000010a188819 */ /* 0x000fe4000001020b */
[----:B------:R-:W3:Y:S01]  /*0640*/  @!P2 LDC.64 R10, c[0x0][0x3f8] ;  /* 0x0000fe00ff0aab82 */ /* 0x000ee20000000a00 */
[C---:B--2---:R-:W-:Y:S02]  /*0650*/  @!P0 IADD3 R30, P4, PT, R25.reuse, R16, RZ ;  /* 0x00000010191e8210 */ /* 0x044fe40007f9e0ff */
[----:B------:R-:W-:Y:S02]  /*0660*/  @!P3 MOV R19, R7 ;  /* 0x000000070013b202 */ /* 0x000fe40000000f00 */
[----:B------:R-:W-:Y:S02]  /*0670*/  @!P0 IADD3.X R31, PT, PT, R24, R17, RZ, P4, !PT ;  /* 0x00000011181f8210 */ /* 0x000fe400027fe4ff */
[----:B----4-:R-:W-:Y:S01]  /*0680*/  @!P0 IADD3 R22, P4, PT, R25, R22, RZ ;  /* 0x0000001619168210 */ /* 0x010fe20007f9e0ff */
[----:B------:R-:W-:-:S02]  /*0690*/  @!P3 IMAD.WIDE.U32 R2, R12, R2, R18 ;  /* 0x000000020c02b225 */ /* 0x000fc400078e0012 */
[----:B------:R-:W2:Y:S01]  /*06a0*/  @!P2 LDC.64 R18, c[0x0][0x3a0] ;  /* 0x0000e800ff12ab82 */ /* 0x000ea20000000a00 */
[----:B------:R-:W-:Y:S01]  /*06b0*/  @!P0 IADD3.X R23, PT, PT, R24, R23, RZ, P4, !PT ;  /* 0x0000001718178210 */ /* 0x000fe200027fe4ff */
[----:B------:R-:W5:Y:S01]  /*06c0*/  @!P0 LDG.E R47, desc[UR6][R30.64] ;  /* 0x000000061e2f8981 */ /* 0x000f62000c1e1900 */
[----:B------:R-:W-:Y:S02]  /*06d0*/  @!P3 IADD3 R17, PT, PT, R3, R33, RZ ;  /* 0x000000210311b210 */ /* 0x000fe40007ffe0ff */
[C---:B------:R-:W-:Y:S01]  /*06e0*/  @!P3 SHF.L.U32 R3, R2.reuse, 0x1, RZ ;  /* 0x000000010203b819 */ /* 0x040fe200000006ff */
[----:B------:R-:W5:Y:S02]  /*06f0*/  @!P0 LDG.E R39, desc[UR6][R22.64] ;  /* 0x0000000616278981 */ /* 0x000f64000c1e1900 */
[----:B------:R-:W4:Y:S01]  /*0700*/  @!P1 LDC.64 R24, c[0x0][0x3f8] ;  /* 0x0000fe00ff189b82 */ /* 0x000f220000000a00 */
[----:B------:R-:W-:Y:S02]  /*0710*/  @!P3 SHF.L.U64.HI R12, R2, 0x1, R17 ;  /* 0x00000001020cb819 */ /* 0x000fe40000010211 */
[----:B-1----:R-:W-:-:S02]  /*0720*/  @!P3 IADD3 R16, P4, PT, R3, R8, RZ ;  /* 0x000000080310b210 */ /* 0x002fc40007f9e0ff */
[----:B0-----:R-:W-:Y:S02]  /*0730*/  @!P3 IADD3 R8, P5, PT, R3, R14, RZ ;  /* 0x0000000e0308b210 */ /* 0x001fe40007fbe0ff */
[C---:B------:R-:W-:Y:S01]  /*0740*/  @!P3 IADD3.X R17, PT, PT, R12.reuse, R9, RZ, P4, !PT ;  /* 0x000000090c11b210 */ /* 0x040fe200027fe4ff */
[----:B------:R-:W0:Y:S01]  /*0750*/  @!P2 LDC.64 R2, c[0x0][0x398] ;  /* 0x0000e600ff02ab82 */ /* 0x000e220000000a00 */
[----:B------:R-:W-:Y:S01]  /*0760*/  @!P3 IADD3.X R9, PT, PT, R12, R15, RZ, P5, !PT ;  /* 0x0000000f0c09b210 */ /* 0x000fe20002ffe4ff */
[----:B---3--:R-:W-:Y:S01]  /*0770*/  @!P2 IMAD R27, R27, R10, RZ ;  /* 0x0000000a1b1ba224 */ /* 0x008fe200078e02ff */
[----:B------:R-:W-:Y:S01]  /*0780*/  @!P2 MOV R14, R4 ;  /* 0x00000004000ea202 */ /* 0x000fe20000000f00 */
[----:B------:R-:W5:Y:S01]  /*0790*/  @!P3 LDG.E R46, desc[UR6][R16.64] ;  /* 0x00000006102eb981 */ /* 0x000f62000c1e1900 */
[----:B------:R-:W-:Y:S01]  /*07a0*/  @!P2 MOV R15, R7 ;  /* 0x00000007000fa202 */ /* 0x000fe20000000f00 */
[C---:B------:R-:W-:Y:S01]  /*07b0*/  @!P2 IMAD R27, R0.reuse, R11, R27 ;  /* 0x0000000b001ba224 */ /* 0x040fe200078e021b */
[----:B------:R-:W-:Y:S01]  /*07c0*/  IADD3 R26, PT, PT, R13, 0x80, RZ ;  /* 0x000000800d1a7810 */ /* 0x000fe20007ffe0ff */
[----:B------:R1:W5:Y:S01]  /*07d0*/  @!P3 LDG.E R38, desc[UR6][R8.64] ;  /* 0x000000060826b981 */ /* 0x000362000c1e1900 */
[----:B------:R-:W-:-:S02]  /*07e0*/  @!P2 IMAD.WIDE.U32 R10, R0, R10, R14 ;  /* 0x0000000a000aa225 */ /* 0x000fc400078e000e */
[----:B------:R-:W-:-:S03]  /*07f0*/  ISETP.GE.U32.AND P0, PT, R26, UR8, PT ;  /* 0x000000081a007c0c */ /* 0x000fc6000bf06070 */
[----:B------:R-:W-:Y:S01]  /*0800*/  @!P2 IADD3 R15, PT, PT, R11, R27, RZ ;  /* 0x0000001b0b0fa210 */ /* 0x000fe20007ffe0ff */
[----:B----4-:R-:W-:Y:S01]  /*0810*/  @!P1 IMAD R0, R21, R24, RZ ;  /* 0x0000001815009224 */ /* 0x010fe200078e02ff */
[----:B------:R-:W-:Y:S01]  /*0820*/  IADD3 R21, PT, PT, R13, 0xa0, RZ ;  /* 0x000000a00d157810 */ /* 0x000fe20007ffe0ff */
[----:B-1----:R-:W1:Y:S01]  /*0830*/  @!P1 LDC.64 R8, c[0x0][0x398] ;  /* 0x0000e600ff089b82 */ /* 0x002e620000000a00 */
[----:B------:R-:W-:Y:S02]  /*0840*/  SHF.R.S32.HI R27, RZ, 0x1f, R26 ;  /* 0x0000001fff1b7819 */ /* 0x000fe4000001141a */
[----:B------:R-:W-:Y:S02]  /*0850*/  @!P2 SHF.L.U64.HI R28, R10, 0x1, R15 ;  /* 0x000000010a1ca819 */ /* 0x000fe4000001020f */
[----:B------:R-:W-:Y:S02]  /*0860*/  ISETP.GE.U32.AND P4, PT, R21, UR8, PT ;  /* 0x0000000815007c0c */ /* 0x000fe4000bf86070 */
[----:B------:R-:W-:-:S02]  /*0870*/  SHF.R.S32.HI R15, RZ, 0x1f, R21 ;  /* 0x0000001fff0f7819 */ /* 0x000fc40000011415 */
[----:B------:R-:W-:Y:S02]  /*0880*/  ISETP.GE.AND.EX P0, PT, R27, UR9, PT, P0 ;  /* 0x000000091b007c0c */ /* 0x000fe4000bf06300 */
[----:B------:R-:W-:Y:S02]  /*0890*/  @!P2 SHF.L.U32 R11, R10, 0x1, RZ ;  /* 0x000000010a0ba819 */ /* 0x000fe400000006ff */
[----:B------:R-:W-:Y:S02]  /*08a0*/  ISETP.GE.AND.EX P4, PT, R15, UR9, PT, P4 ;  /* 0x000000090f007c0c */ /* 0x000fe4000bf86340 */
[----:B------:R-:W-:Y:S02]  /*08b0*/  @!P1 MOV R16, R4 ;  /* 0x0000000400109202 */ /* 0x000fe40000000f00 */
[----:B------:R-:W-:Y:S02]  /*08c0*/  @!P1 MOV R17, R7 ;  /* 0x0000000700119202 */ /* 0x000fe40000000f00 */
[----:B--2---:R-:W-:-:S02]  /*08d0*/  @!P2 IADD3 R18, P3, PT, R11, R18, RZ ;  /* 0x000000120b12a210 */ /* 0x004fc40007f7e0ff */
[----:B0-----:R-:W-:Y:S01]  /*08e0*/  @!P2 IADD3 R2, P6, PT, R11, R2, RZ ;  /* 0x000000020b02a210 */ /* 0x001fe20007fde0ff */
[C---:B------:R-:W-:Y:S01]  /*08f0*/  @!P1 IMAD R31, R29.reuse, R25, R0 ;  /* 0x000000191d1f9224 */ /* 0x040fe200078e0200 */
[----:B------:R-:W0:Y:S01]  /*0900*/  @!P1 LDC.64 R10, c[0x0][0x3a0] ;  /* 0x0000e800ff0a9b82 */ /* 0x000e220000000a00 */
[----:B------:R-:W-:-:S07]  /*0910*/  @!P1 IMAD.WIDE.U32 R24, R29, R24, R16 ;  /* 0x000000181d189225 */ /* 0x000fce00078e0010 */
[----:B------:R-:W2:Y:S01]  /*0920*/  @!P0 LDC.64 R22, c[0x0][0x3f8] ;  /* 0x0000fe00ff168b82 */ /* 0x000ea20000000a00 */
[----:B------:R-:W-:Y:S02]  /*0930*/  @!P1 IADD3 R29, PT, PT, R25, R31, RZ ;  /* 0x0000001f191d9210 */ /* 0x000fe40007ffe0ff */
[----:B------:R-:W-:-:S05]  /*0940*/  @!P1 SHF.L.U32 R25, R24, 0x1, RZ ;  /* 0x0000000118199819 */ /* 0x000fca00000006ff */
[----:B------:R-:W3:Y:S01]  /*0950*/  @!P4 LDC.64 R16, c[0x0][0x3f8] ;  /* 0x0000fe00ff10cb82 */ /* 0x000ee20000000a00 */
[C---:B------:R-:W-:Y:S02]  /*0960*/  @!P2 IADD3.X R19, PT, PT, R28.reuse, R19, RZ, P3, !PT ;  /* 0x000000131c13a210 */ /* 0x040fe40001ffe4ff */
[----:B------:R-:W-:Y:S02]  /*0970*/  @!P2 IADD3.X R3, PT, PT, R28, R3, RZ, P6, !PT ;  /* 0x000000031c03a210 */ /* 0x000fe400037fe4ff */
[----:B------:R-:W-:Y:S01]  /*0980*/  @!P1 SHF.L.U64.HI R24, R24, 0x1, R29 ;  /* 0x0000000118189819 */ /* 0x000fe2000001021d */
[----:B------:R4:W5:Y:S02]  /*0990*/  @!P2 LDG.E R45, desc[UR6][R18.64] ;  /* 0x00000006122da981 */ /* 0x000964000c1e1900 */
[----:B------:R-:W3:Y:S02]  /*09a0*/  LDC.64 R28, c[0x0][0x3b8] ;  /* 0x0000ee00ff1c7b82 */ /* 0x000ee40000000a00 */
[----:B------:R2:W5:Y:S01]  /*09b0*/  @!P2 LDG.E R37, desc[UR6][R2.64] ;  /* 0x000000060225a981 */ /* 0x000562000c1e1900 */
[----:B-1----:R-:W-:-:S02]  /*09c0*/  @!P1 IADD3 R8, P2, PT, R25, R8, RZ ;  /* 0x0000000819089210 */ /* 0x002fc40007f5e0ff */
[----:B------:R-:W-:-:S03]  /*09d0*/  IADD3 R12, PT, PT, R13, 0xc0, RZ ;  /* 0x000000c00d0c7810 */ /* 0x000fc60007ffe0ff */
[----:B----4-:R-:W1:Y:S01]  /*09e0*/  @!P0 LDC.64 R18, c[0x0][0x3a0] ;  /* 0x0000e800ff128b82 */ /* 0x010e620000000a00 */
[----:B0-----:R-:W-:Y:S02]  /*09f0*/  @!P1 IADD3 R10, P6, PT, R25, R10, RZ ;  /* 0x0000000a190a9210 */ /* 0x001fe40007fde0ff */
[----:B------:R-:W-:Y:S02]  /*0a00*/  @!P1 IADD3.X R9, PT, PT, R24, R9, RZ, P2, !PT ;  /* 0x0000000918099210 */ /* 0x000fe400017fe4ff */
[----:B------:R-:W-:Y:S01]  /*0a10*/  IADD3 R0, PT, PT, R13, 0xe0, RZ ;  /* 0x000000e00d007810 */ /* 0x000fe20007ffe0ff */
[----:B--2---:R-:W-:Y:S01]  /*0a20*/  @!P0 IMAD R27, R27, R22, RZ ;  /* 0x000000161b1b8224 */ /* 0x004fe200078e02ff */
[----:B------:R-:W-:Y:S01]  /*0a30*/  ISETP.GE.U32.AND P5, PT, R12, UR8, PT ;  /* 0x000000080c007c0c */ /* 0x000fe2000bfa6070 */
[----:B------:R0:W5:Y:S01]  /*0a40*/  @!P1 LDG.E R36, desc[UR6][R8.64] ;  /* 0x0000000608249981 */ /* 0x000162000c1e1900 */
[----:B------:R-:W-:Y:S02]  /*0a50*/  SHF.R.S32.HI R13, RZ, 0x1f, R12 ;  /* 0x0000001fff0d7819 */ /* 0x000fe4000001140c */
[----:B------:R-:W-:-:S02]  /*0a60*/  @!P1 IADD3.X R11, PT, PT, R24, R11, RZ, P6, !PT ;  /* 0x0000000b180b9210 */ /* 0x000fc400037fe4ff */
[----:B------:R-:W-:Y:S02]  /*0a70*/  @!P0 MOV R2, R4 ;  /* 0x0000000400028202 */ /* 0x000fe40000000f00 */
[----:B------:R-:W-:Y:S01]  /*0a80*/  @!P0 MOV R3, R7 ;  /* 0x0000000700038202 */ /* 0x000fe20000000f00 */
[----:B---3--:R-:W-:Y:S01]  /*0a90*/  @!P4 IMAD R24, R15, R16, RZ ;  /* 0x000000100f18c224 */ /* 0x008fe200078e02ff */
[----:B------:R-:W-:Y:S01]  /*0aa0*/  ISETP.GE.AND.EX P5, PT, R13, UR9, PT, P5 ;  /* 0x000000090d007c0c */ /* 0x000fe2000bfa6350 */
[C---:B------:R-:W-:Y:S01]  /*0ab0*/  @!P0 IMAD R27, R26.reuse, R23, R27 ;  /* 0x000000171a1b8224 */ /* 0x040fe200078e021b */
[----:B0-----:R-:W-:Y:S01]  /*0ac0*/  @!P4 MOV R8, R4 ;  /* 0x000000040008c202 */ /* 0x001fe20000000f00 */
[----:B------:R0:W5:Y:S01]  /*0ad0*/  @!P1 LDG.E R44, desc[UR6][R10.64] ;  /* 0x000000060a2c9981 */ /* 0x000162000c1e1900 */
[----:B------:R-:W-:Y:S01]  /*0ae0*/  @!P4 MOV R9, R7 ;  /* 0x000000070009c202 */ /* 0x000fe20000000f00 */
[----:B------:R-:W-:Y:S02]  /*0af0*/  @!P0 IMAD.WIDE.U32 R22, R26, R22, R2 ;  /* 0x000000161a168225 */ /* 0x000fe400078e0002 */
[----:B------:R-:W2:Y:S02]  /*0b00*/  @!P4 LDC.64 R2, c[0x0][0x3a0] ;  /* 0x0000e800ff02cb82 */ /* 0x000ea40000000a00 */
[----:B------:R-:W-:-:S02]  /*0b10*/  @!P4 IMAD R31, R21, R17, R24 ;  /* 0x00000011151fc224 */ /* 0x000fc400078e0218 */
[----:B------:R-:W-:-:S04]  /*0b20*/  @!P4 IMAD.WIDE.U32 R16, R21, R16, R8 ;  /* 0x000000101510c225 */ /* 0x000fc800078e0008 */
[----:B0-----:R-:W0:Y:S01]  /*0b30*/  @!P0 LDC.64 R10, c[0x0][0x398] ;  /* 0x0000e600ff0a8b82 */ /* 0x001e220000000a00 */
[----:B------:R-:W-:Y:S01]  /*0b40*/  IMAD.WIDE R8, R48, 0x8, R28 ;  /* 0x0000000830087825 */ /* 0x000fe200078e021c */
[----:B------:R-:W-:Y:S02]  /*0b50*/  ISETP.GE.U32.AND P3, PT, R0, UR8, PT ;  /* 0x0000000800007c0c */ /* 0x000fe4000bf66070 */
[----:B------:R-:W-:Y:S02]  /*0b60*/  SHF.R.S32.HI R14, RZ, 0x1f, R0 ;  /* 0x0000001fff0e7819 */ /* 0x000fe40000011400 */
[----:B------:R-:W-:Y:S01]  /*0b70*/  @!P0 IADD3 R15, PT, PT, R23, R27, RZ ;  /* 0x0000001b170f8210 */ /* 0x000fe20007ffe0ff */
[----:B------:R-:W3:Y:S01]  /*0b80*/  LDG.E.64 R8, desc[UR6][R8.64] ;  /* 0x0000000608087981 */ /* 0x000ee2000c1e1b00 */
[----:B------:R-:W-:Y:S01]  /*0b90*/  @!P0 SHF.L.U32 R23, R22, 0x1, RZ ;  /* 0x0000000116178819 */ /* 0x000fe200000006ff */
[----:B------:R-:W4:Y:S01]  /*0ba0*/  @!P5 LDC.64 R26, c[0x0][0x3f8] ;  /* 0x0000fe00ff1adb82 */ /* 0x000f220000000a00 */
[----:B------:R-:W-:-:S02]  /*0bb0*/  ISETP.GE.AND.EX P3, PT, R14, UR9, PT, P3 ;  /* 0x000000090e007c0c */ /* 0x000fc4000bf66330 */
[----:B------:R-:W-:Y:S02]  /*0bc0*/  @!P0 SHF.L.U64.HI R15, R22, 0x1, R15 ;  /* 0x00000001160f8819 */ /* 0x000fe4000001020f */
[----:B-1----:R-:W-:Y:S02]  /*0bd0*/  @!P0 IADD3 R18, P1, PT, R23, R18, RZ ;  /* 0x0000001217128210 */ /* 0x002fe40007f3e0ff */
[----:B------:R-:W-:Y:S01]  /*0be0*/  CS2R R42, SRZ ;  /* 0x00000000002a7805 */ /* 0x000fe2000001ff00 */
[----:B------:R-:W1:Y:S01]  /*0bf0*/  @!P4 LDC.64 R24, c[0x0][0x398] ;  /* 0x0000e600ff18cb82 */ /* 0x000e620000000a00 */
[----:B------:R-:W-:Y:S02]  /*0c00*/  @!P0 IADD3.X R19, PT, PT, R15, R19, RZ, P1, !PT ;  /* 0x000000130f138210 */ /* 0x000fe40000ffe4ff */
[----:B------:R-:W-:Y:S02]  /*0c10*/  @!P4 IADD3 R17, PT, PT, R17, R31, RZ ;  /* 0x0000001f1111c210 */ /* 0x000fe40007ffe0ff */
[C---:B------:R-:W-:Y:S01]  /*0c20*/  @!P4 SHF.L.U32 R21, R16.reuse, 0x1, RZ ;  /* 0x000000011015c819 */ /* 0x040fe200000006ff */
[----:B------:R2:W5:Y:S01]  /*0c30*/  @!P0 LDG.E R43, desc[UR6][R18.64] ;  /* 0x00000006122b8981 */ /* 0x000562000c1e1900 */
[----:B0-----:R-:W-:Y:S01]  /*0c40*/  @!P0 IADD3 R10, P2, PT, R23, R10, RZ ;  /* 0x0000000a170a8210 */ /* 0x001fe20007f5e0ff */
[----:B------:R-:W0:Y:S01]  /*0c50*/  LDC.64 R28, c[0x0][0x3a8] ;  /* 0x0000ea00ff1c7b82 */ /* 0x000e220000000a00 */
[----:B------:R-:W-:-:S02]  /*0c60*/  @!P4 SHF.L.U64.HI R30, R16, 0x1, R17 ;  /* 0x00000001101ec819 */ /* 0x000fc40000010211 */
[----:B--2---:R-:W-:-:S05]  /*0c70*/  @!P4 IADD3 R2, P6, PT, R21, R2, RZ ;  /* 0x000000021502c210 */ /* 0x004fca0007fde0ff */
[----:B------:R-:W2:Y:S01]  /*0c80*/  @!P3 LDC.64 R18, c[0x0][0x3f8] ;  /* 0x0000fe00ff12bb82 */ /* 0x000ea20000000a00 */
[----:B------:R-:W-:Y:S02]  /*0c90*/  CS2R R34, SRZ ;  /* 0x0000000000227805 */ /* 0x000fe4000001ff00 */
[----:B------:R-:W-:Y:S02]  /*0ca0*/  @!P0 IADD3.X R11, PT, PT, R15, R11, RZ, P2, !PT ;  /* 0x0000000b0f0b8210 */ /* 0x000fe400017fe4ff */
[----:B------:R-:W-:Y:S02]  /*0cb0*/  @!P4 IADD3.X R3, PT, PT, R30, R3, RZ, P6, !PT ;  /* 0x000000031e03c210 */ /* 0x000fe400037fe4ff */
[----:B------:R-:W-:Y:S01]  /*0cc0*/  ISETP.NE.AND P1, PT, RZ, UR4, PT ;  /* 0x00000004ff007c0c */ /* 0x000fe2000bf25270 */
[----:B------:R1:W5:Y:S01]  /*0cd0*/  @!P0 LDG.E R35, desc[UR6][R10.64] ;  /* 0x000000060a238981 */ /* 0x000362000c1e1900 */
[----:B------:R-:W0:Y:S01]  /*0ce0*/  @!P5 LDC.64 R22, c[0x0][0x3a0] ;  /* 0x0000e800ff16db82 */ /* 0x000e220000000a00 */
[----:B----4-:R-:W-:-:S02]  /*0cf0*/  @!P5 IMAD R13, R13, R26, RZ ;  /* 0x0000001a0d0dd224 */ /* 0x010fc400078e02ff */
[----:B------:R4:W5:Y:S01]  /*0d00*/  @!P4 LDG.E R42, desc[UR6][R2.64] ;  /* 0x00000006022ac981 */ /* 0x000962000c1e1900 */
[----:B------:R-:W-:Y:S01]  /*0d10*/  LOP3.LUT R52, R53, 0xffff, RZ, 0xc0, !PT ;  /* 0x0000ffff35347812 */ /* 0x000fe200078ec0ff */
[----:B------:R-:W-:-:S03]  /*0d20*/  @!P5 IMAD R15, R12, R27, R13 ;  /* 0x0000001b0c0fd224 */ /* 0x000fc600078e020d */
[----:B-1----:R-:W1:Y:S01]  /*0d30*/  @!P5 LDC.64 R10, c[0x0][0x398] ;  /* 0x0000e600ff0adb82 */ /* 0x002e620000000a00 */
[----:B----4-:R-:W-:Y:S02]  /*0d40*/  @!P5 MOV R2, R4 ;  /* 0x000000040002d202 */ /* 0x010fe40000000f00 */
[----:B------:R-:W-:Y:S02]  /*0d50*/  @!P5 MOV R3, R7 ;  /* 0x000000070003d202 */ /* 0x000fe40000000f00 */
[----:B------:R-:W-:-:S03]  /*0d60*/  @!P4 IADD3 R24, P0, PT, R21, R24, RZ ;  /* 0x000000181518c210 */ /* 0x000fc60007f1e0ff */
[----:B------:R-:W4:Y:S01]  /*0d70*/  @P1 LDC.64 R16, c[0x0][0x3b0] ;  /* 0x0000ec00ff101b82 */ /* 0x000f220000000a00 */
[----:B------:R-:W-:Y:S01]  /*0d80*/  @!P5 IMAD.WIDE.U32 R26, R12, R26, R2 ;  /* 0x0000001a0c1ad225 */ /* 0x000fe200078e0002 */
[----:B------:R-:W-:-:S06]  /*0d90*/  @!P4 IADD3.X R25, PT, PT, R30, R25, RZ, P0, !PT ;  /* 0x000000191e19c210 */ /* 0x000fcc00007fe4ff */
[----:B------:R-:W4:Y:S01]  /*0da0*/  @!P3 LDC.64 R12, c[0x0][0x398] ;  /* 0x0000e600ff0cbb82 */ /* 0x000f220000000a00 */
[----:B------:R-:W-:Y:S01]  /*0db0*/  IMAD R31, R20, 0x18, R52 ;  /* 0x00000018141f7824 */ /* 0x000fe200078e0234 */
[----:B------:R-:W-:Y:S01]  /*0dc0*/  @!P5 IADD3 R27, PT, PT, R27, R15, RZ ;  /* 0x0000000f1b1bd210 */ /* 0x000fe20007ffe0ff */
[----:B--2---:R-:W-:-:S05]  /*0dd0*/  @!P3 IMAD R30, R14, R18, RZ ;  /* 0x000000120e1eb224 */ /* 0x004fca00078e02ff */
[----:B------:R-:W2:Y:S01]  /*0de0*/  @!P3 LDC.64 R2, c[0x0][0x3a0] ;  /* 0x0000e800ff02bb82 */ /* 0x000ea20000000a00 */
[----:B0-----:R-:W-:Y:S01]  /*0df0*/  IMAD.WIDE R14, R31, 0x4, R28 ;  /* 0x000000041f0e7825 */ /* 0x001fe200078e021c */
[C---:B------:R-:W-:Y:S02]  /*0e00*/  @!P5 SHF.L.U32 R21, R26.reuse, 0x1, RZ ;  /* 0x000000011a15d819 */ /* 0x040fe400000006ff */
[----:B------:R-:W-:Y:S02]  /*0e10*/  CS2R R32, SRZ ;  /* 0x0000000000207805 */ /* 0x000fe4000001ff00 */
[----:B------:R-:W-:Y:S02]  /*0e20*/  @!P5 SHF.L.U64.HI R28, R26, 0x1, R27 ;  /* 0x000000011a1cd819 */ /* 0x000fe4000001021b */
[----:B------:R-:W-:Y:S02]  /*0e30*/  CS2R R40, SRZ ;  /* 0x0000000000287805 */ /* 0x000fe4000001ff00 */
[----:B------:R-:W-:Y:S01]  /*0e40*/  @!P3 MOV R26, R4 ;  /* 0x00000004001ab202 */ /* 0x000fe20000000f00 */
[----:B------:R-:W5:Y:S01]  /*0e50*/  @!P4 LDG.E R34, desc[UR6][R24.64] ;  /* 0x000000061822c981 */ /* 0x000f62000c1e1900 */
[----:B------:R-:W-:Y:S01]  /*0e60*/  @!P3 MOV R27, R7 ;  /* 0x00000007001bb202 */ /* 0x000fe20000000f00 */
[C---:B------:R-:W-:Y:S01]  /*0e70*/  @!P3 IMAD R29, R0.reuse, R19, R30 ;  /* 0x00000013001db224 */ /* 0x040fe200078e021e */
[----:B------:R-:W-:Y:S01]  /*0e80*/  @!P5 IADD3 R22, P0, PT, R21, R22, RZ ;  /* 0x000000161516d210 */ /* 0x000fe20007f1e0ff */
[----:B------:R-:W-:-:S03]  /*0e90*/  @!P3 IMAD.WIDE.U32 R18, R0, R18, R26 ;  /* 0x000000120012b225 */ /* 0x000fc600078e001a */
[----:B------:R-:W-:Y:S02]  /*0ea0*/  @!P5 IADD3.X R23, PT, PT, R28, R23, RZ, P0, !PT ;  /* 0x000000171c17d210 */ /* 0x000fe400007fe4ff */
[----:B-1----:R-:W-:Y:S02]  /*0eb0*/  @!P5 IADD3 R10, P0, PT, R21, R10, RZ ;  /* 0x0000000a150ad210 */ /* 0x002fe40007f1e0ff */
[----:B------:R-:W-:Y:S01]  /*0ec0*/  @!P3 IADD3 R29, PT, PT, R19, R29, RZ ;  /* 0x0000001d131db210 */ /* 0x000fe20007ffe0ff */
[----:B----4-:R-:W-:Y:S01]  /*0ed0*/  @P1 IMAD.WIDE R16, R31, 0x4, R16 ;  /* 0x000000041f101825 */ /* 0x010fe200078e0210 */
[----:B------:R-:W-:Y:S01]  /*0ee0*/  @!P3 SHF.L.U32 R19, R18, 0x1, RZ ;  /* 0x000000011213b819 */ /* 0x000fe200000006ff */
[----:B------:R-:W5:Y:S01]  /*0ef0*/  @!P5 LDG.E R41, desc[UR6][R22.64] ;  /* 0x000000061629d981 */ /* 0x000f62000c1e1900 */
[----:B------:R-:W-:Y:S02]  /*0f00*/  @!P5 IADD3.X R11, PT, PT, R28, R11, RZ, P0, !PT ;  /* 0x0000000b1c0bd210 */ /* 0x000fe400007fe4ff */
[----:B------:R-:W-:-:S02]  /*0f10*/  @!P3 SHF.L.U64.HI R18, R18, 0x1, R29 ;  /* 0x000000011212b819 */ /* 0x000fc4000001021d */
[C---:B------:R-:W-:Y:S01]  /*0f20*/  @!P3 IADD3 R12, P2, PT, R19.reuse, R12, RZ ;  /* 0x0000000c130cb210 */ /* 0x040fe20007f5e0ff */
[----:B------:R0:W5:Y:S01]  /*0f30*/  @!P5 LDG.E R33, desc[UR6][R10.64] ;  /* 0x000000060a21d981 */ /* 0x000162000c1e1900 */
[----:B--2---:R-:W-:Y:S02]  /*0f40*/  @!P3 IADD3 R2, P0, PT, R19, R2, RZ ;  /* 0x000000021302b210 */ /* 0x004fe40007f1e0ff */
[C---:B------:R-:W-:Y:S02]  /*0f50*/  @!P3 IADD3.X R13, PT, PT, R18.reuse, R13, RZ, P2, !PT ;  /* 0x0000000d120db210 */ /* 0x040fe400017fe4ff */
[----:B------:R-:W-:-:S03]  /*0f60*/  @!P3 IADD3.X R3, PT, PT, R18, R3, RZ, P0, !PT ;  /* 0x000000031203b210 */ /* 0x000fc600007fe4ff */
[----:B------:R1:W5:Y:S01]  /*0f70*/  @!P3 LDG.E R32, desc[UR6][R12.64] ;  /* 0x000000060c20b981 */ /* 0x000362000c1e1900 */
[----:B0-----:R-:W-:-:S03]  /*0f80*/  CS2R R10, SRZ ;  /* 0x00000000000a7805 */ /* 0x001fc6000001ff00 */
[----:B------:R1:W5:Y:S04]  /*0f90*/  @!P3 LDG.E R40, desc[UR6][R2.64] ;  /* 0x000000060228b981 */ /* 0x000368000c1e1900 */
[----:B------:R1:W5:Y:S04]  /*0fa0*/  @P1 LDG.E.64 R10, desc[UR6][R16.64] ;  /* 0x00000006100a1981 */ /* 0x000368000c1e1b00 */
[----:B------:R1:W5:Y:S01]  /*0fb0*/  LDG.E.64 R12, desc[UR6][R14.64] ;  /* 0x000000060e0c7981 */ /* 0x000362000c1e1b00 */
[----:B------:R-:W-:Y:S01]  /*0fc0*/  UISETP.NE.AND UP0, UPT, UR4, URZ, UPT ;  /* 0x000000ff0400728c */ /* 0x000fe2000bf05270 */
[----:B---3--:R-:W-:-:S05]  /*0fd0*/  FFMA.FTZ R0, -R8, R8, R9 ;  /* 0x0000000808007223 */ /* 0x008fca0000010109 */
[----:B------:R-:W-:-:S13]  /*0fe0*/  FSETP.GTU.FTZ.AND P0, PT, R0, RZ, PT ;  /* 0x000000ff0000720b */ /* 0x000fda0003f1c000 */
[----:B------:R-:W0:Y:S02]  /*0ff0*/  @P0 LDC R9, c[0x0][0x3c0] ;  /* 0x0000f000ff090b82 */ /* 0x000e240000000800 */
[----:B0-----:R-:W-:Y:S01]  /*1000*/  @P0 FADD.FTZ R9, R0, R9 ;  /* 0x0000000900090221 */ /* 0x001fe20000010000 */
[----:B------:R-:W-:-:S06]  /*1010*/  MOV R0, 0x3f800000 ;  /* 0x3f80000000007802 */ /* 0x000fcc0000000f00 */
[----:B------:R1:W0:Y:S01]  /*1020*/  @P0 MUFU.RSQ R0, R9 ;  /* 0x0000000900000308 */ /* 0x0002220000001400 */
[----:B------:R-:W-:Y:S05]  /*1030*/  BRA.U UP0, `(.L_x_699) ;  /* 0x0000000900447547 */ /* 0x000fea000b800000 */
[--C-:B-1---5:R-:W-:Y:S02]  /*1040*/  HADD2.F32 R9, -RZ, R47.reuse.H0_H0 ;  /* 0x2000002fff097230 */ /* 0x122fe40000004100 */
[----:B------:R-:W-:Y:S02]  /*1050*/  HADD2.F32 R15, -RZ, R47.H1_H1 ;  /* 0x3000002fff0f7230 */ /* 0x000fe40000004100 */
[----:B------:R-:W-:Y:S02]  /*1060*/  HADD2.F32 R19, -RZ, R46.H0_H0 ;  /* 0x2000002eff137230 */ /* 0x000fe40000004100 */
[C---:B------:R-:W-:Y:S01]  /*1070*/  FADD.FTZ R9, -R8.reuse, R9 ;  /* 0x0000000908097221 */ /* 0x040fe20000010100 */
[--C-:B------:R-:W-:Y:S02]  /*1080*/  HADD2.F32 R3, -RZ, R39.reuse.H0_H0 ;  /* 0x20000027ff037230 */ /* 0x100fe40000004100 */
[----:B------:R-:W-:Y:S01]  /*1090*/  FADD.FTZ R15, -R8, R15 ;  /* 0x0000000f080f7221 */ /* 0x000fe20000010100 */
[----:B------:R-:W-:-:S02]  /*10a0*/  HADD2.F32 R2, -RZ, R39.H1_H1 ;  /* 0x30000027ff027230 */ /* 0x000fc40000004100 */
[----:B------:R-:W-:Y:S01]  /*10b0*/  FADD.FTZ R21, -R8, R19 ;  /* 0x0000001308157221 */ /* 0x000fe20000010100 */
[-C--:B0-----:R-:W-:Y:S01]  /*10c0*/  FMUL.FTZ R14, R9, R0.reuse ;  /* 0x00000000090e7220 */ /* 0x081fe20000410000 */
[----:B------:R-:W-:Y:S01]  /*10d0*/  FMUL.FTZ R19, R12, R3 ;  /* 0x000000030c137220 */ /* 0x000fe20000410000 */
[----:B------:R-:W-:Y:S02]  /*10e0*/  HADD2.F32 R17, -RZ, R38.H0_H0 ;  /* 0x20000026ff117230 */ /* 0x000fe40000004100 */
[----:B------:R-:W-:Y:S01]  /*10f0*/  FMUL.FTZ R9, R15, R0 ;  /* 0x000000000f097220 */ /* 0x000fe20000410000 */
[----:B------:R-:W-:Y:S01]  /*1100*/  FMUL.FTZ R16, R13, R2 ;  /* 0x000000020d107220 */ /* 0x000fe20000410000 */
[----:B------:R-:W-:Y:S01]  /*1110*/  FADD.FTZ R15, RZ, R19 ;  /* 0x00000013ff0f7221 */ /* 0x000fe20000010000 */
[----:B------:R-:W-:Y:S01]  /*1120*/  FFMA.FTZ R18, R14, R19, RZ ;  /* 0x000000130e127223 */ /* 0x000fe200000100ff */
[----:B------:R-:W-:Y:S01]  /*1130*/  FFMA.FTZ R22, R3, R14, RZ ;  /* 0x0000000e03167223 */ /* 0x000fe200000100ff */
[----:B------:R-:W-:Y:S01]  /*1140*/  FADD.FTZ R24, RZ, R3 ;  /* 0x00000003ff187221 */ /* 0x000fe20000010000 */
[----:B------:R-:W-:Y:S01]  /*1150*/  FMUL.FTZ R21, R21, R0 ;  /* 0x0000000015157220 */ /* 0x000fe20000410000 */
[----:B------:R-:W-:Y:S01]  /*1160*/  FADD.FTZ R14, R16, R15 ;  /* 0x0000000f100e7221 */ /* 0x000fe20000010000 */
[----:B------:R-:W-:Y:S01]  /*1170*/  FFMA.FTZ R18, R9, R16, R18 ;  /* 0x0000001009127223 */ /* 0x000fe20000010012 */
[----:B------:R-:W-:Y:S01]  /*1180*/  FMUL.FTZ R23, R12, R17 ;  /* 0x000000110c177220 */ /* 0x000fe20000410000 */
[C---:B------:R-:W-:Y:S01]  /*1190*/  FADD.FTZ R15, R17.reuse, R24 ;  /* 0x00000018110f7221 */ /* 0x040fe20000010000 */
[----:B------:R-:W-:Y:S01]  /*11a0*/  FFMA.FTZ R3, R17, R21, R22 ;  /* 0x0000001511037223 */ /* 0x000fe20000010016 */
[----:B------:R-:W-:-:S02]  /*11b0*/  HADD2.F32 R19, -RZ, R46.H1_H1 ;  /* 0x3000002eff137230 */ /* 0x000fc40000004100 */
[----:B------:R-:W-:Y:S01]  /*11c0*/  FADD.FTZ R14, R14, R23 ;  /* 0x000000170e0e7221 */ /* 0x000fe20000010000 */
[----:B------:R-:W-:Y:S01]  /*11d0*/  FFMA.FTZ R17, R21, R23, R18 ;  /* 0x0000001715117223 */ /* 0x000fe20000010012 */
[----:B------:R-:W-:Y:S02]  /*11e0*/  HADD2.F32 R23, -RZ, R45.H0_H0 ;  /* 0x2000002dff177230 */ /* 0x000fe40000004100 */
[----:B------:R-:W-:Y:S01]  /*11f0*/  FADD.FTZ R21, RZ, R2 ;  /* 0x00000002ff157221 */ /* 0x000fe20000010000 */
[----:B------:R-:W-:Y:S02]  /*1200*/  HADD2.F32 R22, -RZ, R38.H1_H1 ;  /* 0x30000026ff167230 */ /* 0x000fe40000004100 */
[C---:B------:R-:W-:Y:S01]  /*1210*/  FADD.FTZ R19, -R8.reuse, R19 ;  /* 0x0000001308137221 */ /* 0x040fe20000010100 */
[----:B------:R-:W-:Y:S02]  /*1220*/  HADD2.F32 R16, -RZ, R37.H0_H0 ;  /* 0x20000025ff107230 */ /* 0x000fe40000004100 */
[----:B------:R-:W-:Y:S01]  /*1230*/  FADD.FTZ R23, -R8, R23 ;  /* 0x0000001708177221 */ /* 0x000fe20000010100 */
[----:B------:R-:W-:Y:S01]  /*1240*/  FFMA.FTZ R9, R2, R9, RZ ;  /* 0x0000000902097223 */ /* 0x000fe200000100ff */
[----:B------:R-:W-:Y:S01]  /*1250*/  FMUL.FTZ R24, R19, R0 ;  /* 0x0000000013187220 */ /* 0x000fe20000410000 */
[----:B------:R-:W-:-:S02]  /*1260*/  HADD2.F32 R19, -RZ, R45.H1_H1 ;  /* 0x3000002dff137230 */ /* 0x000fc40000004100 */
[----:B------:R-:W-:Y:S01]  /*1270*/  FADD.FTZ R2, R22, R21 ;  /* 0x0000001516027221 */ /* 0x000fe20000010000 */
[----:B------:R-:W-:Y:S01]  /*1280*/  FMUL.FTZ R18, R23, R0 ;  /* 0x0000000017127220 */ /* 0x000fe20000410000 */
[----:B------:R-:W-:Y:S01]  /*1290*/  FMUL.FTZ R21, R13, R22 ;  /* 0x000000160d157220 */ /* 0x000fe20000410000 */
[----:B------:R-:W-:Y:S01]  /*12a0*/  FADD.FTZ R15, R15, R16 ;  /* 0x000000100f0f7221 */ /* 0x000fe20000010000 */
[----:B------:R-:W-:Y:S01]  /*12b0*/  FMUL.FTZ R23, R12, R16 ;  /* 0x000000100c177220 */ /* 0x000fe20000410000 */
[----:B------:R-:W-:Y:S01]  /*12c0*/  FFMA.FTZ R3, R16, R18, R3 ;  /* 0x0000001210037223 */ /* 0x000fe20000010003 */
[----:B------:R-:W-:Y:S01]  /*12d0*/  FFMA.FTZ R17, R24, R21, R17 ;  /* 0x0000001518117223 */ /* 0x000fe20000010011 */
[----:B------:R-:W-:Y:S01]  /*12e0*/  FADD.FTZ R19, -R8, R19 ;  /* 0x0000001308137221 */ /* 0x000fe20000010100 */
[----:B------:R-:W-:Y:S02]  /*12f0*/  HADD2.F32 R16, -RZ, R37.H1_H1 ;  /* 0x30000025ff107230 */ /* 0x000fe40000004100 */
[----:B------:R-:W-:Y:S01]  /*1300*/  FFMA.FTZ R9, R22, R24, R9 ;  /* 0x0000001816097223 */ /* 0x000fe20000010009 */
[----:B------:R-:W-:Y:S01]  /*1310*/  FADD.FTZ R14, R21, R14 ;  /* 0x0000000e150e7221 */ /* 0x000fe20000010000 */
[----:B------:R-:W-:Y:S01]  /*1320*/  FFMA.FTZ R22, R18, R23, R17 ;  /* 0x0000001712167223 */ /* 0x000fe20000010011 */
[----:B------:R-:W-:Y:S01]  /*1330*/  FMUL.FTZ R19, R19, R0 ;  /* 0x0000000013137220 */ /* 0x000fe20000410000 */
[----:B------:R-:W-:-:S02]  /*1340*/  HADD2.F32 R17, -RZ, R44.H0_H0 ;  /* 0x2000002cff117230 */ /* 0x000fc40000004100 */
[----:B------:R-:W-:Y:S01]  /*1350*/  FMUL.FTZ R18, R13, R16 ;  /* 0x000000100d127220 */ /* 0x000fe20000410000 */
[----:B------:R-:W-:Y:S01]  /*1360*/  FADD.FTZ R21, R14, R23 ;  /* 0x000000170e157221 */ /* 0x000fe20000010000 */
[----:B------:R-:W-:Y:S01]  /*1370*/  FADD.FTZ R2, R2, R16 ;  /* 0x0000001002027221 */ /* 0x000fe20000010000 */
[----:B------:R-:W-:Y:S01]  /*1380*/  FFMA.FTZ R9, R16, R19, R9 ;  /* 0x0000001310097223 */ /* 0x000fe20000010009 */
[----:B------:R-:W-:Y:S02]  /*1390*/  HADD2.F32 R23, -RZ, R44.H1_H1 ;  /* 0x3000002cff177230 */ /* 0x000fe40000004100 */
[----:B------:R-:W-:Y:S01]  /*13a0*/  FFMA.FTZ R16, R19, R18, R22 ;  /* 0x0000001213107223 */ /* 0x000fe20000010016 */
[----:B------:R-:W-:Y:S01]  /*13b0*/  FADD.FTZ R17, -R8, R17 ;  /* 0x0000001108117221 */ /* 0x000fe20000010100 */
[--C-:B------:R-:W-:Y:S02]  /*13c0*/  HADD2.F32 R22, -RZ, R36.reuse.H0_H0 ;  /* 0x20000024ff167230 */ /* 0x100fe40000004100 */
[----:B------:R-:W-:Y:S01]  /*13d0*/  FADD.FTZ R14, R18, R21 ;  /* 0x00000015120e7221 */ /* 0x000fe20000010000 */
[----:B------:R-:W-:Y:S01]  /*13e0*/  FADD.FTZ R23, -R8, R23 ;  /* 0x0000001708177221 */ /* 0x000fe20000010100 */
[----:B------:R-:W-:-:S02]  /*13f0*/  HADD2.F32 R24, -RZ, R36.H1_H1 ;  /* 0x30000024ff187230 */ /* 0x000fc40000004100 */
[----:B------:R-:W-:Y:S01]  /*1400*/  FMUL.FTZ R19, R17, R0 ;  /* 0x0000000011137220 */ /* 0x000fe20000410000 */
[----:B------:R-:W-:Y:S02]  /*1410*/  HADD2.F32 R17, -RZ, R43.H0_H0 ;  /* 0x2000002bff117230 */ /* 0x000fe40000004100 */
        /* <DEDUP_REMOVED lines=8> */
[----:B------:R-:W-:-:S02]  /*14a0*/  HADD2.F32 R22, -RZ, R35.H0_H0 ;  /* 0x20000023ff167230 */ /* 0x000fc40000004100 */
[----:B------:R-:W-:Y:S01]  /*14b0*/  FADD.FTZ R14, R23, R14 ;  /* 0x0000000e170e7221 */ /* 0x000fe20000010000 */
[----:B------:R-:W-:Y:S01]  /*14c0*/  FFMA.FTZ R16, R18, R23, R19 ;  /* 0x0000001712107223 */ /* 0x000fe20000010013 */
[----:B------:R-:W-:Y:S01]  /*14d0*/  FMUL.FTZ R19, R17, R0 ;  /* 0x0000000011137220 */ /* 0x000fe20000410000 */
[----:B------:R-:W-:Y:S02]  /*14e0*/  HADD2.F32 R23, -RZ, R42.H0_H0 ;  /* 0x2000002aff177230 */ /* 0x000fe40000004100 */
[----:B------:R-:W-:Y:S01]  /*14f0*/  FMUL.FTZ R21, R12, R22 ;  /* 0x000000160c157220 */ /* 0x000fe20000410000 */
[----:B------:R-:W-:Y:S02]  /*1500*/  HADD2.F32 R17, -RZ, R43.H1_H1 ;  /* 0x3000002bff117230 */ /* 0x000fe40000004100 */
[----:B------:R-:W-:Y:S01]  /*1510*/  FADD.FTZ R15, R15, R22 ;  /* 0x000000160f0f7221 */ /* 0x000fe20000010000 */
[----:B------:R-:W-:Y:S01]  /*1520*/  FFMA.FTZ R3, R22, R19, R3 ;  /* 0x0000001316037223 */ /* 0x000fe20000010003 */
[----:B------:R-:W-:-:S02]  /*1530*/  HADD2.F32 R22, -RZ, R35.H1_H1 ;  /* 0x30000023ff167230 */ /* 0x000fc40000004100 */
[----:B------:R-:W-:Y:S01]  /*1540*/  FADD.FTZ R23, -R8, R23 ;  /* 0x0000001708177221 */ /* 0x000fe20000010100 */
[----:B------:R-:W-:Y:S01]  /*1550*/  FADD.FTZ R2, R2, R24 ;  /* 0x0000001802027221 */ /* 0x000fe20000010000 */
[----:B------:R-:W-:Y:S01]  /*1560*/  FFMA.FTZ R9, R24, R18, R9 ;  /* 0x0000001218097223 */ /* 0x000fe20000010009 */
[----:B------:R-:W-:Y:S01]  /*1570*/  FADD.FTZ R14, R14, R21 ;  /* 0x000000150e0e7221 */ /* 0x000fe20000010000 */
[----:B------:R-:W-:Y:S01]  /*1580*/  FFMA.FTZ R16, R19, R21, R16 ;  /* 0x0000001513107223 */ /* 0x000fe20000010010 */
[----:B------:R-:W-:Y:S01]  /*1590*/  FADD.FTZ R17, -R8, R17 ;  /* 0x0000001108117221 */ /* 0x000fe20000010100 */
[----:B------:R-:W-:Y:S02]  /*15a0*/  HADD2.F32 R24, -RZ, R34.H0_H0 ;  /* 0x20000022ff187230 */ /* 0x000fe40000004100 */
[----:B------:R-:W-:Y:S01]  /*15b0*/  FMUL.FTZ R18, R23, R0 ;  /* 0x0000000017127220 */ /* 0x000fe20000410000 */
[----:B------:R-:W-:Y:S02]  /*15c0*/  HADD2.F32 R21, -RZ, R42.H1_H1 ;  /* 0x3000002aff157230 */ /* 0x000fe40000004100 */
[----:B------:R-:W-:Y:S01]  /*15d0*/  FMUL.FTZ R19, R13, R22 ;  /* 0x000000160d137220 */ /* 0x000fe20000410000 */
[----:B------:R-:W-:Y:S01]  /*15e0*/  FMUL.FTZ R17, R17, R0 ;  /* 0x0000000011117220 */ /* 0x000fe20000410000 */
[----:B------:R-:W-:Y:S01]  /*15f0*/  FADD.FTZ R15, R15, R24 ;  /* 0x000000180f0f7221 */ /* 0x000fe20000010000 */
[----:B------:R-:W-:Y:S01]  /*1600*/  FFMA.FTZ R3, R24, R18, R3 ;  /* 0x0000001218037223 */ /* 0x000fe20000010003 */
[----:B------:R-:W-:Y:S01]  /*1610*/  FADD.FTZ R23, -R8, R21 ;  /* 0x0000001508177221 */ /* 0x000fe20000010100 */
[----:B------:R-:W-:Y:S01]  /*1620*/  FMUL.FTZ R24, R12, R24 ;  /* 0x000000180c187220 */ /* 0x000fe20000410000 */
[----:B------:R-:W-:Y:S01]  /*1630*/  FADD.FTZ R21, R19, R14 ;  /* 0x0000000e13157221 */ /* 0x000fe20000010000 */
[----:B------:R-:W-:Y:S01]  /*1640*/  FFMA.FTZ R9, R22, R17, R9 ;  /* 0x0000001116097223 */ /* 0x000fe20000010009 */
[----:B------:R-:W-:Y:S01]  /*1650*/  FFMA.FTZ R17, R17, R19, R16 ;  /* 0x0000001311117223 */ /* 0x000fe20000010010 */
[----:B------:R-:W-:Y:S01]  /*1660*/  FADD.FTZ R2, R2, R22 ;  /* 0x0000001602027221 */ /* 0x000fe20000010000 */
[----:B------:R-:W-:-:S02]  /*1670*/  HADD2.F32 R16, -RZ, R34.H1_H1 ;  /* 0x30000022ff107230 */ /* 0x000fc40000004100 */
[----:B------:R-:W-:Y:S01]  /*1680*/  FMUL.FTZ R14, R23, R0 ;  /* 0x00000000170e7220 */ /* 0x000fe20000410000 */
[----:B------:R-:W-:Y:S01]  /*1690*/  FADD.FTZ R22, R21, R24 ;  /* 0x0000001815167221 */ /* 0x000fe20000010000 */
[----:B------:R-:W-:Y:S02]  /*16a0*/  HADD2.F32 R21, -RZ, R41.H0_H0 ;  /* 0x20000029ff157230 */ /* 0x000fe40000004100 */
[----:B------:R-:W-:Y:S01]  /*16b0*/  FFMA.FTZ R19, R18, R24, R17 ;  /* 0x0000001812137223 */ /* 0x000fe20000010011 */
[----:B------:R-:W-:Y:S01]  /*16c0*/  FADD.FTZ R2, R2, R16 ;  /* 0x0000001002027221 */ /* 0x000fe20000010000 */
[----:B------:R-:W-:Y:S01]  /*16d0*/  FFMA.FTZ R9, R16, R14, R9 ;  /* 0x0000000e10097223 */ /* 0x000fe20000010009 */
[----:B------:R-:W-:Y:S01]  /*16e0*/  FMUL.FTZ R17, R13, R16 ;  /* 0x000000100d117220 */ /* 0x000fe20000410000 */
[----:B------:R-:W-:Y:S02]  /*16f0*/  HADD2.F32 R16, -RZ, R33.H0_H0 ;  /* 0x20000021ff107230 */ /* 0x000fe40000004100 */
[----:B------:R-:W-:Y:S01]  /*1700*/  FADD.FTZ R21, -R8, R21 ;  /* 0x0000001508157221 */ /* 0x000fe20000010100 */
[----:B------:R-:W-:-:S02]  /*1710*/  HADD2.F32 R23, -RZ, R41.H1_H1 ;  /* 0x30000029ff177230 */ /* 0x000fc40000004100 */
[----:B------:R-:W-:Y:S01]  /*1720*/  FFMA.FTZ R19, R14, R17, R19 ;  /* 0x000000110e137223 */ /* 0x000fe20000010013 */
[----:B------:R-:W-:Y:S01]  /*1730*/  FADD.FTZ R22, R17, R22 ;  /* 0x0000001611167221 */ /* 0x000fe20000010000 */
[----:B------:R-:W-:Y:S01]  /*1740*/  FMUL.FTZ R25, R12, R16 ;  /* 0x000000100c197220 */ /* 0x000fe20000410000 */
[----:B------:R-:W-:Y:S01]  /*1750*/  FMUL.FTZ R18, R21, R0 ;  /* 0x0000000015127220 */ /* 0x000fe20000410000 */
[----:B------:R-:W-:Y:S02]  /*1760*/  HADD2.F32 R14, -RZ, R33.H1_H1 ;  /* 0x30000021ff0e7230 */ /* 0x000fe40000004100 */
[----:B------:R-:W-:Y:S01]  /*1770*/  FADD.FTZ R17, -R8, R23 ;  /* 0x0000001708117221 */ /* 0x000fe20000010100 */
[----:B------:R-:W-:Y:S01]  /*1780*/  FADD.FTZ R21, R22, R25 ;  /* 0x0000001916157221 */ /* 0x000fe20000010000 */
[----:B------:R-:W-:Y:S01]  /*1790*/  FFMA.FTZ R24, R18, R25, R19 ;  /* 0x0000001912187223 */ /* 0x000fe20000010013 */
[----:B------:R-:W-:Y:S02]  /*17a0*/  HADD2.F32 R19, -RZ, R40.H0_H0 ;  /* 0x20000028ff137230 */ /* 0x000fe40000004100 */
[----:B------:R-:W-:Y:S01]  /*17b0*/  FADD.FTZ R15, R15, R16 ;  /* 0x000000100f0f7221 */ /* 0x000fe20000010000 */
[----:B------:R-:W-:Y:S01]  /*17c0*/  FFMA.FTZ R3, R16, R18, R3 ;  /* 0x0000001210037223 */ /* 0x000fe20000010003 */
[----:B------:R-:W-:Y:S01]  /*17d0*/  FMUL.FTZ R22, R13, R14 ;  /* 0x0000000e0d167220 */ /* 0x000fe20000410000 */
[----:B------:R-:W-:Y:S01]  /*17e0*/  FMUL.FTZ R17, R17, R0 ;  /* 0x0000000011117220 */ /* 0x000fe20000410000 */
[----:B------:R-:W-:-:S02]  /*17f0*/  HADD2.F32 R16, -RZ, R32.H0_H0 ;  /* 0x20000020ff107230 */ /* 0x000fc40000004100 */
[----:B------:R-:W-:Y:S01]  /*1800*/  FADD.FTZ R19, -R8, R19 ;  /* 0x0000001308137221 */ /* 0x000fe20000010100 */
[----:B------:R-:W-:Y:S02]  /*1810*/  HADD2.F32 R23, -RZ, R40.H1_H1 ;  /* 0x30000028ff177230 */ /* 0x000fe40000004100 */
[----:B------:R-:W-:Y:S01]  /*1820*/  FADD.FTZ R21, R22, R21 ;  /* 0x0000001516157221 */ /* 0x000fe20000010000 */
[----:B------:R-:W-:Y:S01]  /*1830*/  FFMA.FTZ R24, R17, R22, R24 ;  /* 0x0000001611187223 */ /* 0x000fe20000010018 */
[----:B------:R-:W-:Y:S02]  /*1840*/  HADD2.F32 R22, -RZ, R32.H1_H1 ;  /* 0x30000020ff167230 */ /* 0x000fe40000004100 */
[----:B------:R-:W-:Y:S01]  /*1850*/  FMUL.FTZ R18, R12, R16 ;  /* 0x000000100c127220 */ /* 0x000fe20000410000 */
[----:B------:R-:W-:Y:S01]  /*1860*/  FMUL.FTZ R19, R19, R0 ;  /* 0x0000000013137220 */ /* 0x000fe20000410000 */
[----:B------:R-:W-:Y:S01]  /*1870*/  FADD.FTZ R23, -R8, R23 ;  /* 0x0000001708177221 */ /* 0x000fe20000010100 */
[----:B------:R-:W-:Y:S01]  /*1880*/  FFMA.FTZ R17, R14, R17, R9 ;  /* 0x000000110e117223 */ /* 0x000fe20000010009 */
[----:B------:R-:W-:Y:S01]  /*1890*/  FADD.FTZ R25, R21, R18 ;  /* 0x0000001215197221 */ /* 0x000fe20000010000 */
[----:B------:R-:W-:Y:S01]  /*18a0*/  FFMA.FTZ R24, R19, R18, R24 ;  /* 0x0000001213187223 */ /* 0x000fe20000010018 */
[----:B------:R-:W-:Y:S01]  /*18b0*/  FMUL.FTZ R18, R13, R22 ;  /* 0x000000160d127220 */ /* 0x000fe20000410000 */
[----:B------:R-:W-:Y:S01]  /*18c0*/  FMUL.FTZ R21, R23, R0 ;  /* 0x0000000017157220 */ /* 0x000fe20000410000 */
[----:B------:R-:W-:-:S02]  /*18d0*/  FADD.FTZ R23, R2, R14 ;  /* 0x0000000e02177221 */ /* 0x000fc40000010000 */
[----:B------:R-:W-:Y:S01]  /*18e0*/  FADD.FTZ R2, R18, R25 ;  /* 0x0000001912027221 */ /* 0x000fe20000010000 */
[----:B------:R-:W-:Y:S01]  /*18f0*/  FFMA.FTZ R9, R21, R18, R24 ;  /* 0x0000001215097223 */ /* 0x000fe20000010018 */
[----:B------:R-:W-:Y:S01]  /*1900*/  FADD.FTZ R18, R15, R16 ;  /* 0x000000100f127221 */ /* 0x000fe20000010000 */
[----:B------:R-:W-:Y:S01]  /*1910*/  FFMA.FTZ R16, R16, R19, R3 ;  /* 0x0000001310107223 */ /* 0x000fe20000010003 */
[----:B------:R-:W-:Y:S01]  /*1920*/  FADD.FTZ R19, R23, R22 ;  /* 0x0000001617137221 */ /* 0x000fe20000010000 */
[----:B------:R-:W-:Y:S01]  /*1930*/  FFMA.FTZ R17, R22, R21, R17 ;  /* 0x0000001516117223 */ /* 0x000fe20000010011 */
[----:B------:R-:W-:Y:S06]  /*1940*/  BRA `(.L_x_700) ;  /* 0x0000001000807947 */ /* 0x000fec0003800000 */
.L_x_699:
[--C-:B-1---5:R-:W-:Y:S02]  /*1950*/  HADD2.F32 R3, -RZ, R47.reuse.H0_H0 ;  /* 0x2000002fff037230 */ /* 0x122fe40000004100 */
[----:B------:R-:W-:Y:S02]  /*1960*/  HADD2.F32 R9, -RZ, R47.H1_H1 ;  /* 0x3000002fff097230 */ /* 0x000fe40000004100 */
[--C-:B------:R-:W-:Y:S02]  /*1970*/  HADD2.F32 R17, -RZ, R46.reuse.H0_H0 ;  /* 0x2000002eff117230 */ /* 0x100fe40000004100 */
[C---:B------:R-:W-:Y:S01]  /*1980*/  FADD.FTZ R3, -R8.reuse, R3 ;  /* 0x0000000308037221 */ /* 0x040fe20000010100 */
[----:B------:R-:W-:Y:S02]  /*1990*/  HADD2.F32 R23, -RZ, R46.H1_H1 ;  /* 0x3000002eff177230 */ /* 0x000fe40000004100 */
[C---:B------:R-:W-:Y:S01]  /*19a0*/  FADD.FTZ R9, -R8.reuse, R9 ;  /* 0x0000000908097221 */ /* 0x040fe20000010100 */
[----:B0-----:R-:W-:Y:S01]  /*19b0*/  FMUL.FTZ R3, R3, R0 ;  /* 0x0000000003037220 */ /* 0x001fe20000410000 */
[----:B------:R-:W-:-:S02]  /*19c0*/  FADD.FTZ R17, -R8, R17 ;  /* 0x0000001108117221 */ /* 0x000fc40000010100 */
[-C--:B------:R-:W-:Y:S01]  /*19d0*/  FMUL.FTZ R2, R9, R0.reuse ;  /* 0x0000000009027220 */ /* 0x080fe20000410000 */
[--C-:B------:R-:W-:Y:S01]  /*19e0*/  FFMA.FTZ R16, R12, R3, R10.reuse ;  /* 0x000000030c107223 */ /* 0x100fe2000001000a */
[----:B------:R-:W-:Y:S02]  /*19f0*/  FMUL.FTZ R25, R17, R0 ;  /* 0x0000000011197220 */ /* 0x000fe40000410000 */
[----:B------:R-:W-:Y:S01]  /*1a00*/  FFMA.FTZ R9, R13, R2, R11 ;  /* 0x000000020d097223 */ /* 0x000fe2000001000b */
[----:B------:R-:W-:Y:S01]  /*1a10*/  FMUL.FTZ R14, R16, -1.4426950216293334961 ;  /* 0xbfb8aa3b100e7820 */ /* 0x000fe20000410000 */
[----:B------:R-:W-:Y:S02]  /*1a20*/  FFMA.FTZ R17, R12, R25, R10 ;  /* 0x000000190c117223 */ /* 0x000fe4000001000a */
[----:B------:R-:W-:-:S03]  /*1a30*/  FMUL.FTZ R19, R9, -1.4426950216293334961 ;  /* 0xbfb8aa3b09137820 */ /* 0x000fc60000410000 */
[----:B------:R-:W0:Y:S04]  /*1a40*/  MUFU.EX2 R14, R14 ;  /* 0x0000000e000e7308 */ /* 0x000e280000000800 */
[----:B------:R-:W1:Y:S01]  /*1a50*/  MUFU.EX2 R19, R19 ;  /* 0x0000001300137308 */ /* 0x000e620000000800 */
[----:B0-----:R-:W-:Y:S01]  /*1a60*/  FADD.FTZ R18, R14, 1 ;  /* 0x3f8000000e127421 */ /* 0x001fe20000010000 */
[----:B------:R-:W-:Y:S01]  /*1a70*/  FMUL.FTZ R14, R17, -1.4426950216293334961 ;  /* 0xbfb8aa3b110e7820 */ /* 0x000fe20000410000 */
[----:B-1----:R-:W-:Y:S01]  /*1a80*/  FADD.FTZ R15, R19, 1 ;  /* 0x3f800000130f7421 */ /* 0x002fe20000010000 */
[----:B------:R-:W-:-:S03]  /*1a90*/  FADD.FTZ R19, -R8, R23 ;  /* 0x0000001708137221 */ /* 0x000fc60000010100 */
[----:B------:R-:W0:Y:S01]  /*1aa0*/  MUFU.RCP R18, R18 ;  /* 0x0000001200127308 */ /* 0x000e220000001000 */
[----:B------:R-:W-:Y:S02]  /*1ab0*/  HADD2.F32 R23, -RZ, R39.H0_H0 ;  /* 0x20000027ff177230 */ /* 0x000fe40000004100 */
[----:B------:R-:W-:Y:S01]  /*1ac0*/  FMUL.FTZ R26, R19, R0 ;  /* 0x00000000131a7220 */ /* 0x000fe20000410000 */
[----:B------:R-:W-:-:S04]  /*1ad0*/  HADD2.F32 R19, -RZ, R45.H0_H0 ;  /* 0x2000002dff137230 */ /* 0x000fc80000004100 */
[----:B------:R-:W1:Y:S01]  /*1ae0*/  MUFU.RCP R15, R15 ;  /* 0x0000000f000f7308 */ /* 0x000e620000001000 */
[----:B------:R-:W-:-:S04]  /*1af0*/  FADD.FTZ R19, -R8, R19 ;  /* 0x0000001308137221 */ /* 0x000fc80000010100 */
[----:B------:R-:W-:-:S03]  /*1b00*/  FMUL.FTZ R19, R19, R0 ;  /* 0x0000000013137220 */ /* 0x000fc60000410000 */
[----:B------:R-:W2:Y:S01]  /*1b10*/  MUFU.EX2 R14, R14 ;  /* 0x0000000e000e7308 */ /* 0x000ea20000000800 */
[----:B0-----:R-:W-:Y:S01]  /*1b20*/  FADD.FTZ R21, -R18, 1 ;  /* 0x3f80000012157421 */ /* 0x001fe20000010100 */
[----:B------:R-:W-:Y:S01]  /*1b30*/  FMUL.FTZ R23, R23, R18 ;  /* 0x0000001217177220 */ /* 0x000fe20000410000 */
[----:B------:R-:W-:Y:S02]  /*1b40*/  HADD2.F32 R18, -RZ, R39.H1_H1 ;  /* 0x30000027ff127230 */ /* 0x000fe40000004100 */
[----:B------:R-:W-:Y:S01]  /*1b50*/  FFMA.FTZ R16, R16, R21, 1 ;  /* 0x3f80000010107423 */ /* 0x000fe20000010015 */
[----:B------:R-:W-:Y:S01]  /*1b60*/  FFMA.FTZ R21, R13, R26, R11 ;  /* 0x0000001a0d157223 */ /* 0x000fe2000001000b */
[----:B-1----:R-:W-:Y:S02]  /*1b70*/  FADD.FTZ R22, -R15, 1 ;  /* 0x3f8000000f167421 */ /* 0x002fe40000010100 */
[----:B------:R-:W-:Y:S01]  /*1b80*/  FMUL.FTZ R16, R23, R16 ;  /* 0x0000001017107220 */ /* 0x000fe20000410000 */
[----:B------:R-:W-:-:S02]  /*1b90*/  HADD2.F32 R23, -RZ, R45.H1_H1 ;  /* 0x3000002dff177230 */ /* 0x000fc40000004100 */
[----:B------:R-:W-:Y:S01]  /*1ba0*/  FMUL.FTZ R15, R18, R15 ;  /* 0x0000000f120f7220 */ /* 0x000fe20000410000 */
[----:B------:R-:W-:Y:S01]  /*1bb0*/  FFMA.FTZ R22, R9, R22, 1 ;  /* 0x3f80000009167423 */ /* 0x000fe20000010016 */
[----:B------:R-:W-:Y:S01]  /*1bc0*/  FMUL.FTZ R9, R21, -1.4426950216293334961 ;  /* 0xbfb8aa3b15097820 */ /* 0x000fe20000410000 */
[----:B--2---:R-:W-:Y:S01]  /*1bd0*/  FADD.FTZ R14, R14, 1 ;  /* 0x3f8000000e0e7421 */ /* 0x004fe20000010000 */
[----:B------:R-:W-:Y:S01]  /*1be0*/  FFMA.FTZ R18, R12, R19, R10 ;  /* 0x000000130c127223 */ /* 0x000fe2000001000a */
[----:B------:R-:W-:Y:S01]  /*1bf0*/  FADD.FTZ R23, -R8, R23 ;  /* 0x0000001708177221 */ /* 0x000fe20000010100 */
[----:B------:R-:W-:Y:S02]  /*1c00*/  FMUL.FTZ R15, R15, R22 ;  /* 0x000000160f0f7220 */ /* 0x000fe40000410000 */
[----:B------:R-:W0:Y:S01]  /*1c10*/  MUFU.EX2 R9, R9 ;  /* 0x0000000900097308 */ /* 0x000e220000000800 */
[----:B------:R-:W-:Y:S01]  /*1c20*/  FMUL.FTZ R27, R18, -1.4426950216293334961 ;  /* 0xbfb8aa3b121b7820 */ /* 0x000fe20000410000 */
[----:B------:R-:W-:-:S02]  /*1c30*/  FMUL.FTZ R24, R23, R0 ;  /* 0x0000000017187220 */ /* 0x000fc40000410000 */
[----:B------:R-:W1:Y:S08]  /*1c40*/  MUFU.RCP R14, R14 ;  /* 0x0000000e000e7308 */ /* 0x000e700000001000 */
[----:B------:R2:W3:Y:S01]  /*1c50*/  MUFU.EX2 R22, R27 ;  /* 0x0000001b00167308 */ /* 0x0004e20000000800 */
[----:B0-----:R-:W-:Y:S01]  /*1c60*/  FADD.FTZ R28, R9, 1 ;  /* 0x3f800000091c7421 */ /* 0x001fe20000010000 */
[----:B------:R-:W-:-:S04]  /*1c70*/  FFMA.FTZ R9, R13, R24, R11 ;  /* 0x000000180d097223 */ /* 0x000fc8000001000b */
[----:B------:R-:W-:Y:S01]  /*1c80*/  FMUL.FTZ R23, R9, -1.4426950216293334961 ;  /* 0xbfb8aa3b09177820 */ /* 0x000fe20000410000 */
[----:B------:R-:W0:Y:S01]  /*1c90*/  MUFU.RCP R28, R28 ;  /* 0x0000001c001c7308 */ /* 0x000e220000001000 */
[----:B--2---:R-:W-:Y:S02]  /*1ca0*/  HADD2.F32 R27, -RZ, R38.H0_H0 ;  /* 0x20000026ff1b7230 */ /* 0x004fe40000004100 */
[----:B---3--:R-:W-:Y:S01]  /*1cb0*/  FADD.FTZ R31, R22, 1 ;  /* 0x3f800000161f7421 */ /* 0x008fe20000010000 */
[----:B-1----:R-:W-:-:S04]  /*1cc0*/  FADD.FTZ R22, -R14, 1 ;  /* 0x3f8000000e167421 */ /* 0x002fc80000010100 */
[----:B------:R-:W1:Y:S01]  /*1cd0*/  MUFU.EX2 R23, R23 ;  /* 0x0000001700177308 */ /* 0x000e620000000800 */
[----:B------:R-:W-:Y:S01]  /*1ce0*/  FMUL.FTZ R14, R27, R14 ;  /* 0x0000000e1b0e7220 */ /* 0x000fe20000410000 */
[----:B------:R-:W-:Y:S02]  /*1cf0*/  HADD2.F32 R27, -RZ, R38.H1_H1 ;  /* 0x30000026ff1b7230 */ /* 0x000fe40000004100 */
[----:B------:R-:W-:Y:S02]  /*1d00*/  FFMA.FTZ R17, R17, R22, 1 ;  /* 0x3f80000011117423 */ /* 0x000fe40000010016 */
[----:B------:R2:W3:Y:S02]  /*1d10*/  MUFU.RCP R22, R31 ;  /* 0x0000001f00167308 */ /* 0x0004e40000001000 */
[----:B------:R-:W-:Y:S01]  /*1d20*/  FMUL.FTZ R17, R14, R17 ;  /* 0x000000110e117220 */ /* 0x000fe20000410000 */
[----:B------:R-:W-:Y:S01]  /*1d30*/  FMUL.FTZ R14, R12, R16 ;  /* 0x000000100c0e7220 */ /* 0x000fe20000410000 */
[----:B0-----:R-:W-:Y:S01]  /*1d40*/  FADD.FTZ R30, -R28, 1 ;  /* 0x3f8000001c1e7421 */ /* 0x001fe20000010100 */
[----:B------:R-:W-:Y:S01]  /*1d50*/  FMUL.FTZ R28, R27, R28 ;  /* 0x0000001c1b1c7220 */ /* 0x000fe20000410000 */
[----:B------:R-:W-:-:S02]  /*1d60*/  HADD2.F32 R27, -RZ, R37.H0_H0 ;  /* 0x20000025ff1b7230 */ /* 0x000fc40000004100 */
[----:B-1----:R-:W-:Y:S01]  /*1d70*/  FADD.FTZ R29, R23, 1 ;  /* 0x3f800000171d7421 */ /* 0x002fe20000010000 */
[----:B------:R-:W-:Y:S01]  /*1d80*/  FFMA.FTZ R21, R21, R30, 1 ;  /* 0x3f80000015157423 */ /* 0x000fe2000001001e */
[C---:B--2---:R-:W-:Y:S01]  /*1d90*/  FFMA.FTZ R31, R3.reuse, R14, RZ ;  /* 0x0000000e031f7223 */ /* 0x044fe200000100ff */
[----:B------:R-:W-:Y:S02]  /*1da0*/  FFMA.FTZ R3, R3, R16, RZ ;  /* 0x0000001003037223 */ /* 0x000fe400000100ff */
[----:B------:R-:W-:Y:S01]  /*1db0*/  FMUL.FTZ R21, R28, R21 ;  /* 0x000000151c157220 */ /* 0x000fe20000410000 */
[----:B------:R-:W0:Y:S01]  /*1dc0*/  MUFU.RCP R29, R29 ;  /* 0x0000001d001d7308 */ /* 0x000e220000001000 */
[----:B------:R-:W-:Y:S01]  /*1dd0*/  FADD.FTZ R28, RZ, R14 ;  /* 0x0000000eff1c7221 */ /* 0x000fe20000010000 */
[----:B---3--:R-:W-:Y:S01]  /*1de0*/  FADD.FTZ R23, -R22, 1 ;  /* 0x3f80000016177421 */ /* 0x008fe20000010100 */
[----:B------:R-:W-:-:S03]  /*1df0*/  FMUL.FTZ R22, R27, R22 ;  /* 0x000000161b167220 */ /* 0x000fc60000410000 */
[----:B------:R-:W-:Y:S01]  /*1e00*/  FFMA.FTZ R23, R18, R23, 1 ;  /* 0x3f80000012177423 */ /* 0x000fe20000010017 */
[----:B------:R-:W-:-:S03]  /*1e10*/  HADD2.F32 R18, -RZ, R37.H1_H1 ;  /* 0x30000025ff127230 */ /* 0x000fc60000004100 */
[----:B------:R-:W-:Y:S01]  /*1e20*/  FMUL.FTZ R23, R22, R23 ;  /* 0x0000001716177220 */ /* 0x000fe20000410000 */
[----:B------:R-:W-:Y:S01]  /*1e30*/  FADD.FTZ R22, RZ, R16 ;  /* 0x00000010ff167221 */ /* 0x000fe20000010000 */
[-C--:B------:R-:W-:Y:S01]  /*1e40*/  FFMA.FTZ R16, R25, R17.reuse, R3 ;  /* 0x0000001119107223 */ /* 0x080fe20000010003 */
[----:B------:R-:W-:Y:S02]  /*1e50*/  HADD2.F32 R3, -RZ, R36.H0_H0 ;  /* 0x20000024ff037230 */ /* 0x000fe40000004100 */
[----:B------:R-:W-:Y:S01]  /*1e60*/  FADD.FTZ R22, R22, R17 ;  /* 0x0000001116167221 */ /* 0x000fe20000010000 */
[----:B------:R-:W-:Y:S01]  /*1e70*/  FMUL.FTZ R17, R12, R17 ;  /* 0x000000110c117220 */ /* 0x000fe20000410000 */
[----:B0-----:R-:W-:Y:S01]  /*1e80*/  FMUL.FTZ R27, R18, R29 ;  /* 0x0000001d121b7220 */ /* 0x001fe20000410000 */
[----:B------:R-:W-:Y:S01]  /*1e90*/  FADD.FTZ R18, -R29, 1 ;  /* 0x3f8000001d127421 */ /* 0x000fe20000010100 */
[----:B------:R-:W-:Y:S01]  /*1ea0*/  FMUL.FTZ R29, R13, R15 ;  /* 0x0000000f0d1d7220 */ /* 0x000fe20000410000 */
[----:B------:R-:W-:Y:S01]  /*1eb0*/  FADD.FTZ R22, R22, R23 ;  /* 0x0000001716167221 */ /* 0x000fe20000010000 */
[----:B------:R-:W-:Y:S01]  /*1ec0*/  FFMA.FTZ R16, R19, R23, R16 ;  /* 0x0000001713107223 */ /* 0x000fe20000010010 */
[----:B------:R-:W-:Y:S01]  /*1ed0*/  FFMA.FTZ R18, R9, R18, 1 ;  /* 0x3f80000009127423 */ /* 0x000fe20000010012 */
[----:B------:R-:W-:-:S02]  /*1ee0*/  HADD2.F32 R9, -RZ, R44.H0_H0 ;  /* 0x2000002cff097230 */ /* 0x000fc40000004100 */
[----:B------:R-:W-:Y:S01]  /*1ef0*/  FFMA.FTZ R30, R2, R29, R31 ;  /* 0x0000001d021e7223 */ /* 0x000fe2000001001f */
[----:B------:R-:W-:Y:S01]  /*1f00*/  FADD.FTZ R28, R29, R28 ;  /* 0x0000001c1d1c7221 */ /* 0x000fe20000010000 */
[----:B------:R-:W-:Y:S01]  /*1f10*/  FMUL.FTZ R27, R27, R18 ;  /* 0x000000121b1b7220 */ /* 0x000fe20000410000 */
[----:B------:R-:W-:Y:S01]  /*1f20*/  FMUL.FTZ R23, R12, R23 ;  /* 0x000000170c177220 */ /* 0x000fe20000410000 */
[----:B------:R-:W-:Y:S01]  /*1f30*/  FADD.FTZ R9, -R8, R9 ;  /* 0x0000000908097221 */ /* 0x000fe20000010100 */
[----:B------:R-:W-:Y:S01]  /*1f40*/  FFMA.FTZ R25, R25, R17, R30 ;  /* 0x0000001119197223 */ /* 0x000fe2000001001e */
[----:B------:R-:W-:Y:S01]  /*1f50*/  FADD.FTZ R28, R28, R17 ;  /* 0x000000111c1c7221 */ /* 0x000fe20000010000 */
[----:B------:R-:W-:Y:S01]  /*1f60*/  FADD.FTZ R30, RZ, R15 ;  /* 0x0000000fff1e7221 */ /* 0x000fe20000010000 */
[----:B------:R-:W-:-:S03]  /*1f70*/  FMUL.FTZ R9, R9, R0 ;  /* 0x0000000009097220 */ /* 0x000fc60000410000 */
[----:B------:R-:W-:Y:S01]  /*1f80*/  FADD.FTZ R30, R30, R21 ;  /* 0x000000151e1e7221 */ /* 0x000fe20000010000 */
        /* <DEDUP_REMOVED lines=8> */
[----:B------:R-:W-:-:S03]  /*2010*/  HADD2.F32 R29, -RZ, R44.H1_H1 ;  /* 0x3000002cff1d7230 */ /* 0x000fc60000004100 */
[----:B------:R-:W-:Y:S02]  /*2020*/  FMUL.FTZ R3, R3, R14 ;  /* 0x0000000e03037220 */ /* 0x000fe40000410000 */
[----:B------:R-:W-:Y:S02]  /*2030*/  FADD.FTZ R29, -R8, R29 ;  /* 0x0000001d081d7221 */ /* 0x000fe40000010100 */
[----:B------:R-:W-:Y:S01]  /*2040*/  FADD.FTZ R22, R22, R3 ;  /* 0x0000000316167221 */ /* 0x000fe20000010000 */
[----:B------:R-:W-:Y:S01]  /*2050*/  FFMA.FTZ R16, R9, R3, R16 ;  /* 0x0000000309107223 */ /* 0x000fe20000010010 */
[----:B------:R-:W-:Y:S01]  /*2060*/  FMUL.FTZ R14, R29, R0 ;  /* 0x000000001d0e7220 */ /* 0x000fe20000410000 */
[----:B------:R-:W-:Y:S01]  /*2070*/  FFMA.FTZ R29, R2, R15, RZ ;  /* 0x0000000f021d7223 */ /* 0x000fe200000100ff */
[----:B------:R-:W-:Y:S02]  /*2080*/  FMUL.FTZ R3, R12, R3 ;  /* 0x000000030c037220 */ /* 0x000fe40000410000 */
[C---:B------:R-:W-:Y:S01]  /*2090*/  FFMA.FTZ R17, R13.reuse, R14, R11 ;  /* 0x0000000e0d117223 */ /* 0x040fe2000001000b */
[-C--:B------:R-:W-:Y:S01]  /*20a0*/  FFMA.FTZ R15, R26, R21.reuse, R29 ;  /* 0x000000151a0f7223 */ /* 0x080fe2000001001d */
[----:B------:R-:W-:-:S02]  /*20b0*/  FMUL.FTZ R21, R13, R21 ;  /* 0x000000150d157220 */ /* 0x000fc40000410000 */
[----:B------:R-:W-:Y:S01]  /*20c0*/  FMUL.FTZ R31, R17, -1.4426950216293334961 ;  /* 0xbfb8aa3b111f7820 */ /* 0x000fe20000410000 */
[----:B------:R-:W-:Y:S01]  /*20d0*/  FFMA.FTZ R15, R24, R27, R15 ;  /* 0x0000001b180f7223 */ /* 0x000fe2000001000f */
[----:B------:R-:W-:Y:S01]  /*20e0*/  FFMA.FTZ R26, R26, R21, R25 ;  /* 0x000000151a1a7223 */ /* 0x000fe20000010019 */
[----:B------:R-:W-:Y:S02]  /*20f0*/  HADD2.F32 R25, -RZ, R36.H1_H1 ;  /* 0x30000024ff197230 */ /* 0x000fe40000004100 */
[----:B------:R-:W-:Y:S01]  /*2100*/  FADD.FTZ R28, R21, R28 ;  /* 0x0000001c151c7221 */ /* 0x000fe20000010000 */
[----:B------:R-:W0:Y:S01]  /*2110*/  MUFU.EX2 R31, R31 ;  /* 0x0000001f001f7308 */ /* 0x000e220000000800 */
[----:B------:R-:W-:Y:S01]  /*2120*/  FFMA.FTZ R26, R19, R23, R26 ;  /* 0x00000017131a7223 */ /* 0x000fe2000001001a */
[----:B------:R-:W-:Y:S02]  /*2130*/  HADD2.F32 R19, -RZ, R35.H0_H0 ;  /* 0x20000023ff137230 */ /* 0x000fe40000004100 */
[----:B------:R-:W-:Y:S01]  /*2140*/  FADD.FTZ R28, R28, R23 ;  /* 0x000000171c1c7221 */ /* 0x000fe20000010000 */
[----:B0-----:R-:W-:Y:S01]  /*2150*/  FADD.FTZ R18, R31, 1 ;  /* 0x3f8000001f127421 */ /* 0x001fe20000010000 */
[----:B------:R-:W-:-:S05]  /*2160*/  HADD2.F32 R31, -RZ, R34.H0_H0 ;  /* 0x20000022ff1f7230 */ /* 0x000fca0000004100 */
[----:B------:R-:W0:Y:S02]  /*2170*/  MUFU.RCP R18, R18 ;  /* 0x0000001200127308 */ /* 0x000e240000001000 */
[----:B0-----:R-:W-:Y:S01]  /*2180*/  FMUL.FTZ R2, R25, R18 ;  /* 0x0000001219027220 */ /* 0x001fe20000410000 */
[----:B------:R-:W-:-:S04]  /*2190*/  FADD.FTZ R25, -R18, 1 ;  /* 0x3f80000012197421 */ /* 0x000fc80000010100 */
[----:B------:R-:W-:Y:S01]  /*21a0*/  FFMA.FTZ R25, R17, R25, 1 ;  /* 0x3f80000011197423 */ /* 0x000fe20000010019 */
[----:B------:R-:W-:-:S03]  /*21b0*/  HADD2.F32 R17, -RZ, R43.H0_H0 ;  /* 0x2000002bff117230 */ /* 0x000fc60000004100 */
[----:B------:R-:W-:Y:S02]  /*21c0*/  FMUL.FTZ R2, R2, R25 ;  /* 0x0000001902027220 */ /* 0x000fe40000410000 */
[----:B------:R-:W-:Y:S02]  /*21d0*/  FADD.FTZ R17, -R8, R17 ;  /* 0x0000001108117221 */ /* 0x000fe40000010100 */
[----:B------:R-:W-:Y:S02]  /*21e0*/  FFMA.FTZ R15, R14, R2, R15 ;  /* 0x000000020e0f7223 */ /* 0x000fe4000001000f */
[----:B------:R-:W-:-:S04]  /*21f0*/  FMUL.FTZ R17, R17, R0 ;  /* 0x0000000011117220 */ /* 0x000fc80000410000 */
[----:B------:R-:W-:-:S04]  /*2200*/  FFMA.FTZ R18, R12, R17, R10 ;  /* 0x000000110c127223 */ /* 0x000fc8000001000a */
[----:B------:R-:W-:-:S06]  /*2210*/  FMUL.FTZ R25, R18, -1.4426950216293334961 ;  /* 0xbfb8aa3b12197820 */ /* 0x000fcc0000410000 */
[----:B------:R-:W0:Y:S02]  /*2220*/  MUFU.EX2 R25, R25 ;  /* 0x0000001900197308 */ /* 0x000e240000000800 */
[----:B0-----:R-:W-:Y:S01]  /*2230*/  FADD.FTZ R21, R25, 1 ;  /* 0x3f80000019157421 */ /* 0x001fe20000010000 */
[----:B------:R-:W-:-:S05]  /*2240*/  HADD2.F32 R25, -RZ, R43.H1_H1 ;  /* 0x3000002bff197230 */ /* 0x000fca0000004100 */
[----:B------:R-:W0:Y:S01]  /*2250*/  MUFU.RCP R21, R21 ;  /* 0x0000001500157308 */ /* 0x000e220000001000 */
[----:B------:R-:W-:Y:S01]  /*2260*/  FADD.FTZ R25, -R8, R25 ;  /* 0x0000001908197221 */ /* 0x000fe20000010100 */
[----:B0-----:R-:W-:Y:S01]  /*2270*/  FADD.FTZ R29, -R21, 1 ;  /* 0x3f800000151d7421 */ /* 0x001fe20000010100 */
[----:B------:R-:W-:-:S03]  /*2280*/  FMUL.FTZ R19, R19, R21 ;  /* 0x0000001513137220 */ /* 0x000fc60000410000 */
[----:B------:R-:W-:-:S04]  /*2290*/  FFMA.FTZ R18, R18, R29, 1 ;  /* 0x3f80000012127423 */ /* 0x000fc8000001001d */
[----:B------:R-:W-:Y:S01]  /*22a0*/  FMUL.FTZ R21, R19, R18 ;  /* 0x0000001213157220 */ /* 0x000fe20000410000 */
[----:B------:R-:W-:Y:S01]  /*22b0*/  FMUL.FTZ R18, R25, R0 ;  /* 0x0000000019127220 */ /* 0x000fe20000410000 */
[----:B------:R-:W-:Y:S01]  /*22c0*/  FADD.FTZ R19, R30, R27 ;  /* 0x0000001b1e137221 */ /* 0x000fe20000010000 */
[----:B------:R-:W-:Y:S01]  /*22d0*/  FMUL.FTZ R27, R13, R27 ;  /* 0x0000001b0d1b7220 */ /* 0x000fe20000410000 */
[----:B------:R-:W-:Y:S01]  /*22e0*/  FFMA.FTZ R16, R17, R21, R16 ;  /* 0x0000001511107223 */ /* 0x000fe20000010010 */
[----:B------:R-:W-:Y:S02]  /*22f0*/  FFMA.FTZ R23, R13, R18, R11 ;  /* 0x000000120d177223 */ /* 0x000fe4000001000b */
[----:B------:R-:W-:Y:S01]  /*2300*/  FFMA.FTZ R24, R24, R27, R26 ;  /* 0x0000001b18187223 */ /* 0x000fe2000001001a */
[----:B------:R-:W-:Y:S02]  /*2310*/  HADD2.F32 R26, -RZ, R35.H1_H1 ;  /* 0x30000023ff1a7230 */ /* 0x000fe40000004100 */
[----:B------:R-:W-:Y:S01]  /*2320*/  FMUL.FTZ R29, R23, -1.4426950216293334961 ;  /* 0xbfb8aa3b171d7820 */ /* 0x000fe20000410000 */
[----:B------:R-:W-:Y:S01]  /*2330*/  FADD.FTZ R28, R27, R28 ;  /* 0x0000001c1b1c7221 */ /* 0x000fe20000010000 */
[----:B------:R-:W-:-:S03]  /*2340*/  FFMA.FTZ R9, R9, R3, R24 ;  /* 0x0000000309097223 */ /* 0x000fc60000010018 */
[----:B------:R-:W-:Y:S01]  /*2350*/  FADD.FTZ R28, R28, R3 ;  /* 0x000000031c1c7221 */ /* 0x000fe20000010000 */
[----:B------:R-:W0:Y:S02]  /*2360*/  MUFU.EX2 R29, R29 ;  /* 0x0000001d001d7308 */ /* 0x000e240000000800 */
[----:B0-----:R-:W-:Y:S01]  /*2370*/  FADD.FTZ R25, R29, 1 ;  /* 0x3f8000001d197421 */ /* 0x001fe20000010000 */
[----:B------:R-:W-:-:S05]  /*2380*/  HADD2.F32 R29, -RZ, R42.H0_H0 ;  /* 0x2000002aff1d7230 */ /* 0x000fca0000004100 */
[----:B------:R-:W0:Y:S01]  /*2390*/  MUFU.RCP R25, R25 ;  /* 0x0000001900197308 */ /* 0x000e220000001000 */
[----:B------:R-:W-:Y:S01]  /*23a0*/  FADD.FTZ R29, -R8, R29 ;  /* 0x0000001d081d7221 */ /* 0x000fe20000010100 */
[----:B0-----:R-:W-:Y:S01]  /*23b0*/  FMUL.FTZ R26, R26, R25 ;  /* 0x000000191a1a7220 */ /* 0x001fe20000410000 */
[----:B------:R-:W-:Y:S02]  /*23c0*/  FADD.FTZ R30, -R25, 1 ;  /* 0x3f800000191e7421 */ /* 0x000fe40000010100 */
[----:B------:R-:W-:Y:S02]  /*23d0*/  FMUL.FTZ R25, R29, R0 ;  /* 0x000000001d197220 */ /* 0x000fe40000410000 */
[----:B------:R-:W-:Y:S02]  /*23e0*/  FFMA.FTZ R23, R23, R30, 1 ;  /* 0x3f80000017177423 */ /* 0x000fe4000001001e */
[----:B------:R-:W-:Y:S02]  /*23f0*/  FFMA.FTZ R27, R12, R25, R10 ;  /* 0x000000190c1b7223 */ /* 0x000fe4000001000a */
[----:B------:R-:W-:-:S02]  /*2400*/  FMUL.FTZ R23, R26, R23 ;  /* 0x000000171a177220 */ /* 0x000fc40000410000 */
[----:B------:R-:W-:Y:S02]  /*2410*/  FMUL.FTZ R29, R27, -1.4426950216293334961 ;  /* 0xbfb8aa3b1b1d7820 */ /* 0x000fe40000410000 */
[----:B------:R-:W-:-:S04]  /*2420*/  FFMA.FTZ R15, R18, R23, R15 ;  /* 0x00000017120f7223 */ /* 0x000fc8000001000f */
[----:B------:R-:W0:Y:S02]  /*2430*/  MUFU.EX2 R29, R29 ;  /* 0x0000001d001d7308 */ /* 0x000e240000000800 */
[----:B0-----:R-:W-:Y:S01]  /*2440*/  FADD.FTZ R26, R29, 1 ;  /* 0x3f8000001d1a7421 */ /* 0x001fe20000010000 */
[----:B------:R-:W-:-:S05]  /*2450*/  HADD2.F32 R29, -RZ, R42.H1_H1 ;  /* 0x3000002aff1d7230 */ /* 0x000fca0000004100 */
[----:B------:R-:W0:Y:S01]  /*2460*/  MUFU.RCP R26, R26 ;  /* 0x0000001a001a7308 */ /* 0x000e220000001000 */
[----:B------:R-:W-:Y:S01]  /*2470*/  FADD.FTZ R29, -R8, R29 ;  /* 0x0000001d081d7221 */ /* 0x000fe20000010100 */
[----:B0-----:R-:W-:Y:S01]  /*2480*/  FADD.FTZ R30, -R26, 1 ;  /* 0x3f8000001a1e7421 */ /* 0x001fe20000010100 */
[----:B------:R-:W-:Y:S01]  /*2490*/  FMUL.FTZ R24, R31, R26 ;  /* 0x0000001a1f187220 */ /* 0x000fe20000410000 */
[----:B------:R-:W-:Y:S02]  /*24a0*/  HADD2.F32 R31, -RZ, R33.H0_H0 ;  /* 0x20000021ff1f7230 */ /* 0x000fe40000004100 */
[----:B------:R-:W-:Y:S01]  /*24b0*/  FFMA.FTZ R27, R27, R30, 1 ;  /* 0x3f8000001b1b7423 */ /* 0x000fe2000001001e */
[----:B------:R-:W-:Y:S01]  /*24c0*/  FADD.FTZ R30, R19, R2 ;  /* 0x00000002131e7221 */ /* 0x000fe20000010000 */
[----:B------:R-:W-:Y:S02]  /*24d0*/  FMUL.FTZ R2, R13, R2 ;  /* 0x000000020d027220 */ /* 0x000fe40000410000 */
[----:B------:R-:W-:Y:S01]  /*24e0*/  FMUL.FTZ R26, R24, R27 ;  /* 0x0000001b181a7220 */ /* 0x000fe20000410000 */
[----:B------:R-:W-:Y:S01]  /*24f0*/  FMUL.FTZ R24, R29, R0 ;  /* 0x000000001d187220 */ /* 0x000fe20000410000 */
[----:B------:R-:W-:Y:S01]  /*2500*/  FFMA.FTZ R14, R14, R2, R9 ;  /* 0x000000020e0e7223 */ /* 0x000fe20000010009 */
[----:B------:R-:W-:-:S02]  /*2510*/  HADD2.F32 R9, -RZ, R34.H1_H1 ;  /* 0x30000022ff097230 */ /* 0x000fc40000004100 */
[----:B------:R-:W-:Y:S01]  /*2520*/  FADD.FTZ R28, R2, R28 ;  /* 0x0000001c021c7221 */ /* 0x000fe20000010000 */
[----:B------:R-:W-:Y:S01]  /*2530*/  FFMA.FTZ R3, R13, R24, R11 ;  /* 0x000000180d037223 */ /* 0x000fe2000001000b */
[----:B------:R-:W-:Y:S01]  /*2540*/  FADD.FTZ R30, R30, R23 ;  /* 0x000000171e1e7221 */ /* 0x000fe20000010000 */
[----:B------:R-:W-:Y:S02]  /*2550*/  FFMA.FTZ R16, R25, R26, R16 ;  /* 0x0000001a19107223 */ /* 0x000fe40000010010 */
[----:B------:R-:W-:-:S06]  /*2560*/  FMUL.FTZ R29, R3, -1.4426950216293334961 ;  /* 0xbfb8aa3b031d7820 */ /* 0x000fcc0000410000 */
[----:B------:R-:W0:Y:S02]  /*2570*/  MUFU.EX2 R29, R29 ;  /* 0x0000001d001d7308 */ /* 0x000e240000000800 */
[----:B0-----:R-:W-:-:S06]  /*2580*/  FADD.FTZ R27, R29, 1 ;  /* 0x3f8000001d1b7421 */ /* 0x001fcc0000010000 */
[----:B------:R-:W0:Y:S02]  /*2590*/  MUFU.RCP R27, R27 ;  /* 0x0000001b001b7308 */ /* 0x000e240000001000 */
[----:B0-----:R-:W-:Y:S01]  /*25a0*/  FADD.FTZ R19, -R27, 1 ;  /* 0x3f8000001b137421 */ /* 0x001fe20000010100 */
[----:B------:R-:W-:Y:S01]  /*25b0*/  FMUL.FTZ R9, R9, R27 ;  /* 0x0000001b09097220 */ /* 0x000fe20000410000 */
[----:B------:R-:W-:Y:S01]  /*25c0*/  FADD.FTZ R27, R22, R21 ;  /* 0x00000015161b7221 */ /* 0x000fe20000010000 */
[----:B------:R-:W-:Y:S01]  /*25d0*/  FMUL.FTZ R21, R12, R21 ;  /* 0x000000150c157220 */ /* 0x000fe20000410000 */
[----:B------:R-:W-:Y:S01]  /*25e0*/  FFMA.FTZ R3, R3, R19, 1 ;  /* 0x3f80000003037423 */ /* 0x000fe20000010013 */
[----:B------:R-:W-:Y:S02]  /*25f0*/  HADD2.F32 R19, -RZ, R41.H0_H0 ;  /* 0x20000029ff137230 */ /* 0x000fe40000004100 */
[----:B------:R-:W-:Y:S01]  /*2600*/  FADD.FTZ R27, R27, R26 ;  /* 0x0000001a1b1b7221 */ /* 0x000fe20000010000 */
[----:B------:R-:W-:Y:S01]  /*2610*/  FFMA.FTZ R17, R17, R21, R14 ;  /* 0x0000001511117223 */ /* 0x000fe2000001000e */
[----:B------:R-:W-:Y:S01]  /*2620*/  FMUL.FTZ R3, R9, R3 ;  /* 0x0000000309037220 */ /* 0x000fe20000410000 */
[----:B------:R-:W-:Y:S01]  /*2630*/  FADD.FTZ R28, R28, R21 ;  /* 0x000000151c1c7221 */ /* 0x000fe20000010000 */
[----:B------:R-:W-:-:S02]  /*2640*/  FADD.FTZ R19, -R8, R19 ;  /* 0x0000001308137221 */ /* 0x000fc40000010100 */
[----:B------:R-:W-:Y:S01]  /*2650*/  FADD.FTZ R30, R30, R3 ;  /* 0x000000031e1e7221 */ /* 0x000fe20000010000 */
[----:B------:R-:W-:Y:S01]  /*2660*/  FFMA.FTZ R15, R24, R3, R15 ;  /* 0x00000003180f7223 */ /* 0x000fe2000001000f */
        /* <DEDUP_REMOVED lines=8> */
[----:B0-----:R-:W-:Y:S01]  /*26f0*/  FMUL.FTZ R14, R31, R2 ;  /* 0x000000021f0e7220 */ /* 0x001fe20000410000 */
[----:B------:R-:W-:Y:S02]  /*2700*/  FADD.FTZ R22, -R2, 1 ;  /* 0x3f80000002167421 */ /* 0x000fe40000010100 */
[----:B------:R-:W-:Y:S02]  /*2710*/  FMUL.FTZ R2, R29, R0 ;  /* 0x000000001d027220 */ /* 0x000fe40000410000 */
[----:B------:R-:W-:Y:S02]  /*2720*/  FFMA.FTZ R19, R19, R22, 1 ;  /* 0x3f80000013137423 */ /* 0x000fe40000010016 */
[C---:B------:R-:W-:Y:S01]  /*2730*/  FFMA.FTZ R21, R13.reuse, R2, R11 ;  /* 0x000000020d157223 */ /* 0x040fe2000001000b */
[----:B------:R-:W-:Y:S01]  /*2740*/  FMUL.FTZ R22, R13, R23 ;  /* 0x000000170d167220 */ /* 0x000fe20000410000 */
[----:B------:R-:W-:-:S02]  /*2750*/  FMUL.FTZ R14, R14, R19 ;  /* 0x000000130e0e7220 */ /* 0x000fc40000410000 */
[----:B------:R-:W-:Y:S01]  /*2760*/  FMUL.FTZ R29, R21, -1.4426950216293334961 ;  /* 0xbfb8aa3b151d7820 */ /* 0x000fe20000410000 */
[----:B------:R-:W-:Y:S01]  /*2770*/  FFMA.FTZ R18, R18, R22, R17 ;  /* 0x0000001612127223 */ /* 0x000fe20000010011 */
[----:B------:R-:W-:Y:S02]  /*2780*/  HADD2.F32 R17, -RZ, R33.H1_H1 ;  /* 0x30000021ff117230 */ /* 0x000fe40000004100 */
[----:B------:R-:W-:Y:S01]  /*2790*/  FADD.FTZ R28, R22, R28 ;  /* 0x0000001c161c7221 */ /* 0x000fe20000010000 */
[----:B------:R-:W-:Y:S01]  /*27a0*/  FFMA.FTZ R16, R9, R14, R16 ;  /* 0x0000000e09107223 */ /* 0x000fe20000010010 */
[----:B------:R-:W-:Y:S01]  /*27b0*/  FADD.FTZ R27, R27, R14 ;  /* 0x0000000e1b1b7221 */ /* 0x000fe20000010000 */
[----:B------:R-:W0:Y:S02]  /*27c0*/  MUFU.EX2 R29, R29 ;  /* 0x0000001d001d7308 */ /* 0x000e240000000800 */
[----:B0-----:R-:W-:-:S06]  /*27d0*/  FADD.FTZ R19, R29, 1 ;  /* 0x3f8000001d137421 */ /* 0x001fcc0000010000 */
[----:B------:R-:W0:Y:S02]  /*27e0*/  MUFU.RCP R19, R19 ;  /* 0x0000001300137308 */ /* 0x000e240000001000 */
[----:B0-----:R-:W-:Y:S01]  /*27f0*/  FADD.FTZ R23, -R19, 1 ;  /* 0x3f80000013177421 */ /* 0x001fe20000010100 */
[----:B------:R-:W-:-:S03]  /*2800*/  FMUL.FTZ R17, R17, R19 ;  /* 0x0000001311117220 */ /* 0x000fc60000410000 */
[----:B------:R-:W-:Y:S01]  /*2810*/  FFMA.FTZ R23, R21, R23, 1 ;  /* 0x3f80000015177423 */ /* 0x000fe20000010017 */
[----:B------:R-:W-:-:S03]  /*2820*/  HADD2.F32 R21, -RZ, R40.H0_H0 ;  /* 0x20000028ff157230 */ /* 0x000fc60000004100 */
[----:B------:R-:W-:Y:S01]  /*2830*/  FMUL.FTZ R17, R17, R23 ;  /* 0x0000001711117220 */ /* 0x000fe20000410000 */
[----:B------:R-:W-:Y:S01]  /*2840*/  FMUL.FTZ R23, R12, R26 ;  /* 0x0000001a0c177220 */ /* 0x000fe20000410000 */
[----:B------:R-:W-:Y:S01]  /*2850*/  FADD.FTZ R21, -R8, R21 ;  /* 0x0000001508157221 */ /* 0x000fe20000010100 */
[----:B------:R-:W-:Y:S01]  /*2860*/  FMUL.FTZ R26, R13, R3 ;  /* 0x000000030d1a7220 */ /* 0x000fe20000410000 */
[--C-:B------:R-:W-:Y:S02]  /*2870*/  HADD2.F32 R3, -RZ, R32.reuse.H1_H1 ;  /* 0x30000020ff037230 */ /* 0x100fe40000004100 */
[----:B------:R-:W-:Y:S01]  /*2880*/  FFMA.FTZ R25, R25, R23, R18 ;  /* 0x0000001719197223 */ /* 0x000fe20000010012 */
[----:B------:R-:W-:Y:S01]  /*2890*/  FMUL.FTZ R19, R21, R0 ;  /* 0x0000000015137220 */ /* 0x000fe20000410000 */
[----:B------:R-:W-:Y:S01]  /*28a0*/  FADD.FTZ R28, R28, R23 ;  /* 0x000000171c1c7221 */ /* 0x000fe20000010000 */
[----:B------:R-:W-:Y:S02]  /*28b0*/  HADD2.F32 R18, -RZ, R32.H0_H0 ;  /* 0x20000020ff127230 */ /* 0x000fe40000004100 */
[----:B------:R-:W-:Y:S01]  /*28c0*/  FFMA.FTZ R24, R24, R26, R25 ;  /* 0x0000001a18187223 */ /* 0x000fe20000010019 */
[----:B------:R-:W-:Y:S01]  /*28d0*/  FFMA.FTZ R22, R12, R19, R10 ;  /* 0x000000130c167223 */ /* 0x000fe2000001000a */
[----:B------:R-:W-:Y:S01]  /*28e0*/  FADD.FTZ R28, R26, R28 ;  /* 0x0000001c1a1c7221 */ /* 0x000fe20000010000 */
[----:B------:R-:W-:Y:S01]  /*28f0*/  FFMA.FTZ R15, R2, R17, R15 ;  /* 0x00000011020f7223 */ /* 0x000fe2000001000f */
[----:B------:R-:W-:Y:S01]  /*2900*/  FADD.FTZ R30, R30, R17 ;  /* 0x000000111e1e7221 */ /* 0x000fe20000010000 */
        /* <DEDUP_REMOVED lines=8> */
[----:B------:R-:W-:Y:S01]  /*2990*/  FFMA.FTZ R31, R22, R31, 1 ;  /* 0x3f800000161f7423 */ /* 0x000fe2000001001f */
[----:B------:R-:W-:-:S03]  /*29a0*/  FMUL.FTZ R22, R29, R0 ;  /* 0x000000001d167220 */ /* 0x000fc60000410000 */
[----:B------:R-:W-:Y:S01]  /*29b0*/  FMUL.FTZ R18, R18, R31 ;  /* 0x0000001f12127220 */ /* 0x000fe20000410000 */
[----:B------:R-:W-:-:S03]  /*29c0*/  FFMA.FTZ R23, R13, R22, R11 ;  /* 0x000000160d177223 */ /* 0x000fc6000001000b */
[----:B------:R-:W-:Y:S01]  /*29d0*/  FFMA.FTZ R16, R19, R18, R16 ;  /* 0x0000001213107223 */ /* 0x000fe20000010010 */
        /* <DEDUP_REMOVED lines=10> */
[----:B------:R-:W-:Y:S01]  /*2a80*/  FMUL.FTZ R9, R13, R17 ;  /* 0x000000110d097220 */ /* 0x000fe20000410000 */
[----:B------:R-:W-:-:S03]  /*2a90*/  FMUL.FTZ R3, R3, R25 ;  /* 0x0000001903037220 */ /* 0x000fc60000410000 */
        /* <DEDUP_REMOVED lines=8> */
[----:B------:R-:W-:Y:S02]  /*2b20*/  FADD.FTZ R19, R30, R3 ;  /* 0x000000031e137221 */ /* 0x000fe40000010000 */
[----:B------:R-:W-:Y:S01]  /*2b30*/  FFMA.FTZ R9, R22, R21, R23 ;  /* 0x0000001516097223 */ /* 0x000fe20000010017 */
[----:B------:R-:W-:-:S07]  /*2b40*/  FADD.FTZ R2, R21, R28 ;  /* 0x0000001c15027221 */ /* 0x000fce0000010000 */
.L_x_700:
[----:B------:R-:W0:Y:S01]  /*2b50*/  S2R R26, SR_LANEID ;  /* 0x00000000001a7919 */ /* 0x000e220000000000 */
[----:B------:R-:W-:Y:S01]  /*2b60*/  MOV R15, R2 ;  /* 0x00000002000f7202 */ /* 0x000fe20000000f00 */
[----:B------:R-:W1:Y:S01]  /*2b70*/  S2UR UR8, SR_CgaCtaId ;  /* 0x00000000000879c3 */ /* 0x000e620000008800 */
[----:B------:R-:W-:Y:S01]  /*2b80*/  UMOV UR5, 0x400 ;  /* 0x0000040000057882 */ /* 0x000fe20000000000 */
[----:B------:R-:W2:Y:S01]  /*2b90*/  SHFL.DOWN PT, R2, R9, 0x1, 0x1f ;  /* 0x08201f0009027f89 */ /* 0x000ea200000e0000 */
[----:B------:R-:W-:Y:S01]  /*2ba0*/  UIADD3 UR4, UPT, UPT, UR5, 0x80, URZ ;  /* 0x0000008005047890 */ /* 0x000fe2000fffe0ff */
[----:B------:R-:W-:Y:S02]  /*2bb0*/  BSSY.RECONVERGENT B0, `(.L_x_701) ;  /* 0x000002a000007945 */ /* 0x000fe40003800200 */
[----:B------:R-:W3:Y:S01]  /*2bc0*/  SHFL.DOWN PT, R14, R15, 0x1, 0x1f ;  /* 0x08201f000f0e7f89 */ /* 0x000ee200000e0000 */
[----:B------:R-:W4:Y:S01]  /*2bd0*/  S2R R21, SR_TID.X ;  /* 0x0000000000157919 */ /* 0x000f220000002100 */
[----:B-1----:R-:W-:Y:S01]  /*2be0*/  ULEA UR4, UR8, UR4, 0x18 ;  /* 0x0000000408047291 */ /* 0x002fe2000f8ec0ff */
[----:B0-----:R-:W-:-:S02]  /*2bf0*/  ISETP.GT.AND P0, PT, R26, 0x1e, PT ;  /* 0x0000001e1a00780c */ /* 0x001fc40003f04270 */
[----:B------:R-:W-:-:S03]  /*2c00*/  ISETP.GT.AND P2, PT, R26, 0xf, PT ;  /* 0x0000000f1a00780c */ /* 0x000fc60003f44270 */
[----:B----4-:R-:W-:-:S08]  /*2c10*/  LEA R3, R21, UR4, 0x4 ;  /* 0x0000000415037c11 */ /* 0x010fd0000f8e20ff */
[----:B--2---:R-:W-:Y:S01]  /*2c20*/  @!P0 FADD.FTZ R9, R2, R9 ;  /* 0x0000000902098221 */ /* 0x004fe20000010000 */
[----:B---3--:R-:W-:Y:S01]  /*2c30*/  @!P0 FADD.FTZ R15, R14, R15 ;  /* 0x0000000f0e0f8221 */ /* 0x008fe20000010000 */
[----:B------:R-:W-:Y:S01]  /*2c40*/  ISETP.GT.AND P0, PT, R26, 0x1d, PT ;  /* 0x0000001d1a00780c */ /* 0x000fe20003f04270 */
[----:B------:R-:W-:Y:S01]  /*2c50*/  STS.128 [R3], R16 ;  /* 0x0000001003007388 */ /* 0x000fe20000000c00 */
[C---:B------:R-:W-:Y:S02]  /*2c60*/  ISETP.NE.AND P1, PT, R21.reuse, RZ, PT ;  /* 0x000000ff1500720c */ /* 0x040fe40003f25270 */
[----:B------:R-:W-:Y:S01]  /*2c70*/  ISETP.GT.U32.AND P3, PT, R21, 0xb, PT ;  /* 0x0000000b1500780c */ /* 0x000fe20003f64070 */
[----:B------:R-:W0:Y:S04]  /*2c80*/  SHFL.DOWN PT, R2, R9, 0x2, 0x1f ;  /* 0x08401f0009027f89 */ /* 0x000e2800000e0000 */
[----:B------:R-:W1:Y:S04]  /*2c90*/  SHFL.DOWN PT, R14, R15, 0x2, 0x1f ;  /* 0x08401f000f0e7f89 */ /* 0x000e6800000e0000 */
[----:B0-----:R-:W-:Y:S01]  /*2ca0*/  @!P0 FADD.FTZ R9, R9, R2 ;  /* 0x0000000209098221 */ /* 0x001fe20000010000 */
[----:B-1----:R-:W-:-:S04]  /*2cb0*/  @!P0 FADD.FTZ R15, R15, R14 ;  /* 0x0000000e0f0f8221 */ /* 0x002fc80000010000 */
[----:B------:R-:W0:Y:S01]  /*2cc0*/  SHFL.DOWN PT, R2, R9, 0x4, 0x1f ;  /* 0x08801f0009027f89 */ /* 0x000e2200000e0000 */
[----:B------:R-:W-:-:S03]  /*2cd0*/  ISETP.GT.AND P0, PT, R26, 0x1b, PT ;  /* 0x0000001b1a00780c */ /* 0x000fc60003f04270 */
[----:B------:R-:W1:Y:S10]  /*2ce0*/  SHFL.DOWN PT, R14, R15, 0x4, 0x1f ;  /* 0x08801f000f0e7f89 */ /* 0x000e7400000e0000 */
[----:B0-----:R-:W-:-:S02]  /*2cf0*/  @!P0 FADD.FTZ R9, R9, R2 ;  /* 0x0000000209098221 */ /* 0x001fc40000010000 */
[----:B------:R-:W0:Y:S01]  /*2d00*/  LDC R2, c[0x0][0x374] ;  /* 0x0000dd00ff027b82 */ /* 0x000e220000000800 */
[----:B-1----:R-:W-:Y:S01]  /*2d10*/  @!P0 FADD.FTZ R15, R15, R14 ;  /* 0x0000000e0f0f8221 */ /* 0x002fe20000010000 */
[----:B------:R-:W-:Y:S01]  /*2d20*/  ISETP.GT.AND P0, PT, R26, 0x17, PT ;  /* 0x000000171a00780c */ /* 0x000fe20003f04270 */
[----:B------:R-:W1:Y:S04]  /*2d30*/  SHFL.DOWN PT, R14, R9, 0x8, 0x1f ;  /* 0x09001f00090e7f89 */ /* 0x000e6800000e0000 */
[----:B------:R-:W2:Y:S01]  /*2d40*/  SHFL.DOWN PT, R22, R15, 0x8, 0x1f ;  /* 0x09001f000f167f89 */ /* 0x000ea200000e0000 */
[----:B-1----:R-:W-:Y:S01]  /*2d50*/  FADD.FTZ R24, R9, R14 ;  /* 0x0000000e09187221 */ /* 0x002fe20000010000 */
[----:B--2---:R-:W-:-:S04]  /*2d60*/  FADD.FTZ R22, R15, R22 ;  /* 0x000000160f167221 */ /* 0x004fc80000010000 */
[----:B------:R-:W-:Y:S01]  /*2d70*/  FSEL R14, R9, R24, P0 ;  /* 0x00000018090e7208 */ /* 0x000fe20000000000 */
[----:B------:R-:W-:Y:S01]  /*2d80*/  IMAD R9, R20, 0xc, R21 ;  /* 0x0000000c14097824 */ /* 0x000fe200078e0215 */
[----:B------:R-:W-:-:S03]  /*2d90*/  FSEL R15, R15, R22, P0 ;  /* 0x000000160f0f7208 */ /* 0x000fc60000000000 */
[----:B------:R1:W2:Y:S04]  /*2da0*/  SHFL.DOWN PT, R23, R14, 0x10, 0x1f ;  /* 0x0a001f000e177f89 */ /* 0x0002a800000e0000 */
[----:B------:R1:W3:Y:S01]  /*2db0*/  SHFL.DOWN PT, R25, R15, 0x10, 0x1f ;  /* 0x0a001f000f197f89 */ /* 0x0002e200000e0000 */
[----:B------:R-:W-:Y:S05]  /*2dc0*/  @P2 BRA `(.L_x_702) ;  /* 0x0000000000202947 */ /* 0x000fea0003800000 */
[----:B------:R-:W-:Y:S01]  /*2dd0*/  ISETP.NE.AND P0, PT, R26, RZ, PT ;  /* 0x000000ff1a00720c */ /* 0x000fe20003f05270 */
[----:B-12---:R-:W-:Y:S01]  /*2de0*/  FADD.FTZ R14, R24, R23 ;  /* 0x00000017180e7221 */ /* 0x006fe20000010000 */
[----:B---3--:R-:W-:-:S11]  /*2df0*/  FADD.FTZ R15, R22, R25 ;  /* 0x00000019160f7221 */ /* 0x008fd60000010000 */
[----:B------:R-:W-:Y:S01]  /*2e00*/  VOTEU.ALL UP0, P0 ;  /* 0x0000000000ff7886 */ /* 0x000fe20000000000 */
[----:B------:R-:W-:-:S04]  /*2e10*/  @!P0 SHF.R.U32.HI R21, RZ, 0x2, R21 ;  /* 0x00000002ff158819 */ /* 0x000fc80000011615 */
[----:B------:R-:W-:Y:S01]  /*2e20*/  @!UP0 ULEA UR4, UR8, UR5, 0x18 ;  /* 0x0000000508048291 */ /* 0x000fe2000f8ec0ff */
[----:B------:R-:W-:-:S08]  /*2e30*/  @!P0 LOP3.LUT R21, R21, 0xf8, RZ, 0xc0, !PT ;  /* 0x000000f815158812 */ /* 0x000fd000078ec0ff */
[----:B------:R4:W-:Y:S03]  /*2e40*/  @!P0 STS.64 [R21+UR4+0x10], R14 ;  /* 0x0000100e15008988 */ /* 0x0009e60008000a04 */
.L_x_702:
[----:B------:R-:W-:Y:S05]  /*2e50*/  BSYNC.RECONVERGENT B0 ;  /* 0x0000000000007941 */ /* 0x000fea0003800200 */
.L_x_701:
[----:B------:R-:W-:Y:S06]  /*2e60*/  BAR.SYNC.DEFER_BLOCKING 0x0 ;  /* 0x0000000000007b1d */ /* 0x000fec0000010000 */
[----:B------:R-:W-:Y:S04]  /*2e70*/  BSSY.RECONVERGENT B0, `(.L_x_703) ;  /* 0x000001f000007945 */ /* 0x000fe80003800200 */
[----:B------:R-:W-:Y:S05]  /*2e80*/  @P1 BRA `(.L_x_704) ;  /* 0x0000000000741947 */ /* 0x000fea0003800000 */
[----:B------:R-:W-:-:S09]  /*2e90*/  ULEA UR4, UR8, UR5, 0x18 ;  /* 0x0000000508047291 */ /* 0x000fd2000f8ec0ff */
[----:B---3--:R-:W3:Y:S04]  /*2ea0*/  LDS.64 R24, [UR4+0x18] ;  /* 0x00001804ff187984 */ /* 0x008ee80008000a00 */
[----:B--2-4-:R-:W2:Y:S04]  /*2eb0*/  LDS.128 R20, [UR4+0x20] ;  /* 0x00002004ff147984 */ /* 0x014ea80008000c00 */
[----:B------:R-:W4:Y:S01]  /*2ec0*/  LDS.128 R28, [UR4+0x30] ;  /* 0x00003004ff1c7984 */ /* 0x000f220008000c00 */
[----:B---3--:R-:W-:Y:S01]  /*2ed0*/  FADD.FTZ R27, R14, R24 ;  /* 0x000000180e1b7221 */ /* 0x008fe20000010000 */
[----:B-1----:R-:W-:-:S03]  /*2ee0*/  FADD.FTZ R14, R15, R25 ;  /* 0x000000190f0e7221 */ /* 0x002fc60000010000 */
[----:B--2---:R-:W-:Y:S01]  /*2ef0*/  FADD.FTZ R27, R27, R20 ;  /* 0x000000141b1b7221 */ /* 0x004fe20000010000 */
[----:B------:R-:W-:-:S03]  /*2f00*/  FADD.FTZ R14, R14, R21 ;  /* 0x000000150e0e7221 */ /* 0x000fc60000010000 */
[----:B------:R-:W-:Y:S01]  /*2f10*/  FADD.FTZ R15, R27, R22 ;  /* 0x000000161b0f7221 */ /* 0x000fe20000010000 */
[----:B------:R-:W-:Y:S01]  /*2f20*/  FADD.FTZ R14, R14, R23 ;  /* 0x000000170e0e7221 */ /* 0x000fe20000010000 */
[----:B------:R-:W1:Y:S02]  /*2f30*/  LDS.128 R24, [UR4+0x40] ;  /* 0x00004004ff187984 */ /* 0x000e640008000c00 */
[----:B----4-:R-:W-:Y:S01]  /*2f40*/  FADD.FTZ R15, R15, R28 ;  /* 0x0000001c0f0f7221 */ /* 0x010fe20000010000 */
[----:B------:R-:W-:Y:S01]  /*2f50*/  FADD.FTZ R14, R14, R29 ;  /* 0x0000001d0e0e7221 */ /* 0x000fe20000010000 */
[----:B------:R-:W2:Y:S02]  /*2f60*/  LDS.128 R20, [UR4+0x50] ;  /* 0x00005004ff147984 */ /* 0x000ea40008000c00 */
[----:B------:R-:W-:Y:S01]  /*2f70*/  FADD.FTZ R15, R15, R30 ;  /* 0x0000001e0f0f7221 */ /* 0x000fe20000010000 */
[----:B------:R-:W-:Y:S02]  /*2f80*/  FADD.FTZ R14, R14, R31 ;  /* 0x0000001f0e0e7221 */ /* 0x000fe40000010000 */
[----:B------:R-:W3:Y:S01]  /*2f90*/  LDS.128 R28, [UR4+0x60] ;  /* 0x00006004ff1c7984 */ /* 0x000ee20008000c00 */
        /* <DEDUP_REMOVED lines=11> */
[----:B------:R-:W-:-:S07]  /*3050*/  FADD.FTZ R15, R20, R31 ;  /* 0x0000001f140f7221 */ /* 0x000fce0000010000 */
.L_x_704:
[----:B------:R-:W-:Y:S05]  /*3060*/  BSYNC.RECONVERGENT B0 ;  /* 0x0000000000007941 */ /* 0x000fea0003800200 */
.L_x_703:
[----:B------:R-:W-:Y:S06]  /*3070*/  BAR.SYNC.DEFER_BLOCKING 0x0 ;  /* 0x0000000000007b1d */ /* 0x000fec0000010000 */
[----:B------:R-:W-:Y:S04]  /*3080*/  BSSY.RECONVERGENT B0, `(.L_x_705) ;  /* 0x000009d000007945 */ /* 0x000fe80003800200 */
[----:B------:R-:W-:Y:S05]  /*3090*/  @P3 BRA `(.L_x_706) ;  /* 0x00000008006c3947 */ /* 0x000fea0003800000 */
[----:B--2-4-:R-:W2:Y:S04]  /*30a0*/  LDS.128 R20, [R3+0xc0] ;  /* 0x0000c00003147984 */ /* 0x014ea80000000c00 */
[----:B---3--:R-:W3:Y:S04]  /*30b0*/  LDS.128 R24, [R3+0x180] ;  /* 0x0001800003187984 */ /* 0x008ee80000000c00 */
[----:B------:R-:W4:Y:S01]  /*30c0*/  LDS.128 R28, [R3+0x240] ;  /* 0x00024000031c7984 */ /* 0x000f220000000c00 */
[----:B--2---:R-:W-:Y:S01]  /*30d0*/  FADD.FTZ R20, R16, R20 ;  /* 0x0000001410147221 */ /* 0x004fe20000010000 */
[----:B------:R-:W-:Y:S01]  /*30e0*/  FADD.FTZ R16, R17, R21 ;  /* 0x0000001511107221 */ /* 0x000fe20000010000 */
[----:B------:R-:W-:Y:S01]  /*30f0*/  FADD.FTZ R17, R18, R22 ;  /* 0x0000001612117221 */ /* 0x000fe20000010000 */
[----:B------:R-:W-:Y:S01]  /*3100*/  FADD.FTZ R18, R19, R23 ;  /* 0x0000001713127221 */ /* 0x000fe20000010000 */
[----:B---3--:R-:W-:Y:S01]  /*3110*/  FADD.FTZ R19, R20, R24 ;  /* 0x0000001814137221 */ /* 0x008fe20000010000 */
[----:B------:R-:W-:Y:S01]  /*3120*/  FADD.FTZ R16, R16, R25 ;  /* 0x0000001910107221 */ /* 0x000fe20000010000 */
[----:B------:R-:W-:Y:S01]  /*3130*/  FADD.FTZ R17, R17, R26 ;  /* 0x0000001a11117221 */ /* 0x000fe20000010000 */
[----:B------:R-:W2:Y:S01]  /*3140*/  LDS.128 R20, [R3+0x300] ;  /* 0x0003000003147984 */ /* 0x000ea20000000c00 */
[----:B------:R-:W-:Y:S01]  /*3150*/  FADD.FTZ R24, R18, R27 ;  /* 0x0000001b12187221 */ /* 0x000fe20000010000 */
[----:B----4-:R-:W-:Y:S01]  /*3160*/  FADD.FTZ R25, R19, R28 ;  /* 0x0000001c13197221 */ /* 0x010fe20000010000 */
[----:B------:R-:W-:Y:S01]  /*3170*/  FADD.FTZ R26, R16, R29 ;  /* 0x0000001d101a7221 */ /* 0x000fe20000010000 */
[----:B------:R-:W-:Y:S01]  /*3180*/  FADD.FTZ R27, R17, R30 ;  /* 0x0000001e111b7221 */ /* 0x000fe20000010000 */
[----:B------:R-:W-:Y:S01]  /*3190*/  FADD.FTZ R24, R24, R31 ;  /* 0x0000001f18187221 */ /* 0x000fe20000010000 */
[----:B------:R-:W3:Y:S01]  /*31a0*/  LDS.128 R16, [R3+0x3c0] ;  /* 0x0003c00003107984 */ /* 0x000ee20000000c00 */
        /* <DEDUP_REMOVED lines=8> */
[----:B------:R-:W-:-:S03]  /*3230*/  FADD.FTZ R28, R28, R19 ;  /* 0x000000131c1c7221 */ /* 0x000fc60000010000 */
[----:B------:R-:W3:Y:S01]  /*3240*/  LDS.128 R20, [R3+0x540] ;  /* 0x0005400003147984 */ /* 0x000ee20000000c00 */
        /* <DEDUP_REMOVED lines=127> */
[----:B------:R-:W-:-:S07]  /*3a40*/  FADD.FTZ R19, R28, R23 ;  /* 0x000000171c137221 */ /* 0x000fce0000010000 */
.L_x_706:
[----:B------:R-:W-:Y:S05]  /*3a50*/  BSYNC.RECONVERGENT B0 ;  /* 0x0000000000007941 */ /* 0x000fea0003800200 */
.L_x_705:
[----:B------:R-:W-:Y:S04]  /*3a60*/  BSSY.RECONVERGENT B0, `(.L_x_707) ;  /* 0x000001c000007945 */ /* 0x000fe80003800200 */
[----:B------:R-:W-:Y:S05]  /*3a70*/  @P3 BRA `(.L_x_708) ;  /* 0x0000000000683947 */ /* 0x000fea0003800000 */
[----:B------:R-:W4:Y:S08]  /*3a80*/  LDC.64 R26, c[0x0][0x3f8] ;  /* 0x0000fe00ff1a7b82 */ /* 0x000f300000000a00 */
[----:B---3--:R-:W3:Y:S01]  /*3a90*/  LDC.64 R24, c[0x0][0x3d8] ;  /* 0x0000f600ff187b82 */ /* 0x008ee20000000a00 */
[----:B----4-:R-:W-:Y:S01]  /*3aa0*/  IMAD.WIDE.U32 R20, R26, 0x3, RZ ;  /* 0x000000031a147825 */ /* 0x010fe200078e00ff */
[----:B------:R-:W-:-:S04]  /*3ab0*/  LEA R3, R27, R27, 0x1 ;  /* 0x0000001b1b037211 */ /* 0x000fc800078e08ff */
[----:B------:R-:W-:Y:S01]  /*3ac0*/  IADD3 R3, PT, PT, R21, R3, RZ ;  /* 0x0000000315037210 */ /* 0x000fe20007ffe0ff */
[----:B---3--:R-:W-:-:S03]  /*3ad0*/  IMAD.WIDE R24, R9, 0x4, R24 ;  /* 0x0000000409187825 */ /* 0x008fc600078e0218 */
[----:B------:R-:W-:-:S04]  /*3ae0*/  LEA.HI R21, P0, R3, R20, RZ, 0x1 ;  /* 0x0000001403157211 */ /* 0x000fc800078108ff */
[----:B------:R-:W-:Y:S01]  /*3af0*/  IADD3.X R22, PT, PT, RZ, R3, RZ, P0, !PT ;  /* 0x00000003ff167210 */ /* 0x000fe200007fe4ff */
[----:B------:R3:W-:Y:S01]  /*3b00*/  REDG.E.ADD.F32.FTZ.RN.STRONG.GPU desc[UR6][R24.64], R16 ;  /* 0x00000010180079a6 */ /* 0x0007e2000c12f306 */
[----:B------:R-:W-:Y:S02]  /*3b10*/  LEA.HI R20, P0, R27, R26, RZ, 0x1 ;  /* 0x0000001a1b147211 */ /* 0x000fe400078108ff */
[C---:B------:R-:W-:Y:S02]  /*3b20*/  SHF.L.U64.HI R3, R21.reuse, 0x1, R22 ;  /* 0x0000000115037819 */ /* 0x040fe40000010216 */
[----:B--2---:R-:W-:Y:S02]  /*3b30*/  SHF.L.U32 R23, R21, 0x1, RZ ;  /* 0x0000000115177819 */ /* 0x004fe400000006ff */
[----:B------:R-:W-:Y:S02]  /*3b40*/  IADD3.X R9, PT, PT, RZ, R27, RZ, P0, !PT ;  /* 0x0000001bff097210 */ /* 0x000fe400007fe4ff */
[----:B------:R-:W-:-:S02]  /*3b50*/  SHF.L.U32 R21, R20, 0x1, RZ ;  /* 0x0000000114157819 */ /* 0x000fc400000006ff */
[----:B------:R-:W-:Y:S02]  /*3b60*/  SHF.L.U64.HI R9, R20, 0x1, R9 ;  /* 0x0000000114097819 */ /* 0x000fe40000010209 */
[----:B------:R-:W-:Y:S02]  /*3b70*/  LOP3.LUT R21, R21, 0xfffffffc, RZ, 0xc0, !PT ;  /* 0xfffffffc15157812 */ /* 0x000fe400078ec0ff */
[----:B------:R-:W-:Y:S02]  /*3b80*/  LEA R20, P2, R26, R24, 0x2 ;  /* 0x000000181a147211 */ /* 0x000fe400078410ff */
[----:B------:R-:W-:Y:S02]  /*3b90*/  LOP3.LUT R23, R23, 0xfffffffc, RZ, 0xc0, !PT ;  /* 0xfffffffc17177812 */ /* 0x000fe400078ec0ff */
[----:B------:R-:W-:Y:S02]  /*3ba0*/  IADD3 R22, P0, PT, R24, R21, RZ ;  /* 0x0000001518167210 */ /* 0x000fe40007f1e0ff */
[----:B------:R-:W-:-:S02]  /*3bb0*/  LEA.HI.X R21, R26, R25, R27, 0x2, P2 ;  /* 0x000000191a157211 */ /* 0x000fc400010f141b */
[----:B------:R-:W-:Y:S02]  /*3bc0*/  IADD3 R26, P2, PT, R24, R23, RZ ;  /* 0x00000017181a7210 */ /* 0x000fe40007f5e0ff */
[C---:B------:R-:W-:Y:S02]  /*3bd0*/  IADD3.X R23, PT, PT, R25.reuse, R9, RZ, P0, !PT ;  /* 0x0000000919177210 */ /* 0x040fe400007fe4ff */
[----:B------:R-:W-:-:S03]  /*3be0*/  IADD3.X R27, PT, PT, R25, R3, RZ, P2, !PT ;  /* 0x00000003191b7210 */ /* 0x000fc600017fe4ff */
[----:B------:R3:W-:Y:S04]  /*3bf0*/  REDG.E.ADD.F32.FTZ.RN.STRONG.GPU desc[UR6][R22.64], R17 ;  /* 0x00000011160079a6 */ /* 0x0007e8000c12f306 */
[----:B------:R3:W-:Y:S04]  /*3c00*/  REDG.E.ADD.F32.FTZ.RN.STRONG.GPU desc[UR6][R20.64], R18 ;  /* 0x00000012140079a6 */ /* 0x0007e8000c12f306 */
[----:B------:R3:W-:Y:S02]  /*3c10*/  REDG.E.ADD.F32.FTZ.RN.STRONG.GPU desc[UR6][R26.64], R19 ;  /* 0x000000131a0079a6 */ /* 0x0007e4000c12f306 */
.L_x_708:
[----:B------:R-:W-:Y:S05]  /*3c20*/  BSYNC.RECONVERGENT B0 ;  /* 0x0000000000007941 */ /* 0x000fea0003800200 */
.L_x_707:
[----:B------:R-:W5:Y:S02]  /*3c30*/  LDCU UR4, c[0x0][0x370] ;  /* 0x00006e00ff0477ac */ /* 0x000f640008000800 */
[----:B-----5:R-:W-:-:S09]  /*3c40*/  UISETP.GE.U32.AND UP0, UPT, UR4, 0x2, UPT ;  /* 0x000000020400788c */ /* 0x020fd2000bf06070 */
[----:B------:R-:W-:Y:S05]  /*3c50*/  BRA.U !UP0, `(.L_x_709) ;  /* 0x0000000908bc7547 */ /* 0x000fea000b800000 */
[----:B------:R-:W5:Y:S01]  /*3c60*/  LDC R9, c[0x0][0x370] ;  /* 0x0000dc00ff097b82 */ /* 0x000f620000000800 */
[----:B------:R-:W1:Y:S01]  /*3c70*/  S2R R30, SR_CTAID.Y ;  /* 0x00000000001e7919 */ /* 0x000e620000002600 */
[----:B------:R-:W-:-:S05]  /*3c80*/  LOP3.LUT R3, R51, 0x1, RZ, 0xc0, !PT ;  /* 0x0000000133037812 */ /* 0x000fca00078ec0ff */
[----:B0--3--:R-:W-:Y:S01]  /*3c90*/  IMAD R18, R3, R2, RZ ;  /* 0x0000000203127224 */ /* 0x009fe200078e02ff */
[----:B------:R-:W0:Y:S03]  /*3ca0*/  LDC.64 R26, c[0x0][0x3d0] ;  /* 0x0000f400ff1a7b82 */ /* 0x000e260000000a00 */
[----:B-----5:R-:W-:-:S05]  /*3cb0*/  IMAD R3, R18, R9, RZ ;  /* 0x0000000912037224 */ /* 0x020fca00078e02ff */
[----:B------:R-:W-:-:S05]  /*3cc0*/  SHF.L.U32 R3, R3, 0x1, RZ ;  /* 0x0000000103037819 */ /* 0x000fca00000006ff */
[----:B0-----:R-:W-:Y:S01]  /*3cd0*/  IMAD.WIDE R26, R3, 0x4, R26 ;  /* 0x00000004031a7825 */ /* 0x001fe200078e021a */
[----:B-1----:R-:W-:Y:S06]  /*3ce0*/  @P1 BRA `(.L_x_710) ;  /* 0x0000000000541947 */ /* 0x002fec0003800000 */
[----:B------:R-:W0:Y:S01]  /*3cf0*/  LDC.64 R16, c[0x0][0x3c8] ;  /* 0x0000f200ff107b82 */ /* 0x000e220000000a00 */
[----:B------:R-:W-:Y:S01]  /*3d00*/  IADD3 R3, PT, PT, R18, R30, RZ ;  /* 0x0000001e12037210 */ /* 0x000fe20007ffe0ff */
[----:B------:R-:W-:Y:S01]  /*3d10*/  IMAD R19, R50, R2, R30 ;  /* 0x0000000232137224 */ /* 0x000fe200078e021e */
[----:B------:R-:W-:-:S03]  /*3d20*/  LOP3.LUT P0, R9, R51, 0x2, RZ, 0xc0, !PT ;  /* 0x0000000233097812 */ /* 0x000fc6000780c0ff */
[----:B------:R-:W-:Y:S01]  /*3d30*/  IMAD.WIDE.U32 R18, R19, 0x8, R26 ;  /* 0x0000000813127825 */ /* 0x000fe200078e001a */
[----:B------:R-:W-:-:S04]  /*3d40*/  IADD3 R9, PT, PT, -R9, 0x1, RZ ;  /* 0x0000000109097810 */ /* 0x000fc80007ffe1ff */
[----:B------:R1:W-:Y:S01]  /*3d50*/  STG.E.64 desc[UR6][R18.64], R14 ;  /* 0x0000000e12007986 */ /* 0x0003e2000c101b06 */
[----:B0-----:R-:W-:Y:S02]  /*3d60*/  IMAD.WIDE.U32 R16, R3, 0x4, R16 ;  /* 0x0000000403107825 */ /* 0x001fe400078e0010 */
[----:B------:R-:W0:Y:S01]  /*3d70*/  LDC R3, c[0x0][0x370] ;  /* 0x0000dc00ff037b82 */ /* 0x000e220000000800 */
[----:B------:R-:W-:Y:S06]  /*3d80*/  MEMBAR.ALL.GPU ;  /* 0x0000000000007992 */ /* 0x000fec000000a000 */
[----:B------:R-:W-:-:S00]  /*3d90*/  ERRBAR ;  /* 0x00000000000079ab */ /* 0x000fc00000000000 */
[----:B------:R-:W-:Y:S06]  /*3da0*/  CGAERRBAR ;  /* 0x00000000000075ab */ /* 0x000fec0000000000 */
[----:B------:R1:W-:Y:S01]  /*3db0*/  REDG.E.ADD.S32.STRONG.GPU desc[UR6][R16.64], R9 ;  /* 0x000000091000798e */ /* 0x0003e2000c12e306 */
[----:B0-----:R-:W-:-:S04]  /*3dc0*/  SEL R20, R3, RZ, !P0 ;  /* 0x000000ff03147207 */ /* 0x001fc80004000000 */
[----:B------:R-:W-:-:S13]  /*3dd0*/  ISETP.NE.AND P0, PT, R20, -0x1, PT ;  /* 0xffffffff1400780c */ /* 0x000fda0003f05270 */
[----:B-1----:R-:W-:Y:S05]  /*3de0*/  @!P0 BRA `(.L_x_710) ;  /* 0x0000000000148947 */ /* 0x002fea0003800000 */
.L_x_711:
[----:B------:R-:W3:Y:S04]  /*3df0*/  LDG.E.STRONG.GPU R3, desc[UR6][R16.64] ;  /* 0x0000000610037981 */ /* 0x000ee8000c1ef900 */
[----:B---3--:R-:W-:Y:S01]  /*3e00*/  CCTL.IVALL ;  /* 0x00000000ff00798f */ /* 0x008fe20002000000 */
[----:B------:R-:W-:Y:S05]  /*3e10*/  YIELD ;  /* 0x0000000000007946 */ /* 0x000fea0003800000 */
[----:B------:R-:W-:-:S13]  /*3e20*/  ISETP.NE.AND P0, PT, R3, R20, PT ;  /* 0x000000140300720c */ /* 0x000fda0003f05270 */
[----:B------:R-:W-:Y:S05]  /*3e30*/  @P0 BRA `(.L_x_711) ;  /* 0xfffffffc00ec0947 */ /* 0x000fea000383ffff */
.L_x_710:
[----:B------:R-:W0:Y:S01]  /*3e40*/  LDC R3, c[0x0][0x370] ;  /* 0x0000dc00ff037b82 */ /* 0x000e220000000800 */
[----:B------:R-:W-:Y:S05]  /*3e50*/  WARPSYNC.ALL ;  /* 0x0000000000007948 */ /* 0x000fea0003800000 */
[----:B0-----:R-:W-:Y:S02]  /*3e60*/  ISETP.GE.U32.AND P0, PT, R3, 0x8, PT ;  /* 0x000000080300780c */ /* 0x001fe40003f06070 */
[----:B------:R-:W-:Y:S01]  /*3e70*/  BAR.SYNC.DEFER_BLOCKING 0x0 ;  /* 0x0000000000007b1d */ /* 0x000fe20000010000 */
[----:B------:R-:W-:-:S10]  /*3e80*/  HFMA2 R3, -RZ, RZ, 0, 0 ;  /* 0x00000000ff037431 */ /* 0x000fd400000001ff */
[----:B------:R-:W-:Y:S05]  /*3e90*/  @!P0 BRA `(.L_x_712) ;  /* 0x0000000400208947 */ /* 0x000fea0003800000 */
[CC--:B------:R-:W-:Y:S01]  /*3ea0*/  LEA R20, R2.reuse, R30.reuse, 0x1 ;  /* 0x0000001e02147211 */ /* 0x0c0fe200078e08ff */
[C-C-:B------:R-:W-:Y:S01]  /*3eb0*/  IMAD R3, R2.reuse, 0x3, R30.reuse ;  /* 0x0000000302037824 */ /* 0x140fe200078e021e */
[C---:B------:R-:W-:Y:S01]  /*3ec0*/  LEA R9, R2.reuse, R30, 0x2 ;  /* 0x0000001e02097211 */ /* 0x040fe200078e10ff */
[--C-:B------:R-:W-:Y:S01]  /*3ed0*/  IMAD R17, R2, 0x7, R30.reuse ;  /* 0x0000000702117824 */ /* 0x100fe200078e021e */
[----:B------:R-:W-:Y:S01]  /*3ee0*/  IADD3 R22, PT, PT, R30, R2, RZ ;  /* 0x000000021e167210 */ /* 0x000fe20007ffe0ff */
[--C-:B------:R-:W-:Y:S01]  /*3ef0*/  IMAD R18, R2, 0x6, R30.reuse ;  /* 0x0000000602127824 */ /* 0x100fe200078e021e */
[----:B------:R-:W-:Y:S01]  /*3f00*/  IADD3 R16, PT, PT, -R50, RZ, RZ ;  /* 0x000000ff32107210 */ /* 0x000fe20007ffe1ff */
[----:B------:R-:W-:Y:S01]  /*3f10*/  IMAD R19, R2, 0x5, R30 ;  /* 0x0000000502137824 */ /* 0x000fe200078e021e */
[----:B----4-:R-:W-:Y:S01]  /*3f20*/  MOV R21, R30 ;  /* 0x0000001e00157202 */ /* 0x010fe20000000f00 */
[----:B------:R-:W-:-:S06]  /*3f30*/  UMOV UR4, URZ ;  /* 0x000000ff00047c82 */ /* 0x000fcc0008000000 */
.L_x_713:
[----:B------:R-:W-:Y:S01]  /*3f40*/  ISETP.EQ.OR P0, PT, R16, RZ, P1 ;  /* 0x000000ff1000720c */ /* 0x000fe20000f02670 */
[----:B------:R-:W-:-:S06]  /*3f50*/  UIADD3 UR5, UPT, UPT, UR4, 0x1, URZ ;  /* 0x0000000104057890 */ /* 0x000fcc000fffe0ff */
[----:B------:R-:W-:-:S06]  /*3f60*/  ISETP.EQ.OR P2, PT, R50, UR5, P1 ;  /* 0x0000000532007c0c */ /* 0x000fcc0008f42670 */
[----:B------:R-:W-:-:S06]  /*3f70*/  @!P0 IMAD.WIDE.U32 R28, R21, 0x8, R26 ;  /* 0x00000008151c8825 */ /* 0x000fcc00078e001a */
[----:B------:R-:W3:Y:S01]  /*3f80*/  @!P0 LDG.E.64 R28, desc[UR6][R28.64] ;  /* 0x000000061c1c8981 */ /* 0x000ee2000c1e1b00 */
[----:B------:R-:W-:-:S06]  /*3f90*/  @!P2 IMAD.WIDE.U32 R24, R22, 0x8, R26 ;  /* 0x000000081618a825 */ /* 0x000fcc00078e001a */
[----:B------:R-:W4:Y:S01]  /*3fa0*/  @!P2 LDG.E.64 R24, desc[UR6][R24.64] ;  /* 0x000000061818a981 */ /* 0x000f22000c1e1b00 */
[----:B------:R-:W-:-:S06]  /*3fb0*/  UIADD3 UR5, UPT, UPT, UR4, 0x2, URZ ;  /* 0x0000000204057890 */ /* 0x000fcc000fffe0ff */
[----:B------:R-:W-:Y:S01]  /*3fc0*/  ISETP.EQ.OR P3, PT, R50, UR5, P1 ;  /* 0x0000000532007c0c */ /* 0x000fe20008f62670 */
[----:B------:R-:W-:Y:S01]  /*3fd0*/  UIADD3 UR5, UPT, UPT, UR4, 0x3, URZ ;  /* 0x0000000304057890 */ /* 0x000fe2000fffe0ff */
[----:B---3--:R-:W-:Y:S01]  /*3fe0*/  @!P0 FADD.FTZ R14, R14, R28 ;  /* 0x0000001c0e0e8221 */ /* 0x008fe20000010000 */
[----:B------:R-:W-:-:S10]  /*3ff0*/  @!P0 FADD.FTZ R15, R15, R29 ;  /* 0x0000001d0f0f8221 */ /* 0x000fd40000010000 */
[----:B------:R-:W-:Y:S01]  /*4000*/  @!P3 IMAD.WIDE.U32 R28, R20, 0x8, R26 ;  /* 0x00000008141cb825 */ /* 0x000fe200078e001a */
[----:B------:R-:W-:-:S05]  /*4010*/  ISETP.EQ.OR P0, PT, R50, UR5, P1 ;  /* 0x0000000532007c0c */ /* 0x000fca0008f02670 */
[----:B------:R-:W3:Y:S01]  /*4020*/  @!P3 LDG.E.64 R28, desc[UR6][R28.64] ;  /* 0x000000061c1cb981 */ /* 0x000ee2000c1e1b00 */
[----:B----4-:R-:W-:Y:S01]  /*4030*/  @!P2 FADD.FTZ R14, R14, R24 ;  /* 0x000000180e0ea221 */ /* 0x010fe20000010000 */
[----:B------:R-:W-:-:S06]  /*4040*/  @!P2 FADD.FTZ R15, R15, R25 ;  /* 0x000000190f0fa221 */ /* 0x000fcc0000010000 */
        /* <DEDUP_REMOVED lines=26> */
[----:B--2---:R-:W0:Y:S01]  /*41f0*/  LDC R23, c[0x0][0x370] ;  /* 0x0000dc00ff177b82 */ /* 0x004e220000000800 */
[----:B------:R-:W-:Y:S01]  /*4200*/  UIADD3 UR4, UPT, UPT, UR4, 0x8, URZ ;  /* 0x0000000804047890 */ /* 0x000fe2000fffe0ff */
[----:B------:R-:W-:Y:S02]  /*4210*/  IADD3 R16, PT, PT, R16, 0x8, RZ ;  /* 0x0000000810107810 */ /* 0x000fe40007ffe0ff */
[C---:B------:R-:W-:Y:S02]  /*4220*/  LEA R21, R2.reuse, R21, 0x3 ;  /* 0x0000001502157211 */ /* 0x040fe400078e18ff */
[----:B0-----:R-:W-:Y:S02]  /*4230*/  LOP3.LUT R23, R23, 0x7ffffff8, RZ, 0xc0, !PT ;  /* 0x7ffffff817177812 */ /* 0x001fe400078ec0ff */
[C---:B------:R-:W-:Y:S02]  /*4240*/  LEA R22, R2.reuse, R22, 0x3 ;  /* 0x0000001602167211 */ /* 0x040fe400078e18ff */
[----:B------:R-:W-:-:S02]  /*4250*/  LEA R20, R2, R20, 0x3 ;  /* 0x0000001402147211 */ /* 0x000fc400078e18ff */
[C---:B------:R-:W-:Y:S02]  /*4260*/  LEA R3, R2.reuse, R3, 0x3 ;  /* 0x0000000302037211 */ /* 0x040fe400078e18ff */
[C---:B------:R-:W-:Y:S02]  /*4270*/  LEA R9, R2.reuse, R9, 0x3 ;  /* 0x0000000902097211 */ /* 0x040fe400078e18ff */
[C---:B------:R-:W-:Y:S02]  /*4280*/  LEA R19, R2.reuse, R19, 0x3 ;  /* 0x0000001302137211 */ /* 0x040fe400078e18ff */
[C---:B------:R-:W-:Y:S02]  /*4290*/  LEA R18, R2.reuse, R18, 0x3 ;  /* 0x0000001202127211 */ /* 0x040fe400078e18ff */
[----:B------:R-:W-:Y:S01]  /*42a0*/  LEA R17, R2, R17, 0x3 ;  /* 0x0000001102117211 */ /* 0x000fe200078e18ff */
[----:B---3--:R-:W-:Y:S01]  /*42b0*/  @!P0 FADD.FTZ R14, R14, R28 ;  /* 0x0000001c0e0e8221 */ /* 0x008fe20000010000 */
[----:B------:R-:W-:Y:S01]  /*42c0*/  @!P0 FADD.FTZ R15, R15, R29 ;  /* 0x0000001d0f0f8221 */ /* 0x000fe20000010000 */
[----:B------:R-:W-:-:S02]  /*42d0*/  ISETP.NE.AND P0, PT, R23, UR4, PT ;  /* 0x0000000417007c0c */ /* 0x000fc4000bf05270 */
[----:B----4-:R-:W-:Y:S01]  /*42e0*/  @!P2 FADD.FTZ R14, R14, R24 ;  /* 0x000000180e0ea221 */ /* 0x010fe20000010000 */
[----:B------:R-:W-:-:S10]  /*42f0*/  @!P2 FADD.FTZ R15, R15, R25 ;  /* 0x000000190f0fa221 */ /* 0x000fd40000010000 */
[----:B------:R-:W-:Y:S05]  /*4300*/  @P0 BRA `(.L_x_713) ;  /* 0xfffffffc000c0947 */ /* 0x000fea000383ffff */
[----:B------:R-:W-:-:S07]  /*4310*/  MOV R3, R23 ;  /* 0x0000001700037202 */ /* 0x000fce0000000f00 */
.L_x_712:
[----:B------:R-:W0:Y:S02]  /*4320*/  LDCU UR4, c[0x0][0x370] ;  /* 0x00006e00ff0477ac */ /* 0x000e240008000800 */
[----:B0-----:R-:W-:-:S09]  /*4330*/  ULOP3.LUT UP0, URZ, UR4, 0x7, URZ, 0xc0, !UPT ;  /* 0x0000000704ff7892 */ /* 0x001fd2000f80c0ff */
[----:B------:R-:W-:Y:S05]  /*4340*/  BRA.U !UP0, `(.L_x_709) ;  /* 0x0000000508007547 */ /* 0x000fea000b800000 */
[----:B------:R-:W0:Y:S01]  /*4350*/  LDCU UR4, c[0x0][0x370] ;  /* 0x00006e00ff0477ac */ /* 0x000e220008000800 */
[----:B------:R-:W1:Y:S01]  /*4360*/  LDCU UR5, c[0x0][0x370] ;  /* 0x00006e00ff0577ac */ /* 0x000e620008000800 */
[----:B0-----:R-:W-:-:S04]  /*4370*/  ULOP3.LUT UR4, UR4, 0x7, URZ, 0xc0, !UPT ;  /* 0x0000000704047892 */ /* 0x001fc8000f8ec0ff */
[----:B------:R-:W-:Y:S02]  /*4380*/  UIADD3 UR4, UPT, UPT, UR4, -0x1, URZ ;  /* 0xffffffff04047890 */ /* 0x000fe4000fffe0ff */
[----:B-1----:R-:W-:Y:S02]  /*4390*/  ULOP3.LUT UP1, UR5, UR5, 0x3, URZ, 0xc0, !UPT ;  /* 0x0000000305057892 */ /* 0x002fe4000f82c0ff */
[----:B------:R-:W-:-:S09]  /*43a0*/  UISETP.GE.U32.AND UP0, UPT, UR4, 0x3, UPT ;  /* 0x000000030400788c */ /* 0x000fd2000bf06070 */
[----:B------:R-:W-:Y:S05]  /*43b0*/  BRA.U !UP0, `(.L_x_714) ;  /* 0x0000000108707547 */ /* 0x000fea000b800000 */
[C---:B------:R-:W-:Y:S02]  /*43c0*/  IADD3 R19, PT, PT, R3.reuse, 0x1, RZ ;  /* 0x0000000103137810 */ /* 0x040fe40007ffe0ff */
[CC--:B------:R-:W-:Y:S02]  /*43d0*/  ISETP.EQ.OR P0, PT, R3.reuse, R50.reuse, P1 ;  /* 0x000000320300720c */ /* 0x0c0fe40000f02670 */
[----:B--2---:R-:W-:Y:S02]  /*43e0*/  IADD3 R23, PT, PT, R3, 0x2, RZ ;  /* 0x0000000203177810 */ /* 0x004fe40007ffe0ff */
[-C--:B------:R-:W-:Y:S02]  /*43f0*/  ISETP.EQ.OR P2, PT, R19, R50.reuse, P1 ;  /* 0x000000321300720c */ /* 0x080fe40000f42670 */
[----:B----4-:R-:W-:Y:S02]  /*4400*/  IADD3 R21, PT, PT, R3, 0x3, RZ ;  /* 0x0000000303157810 */ /* 0x010fe40007ffe0ff */
        /* <DEDUP_REMOVED lines=23> */
.L_x_714:
[----:B------:R-:W-:Y:S05]  /*4580*/  BRA.U !UP1, `(.L_x_709) ;  /* 0x0000000109707547 */ /* 0x000fea000b800000 */
[----:B------:R-:W0:Y:S01]  /*4590*/  LDC R9, c[0x0][0x370] ;  /* 0x0000dc00ff097b82 */ /* 0x000e220000000800 */
[----:B------:R-:W-:Y:S01]  /*45a0*/  UISETP.NE.AND UP0, UPT, UR5, 0x1, UPT ;  /* 0x000000010500788c */ /* 0x000fe2000bf05270 */
[----:B0-----:R-:W-:-:S08]  /*45b0*/  LOP3.LUT R9, R9, 0x1, RZ, 0xc0, !PT ;  /* 0x0000000109097812 */ /* 0x001fd000078ec0ff */
[----:B------:R-:W-:Y:S05]  /*45c0*/  BRA.U !UP0, `(.L_x_715) ;  /* 0x0000000108387547 */ /* 0x000fea000b800000 */
[C---:B------:R-:W-:Y:S02]  /*45d0*/  IADD3 R17, PT, PT, R3.reuse, 0x1, RZ ;  /* 0x0000000103117810 */ /* 0x040fe40007ffe0ff */
[-C--:B------:R-:W-:Y:S02]  /*45e0*/  ISETP.EQ.OR P2, PT, R3, R50.reuse, P1 ;  /* 0x000000320300720c */ /* 0x080fe40000f42670 */
[----:B------:R-:W-:-:S11]  /*45f0*/  ISETP.EQ.OR P0, PT, R17, R50, P1 ;  /* 0x000000321100720c */ /* 0x000fd60000f02670 */
[-CC-:B------:R-:W-:Y:S02]  /*4600*/  @!P2 IMAD R19, R3, R2.reuse, R30.reuse ;  /* 0x000000020313a224 */ /* 0x180fe400078e021e */
[----:B------:R-:W-:Y:S02]  /*4610*/  @!P0 IMAD R17, R17, R2, R30 ;  /* 0x0000000211118224 */ /* 0x000fe400078e021e */
[----:B------:R-:W-:-:S04]  /*4620*/  @!P2 IMAD.WIDE.U32 R18, R19, 0x8, R26 ;  /* 0x000000081312a825 */ /* 0x000fc800078e001a */
[----:B------:R-:W-:Y:S02]  /*4630*/  @!P0 IMAD.WIDE.U32 R16, R17, 0x8, R26 ;  /* 0x0000000811108825 */ /* 0x000fe400078e001a */
[----:B------:R-:W4:Y:S04]  /*4640*/  @!P2 LDG.E.64 R18, desc[UR6][R18.64] ;  /* 0x000000061212a981 */ /* 0x000f28000c1e1b00 */
[----:B------:R-:W3:Y:S01]  /*4650*/  @!P0 LDG.E.64 R16, desc[UR6][R16.64] ;  /* 0x0000000610108981 */ /* 0x000ee2000c1e1b00 */
[----:B------:R-:W-:Y:S01]  /*4660*/  IADD3 R3, PT, PT, R3, 0x2, RZ ;  /* 0x0000000203037810 */ /* 0x000fe20007ffe0ff */
[----:B----4-:R-:W-:Y:S01]  /*4670*/  @!P2 FADD.FTZ R14, R14, R18 ;  /* 0x000000120e0ea221 */ /* 0x010fe20000010000 */
[----:B------:R-:W-:-:S03]  /*4680*/  @!P2 FADD.FTZ R15, R15, R19 ;  /* 0x000000130f0fa221 */ /* 0x000fc60000010000 */
[----:B---3--:R-:W-:Y:S01]  /*4690*/  @!P0 FADD.FTZ R14, R14, R16 ;  /* 0x000000100e0e8221 */ /* 0x008fe20000010000 */
[----:B------:R-:W-:-:S07]  /*46a0*/  @!P0 FADD.FTZ R15, R15, R17 ;  /* 0x000000110f0f8221 */ /* 0x000fce0000010000 */
.L_x_715:
[----:B------:R-:W-:Y:S01]  /*46b0*/  ISETP.EQ.OR P0, PT, R3, R50, P1 ;  /* 0x000000320300720c */ /* 0x000fe20000f02670 */
[----:B------:R-:W-:Y:S03]  /*46c0*/  BSSY.RECONVERGENT B0, `(.L_x_709) ;  /* 0x0000008000007945 */ /* 0x000fe60003800200 */
[----:B------:R-:W-:-:S13]  /*46d0*/  ISETP.NE.U32.OR P0, PT, R9, 0x1, P0 ;  /* 0x000000010900780c */ /* 0x000fda0000705470 */
[----:B------:R-:W-:Y:S05]  /*46e0*/  @P0 BRA `(.L_x_716) ;  /* 0x0000000000140947 */ /* 0x000fea0003800000 */
[----:B------:R-:W-:-:S04]  /*46f0*/  IMAD R3, R2, R3, R30 ;  /* 0x0000000302037224 */ /* 0x000fc800078e021e */
[----:B------:R-:W-:-:S06]  /*4700*/  IMAD.WIDE.U32 R26, R3, 0x8, R26 ;  /* 0x00000008031a7825 */ /* 0x000fcc00078e001a */
[----:B------:R-:W4:Y:S02]  /*4710*/  LDG.E.64 R26, desc[UR6][R26.64] ;  /* 0x000000061a1a7981 */ /* 0x000f24000c1e1b00 */
[----:B----4-:R-:W-:Y:S01]  /*4720*/  FADD.FTZ R14, R14, R26 ;  /* 0x0000001a0e0e7221 */ /* 0x010fe20000010000 */
[----:B------:R-:W-:-:S07]  /*4730*/  FADD.FTZ R15, R15, R27 ;  /* 0x0000001b0f0f7221 */ /* 0x000fce0000010000 */
.L_x_716:
[----:B------:R-:W-:Y:S05]  /*4740*/  BSYNC.RECONVERGENT B0 ;  /* 0x0000000000007941 */ /* 0x000fea0003800200 */
.L_x_709:
[----:B------:R-:W5:Y:S01]  /*4750*/  S2UR UR5, SR_CgaCtaId ;  /* 0x00000000000579c3 */ /* 0x000f620000008800 */
[----:B------:R-:W-:Y:S01]  /*4760*/  UMOV UR4, 0x400 ;  /* 0x0000040000047882 */ /* 0x000fe20000000000 */
[--C-:B------:R-:W-:Y:S02]  /*4770*/  HADD2.F32 R3, -RZ, R47.reuse.H0_H0 ;  /* 0x2000002fff037230 */ /* 0x100fe40000004100 */
[----:B------:R-:W-:Y:S02]  /*4780*/  HADD2.F32 R47, -RZ, R47.H1_H1 ;  /* 0x3000002fff2f7230 */ /* 0x000fe40000004100 */
[--C-:B------:R-:W-:Y:S02]  /*4790*/  HADD2.F32 R9, -RZ, R39.reuse.H0_H0 ;  /* 0x20000027ff097230 */ /* 0x100fe40000004100 */
[C---:B------:R-:W-:Y:S01]  /*47a0*/  FADD.FTZ R3, -R8.reuse, R3 ;  /* 0x0000000308037221 */ /* 0x040fe20000010100 */
[----:B---3--:R-:W-:Y:S02]  /*47b0*/  HADD2.F32 R16, -RZ, R39.H1_H1 ;  /* 0x30000027ff107230 */ /* 0x008fe40000004100 */
[----:B------:R-:W-:Y:S01]  /*47c0*/  FADD.FTZ R25, -R8, R47 ;  /* 0x0000002f08197221 */ /* 0x000fe20000010100 */
[----:B------:R-:W-:-:S02]  /*47d0*/  HADD2.F32 R31, -RZ, R46.H0_H0 ;  /* 0x2000002eff1f7230 */ /* 0x000fc40000004100 */
[-C--:B------:R-:W-:Y:S01]  /*47e0*/  FMUL.FTZ R17, R3, R0.reuse ;  /* 0x0000000003117220 */ /* 0x080fe20000410000 */
[----:B------:R-:W-:Y:S02]  /*47f0*/  HADD2.F32 R46, -RZ, R46.H1_H1 ;  /* 0x3000002eff2e7230 */ /* 0x000fe40000004100 */
[----:B------:R-:W-:Y:S01]  /*4800*/  FMUL.FTZ R30, R25, R0 ;  /* 0x00000000191e7220 */ /* 0x000fe20000410000 */
[--C-:B------:R-:W-:Y:S02]  /*4810*/  HADD2.F32 R39, -RZ, R45.reuse.H0_H0 ;  /* 0x2000002dff277230 */ /* 0x100fe40000004100 */
[----:B------:R-:W-:Y:S02]  /*4820*/  HADD2.F32 R18, -RZ, R45.H1_H1 ;  /* 0x3000002dff127230 */ /* 0x000fe40000004100 */
[--C-:B--2---:R-:W-:Y:S02]  /*4830*/  HADD2.F32 R23, -RZ, R44.reuse.H0_H0 ;  /* 0x2000002cff177230 */ /* 0x104fe40000004100 */
[----:B------:R-:W-:-:S02]  /*4840*/  HADD2.F32 R22, -RZ, R44.H1_H1 ;  /* 0x3000002cff167230 */ /* 0x000fc40000004100 */
[--C-:B----4-:R-:W-:Y:S01]  /*4850*/  HADD2.F32 R21, -RZ, R43.reuse.H0_H0 ;  /* 0x2000002bff157230 */ /* 0x110fe20000004100 */
[----:B-----5:R-:W-:Y:S01]  /*4860*/  ULEA UR4, UR5, UR4, 0x18 ;  /* 0x0000000405047291 */ /* 0x020fe2000f8ec0ff */
[----:B------:R-:W-:Y:S01]  /*4870*/  HADD2.F32 R47, -RZ, R43.H1_H1 ;  /* 0x3000002bff2f7230 */ /* 0x000fe20000004100 */
[----:B------:R-:W2:Y:S01]  /*4880*/  LDCU.U8 UR5, c[0x0][0x414] ;  /* 0x00008280ff0577ac */ /* 0x000ea20008000000 */
[----:B------:R-:W-:-:S06]  /*4890*/  HADD2.F32 R19, -RZ, R42.H0_H0 ;  /* 0x2000002aff137230 */ /* 0x000fcc0000004100 */
[----:B------:R-:W-:Y:S01]  /*48a0*/  @!P1 STS.64 [UR4+0x78], R14 ;  /* 0x0000780eff009988 */ /* 0x000fe20008000a04 */
[----:B------:R-:W-:Y:S01]  /*48b0*/  BAR.SYNC.DEFER_BLOCKING 0x0 ;  /* 0x0000000000007b1d */ /* 0x000fe20000010000 */
[----:B--2---:R-:W-:-:S05]  /*48c0*/  UISETP.NE.AND UP0, UPT, UR5, URZ, UPT ;  /* 0x000000ff0500728c */ /* 0x004fca000bf05270 */
[----:B-1----:R-:W1:Y:S01]  /*48d0*/  LDS.64 R14, [UR4+0x78] ;  /* 0x00007804ff0e7984 */ /* 0x002e620008000a00 */
[----:B------:R-:W1:Y:S02]  /*48e0*/  LDCU UR4, c[0x0][0x42c] ;  /* 0x00008580ff0477ac */ /* 0x000e640008000800 */
[----:B-1----:R-:W-:Y:S01]  /*48f0*/  FMUL.FTZ R14, R14, UR4 ;  /* 0x000000040e0e7c20 */ /* 0x002fe20008410000 */
[----:B------:R-:W-:Y:S01]  /*4900*/  FMUL.FTZ R15, R15, UR4 ;  /* 0x000000040f0f7c20 */ /* 0x000fe20008410000 */
        /* <DEDUP_REMOVED lines=11> */
[----:B-1----:R-:W-:Y:S01]  /*49c0*/  FMUL.FTZ R9, R9, R26 ;  /* 0x0000001a09097220 */ /* 0x002fe20000410000 */
[----:B------:R-:W-:-:S04]  /*49d0*/  FADD.FTZ R43, -R26, 1 ;  /* 0x3f8000001a2b7421 */ /* 0x000fc80000010100 */
[----:B------:R-:W-:Y:S01]  /*49e0*/  FFMA.FTZ R20, R20, R43, 1 ;  /* 0x3f80000014147423 */ /* 0x000fe2000001002b */
[----:B--2---:R-:W-:Y:S01]  /*49f0*/  FADD.FTZ R26, -R29, 1 ;  /* 0x3f8000001d1a7421 */ /* 0x004fe20000010100 */
[----:B------:R-:W-:Y:S02]  /*4a00*/  FMUL.FTZ R16, R16, R29 ;  /* 0x0000001d10107220 */ /* 0x000fe40000410000 */
[----:B------:R-:W-:Y:S01]  /*4a10*/  FMUL.FTZ R9, R9, R20 ;  /* 0x0000001409097220 */ /* 0x000fe20000410000 */
[----:B------:R-:W-:-:S04]  /*4a20*/  FFMA.FTZ R3, R3, R26, 1 ;  /* 0x3f80000003037423 */ /* 0x000fc8000001001a */
[----:B------:R-:W-:-:S07]  /*4a30*/  FMUL.FTZ R16, R16, R3 ;  /* 0x0000000310107220 */ /* 0x000fce0000410000 */
.L_x_717:
[----:B------:R-:W1:Y:S01]  /*4a40*/  LDCU UR4, c[0x0][0x41c] ;  /* 0x00008380ff0477ac */ /* 0x000e620008000800 */
[----:B------:R-:W-:Y:S02]  /*4a50*/  HADD2.F32 R45, -RZ, R42.H1_H1 ;  /* 0x3000002aff2d7230 */ /* 0x000fe40000004100 */
[C---:B------:R-:W-:Y:S01]  /*4a60*/  FADD.FTZ R43, -R8.reuse, R31 ;  /* 0x0000001f082b7221 */ /* 0x040fe20000010100 */
[--C-:B------:R-:W-:Y:S01]  /*4a70*/  HADD2.F32 R3, -RZ, R41.reuse.H0_H0 ;  /* 0x20000029ff037230 */ /* 0x100fe20000004100 */
[----:B------:R-:W2:Y:S01]  /*4a80*/  LDCU.64 UR8, c[0x0][0x400] ;  /* 0x00008000ff0877ac */ /* 0x000ea20008000a00 */
[----:B------:R-:W-:Y:S02]  /*4a90*/  HADD2.F32 R25, -RZ, R41.H1_H1 ;  /* 0x30000029ff197230 */ /* 0x000fe40000004100 */
[C---:B------:R-:W-:Y:S01]  /*4aa0*/  FADD.FTZ R41, -R8.reuse, R18 ;  /* 0x0000001208297221 */ /* 0x040fe20000010100 */
[--C-:B------:R-:W-:Y:S02]  /*4ab0*/  HADD2.F32 R27, -RZ, R40.reuse.H0_H0 ;  /* 0x20000028ff1b7230 */ /* 0x100fe40000004100 */
[----:B------:R-:W-:Y:S01]  /*4ac0*/  FADD.FTZ R31, -R8, R46 ;  /* 0x0000002e081f7221 */ /* 0x000fe20000010100 */
[----:B------:R-:W-:-:S02]  /*4ad0*/  HADD2.F32 R29, -RZ, R40.H1_H1 ;  /* 0x30000028ff1d7230 */ /* 0x000fc40000004100 */
[C---:B------:R-:W-:Y:S01]  /*4ae0*/  FADD.FTZ R39, -R8.reuse, R39 ;  /* 0x0000002708277221 */ /* 0x040fe20000010100 */
[C---:B------:R-:W-:Y:S01]  /*4af0*/  FADD.FTZ R23, -R8.reuse, R23 ;  /* 0x0000001708177221 */ /* 0x040fe20000010100 */
[C---:B------:R-:W-:Y:S01]  /*4b00*/  FADD.FTZ R22, -R8.reuse, R22 ;  /* 0x0000001608167221 */ /* 0x040fe20000010100 */
[C---:B------:R-:W-:Y:S01]  /*4b10*/  FADD.FTZ R21, -R8.reuse, R21 ;  /* 0x0000001508157221 */ /* 0x040fe20000010100 */
[C---:B------:R-:W-:Y:S01]  /*4b20*/  FADD.FTZ R20, -R8.reuse, R47 ;  /* 0x0000002f08147221 */ /* 0x040fe20000010100 */
[C---:B------:R-:W-:Y:S01]  /*4b30*/  FADD.FTZ R19, -R8.reuse, R19 ;  /* 0x0000001308137221 */ /* 0x040fe20000010100 */
[C---:B------:R-:W-:Y:S01]  /*4b40*/  FADD.FTZ R18, -R8.reuse, R45 ;  /* 0x0000002d08127221 */ /* 0x040fe20000010100 */
[----:B------:R-:W-:Y:S01]  /*4b50*/  FADD.FTZ R3, -R8, R3 ;  /* 0x0000000308037221 */ /* 0x000fe20000010100 */
[----:B-1----:R-:W-:Y:S02]  /*4b60*/  IMAD R50, R50, UR4, R49 ;  /* 0x0000000432327c24 */ /* 0x002fe4000f8e0231 */
[C---:B------:R-:W-:Y:S01]  /*4b70*/  FADD.FTZ R25, -R8.reuse, R25 ;  /* 0x0000001908197221 */ /* 0x040fe20000010100 */
[C---:B------:R-:W-:Y:S01]  /*4b80*/  FADD.FTZ R24, -R8.reuse, R27 ;  /* 0x0000001b08187221 */ /* 0x040fe20000010100 */
[----:B------:R-:W-:Y:S01]  /*4b90*/  FADD.FTZ R26, -R8, R29 ;  /* 0x0000001d081a7221 */ /* 0x000fe20000010100 */
[--C-:B------:R-:W-:Y:S01]  /*4ba0*/  FFMA.FTZ R45, R14, R17, R15.reuse ;  /* 0x000000110e2d7223 */ /* 0x100fe2000001000f */
[----:B--2---:R-:W-:Y:S01]  /*4bb0*/  ISETP.GE.U32.AND P0, PT, R50, UR8, PT ;  /* 0x0000000832007c0c */ /* 0x004fe2000bf06070 */
[----:B------:R-:W-:Y:S01]  /*4bc0*/  FFMA.FTZ R30, R14, R30, R15 ;  /* 0x0000001e0e1e7223 */ /* 0x000fe2000001000f */
[----:B------:R-:W-:Y:S01]  /*4bd0*/  SHF.R.S32.HI R8, RZ, 0x1f, R50 ;  /* 0x0000001fff087819 */ /* 0x000fe20000011432 */
[----:B------:R-:W-:Y:S01]  /*4be0*/  BSSY.RECONVERGENT B0, `(.L_x_718) ;  /* 0x000001c000007945 */ /* 0x000fe20003800200 */
[----:B------:R-:W-:Y:S01]  /*4bf0*/  IADD3 R29, PT, PT, R50, 0x20, RZ ;  /* 0x00000020321d7810 */ /* 0x000fe20007ffe0ff */
[----:B------:R-:W-:Y:S01]  /*4c00*/  FFMA.FTZ R45, R12, R9, -R45 ;  /* 0x000000090c2d7223 */ /* 0x000fe2000001082d */
[----:B------:R-:W-:Y:S01]  /*4c10*/  ISETP.GE.AND.EX P0, PT, R8, UR9, PT, P0 ;  /* 0x0000000908007c0c */ /* 0x000fe2000bf06300 */
[----:B------:R-:W-:Y:S01]  /*4c20*/  FFMA.FTZ R47, R13, R16, -R30 ;  /* 0x000000100d2f7223 */ /* 0x000fe2000001081e */
[----:B------:R-:W-:Y:S01]  /*4c30*/  IADD3 R27, PT, PT, R50, 0x40, RZ ;  /* 0x00000040321b7810 */ /* 0x000fe20007ffe0ff */
[----:B------:R-:W-:Y:S01]  /*4c40*/  FMUL.FTZ R43, R43, R0 ;  /* 0x000000002b2b7220 */ /* 0x000fe20000410000 */
[----:B------:R-:W-:-:S02]  /*4c50*/  ISETP.GE.U32.AND P1, PT, R29, UR8, PT ;  /* 0x000000081d007c0c */ /* 0x000fc4000bf26070 */
[----:B------:R-:W-:Y:S02]  /*4c60*/  ISETP.GE.U32.AND P2, PT, R27, UR8, PT ;  /* 0x000000081b007c0c */ /* 0x000fe4000bf46070 */
[----:B------:R-:W-:Y:S02]  /*4c70*/  SHF.R.S32.HI R40, RZ, 0x1f, R29 ;  /* 0x0000001fff287819 */ /* 0x000fe4000001141d */
[----:B------:R-:W-:Y:S02]  /*4c80*/  SHF.R.S32.HI R28, RZ, 0x1f, R27 ;  /* 0x0000001fff1c7819 */ /* 0x000fe4000001141b */
[----:B------:R-:W-:Y:S02]  /*4c90*/  ISETP.GE.AND.EX P1, PT, R40, UR9, PT, P1 ;  /* 0x0000000928007c0c */ /* 0x000fe4000bf26310 */
[----:B------:R-:W-:Y:S01]  /*4ca0*/  ISETP.GE.AND.EX P2, PT, R28, UR9, PT, P2 ;  /* 0x000000091c007c0c */ /* 0x000fe2000bf46320 */
[----:B------:R-:W-:-:S12]  /*4cb0*/  @P0 BRA `(.L_x_719) ;  /* 0x0000000000380947 */ /* 0x000fd80003800000 */
[----:B------:R-:W1:Y:S01]  /*4cc0*/  LDCU.64 UR10, c[0x0][0x3f8] ;  /* 0x00007f00ff0a77ac */ /* 0x000e620008000a00 */
[----:B------:R-:W-:Y:S01]  /*4cd0*/  MOV R9, R7 ;  /* 0x0000000700097202 */ /* 0x000fe20000000f00 */
[----:B------:R-:W-:Y:S01]  /*4ce0*/  FMUL.FTZ R47, R47, R0 ;  /* 0x000000002f2f7220 */ /* 0x000fe20000410000 */
[----:B------:R-:W2:Y:S01]  /*4cf0*/  LDCU.64 UR4, c[0x0][0x380] ;  /* 0x00007000ff0477ac */ /* 0x000ea20008000a00 */
[----:B-1----:R-:W-:Y:S01]  /*4d00*/  IMAD R17, R8, UR10, RZ ;  /* 0x0000000a08117c24 */ /* 0x002fe2000f8e02ff */
[----:B------:R-:W-:-:S03]  /*4d10*/  MOV R8, R4 ;  /* 0x0000000400087202 */ /* 0x000fc60000000f00 */
[C---:B------:R-:W-:Y:S02]  /*4d20*/  IMAD R17, R50.reuse, UR11, R17 ;  /* 0x0000000b32117c24 */ /* 0x040fe4000f8e0211 */
[----:B------:R-:W-:-:S05]  /*4d30*/  IMAD.WIDE.U32 R8, R50, UR10, R8 ;  /* 0x0000000a32087c25 */ /* 0x000fca000f8e0008 */
[----:B------:R-:W-:Y:S02]  /*4d40*/  IADD3 R17, PT, PT, R9, R17, RZ ;  /* 0x0000001109117210 */ /* 0x000fe40007ffe0ff */
[----:B--2---:R-:W-:-:S04]  /*4d50*/  LEA R16, P0, R8, UR4, 0x1 ;  /* 0x0000000408107c11 */ /* 0x004fc8000f8008ff */
[----:B------:R-:W-:Y:S01]  /*4d60*/  LEA.HI.X R17, R8, UR5, R17, 0x1, P0 ;  /* 0x0000000508117c11 */ /* 0x000fe200080f0c11 */
[----:B------:R-:W-:-:S05]  /*4d70*/  FMUL.FTZ R8, R45, R0 ;  /* 0x000000002d087220 */ /* 0x000fca0000410000 */
[----:B------:R-:W-:-:S05]  /*4d80*/  F2FP.F16.F32.PACK_AB R47, R47, R8 ;  /* 0x000000082f2f723e */ /* 0x000fca00000000ff */
[----:B------:R1:W-:Y:S02]  /*4d90*/  STG.E desc[UR6][R16.64], R47 ;  /* 0x0000002f10007986 */ /* 0x0003e4000c101906 */
.L_x_719:
[----:B------:R-:W-:Y:S05]  /*4da0*/  BSYNC.RECONVERGENT B0 ;  /* 0x0000000000007941 */ /* 0x000fea0003800200 */
.L_x_718:
[--C-:B------:R-:W-:Y:S02]  /*4db0*/  HADD2.F32 R8, -RZ, R38.reuse.H0_H0 ;  /* 0x20000026ff087230 */ /* 0x100fe40000004100 */
[----:B------:R-:W-:Y:S01]  /*4dc0*/  FFMA.FTZ R9, R14, R43, R15 ;  /* 0x0000002b0e097223 */ /* 0x000fe2000001000f */
[----:B------:R-:W-:Y:S02]  /*4dd0*/  HADD2.F32 R38, -RZ, R38.H1_H1 ;  /* 0x30000026ff267230 */ /* 0x000fe40000004100 */
[----:B-1----:R-:W-:Y:S01]  /*4de0*/  FMUL.FTZ R16, R31, R0 ;  /* 0x000000001f107220 */ /* 0x002fe20000410000 */
        /* <DEDUP_REMOVED lines=14> */
[----:B--2---:R-:W-:Y:S01]  /*4ed0*/  FMUL.FTZ R38, R38, R45 ;  /* 0x0000002d26267220 */ /* 0x004fe20000410000 */
[----:B------:R-:W-:Y:S02]  /*4ee0*/  FADD.FTZ R45, -R45, 1 ;  /* 0x3f8000002d2d7421 */ /* 0x000fe40000010100 */
[----:B------:R-:W-:Y:S02]  /*4ef0*/  FMUL.FTZ R8, R8, R43 ;  /* 0x0000002b08087220 */ /* 0x000fe40000410000 */
[----:B------:R-:W-:-:S04]  /*4f00*/  FFMA.FTZ R45, R17, R45, 1 ;  /* 0x3f800000112d7423 */ /* 0x000fc8000001002d */
[----:B------:R-:W-:-:S07]  /*4f10*/  FMUL.FTZ R38, R38, R45 ;  /* 0x0000002d26267220 */ /* 0x000fce0000410000 */
.L_x_720:
        /* <DEDUP_REMOVED lines=12> */
[----:B-1----:R-:W-:Y:S02]  /*4fe0*/  IMAD R40, R40, UR4, RZ ;  /* 0x0000000428287c24 */ /* 0x002fe4000f8e02ff */
[----:B------:R-:W-:-:S04]  /*4ff0*/  IMAD.WIDE.U32 R8, R29, UR4, R8 ;  /* 0x000000041d087c25 */ /* 0x000fc8000f8e0008 */
[----:B------:R-:W-:Y:S02]  /*5000*/  IMAD R41, R29, UR5, R40 ;  /* 0x000000051d297c24 */ /* 0x000fe4000f8e0228 */
[----:B------:R-:W-:Y:S01]  /*5010*/  FMUL.FTZ R29, R31, R0 ;  /* 0x000000001f1d7220 */ /* 0x000fe20000410000 */
[C---:B--2---:R-:W-:Y:S02]  /*5020*/  LEA R16, P0, R8.reuse, UR10, 0x1 ;  /* 0x0000000a08107c11 */ /* 0x044fe4000f8008ff */
[----:B------:R-:W-:Y:S02]  /*5030*/  IADD3 R41, PT, PT, R9, R41, RZ ;  /* 0x0000002909297210 */ /* 0x000fe40007ffe0ff */
[----:B------:R-:W-:Y:S02]  /*5040*/  F2FP.F16.F32.PACK_AB R29, R29, R38 ;  /* 0x000000261d1d723e */ /* 0x000fe400000000ff */
[----:B------:R-:W-:-:S05]  /*5050*/  LEA.HI.X R17, R8, UR11, R41, 0x1, P0 ;  /* 0x0000000b08117c11 */ /* 0x000fca00080f0c29 */
[----:B------:R1:W-:Y:S02]  /*5060*/  STG.E desc[UR6][R16.64], R29 ;  /* 0x0000001d10007986 */ /* 0x0003e4000c101906 */
.L_x_722:
[----:B------:R-:W-:Y:S05]  /*5070*/  BSYNC.RECONVERGENT B0 ;  /* 0x0000000000007941 */ /* 0x000fea0003800200 */
.L_x_721:
[--C-:B-1----:R-:W-:Y:S02]  /*5080*/  HADD2.F32 R16, -RZ, R37.reuse.H0_H0 ;  /* 0x20000025ff107230 */ /* 0x102fe40000004100 */
[C-C-:B------:R-:W-:Y:S01]  /*5090*/  FFMA.FTZ R9, R14.reuse, R39, R15.reuse ;  /* 0x000000270e097223 */ /* 0x140fe2000001000f */
[----:B------:R-:W-:Y:S01]  /*50a0*/  FFMA.FTZ R8, R14, R30, R15 ;  /* 0x0000001e0e087223 */ /* 0x000fe2000001000f */
[----:B------:R-:W-:Y:S01]  /*50b0*/  HADD2.F32 R37, -RZ, R37.H1_H1 ;  /* 0x30000025ff257230 */ /* 0x000fe20000004100 */
        /* <DEDUP_REMOVED lines=19> */
.L_x_723:
[----:B------:R-:W-:Y:S01]  /*51f0*/  BSSY.RECONVERGENT B0, `(.L_x_724) ;  /* 0x0000012000007945 */ /* 0x000fe20003800200 */
[----:B------:R-:W-:Y:S01]  /*5200*/  FFMA.FTZ R17, R12, R16, -R9 ;  /* 0x000000100c117223 */ /* 0x000fe20000010809 */
[----:B------:R-:W-:Y:S02]  /*5210*/  FFMA.FTZ R37, R13, R37, -R8 ;  /* 0x000000250d257223 */ /* 0x000fe40000010808 */
[----:B------:R-:W-:Y:S05]  /*5220*/  @P2 BRA `(.L_x_725) ;  /* 0x0000000000382947 */ /* 0x000fea0003800000 */
[----:B------:R-:W1:Y:S01]  /*5230*/  LDCU.64 UR4, c[0x0][0x3f8] ;  /* 0x00007f00ff0477ac */ /* 0x000e620008000a00 */
[----:B------:R-:W-:Y:S02]  /*5240*/  MOV R8, R4 ;  /* 0x0000000400087202 */ /* 0x000fe40000000f00 */
[----:B------:R-:W-:Y:S01]  /*5250*/  MOV R9, R7 ;  /* 0x0000000700097202 */ /* 0x000fe20000000f00 */
[----:B------:R-:W2:Y:S01]  /*5260*/  LDCU.64 UR10, c[0x0][0x380] ;  /* 0x00007000ff0a77ac */ /* 0x000ea20008000a00 */
[----:B-1----:R-:W-:Y:S02]  /*5270*/  IMAD R28, R28, UR4, RZ ;  /* 0x000000041c1c7c24 */ /* 0x002fe4000f8e02ff */
[----:B------:R-:W-:-:S04]  /*5280*/  IMAD.WIDE.U32 R8, R27, UR4, R8 ;  /* 0x000000041b087c25 */ /* 0x000fc8000f8e0008 */
[----:B------:R-:W-:Y:S02]  /*5290*/  IMAD R29, R27, UR5, R28 ;  /* 0x000000051b1d7c24 */ /* 0x000fe4000f8e021c */
[-C--:B------:R-:W-:Y:S01]  /*52a0*/  FMUL.FTZ R28, R17, R0.reuse ;  /* 0x00000000111c7220 */ /* 0x080fe20000410000 */
[----:B------:R-:W-:Y:S01]  /*52b0*/  FMUL.FTZ R27, R37, R0 ;  /* 0x00000000251b7220 */ /* 0x000fe20000410000 */
[C---:B--2---:R-:W-:Y:S02]  /*52c0*/  LEA R16, P0, R8.reuse, UR10, 0x1 ;  /* 0x0000000a08107c11 */ /* 0x044fe4000f8008ff */
[----:B------:R-:W-:Y:S02]  /*52d0*/  IADD3 R29, PT, PT, R9, R29, RZ ;  /* 0x0000001d091d7210 */ /* 0x000fe40007ffe0ff */
[----:B------:R-:W-:Y:S02]  /*52e0*/  F2FP.F16.F32.PACK_AB R27, R27, R28 ;  /* 0x0000001c1b1b723e */ /* 0x000fe400000000ff */
[----:B------:R-:W-:-:S05]  /*52f0*/  LEA.HI.X R17, R8, UR11, R29, 0x1, P0 ;  /* 0x0000000b08117c11 */ /* 0x000fca00080f0c1d */
[----:B------:R1:W-:Y:S02]  /*5300*/  STG.E desc[UR6][R16.64], R27 ;  /* 0x0000001b10007986 */ /* 0x0003e4000c101906 */
.L_x_725:
[----:B------:R-:W-:Y:S05]  /*5310*/  BSYNC.RECONVERGENT B0 ;  /* 0x0000000000007941 */ /* 0x000fea0003800200 */
.L_x_724:
[--C-:B------:R-:W-:Y:S02]  /*5320*/  HADD2.F32 R8, -RZ, R36.reuse.H0_H0 ;  /* 0x20000024ff087230 */ /* 0x100fe40000004100 */
[-C--:B------:R-:W-:Y:S01]  /*5330*/  FMUL.FTZ R23, R23, R0.reuse ;  /* 0x0000000017177220 */ /* 0x080fe20000410000 */
[----:B------:R-:W-:Y:S02]  /*5340*/  HADD2.F32 R9, -RZ, R36.H1_H1 ;  /* 0x30000024ff097230 */ /* 0x000fe40000004100 */
        /* <DEDUP_REMOVED lines=9> */
[----:B------:R-:W-:Y:S06]  /*53e0*/  BRA.U !UP0, `(.L_x_726) ;  /* 0x0000000108487547 */ /* 0x000fec000b800000 */
[----:B-1----:R-:W-:Y:S01]  /*53f0*/  FFMA.FTZ R16, R12, R23, R10 ;  /* 0x000000170c107223 */ /* 0x002fe2000001000a */
        /* <DEDUP_REMOVED lines=17> */
.L_x_726:
[----:B------:R-:W-:Y:S01]  /*5510*/  IADD3 R41, PT, PT, R50, 0x60, RZ ;  /* 0x0000006032297810 */ /* 0x000fe20007ffe0ff */
[--C-:B------:R-:W-:Y:S01]  /*5520*/  FFMA.FTZ R43, R14, R23, R15.reuse ;  /* 0x000000170e2b7223 */ /* 0x100fe2000001000f */
[----:B------:R-:W-:Y:S01]  /*5530*/  IADD3 R36, PT, PT, R50, 0x80, RZ ;  /* 0x0000008032247810 */ /* 0x000fe20007ffe0ff */
[C---:B------:R-:W-:Y:S01]  /*5540*/  FFMA.FTZ R42, R14.reuse, R42, R15 ;  /* 0x0000002a0e2a7223 */ /* 0x040fe2000001000f */
[----:B------:R-:W-:Y:S01]  /*5550*/  ISETP.GE.U32.AND P2, PT, R41, UR8, PT ;  /* 0x0000000829007c0c */ /* 0x000fe2000bf46070 */
[----:B------:R-:W-:Y:S01]  /*5560*/  BSSY.RECONVERGENT B0, `(.L_x_727) ;  /* 0x0000029000007945 */ /* 0x000fe20003800200 */
[----:B------:R-:W-:Y:S01]  /*5570*/  SHF.R.S32.HI R44, RZ, 0x1f, R41 ;  /* 0x0000001fff2c7819 */ /* 0x000fe20000011429 */
[--C-:B------:R-:W-:Y:S01]  /*5580*/  FFMA.FTZ R39, R14, R21, R15.reuse ;  /* 0x000000150e277223 */ /* 0x100fe2000001000f */
[----:B-1----:R-:W-:Y:S01]  /*5590*/  IADD3 R17, PT, PT, R50, 0xa0, RZ ;  /* 0x000000a032117810 */ /* 0x002fe20007ffe0ff */
[--C-:B------:R-:W-:Y:S01]  /*55a0*/  FFMA.FTZ R38, R14, R20, R15.reuse ;  /* 0x000000140e267223 */ /* 0x100fe2000001000f */
[----:B------:R-:W-:Y:S01]  /*55b0*/  ISETP.GE.AND.EX P2, PT, R44, UR9, PT, P2 ;  /* 0x000000092c007c0c */ /* 0x000fe2000bf46320 */
[--C-:B------:R-:W-:Y:S01]  /*55c0*/  FFMA.FTZ R16, R14, R19, R15.reuse ;  /* 0x000000130e107223 */ /* 0x100fe2000001000f */
[----:B------:R-:W-:Y:S01]  /*55d0*/  IADD3 R22, PT, PT, R50, 0xc0, RZ ;  /* 0x000000c032167810 */ /* 0x000fe20007ffe0ff */
[--C-:B------:R-:W-:Y:S01]  /*55e0*/  FFMA.FTZ R28, R14, R18, R15.reuse ;  /* 0x000000120e1c7223 */ /* 0x100fe2000001000f */
[----:B------:R-:W-:Y:S01]  /*55f0*/  IADD3 R50, PT, PT, R50, 0xe0, RZ ;  /* 0x000000e032327810 */ /* 0x000fe20007ffe0ff */
[--C-:B------:R-:W-:Y:S01]  /*5600*/  FFMA.FTZ R29, R14, R3, R15.reuse ;  /* 0x000000030e1d7223 */ /* 0x100fe2000001000f */
[----:B------:R-:W-:Y:S01]  /*5610*/  ISETP.GE.U32.AND P3, PT, R36, UR8, PT ;  /* 0x0000000824007c0c */ /* 0x000fe2000bf66070 */
[C-C-:B------:R-:W-:Y:S01]  /*5620*/  FFMA.FTZ R30, R14.reuse, R25, R15.reuse ;  /* 0x000000190e1e7223 */ /* 0x140fe2000001000f */
[----:B------:R-:W-:Y:S01]  /*5630*/  ISETP.GE.U32.AND P4, PT, R17, UR8, PT ;  /* 0x0000000811007c0c */ /* 0x000fe2000bf86070 */
[--C-:B------:R-:W-:Y:S01]  /*5640*/  FFMA.FTZ R31, R14, R24, R15.reuse ;  /* 0x000000180e1f7223 */ /* 0x100fe2000001000f */
        /* <DEDUP_REMOVED lines=10> */
[----:B------:R-:W-:Y:S01]  /*56f0*/  ISETP.GE.AND.EX P1, PT, R27, UR9, PT, P1 ;  /* 0x000000091b007c0c */ /* 0x000fe2000bf26310 */
[----:B------:R-:W-:-:S12]  /*5700*/  @P2 BRA `(.L_x_728) ;  /* 0x0000000000382947 */ /* 0x000fd80003800000 */
[----:B------:R-:W1:Y:S01]  /*5710*/  LDCU.64 UR4, c[0x0][0x3f8] ;  /* 0x00007f00ff0477ac */ /* 0x000e620008000a00 */
[----:B------:R-:W-:Y:S01]  /*5720*/  MOV R8, R4 ;  /* 0x0000000400087202 */ /* 0x000fe20000000f00 */
[-C--:B------:R-:W-:Y:S01]  /*5730*/  FMUL.FTZ R42, R15, R0.reuse ;  /* 0x000000000f2a7220 */ /* 0x080fe20000410000 */
[----:B------:R-:W-:Y:S01]  /*5740*/  MOV R9, R7 ;  /* 0x0000000700097202 */ /* 0x000fe20000000f00 */
[----:B------:R-:W2:Y:S01]  /*5750*/  LDCU.64 UR10, c[0x0][0x380] ;  /* 0x00007000ff0a77ac */ /* 0x000ea20008000a00 */
[----:B------:R-:W-:-:S05]  /*5760*/  FMUL.FTZ R43, R43, R0 ;  /* 0x000000002b2b7220 */ /* 0x000fca0000410000 */
[----:B------:R-:W-:Y:S01]  /*5770*/  F2FP.F16.F32.PACK_AB R43, R43, R42 ;  /* 0x0000002a2b2b723e */ /* 0x000fe200000000ff */
[----:B-1----:R-:W-:Y:S02]  /*5780*/  IMAD R44, R44, UR4, RZ ;  /* 0x000000042c2c7c24 */ /* 0x002fe4000f8e02ff */
[----:B------:R-:W-:-:S04]  /*5790*/  IMAD.WIDE.U32 R8, R41, UR4, R8 ;  /* 0x0000000429087c25 */ /* 0x000fc8000f8e0008 */
[----:B------:R-:W-:Y:S01]  /*57a0*/  IMAD R45, R41, UR5, R44 ;  /* 0x00000005292d7c24 */ /* 0x000fe2000f8e022c */
[----:B--2---:R-:W-:-:S04]  /*57b0*/  LEA R14, P2, R8, UR10, 0x1 ;  /* 0x0000000a080e7c11 */ /* 0x004fc8000f8408ff */
[----:B------:R-:W-:-:S04]  /*57c0*/  IADD3 R45, PT, PT, R9, R45, RZ ;  /* 0x0000002d092d7210 */ /* 0x000fc80007ffe0ff */
[----:B------:R-:W-:-:S05]  /*57d0*/  LEA.HI.X R15, R8, UR11, R45, 0x1, P2 ;  /* 0x0000000b080f7c11 */ /* 0x000fca00090f0c2d */
[----:B------:R1:W-:Y:S02]  /*57e0*/  STG.E desc[UR6][R14.64], R43 ;  /* 0x0000002b0e007986 */ /* 0x0003e4000c101906 */
.L_x_728:
[----:B------:R-:W-:Y:S05]  /*57f0*/  BSYNC.RECONVERGENT B0 ;  /* 0x0000000000007941 */ /* 0x000fea0003800200 */
.L_x_727:
[--C-:B------:R-:W-:Y:S02]  /*5800*/  HADD2.F32 R8, -RZ, R35.reuse.H0_H0 ;  /* 0x20000023ff087230 */ /* 0x100fe40000004100 */
[----:B------:R-:W-:Y:S01]  /*5810*/  HADD2.F32 R35, -RZ, R35.H1_H1 ;  /* 0x30000023ff237230 */ /* 0x000fe20000004100 */
[----:B------:R-:W-:Y:S06]  /*5820*/  BRA.U !UP0, `(.L_x_729) ;  /* 0x0000000108487547 */ /* 0x000fec000b800000 */
[----:B------:R-:W-:Y:S01]  /*5830*/  FFMA.FTZ R20, R13, R20, R11 ;  /* 0x000000140d147223 */ /* 0x000fe2000001000b */
[----:B------:R-:W-:-:S03]  /*5840*/  FFMA.FTZ R21, R12, R21, R10 ;  /* 0x000000150c157223 */ /* 0x000fc6000001000a */
[----:B------:R-:W-:Y:S01]  /*5850*/  FMUL.FTZ R41, R20, -1.4426950216293334961 ;  /* 0xbfb8aa3b14297820 */ /* 0x000fe20000410000 */
[----:B------:R-:W-:-:S05]  /*5860*/  FMUL.FTZ R9, R21, -1.4426950216293334961 ;  /* 0xbfb8aa3b15097820 */ /* 0x000fca0000410000 */
[----:B------:R-:W2:Y:S04]  /*5870*/  MUFU.EX2 R41, R41 ;  /* 0x0000002900297308 */ /* 0x000ea80000000800 */
[----:B------:R-:W1:Y:S01]  /*5880*/  MUFU.EX2 R9, R9 ;  /* 0x0000000900097308 */ /* 0x000e620000000800 */
[----:B--2---:R-:W-:Y:S01]  /*5890*/  FADD.FTZ R42, R41, 1 ;  /* 0x3f800000292a7421 */ /* 0x004fe20000010000 */
[----:B-1----:R-:W-:-:S05]  /*58a0*/  FADD.FTZ R14, R9, 1 ;  /* 0x3f800000090e7421 */ /* 0x002fca0000010000 */
[----:B------:R-:W1:Y:S08]  /*58b0*/  MUFU.RCP R42, R42 ;  /* 0x0000002a002a7308 */ /* 0x000e700000001000 */
[----:B------:R-:W2:Y:S01]  /*58c0*/  MUFU.RCP R15, R14 ;  /* 0x0000000e000f7308 */ /* 0x000ea20000001000 */
[----:B-1----:R-:W-:Y:S01]  /*58d0*/  FMUL.FTZ R35, R35, R42 ;  /* 0x0000002a23237220 */ /* 0x002fe20000410000 */
[----:B--2---:R-:W-:Y:S01]  /*58e0*/  FMUL.FTZ R8, R8, R15 ;  /* 0x0000000f08087220 */ /* 0x004fe20000410000 */
[----:B------:R-:W-:Y:S01]  /*58f0*/  FADD.FTZ R44, -R15, 1 ;  /* 0x3f8000000f2c7421 */ /* 0x000fe20000010100 */
[----:B------:R-:W-:-:S03]  /*5900*/  FADD.FTZ R15, -R42, 1 ;  /* 0x3f8000002a0f7421 */ /* 0x000fc60000010100 */
[----:B------:R-:W-:Y:S01]  /*5910*/  FFMA.FTZ R21, R21, R44, 1 ;  /* 0x3f80000015157423 */ /* 0x000fe2000001002c */
[----:B------:R-:W-:-:S03]  /*5920*/  FFMA.FTZ R20, R20, R15, 1 ;  /* 0x3f80000014147423 */ /* 0x000fc6000001000f */
[----:B------:R-:W-:Y:S01]  /*5930*/  FMUL.FTZ R8, R8, R21 ;  /* 0x0000001508087220 */ /* 0x000fe20000410000 */
[----:B------:R-:W-:-:S07]  /*5940*/  FMUL.FTZ R35, R35, R20 ;  /* 0x0000001423237220 */ /* 0x000fce0000410000 */
.L_x_729:
[----:B------:R-:W-:Y:S01]  /*5950*/  BSSY.RECONVERGENT B0, `(.L_x_730) ;  /* 0x0000012000007945 */ /* 0x000fe20003800200 */
[----:B------:R-:W-:Y:S01]  /*5960*/  FFMA.FTZ R39, R12, R8, -R39 ;  /* 0x000000080c277223 */ /* 0x000fe20000010827 */
[----:B------:R-:W-:Y:S02]  /*5970*/  FFMA.FTZ R35, R13, R35, -R38 ;  /* 0x000000230d237223 */ /* 0x000fe40000010826 */
[----:B------:R-:W-:Y:S05]  /*5980*/  @P3 BRA `(.L_x_731) ;  /* 0x0000000000383947 */ /* 0x000fea0003800000 */
[----:B------:R-:W1:Y:S01]  /*5990*/  LDCU.64 UR4, c[0x0][0x3f8] ;  /* 0x00007f00ff0477ac */ /* 0x000e620008000a00 */
[----:B------:R-:W-:Y:S01]  /*59a0*/  MOV R8, R4 ;  /* 0x0000000400087202 */ /* 0x000fe20000000f00 */
[-C--:B------:R-:W-:Y:S01]  /*59b0*/  FMUL.FTZ R39, R39, R0.reuse ;  /* 0x0000000027277220 */ /* 0x080fe20000410000 */
[----:B------:R-:W-:Y:S01]  /*59c0*/  MOV R9, R7 ;  /* 0x0000000700097202 */ /* 0x000fe20000000f00 */
[----:B------:R-:W2:Y:S01]  /*59d0*/  LDCU.64 UR10, c[0x0][0x380] ;  /* 0x00007000ff0a77ac */ /* 0x000ea20008000a00 */
[----:B------:R-:W-:Y:S01]  /*59e0*/  FMUL.FTZ R20, R35, R0 ;  /* 0x0000000023147220 */ /* 0x000fe20000410000 */
[----:B-1----:R-:W-:Y:S02]  /*59f0*/  IMAD R15, R40, UR4, RZ ;  /* 0x00000004280f7c24 */ /* 0x002fe4000f8e02ff */
[----:B------:R-:W-:-:S04]  /*5a00*/  IMAD.WIDE.U32 R8, R36, UR4, R8 ;  /* 0x0000000424087c25 */ /* 0x000fc8000f8e0008 */
[----:B------:R-:W-:Y:S01]  /*5a10*/  IMAD R15, R36, UR5, R15 ;  /* 0x00000005240f7c24 */ /* 0x000fe2000f8e020f */
[----:B--2---:R-:W-:-:S04]  /*5a20*/  LEA R14, P2, R8, UR10, 0x1 ;  /* 0x0000000a080e7c11 */ /* 0x004fc8000f8408ff */
[----:B------:R-:W-:Y:S02]  /*5a30*/  IADD3 R15, PT, PT, R9, R15, RZ ;  /* 0x0000000f090f7210 */ /* 0x000fe40007ffe0ff */
[----:B------:R-:W-:Y:S02]  /*5a40*/  F2FP.F16.F32.PACK_AB R9, R20, R39 ;  /* 0x000000271409723e */ /* 0x000fe400000000ff */
[----:B------:R-:W-:-:S05]  /*5a50*/  LEA.HI.X R15, R8, UR11, R15, 0x1, P2 ;  /* 0x0000000b080f7c11 */ /* 0x000fca00090f0c0f */
[----:B------:R2:W-:Y:S02]  /*5a60*/  STG.E desc[UR6][R14.64], R9 ;  /* 0x000000090e007986 */ /* 0x0005e4000c101906 */
.L_x_731:
[----:B------:R-:W-:Y:S05]  /*5a70*/  BSYNC.RECONVERGENT B0 ;  /* 0x0000000000007941 */ /* 0x000fea0003800200 */
.L_x_730:
[--C-:B--2---:R-:W-:Y:S02]  /*5a80*/  HADD2.F32 R9, -RZ, R34.reuse.H0_H0 ;  /* 0x20000022ff097230 */ /* 0x104fe40000004100 */
[----:B------:R-:W-:Y:S01]  /*5a90*/  HADD2.F32 R34, -RZ, R34.H1_H1 ;  /* 0x30000022ff227230 */ /* 0x000fe20000004100 */
[----:B------:R-:W-:Y:S06]  /*5aa0*/  BRA.U !UP0, `(.L_x_732) ;  /* 0x0000000108487547 */ /* 0x000fec000b800000 */
[----:B------:R-:W-:Y:S01]  /*5ab0*/  FFMA.FTZ R19, R12, R19, R10 ;  /* 0x000000130c137223 */ /* 0x000fe2000001000a */
[----:B------:R-:W-:-:S03]  /*5ac0*/  FFMA.FTZ R18, R13, R18, R11 ;  /* 0x000000120d127223 */ /* 0x000fc6000001000b */
[----:B------:R-:W-:Y:S01]  /*5ad0*/  FMUL.FTZ R8, R19, -1.4426950216293334961 ;  /* 0xbfb8aa3b13087820 */ /* 0x000fe20000410000 */
[----:B-1----:R-:W-:-:S05]  /*5ae0*/  FMUL.FTZ R15, R18, -1.4426950216293334961 ;  /* 0xbfb8aa3b120f7820 */ /* 0x002fca0000410000 */
        /* <DEDUP_REMOVED lines=14> */
.L_x_732:
[----:B------:R-:W-:Y:S01]  /*5bd0*/  BSSY.RECONVERGENT B0, `(.L_x_733) ;  /* 0x0000012000007945 */ /* 0x000fe20003800200 */
[----:B-1----:R-:W-:Y:S01]  /*5be0*/  FFMA.FTZ R15, R12, R9, -R16 ;  /* 0x000000090c0f7223 */ /* 0x002fe20000010810 */
[----:B------:R-:W-:Y:S02]  /*5bf0*/  FFMA.FTZ R19, R13, R34, -R28 ;  /* 0x000000220d137223 */ /* 0x000fe4000001081c */
[----:B------:R-:W-:Y:S05]  /*5c00*/  @P4 BRA `(.L_x_734) ;  /* 0x0000000000384947 */ /* 0x000fea0003800000 */
        /* <DEDUP_REMOVED lines=9> */
[----:B--2---:R-:W-:Y:S02]  /*5ca0*/  LEA R14, P2, R8, UR10, 0x1 ;  /* 0x0000000a080e7c11 */ /* 0x004fe4000f8408ff */
[----:B------:R-:W-:Y:S02]  /*5cb0*/  IADD3 R21, PT, PT, R9, R21, RZ ;  /* 0x0000001509157210 */ /* 0x000fe40007ffe0ff */
[----:B------:R-:W-:Y:S02]  /*5cc0*/  F2FP.F16.F32.PACK_AB R9, R16, R17 ;  /* 0x000000111009723e */ /* 0x000fe400000000ff */
[----:B------:R-:W-:-:S05]  /*5cd0*/  LEA.HI.X R15, R8, UR11, R21, 0x1, P2 ;  /* 0x0000000b080f7c11 */ /* 0x000fca00090f0c15 */
[----:B------:R1:W-:Y:S02]  /*5ce0*/  STG.E desc[UR6][R14.64], R9 ;  /* 0x000000090e007986 */ /* 0x0003e4000c101906 */
.L_x_734:
[----:B------:R-:W-:Y:S05]  /*5cf0*/  BSYNC.RECONVERGENT B0 ;  /* 0x0000000000007941 */ /* 0x000fea0003800200 */
.L_x_733:
[--C-:B------:R-:W-:Y:S02]  /*5d00*/  HADD2.F32 R8, -RZ, R33.reuse.H0_H0 ;  /* 0x20000021ff087230 */ /* 0x100fe40000004100 */
[----:B------:R-:W-:Y:S01]  /*5d10*/  HADD2.F32 R33, -RZ, R33.H1_H1 ;  /* 0x30000021ff217230 */ /* 0x000fe20000004100 */
        /* <DEDUP_REMOVED lines=19> */
.L_x_735:
[----:B------:R-:W-:Y:S01]  /*5e50*/  BSSY.RECONVERGENT B0, `(.L_x_736) ;  /* 0x0000012000007945 */ /* 0x000fe20003800200 */
[----:B------:R-:W-:Y:S01]  /*5e60*/  FFMA.FTZ R29, R12, R8, -R29 ;  /* 0x000000080c1d7223 */ /* 0x000fe2000001081d */
[----:B------:R-:W-:Y:S02]  /*5e70*/  FFMA.FTZ R3, R13, R33, -R30 ;  /* 0x000000210d037223 */ /* 0x000fe4000001081e */
[----:B------:R-:W-:Y:S05]  /*5e80*/  @P1 BRA `(.L_x_737) ;  /* 0x0000000000381947 */ /* 0x000fea0003800000 */
[----:B------:R-:W2:Y:S01]  /*5e90*/  LDCU.64 UR4, c[0x0][0x3f8] ;  /* 0x00007f00ff0477ac */ /* 0x000ea20008000a00 */
[----:B------:R-:W-:Y:S01]  /*5ea0*/  MOV R8, R4 ;  /* 0x0000000400087202 */ /* 0x000fe20000000f00 */
[-C--:B------:R-:W-:Y:S01]  /*5eb0*/  FMUL.FTZ R16, R29, R0.reuse ;  /* 0x000000001d107220 */ /* 0x080fe20000410000 */
[----:B-1----:R-:W-:Y:S01]  /*5ec0*/  MOV R9, R7 ;  /* 0x0000000700097202 */ /* 0x002fe20000000f00 */
[----:B------:R-:W1:Y:S01]  /*5ed0*/  LDCU.64 UR10, c[0x0][0x380] ;  /* 0x00007000ff0a77ac */ /* 0x000e620008000a00 */
[----:B------:R-:W-:-:S05]  /*5ee0*/  FMUL.FTZ R3, R3, R0 ;  /* 0x0000000003037220 */ /* 0x000fca0000410000 */
[----:B------:R-:W-:Y:S01]  /*5ef0*/  F2FP.F16.F32.PACK_AB R3, R3, R16 ;  /* 0x000000100303723e */ /* 0x000fe200000000ff */
[----:B--2---:R-:W-:Y:S02]  /*5f00*/  IMAD R27, R27, UR4, RZ ;  /* 0x000000041b1b7c24 */ /* 0x004fe4000f8e02ff */
[----:B------:R-:W-:-:S04]  /*5f10*/  IMAD.WIDE.U32 R8, R22, UR4, R8 ;  /* 0x0000000416087c25 */ /* 0x000fc8000f8e0008 */
[----:B------:R-:W-:Y:S01]  /*5f20*/  IMAD R27, R22, UR5, R27 ;  /* 0x00000005161b7c24 */ /* 0x000fe2000f8e021b */
[----:B-1----:R-:W-:-:S04]  /*5f30*/  LEA R14, P1, R8, UR10, 0x1 ;  /* 0x0000000a080e7c11 */ /* 0x002fc8000f8208ff */
[----:B------:R-:W-:-:S04]  /*5f40*/  IADD3 R27, PT, PT, R9, R27, RZ ;  /* 0x0000001b091b7210 */ /* 0x000fc80007ffe0ff */
[----:B------:R-:W-:-:S05]  /*5f50*/  LEA.HI.X R15, R8, UR11, R27, 0x1, P1 ;  /* 0x0000000b080f7c11 */ /* 0x000fca00088f0c1b */
[----:B------:R2:W-:Y:S02]  /*5f60*/  STG.E desc[UR6][R14.64], R3 ;  /* 0x000000030e007986 */ /* 0x0005e4000c101906 */
.L_x_737:
[----:B------:R-:W-:Y:S05]  /*5f70*/  BSYNC.RECONVERGENT B0 ;  /* 0x0000000000007941 */ /* 0x000fea0003800200 */
.L_x_736:
[--C-:B--2---:R-:W-:Y:S01]  /*5f80*/  HADD2.F32 R3, -RZ, R32.reuse.H0_H0 ;  /* 0x20000020ff037230 */ /* 0x104fe20000004100 */
[----:B------:R-:W-:Y:S01]  /*5f90*/  SHF.R.S32.HI R20, RZ, 0x1f, R50 ;  /* 0x0000001fff147819 */ /* 0x000fe20000011432 */
        /* <DEDUP_REMOVED lines=20> */
.L_x_738:
[----:B------:R-:W-:Y:S01]  /*60e0*/  ISETP.GE.AND.EX P0, PT, R20, UR9, PT, P0 ;  /* 0x0000000914007c0c */ /* 0x000fe2000bf06300 */
[----:B------:R-:W-:Y:S01]  /*60f0*/  FFMA.FTZ R31, R12, R3, -R31 ;  /* 0x000000030c1f7223 */ /* 0x000fe2000001081f */
[----:B------:R-:W-:Y:S01]  /*6100*/  FFMA.FTZ R37, R13, R32, -R37 ;  /* 0x000000200d257223 */ /* 0x000fe20000010825 */
[----:B------:R-:W-:Y:S02]  /*6110*/  BSSY.RECONVERGENT B0, `(.L_x_739) ;  /* 0x000000f000007945 */ /* 0x000fe40003800200 */
[-C--:B------:R-:W-:Y:S01]  /*6120*/  FMUL.FTZ R3, R31, R0.reuse ;  /* 0x000000001f037220 */ /* 0x080fe20000410000 */
[----:B------:R-:W-:-:S07]  /*6130*/  FMUL.FTZ R0, R37, R0 ;  /* 0x0000000025007220 */ /* 0x000fce0000410000 */
[----:B------:R-:W-:Y:S05]  /*6140*/  @P0 BRA `(.L_x_740) ;  /* 0x00000000002c0947 */ /* 0x000fea0003800000 */
[----:B------:R-:W1:Y:S01]  /*6150*/  LDCU.64 UR4, c[0x0][0x3f8] ;  /* 0x00007f00ff0477ac */ /* 0x000e620008000a00 */
[----:B------:R-:W-:Y:S02]  /*6160*/  MOV R5, R7 ;  /* 0x0000000700057202 */ /* 0x000fe40000000f00 */
[----:B------:R-:W-:Y:S01]  /*6170*/  F2FP.F16.F32.PACK_AB R3, R0, R3 ;  /* 0x000000030003723e */ /* 0x000fe200000000ff */
[----:B------:R-:W2:Y:S01]  /*6180*/  LDCU.64 UR8, c[0x0][0x380] ;  /* 0x00007000ff0877ac */ /* 0x000ea20008000a00 */
[----:B-1----:R-:W-:Y:S02]  /*6190*/  IMAD R9, R20, UR4, RZ ;  /* 0x0000000414097c24 */ /* 0x002fe4000f8e02ff */
[----:B------:R-:W-:-:S04]  /*61a0*/  IMAD.WIDE.U32 R6, R50, UR4, R4 ;  /* 0x0000000432067c25 */ /* 0x000fc8000f8e0004 */
[----:B------:R-:W-:Y:S01]  /*61b0*/  IMAD R9, R50, UR5, R9 ;  /* 0x0000000532097c24 */ /* 0x000fe2000f8e0209 */
[----:B--2---:R-:W-:-:S04]  /*61c0*/  LEA R4, P0, R6, UR8, 0x1 ;  /* 0x0000000806047c11 */ /* 0x004fc8000f8008ff */
[----:B------:R-:W-:-:S04]  /*61d0*/  IADD3 R9, PT, PT, R7, R9, RZ ;  /* 0x0000000907097210 */ /* 0x000fc80007ffe0ff */
[----:B------:R-:W-:-:S05]  /*61e0*/  LEA.HI.X R5, R6, UR9, R9, 0x1, P0 ;  /* 0x0000000906057c11 */ /* 0x000fca00080f0c09 */
[----:B------:R2:W-:Y:S02]  /*61f0*/  STG.E desc[UR6][R4.64], R3 ;  /* 0x0000000304007986 */ /* 0x0005e4000c101906 */
.L_x_740:
[----:B------:R-:W-:Y:S05]  /*6200*/  BSYNC.RECONVERGENT B0 ;  /* 0x0000000000007941 */ /* 0x000fea0003800200 */
.L_x_739:
[----:B------:R-:W3:Y:S01]  /*6210*/  LDCU UR4, c[0x0][0x410] ;  /* 0x00008200ff0477ac */ /* 0x000ee20008000800 */
[----:B0-----:R-:W-:Y:S02]  /*6220*/  IADD3 R48, PT, PT, R2, R48, RZ ;  /* 0x0000003002307210 */ /* 0x001fe40007ffe0ff */
[----:B------:R-:W-:Y:S01]  /*6230*/  IADD3 R51, PT, PT, R51, 0x1, RZ ;  /* 0x0000000133337810 */ /* 0x000fe20007ffe0ff */
[----:B------:R-:W3:Y:S02]  /*6240*/  LDCU UR5, c[0x0][0x3e0] ;  /* 0x00007c00ff0577ac */ /* 0x000ee40008000800 */
[----:B---3--:R-:W-:-:S06]  /*6250*/  UIMAD UR4, UR4, UR5, URZ ;  /* 0x00000005040472a4 */ /* 0x008fcc000f8e02ff */
[----:B------:R-:W-:-:S13]  /*6260*/  ISETP.GE.AND P0, PT, R48, UR4, PT ;  /* 0x0000000430007c0c */ /* 0x000fda000bf06270 */
[----:B------:R-:W-:Y:S05]  /*6270*/  @!P0 BRA `(.L_x_741) ;  /* 0xffffff9c00b48947 */ /* 0x000fea000383ffff */
.L_x_698:
[----:B------:R-:W0:Y:S01]  /*6280*/  S2R R11, SR_TID.X ;  /* 0x00000000000b7919 */ /* 0x000e220000002100 */
[----:B--2---:R-:W2:Y:S01]  /*6290*/  LDC R4, c[0x0][0x370] ;  /* 0x0000dc00ff047b82 */ /* 0x004ea20000000800 */
[----:B------:R-:W-:Y:S07]  /*62a0*/  BSSY.RECONVERGENT B0, `(.L_x_742) ;  /* 0x000000e000007945 */ /* 0x000fee0003800200 */
[----:B------:R-:W3:Y:S08]  /*62b0*/  LDC R7, c[0x0][0x374] ;  /* 0x0000dd00ff077b82 */ /* 0x000ef00000000800 */
[----:B------:R-:W4:Y:S01]  /*62c0*/  LDC.64 R2, c[0x0][0x3c8] ;  /* 0x0000f200ff027b82 */ /* 0x000f220000000a00 */
[----:B--2---:R-:W-:-:S02]  /*62d0*/  ISETP.NE.AND P0, PT, R4, 0x1, PT ;  /* 0x000000010400780c */ /* 0x004fc40003f05270 */
[----:B0-----:R-:W-:Y:S02]  /*62e0*/  ISETP.NE.AND P1, PT, R11, RZ, PT ;  /* 0x000000ff0b00720c */ /* 0x001fe40003f25270 */
[----:B---3--:R-:W-:-:S04]  /*62f0*/  SHF.L.U32 R0, R7, 0x1, RZ ;  /* 0x0000000107007819 */ /* 0x008fc800000006ff */
        /* <DEDUP_REMOVED lines=8> */
.L_x_743:
[----:B------:R-:W-:Y:S05]  /*6380*/  BSYNC.RECONVERGENT B0 ;  /* 0x0000000000007941 */ /* 0x000fea0003800200 */
.L_x_742:
[----:B------:R-:W2:Y:S01]  /*6390*/  S2UR UR5, SR_CTAID.Y ;  /* 0x00000000000579c3 */ /* 0x000ea20000002600 */
[----:B0-----:R-:W-:Y:S02]  /*63a0*/  IADD3 R5, PT, PT, R7, -0x1, RZ ;  /* 0xffffffff07057810 */ /* 0x001fe40007ffe0ff */
[----:B------:R-:W-:-:S05]  /*63b0*/  IADD3 R0, PT, PT, R4, -0x1, RZ ;  /* 0xffffffff04007810 */ /* 0x000fca0007ffe0ff */
[----:B------:R-:W0:Y:S01]  /*63c0*/  S2UR UR4, SR_CTAID.X ;  /* 0x00000000000479c3 */ /* 0x000e220000002500 */
[----:B--2---:R-:W-:-:S04]  /*63d0*/  ISETP.NE.AND P0, PT, R5, UR5, PT ;  /* 0x0000000505007c0c */ /* 0x004fc8000bf05270 */
[----:B0-----:R-:W-:-:S13]  /*63e0*/  ISETP.NE.OR P0, PT, R0, UR4, P0 ;  /* 0x0000000400007c0c */ /* 0x001fda0008705670 */
[----:B------:R-:W-:Y:S05]  /*63f0*/  @P0 EXIT ;  /* 0x000000000000094d */ /* 0x000fea0003800000 */
[----:B------:R-:W-:Y:S05]  /*6400*/  @P1 BRA `(.L_x_744) ;  /* 0x0000000000201947 */ /* 0x000fea0003800000 */
[----:B------:R-:W-:-:S05]  /*6410*/  IMAD R0, R4, R7, RZ ;  /* 0x0000000704007224 */ /* 0x000fca00078e02ff */
[----:B------:R-:W-:-:S13]  /*6420*/  ISETP.NE.AND P0, PT, R0, -0x1, PT ;  /* 0xffffffff0000780c */ /* 0x000fda0003f05270 */
[----:B------:R-:W-:Y:S05]  /*6430*/  @!P0 BRA `(.L_x_744) ;  /* 0x0000000000148947 */ /* 0x000fea0003800000 */
.L_x_745:
[----:B------:R-:W2:Y:S04]  /*6440*/  LDG.E.STRONG.GPU R5, desc[UR6][R2.64] ;  /* 0x0000000602057981 */ /* 0x000ea8000c1ef900 */
[----:B--2---:R-:W-:Y:S01]  /*6450*/  CCTL.IVALL ;  /* 0x00000000ff00798f */ /* 0x004fe20002000000 */
[----:B------:R-:W-:Y:S05]  /*6460*/  YIELD ;  /* 0x0000000000007946 */ /* 0x000fea0003800000 */
[----:B------:R-:W-:-:S13]  /*6470*/  ISETP.NE.AND P0, PT, R5, R0, PT ;  /* 0x000000000500720c */ /* 0x000fda0003f05270 */
[----:B------:R-:W-:Y:S05]  /*6480*/  @P0 BRA `(.L_x_745) ;  /* 0xfffffffc00ec0947 */ /* 0x000fea000383ffff */
.L_x_744:
[----:B------:R-:W-:Y:S05]  /*6490*/  WARPSYNC.ALL ;  /* 0x0000000000007948 */ /* 0x000fea0003800000 */
[----:B-1----:R-:W0:Y:S08]  /*64a0*/  LDC.64 R8, c[0x0][0x3f8] ;  /* 0x0000fe00ff087b82 */ /* 0x002e300000000a00 */
        /* <DEDUP_REMOVED lines=72> */
.L_x_748:
        /* <DEDUP_REMOVED lines=29> */
.L_x_747:
[----:B------:R-:W-:Y:S05]  /*6b00*/  BSYNC.RECONVERGENT B0 ;  /* 0x0000000000007941 */ /* 0x000fea0003800200 */
.L_x_746:
        /* <DEDUP_REMOVED lines=10> */
.L_x_749:
        /* <DEDUP_REMOVED lines=82> */
.L_x_750:
        /* <DEDUP_REMOVED lines=11> */
.L_x_3421:


//--------------------- .text._Z35group_norm_nhwc_bwd_one_pass_kernelI11Fp16IOFp32WLi512ELi24ELi384EEv26Group_norm_nhwc_bwd_params --------------------------
	.section	.text._Z35group_norm_nhwc_bwd_one_pass_kernelI11Fp16IOFp32WLi512ELi24ELi384EEv26Group_norm_nhwc_bwd_params,"ax",@progbits
	.align	128
        .global         _Z35group_norm_nhwc_bwd_one_pass_kernelI11Fp16IOFp32WLi512ELi24ELi384EEv26Group_norm_nhwc_bwd_params
        .type           _Z35group_norm_nhwc_bwd_one_pass_kernelI11Fp16IOFp32WLi512ELi24ELi384EEv26Group_norm_nhwc_bwd_params,@function
        .size           _Z35group_norm_nhwc_bwd_one_pass_kernelI11Fp16IOFp32WLi512ELi24ELi384EEv26Group_norm_nhwc_bwd_params,(.L_x_3422 - _Z35group_norm_nhwc_bwd_one_pass_kernelI11Fp16IOFp32WLi512ELi24ELi384EEv26Group_norm_nhwc_bwd_params)
        .other          _Z35group_norm_nhwc_bwd_one_pass_kernelI11Fp16IOFp32WLi512ELi24ELi384EEv26Group_norm_nhwc_bwd_params,@"STO_CUDA_ENTRY STV_DEFAULT"
_Z35group_norm_nhwc_bwd_one_pass_kernelI11Fp16IOFp32WLi512ELi24ELi384EEv26Group_norm_nhwc_bwd_params:
.text._Z35group_norm_nhwc_bwd_one_pass_kernelI11Fp16IOFp32WLi512ELi24ELi384EEv26Group_norm_nhwc_bwd_params:
        /* <DEDUP_REMOVED lines=22> */
.L_x_818:
[----:B------:R-:W1:Y:S01]  /*0160*/  LDC R11, c[0x0][0x410] ;  /* 0x00010400ff0b7b82 */ /* 0x000e620000000800 */
[----:B0-----:R-:W-:Y:S01]  /*0170*/  MOV R2, RZ ;  /* 0x000000ff00027202 */ /* 0x001fe20000000f00 */
[----:B------:R-:W2:Y:S01]  /*0180*/  LDCU UR4, c[0x0][0x41c] ;  /* 0x00008380ff0477ac */ /* 0x000ea20008000800 */
[----:B------:R-:W-:Y:S02]  /*0190*/  IABS R7, R54 ;  /* 0x0000003600077213 */ /* 0x000fe40000000000 */
[----:B------:R-:W-:Y:S01]  /*01a0*/  ISETP.GE.AND P3, PT, R54, RZ, PT ;  /* 0x000000ff3600720c */ /* 0x000fe20003f66270 */
[----:B------:R-:W3:Y:S01]  /*01b0*/  LDCU.128 UR8, c[0x0][0x400] ;  /* 0x00008000ff0877ac */ /* 0x000ee20008000c00 */
[----:B------:R-:W-:Y:S02]  /*01c0*/  MOV R50, RZ ;  /* 0x000000ff00327202 */ /* 0x000fe40000000f00 */
[----:B-1----:R-:W-:-:S04]  /*01d0*/  IABS R6, R11 ;  /* 0x0000000b00067213 */ /* 0x002fc80000000000 */
[----:B------:R-:W1:Y:S08]  /*01e0*/  I2F.RP R4, R6 ;  /* 0x0000000600047306 */ /* 0x000e700000209400 */
[----:B-1----:R-:W1:Y:S02]  /*01f0*/  MUFU.RCP R4, R4 ;  /* 0x0000000400047308 */ /* 0x002e640000001000 */
[----:B-1----:R-:W-:-:S06]  /*0200*/  IADD3 R3, PT, PT, R4, 0xffffffe, RZ ;  /* 0x0ffffffe04037810 */ /* 0x002fcc0007ffe0ff */
[----:B------:R-:W1:Y:S02]  /*0210*/  F2I.FTZ.U32.TRUNC.NTZ R3, R3 ;  /* 0x0000000300037305 */ /* 0x000e64000021f000 */
[----:B-1----:R-:W-:-:S05]  /*0220*/  IADD3 R5, PT, PT, RZ, -R3, RZ ;  /* 0x80000003ff057210 */ /* 0x002fca0007ffe0ff */
[----:B------:R-:W-:-:S04]  /*0230*/  IMAD R5, R5, R6, RZ ;  /* 0x0000000605057224 */ /* 0x000fc800078e02ff */
        /* <DEDUP_REMOVED lines=9> */
[----:B------:R-:W-:Y:S02]  /*02d0*/  @!P4 IADD3 R3, PT, PT, R3, -R6, RZ ;  /* 0x800000060303c210 */ /* 0x000fe40007ffe0ff */
[----:B------:R-:W-:Y:S02]  /*02e0*/  CS2R R48, SRZ ;  /* 0x0000000000307805 */ /* 0x000fe4000001ff00 */
[----:B------:R-:W-:Y:S02]  /*02f0*/  @!P4 IADD3 R5, PT, PT, R5, 0x1, RZ ;  /* 0x000000010505c810 */ /* 0x000fe40007ffe0ff */
[----:B------:R-:W-:Y:S02]  /*0300*/  CS2R R46, SRZ ;  /* 0x00000000002e7805 */ /* 0x000fe4000001ff00 */
[----:B---3--:R-:W-:Y:S02]  /*0310*/  ISETP.GE.U32.AND P2, PT, R57, UR8, PT ;  /* 0x0000000839007c0c */ /* 0x008fe4000bf46070 */
[----:B------:R-:W-:-:S02]  /*0320*/  CS2R R44, SRZ ;  /* 0x00000000002c7805 */ /* 0x000fc4000001ff00 */
[----:B------:R-:W-:Y:S02]  /*0330*/  SHF.R.S32.HI R9, RZ, 0x1f, R57 ;  /* 0x0000001fff097819 */ /* 0x000fe40000011439 */
[----:B------:R-:W-:Y:S02]  /*0340*/  CS2R R42, SRZ ;  /* 0x00000000002a7805 */ /* 0x000fe4000001ff00 */
[----:B------:R-:W-:Y:S02]  /*0350*/  ISETP.GE.U32.AND P1, PT, R3, R6, PT ;  /* 0x000000060300720c */ /* 0x000fe40003f26070 */
[----:B------:R-:W-:Y:S02]  /*0360*/  CS2R R40, SRZ ;  /* 0x0000000000287805 */ /* 0x000fe4000001ff00 */
[----:B------:R-:W-:Y:S02]  /*0370*/  ISETP.GE.AND.EX P2, PT, R9, UR9, PT, P2 ;  /* 0x0000000909007c0c */ /* 0x000fe4000bf46320 */
[----:B------:R-:W-:-:S02]  /*0380*/  CS2R R38, SRZ ;  /* 0x0000000000267805 */ /* 0x000fc4000001ff00 */
[-C--:B------:R-:W-:Y:S02]  /*0390*/  ISETP.GT.U32.AND P5, PT, R6, R3.reuse, PT ;  /* 0x000000030600720c */ /* 0x080fe40003fa4070 */
[----:B------:R-:W-:Y:S02]  /*03a0*/  CS2R R36, SRZ ;  /* 0x0000000000247805 */ /* 0x000fe4000001ff00 */
[----:B------:R-:W-:Y:S02]  /*03b0*/  IADD3 R4, PT, PT, R3, -R6, RZ ;  /* 0x8000000603047210 */ /* 0x000fe40007ffe0ff */
[----:B------:R-:W-:Y:S02]  /*03c0*/  CS2R R34, SRZ ;  /* 0x0000000000227805 */ /* 0x000fe4000001ff00 */
[----:B------:R-:W-:Y:S01]  /*03d0*/  IADD3 R7, PT, PT, R57, 0x20, RZ ;  /* 0x0000002039077810 */ /* 0x000fe20007ffe0ff */
[----:B------:R-:W1:Y:S01]  /*03e0*/  LDCU.U8 UR4, c[0x0][0x414] ;  /* 0x00008280ff0477ac */ /* 0x000e620008000000 */
[----:B------:R-:W-:-:S02]  /*03f0*/  SEL R3, R4, R3, !P5 ;  /* 0x0000000304037207 */ /* 0x000fc40006800000 */
[----:B------:R-:W-:Y:S02]  /*0400*/  ISETP.NE.AND P4, PT, R11, RZ, PT ;  /* 0x000000ff0b00720c */ /* 0x000fe40003f85270 */
[----:B------:R-:W-:Y:S01]  /*0410*/  LOP3.LUT R4, RZ, R11, RZ, 0x33, !PT ;  /* 0x0000000bff047212 */ /* 0x000fe200078e33ff */
[----:B------:R-:W2:Y:S01]  /*0420*/  @!P2 LDC.64 R12, c[0x0][0x3f8] ;  /* 0x0000fe00ff0cab82 */ /* 0x000ea20000000a00 */
[----:B------:R-:W-:Y:S02]  /*0430*/  @!P3 IADD3 R3, PT, PT, -R3, RZ, RZ ;  /* 0x000000ff0303b210 */ /* 0x000fe40007ffe1ff */
[----:B------:R-:W-:Y:S02]  /*0440*/  @P1 IADD3 R5, PT, PT, R5, 0x1, RZ ;  /* 0x0000000105051810 */ /* 0x000fe40007ffe0ff */
[----:B------:R-:W-:Y:S02]  /*0450*/  ISETP.GE.U32.AND P3, PT, R7, UR8, PT ;  /* 0x0000000807007c0c */ /* 0x000fe4000bf66070 */
[----:B------:R-:W-:Y:S01]  /*0460*/  SHF.R.S32.HI R11, RZ, 0x1f, R7 ;  /* 0x0000001fff0b7819 */ /* 0x000fe20000011407 */
[----:B------:R-:W3:Y:S01]  /*0470*/  @!P2 LDC.64 R16, c[0x0][0x3a0] ;  /* 0x0000e800ff10ab82 */ /* 0x000ee20000000a00 */
[----:B------:R-:W-:-:S02]  /*0480*/  SEL R60, R4, R3, !P4 ;  /* 0x00000003043c7207 */ /* 0x000fc40006000000 */
[----:B------:R-:W-:Y:S02]  /*0490*/  @!P0 IADD3 R5, PT, PT, -R5, RZ, RZ ;  /* 0x000000ff05058210 */ /* 0x000fe40007ffe1ff */
[----:B------:R-:W-:Y:S01]  /*04a0*/  ISETP.GE.AND.EX P3, PT, R11, UR9, PT, P3 ;  /* 0x000000090b007c0c */ /* 0x000fe2000bf66330 */
[----:B------:R-:W-:Y:S01]  /*04b0*/  IMAD R6, R60, 0x18, RZ ;  /* 0x000000183c067824 */ /* 0x000fe200078e02ff */
[----:B------:R-:W-:Y:S01]  /*04c0*/  SEL R5, R4, R5, !P4 ;  /* 0x0000000504057207 */ /* 0x000fe20006000000 */
[----:B------:R-:W4:Y:S01]  /*04d0*/  @!P2 LDC.64 R22, c[0x0][0x398] ;  /* 0x0000e600ff16ab82 */ /* 0x000f220000000a00 */
[----:B------:R-:W-:Y:S02]  /*04e0*/  IADD3 R15, PT, PT, R57, 0x40, RZ ;  /* 0x00000040390f7810 */ /* 0x000fe40007ffe0ff */
[----:B------:R-:W-:Y:S02]  /*04f0*/  IADD3 R64, P0, PT, R6, R55, RZ ;  /* 0x0000003706407210 */ /* 0x000fe40007f1e0ff */
[----:B------:R-:W-:-:S02]  /*0500*/  SHF.R.S32.HI R3, RZ, 0x1f, R5 ;  /* 0x0000001fff037819 */ /* 0x000fc40000011405 */
[----:B------:R-:W-:Y:S02]  /*0510*/  LEA.HI.X.SX32 R65, R6, RZ, 0x1, P0 ;  /* 0x000000ff06417211 */ /* 0x000fe400000f0eff */
[----:B------:R-:W-:Y:S01]  /*0520*/  ISETP.GE.U32.AND P4, PT, R15, UR8, PT ;  /* 0x000000080f007c0c */ /* 0x000fe2000bf86070 */
[----:B------:R-:W-:Y:S01]  /*0530*/  IMAD R4, R3, UR10, RZ ;  /* 0x0000000a03047c24 */ /* 0x000fe2000f8e02ff */
[----:B------:R-:W0:Y:S01]  /*0540*/  @!P3 LDC.64 R26, c[0x0][0x3f8] ;  /* 0x0000fe00ff1abb82 */ /* 0x000e220000000a00 */
[----:B------:R-:W-:Y:S01]  /*0550*/  IMAD.WIDE.U32 R64, R5, UR10, R64 ;  /* 0x0000000a05407c25 */ /* 0x000fe2000f8e0040 */
[----:B------:R-:W-:Y:S02]  /*0560*/  SHF.R.S32.HI R21, RZ, 0x1f, R15 ;  /* 0x0000001fff157819 */ /* 0x000fe4000001140f */
[----:B------:R-:W-:Y:S01]  /*0570*/  IADD3 R14, PT, PT, R57, 0x60, RZ ;  /* 0x00000060390e7810 */ /* 0x000fe20007ffe0ff */
[----:B------:R-:W-:Y:S01]  /*0580*/  IMAD R67, R5, UR11, R4 ;  /* 0x0000000b05437c24 */ /* 0x000fe2000f8e0204 */
[----:B------:R-:W-:Y:S01]  /*0590*/  @!P2 MOV R66, R64 ;  /* 0x000000400042a202 */ /* 0x000fe20000000f00 */
[----:B--2---:R-:W-:Y:S01]  /*05a0*/  @!P2 IMAD R4, R9, R12, RZ ;  /* 0x0000000c0904a224 */ /* 0x004fe200078e02ff */
[----:B------:R-:W-:-:S02]  /*05b0*/  ISETP.GE.AND.EX P4, PT, R21, UR9, PT, P4 ;  /* 0x0000000915007c0c */ /* 0x000fc4000bf86340 */
[----:B------:R-:W-:Y:S01]  /*05c0*/  IADD3 R67, PT, PT, R65, R67, RZ ;  /* 0x0000004341437210 */ /* 0x000fe20007ffe0ff */
[C---:B------:R-:W-:Y:S01]  /*05d0*/  @!P2 IMAD R3, R57.reuse, R13, R4 ;  /* 0x0000000d3903a224 */ /* 0x040fe200078e0204 */
[----:B------:R-:W-:Y:S02]  /*05e0*/  ISETP.GE.U32.AND P0, PT, R14, UR8, PT ;  /* 0x000000080e007c0c */ /* 0x000fe4000bf06070 */
[----:B------:R-:W-:Y:S01]  /*05f0*/  SHF.R.S32.HI R25, RZ, 0x1f, R14 ;  /* 0x0000001fff197819 */ /* 0x000fe2000001140e */
[----:B------:R-:W-:-:S03]  /*0600*/  @!P2 IMAD.WIDE.U32 R4, R57, R12, R66 ;  /* 0x0000000c3904a225 */ /* 0x000fc600078e0042 */
[----:B------:R-:W-:Y:S02]  /*0610*/  ISETP.GE.AND.EX P0, PT, R25, UR9, PT, P0 ;  /* 0x0000000919007c0c */ /* 0x000fe4000bf06300 */
[----:B------:R-:W-:Y:S01]  /*0620*/  @!P2 IADD3 R3, PT, PT, R5, R3, RZ ;  /* 0x000000030503a210 */ /* 0x000fe20007ffe0ff */
[----:B------:R-:W2:Y:S01]  /*0630*/  @!P4 LDC.64 R8, c[0x0][0x3f8] ;  /* 0x0000fe00ff08cb82 */ /* 0x000ea20000000a00 */
[C---:B------:R-:W-:Y:S02]  /*0640*/  @!P2 SHF.L.U32 R19, R4.reuse, 0x1, RZ ;  /* 0x000000010413a819 */ /* 0x040fe400000006ff */
[----:B------:R-:W-:Y:S01]  /*0650*/  @!P2 SHF.L.U64.HI R12, R4, 0x1, R3 ;  /* 0x00000001040ca819 */ /* 0x000fe20000010203 */
[----:B0-----:R-:W-:Y:S01]  /*0660*/  @!P3 IMAD R4, R11, R26, RZ ;  /* 0x0000001a0b04b224 */ /* 0x001fe200078e02ff */
[----:B------:R-:W-:Y:S02]  /*0670*/  @!P3 MOV R5, R67 ;  /* 0x000000430005b202 */ /* 0x000fe40000000f00 */
[----:B---3--:R-:W-:Y:S01]  /*0680*/  @!P2 IADD3 R16, P1, PT, R19, R16, RZ ;  /* 0x000000101310a210 */ /* 0x008fe20007f3e0ff */
[----:B------:R-:W0:Y:S01]  /*0690*/  @!P3 LDC.64 R10, c[0x0][0x3a0] ;  /* 0x0000e800ff0abb82 */ /* 0x000e220000000a00 */
[----:B------:R-:W-:Y:S01]  /*06a0*/  @!P3 IMAD R3, R7, R27, R4 ;  /* 0x0000001b0703b224 */ /* 0x000fe200078e0204 */
[----:B------:R-:W-:-:S02]  /*06b0*/  @!P3 MOV R4, R64 ;  /* 0x000000400004b202 */ /* 0x000fc40000000f00 */
[C---:B------:R-:W-:Y:S02]  /*06c0*/  @!P2 IADD3.X R17, PT, PT, R12.reuse, R17, RZ, P1, !PT ;  /* 0x000000110c11a210 */ /* 0x040fe40000ffe4ff */
[----:B----4-:R-:W-:Y:S01]  /*06d0*/  @!P2 IADD3 R18, P1, PT, R19, R22, RZ ;  /* 0x000000161312a210 */ /* 0x010fe20007f3e0ff */
[----:B------:R-:W-:Y:S02]  /*06e0*/  @!P3 IMAD.WIDE.U32 R4, R7, R26, R4 ;  /* 0x0000001a0704b225 */ /* 0x000fe400078e0004 */
[----:B------:R-:W3:Y:S01]  /*06f0*/  @!P3 LDC.64 R6, c[0x0][0x398] ;  /* 0x0000e600ff06bb82 */ /* 0x000ee20000000a00 */
[----:B------:R0:W5:Y:S01]  /*0700*/  @!P2 LDG.E R50, desc[UR6][R16.64] ;  /* 0x000000061032a981 */ /* 0x000162000c1e1900 */
[----:B------:R-:W-:Y:S02]  /*0710*/  @!P2 IADD3.X R19, PT, PT, R12, R23, RZ, P1, !PT ;  /* 0x000000170c13a210 */ /* 0x000fe40000ffe4ff */
[----:B------:R-:W-:Y:S02]  /*0720*/  @!P3 IADD3 R5, PT, PT, R5, R3, RZ ;  /* 0x000000030505b210 */ /* 0x000fe40007ffe0ff */
[----:B------:R-:W-:Y:S01]  /*0730*/  IADD3 R3, PT, PT, R57, 0x80, RZ ;  /* 0x0000008039037810 */ /* 0x000fe20007ffe0ff */
[----:B--2---:R-:W-:Y:S01]  /*0740*/  @!P4 IMAD R20, R21, R8, RZ ;  /* 0x000000081514c224 */ /* 0x004fe200078e02ff */
[----:B------:R-:W-:Y:S01]  /*0750*/  @!P3 SHF.L.U32 R29, R4, 0x1, RZ ;  /* 0x00000001041db819 */ /* 0x000fe200000006ff */
[----:B------:R-:W2:Y:S01]  /*0760*/  @!P4 LDC.64 R12, c[0x0][0x3a0] ;  /* 0x0000e800ff0ccb82 */ /* 0x000ea20000000a00 */
[----:B------:R-:W-:Y:S01]  /*0770*/  ISETP.GE.U32.AND P1, PT, R3, UR8, PT ;  /* 0x0000000803007c0c */ /* 0x000fe2000bf26070 */
[----:B------:R-:W5:Y:S01]  /*0780*/  @!P2 LDG.E R49, desc[UR6][R18.64] ;  /* 0x000000061231a981 */ /* 0x000f62000c1e1900 */
[----:B------:R-:W-:-:S02]  /*0790*/  SHF.R.S32.HI R27, RZ, 0x1f, R3 ;  /* 0x0000001fff1b7819 */ /* 0x000fc40000011403 */
[----:B------:R-:W-:Y:S02]  /*07a0*/  @!P3 SHF.L.U64.HI R24, R4, 0x1, R5 ;  /* 0x000000010418b819 */ /* 0x000fe40000010205 */
[----:B------:R-:W-:Y:S01]  /*07b0*/  ISETP.GE.AND.EX P1, PT, R27, UR9, PT, P1 ;  /* 0x000000091b007c0c */ /* 0x000fe2000bf26310 */
[----:B------:R-:W4:Y:S01]  /*07c0*/  @!P0 LDC.64 R4, c[0x0][0x3f8] ;  /* 0x0000fe00ff048b82 */ /* 0x000f220000000a00 */
[----:B0-----:R-:W-:Y:S02]  /*07d0*/  @!P3 IADD3 R16, P5, PT, R29, R10, RZ ;  /* 0x0000000a1d10b210 */ /* 0x001fe40007fbe0ff */
[----:B------:R-:W-:Y:S02]  /*07e0*/  @!P4 MOV R22, R64 ;  /* 0x000000400016c202 */ /* 0x000fe40000000f00 */
[----:B------:R-:W-:Y:S01]  /*07f0*/  @!P4 MOV R23, R67 ;  /* 0x000000430017c202 */ /* 0x000fe20000000f00 */
[----:B------:R-:W-:Y:S01]  /*0800*/  @!P4 IMAD R9, R15, R9, R20 ;  /* 0x000000090f09c224 */ /* 0x000fe200078e0214 */
[----:B------:R-:W-:-:S02]  /*0810*/  @!P3 IADD3.X R17, PT, PT, R24, R11, RZ, P5, !PT ;  /* 0x0000000b1811b210 */ /* 0x000fc40002ffe4ff */
[----:B------:R-:W0:Y:S01]  /*0820*/  @!P4 LDC.64 R10, c[0x0][0x398] ;  /* 0x0000e600ff0acb82 */ /* 0x000e220000000a00 */
[----:B------:R-:W-:Y:S01]  /*0830*/  @!P4 IMAD.WIDE.U32 R22, R15, R8, R22 ;  /* 0x000000080f16c225 */ /* 0x000fe200078e0016 */
[----:B---3--:R-:W-:Y:S01]  /*0840*/  @!P3 IADD3 R20, P2, PT, R29, R6, RZ ;  /* 0x000000061d14b210 */ /* 0x008fe20007f5e0ff */
[----:B------:R3:W5:Y:S03]  /*0850*/  @!P3 LDG.E R48, desc[UR6][R16.64] ;  /* 0x000000061030b981 */ /* 0x000766000c1e1900 */
[----:B------:R-:W-:Y:S02]  /*0860*/  @!P4 IADD3 R23, PT, PT, R23, R9, RZ ;  /* 0x000000091717c210 */ /* 0x000fe40007ffe0ff */
[----:B------:R-:W1:Y:S01]  /*0870*/  @!P1 LDC.64 R8, c[0x0][0x3f8] ;  /* 0x0000fe00ff089b82 */ /* 0x000e620000000a00 */
[----:B------:R-:W-:Y:S02]  /*0880*/  @!P3 IADD3.X R21, PT, PT, R24, R7, RZ, P2, !PT ;  /* 0x000000071815b210 */ /* 0x000fe400017fe4ff */
[----:B------:R-:W-:-:S05]  /*0890*/  @!P4 SHF.L.U32 R15, R22, 0x1, RZ ;  /* 0x00000001160fc819 */ /* 0x000fca00000006ff */
[----:B------:R-:W1:Y:S01]  /*08a0*/  @!P0 LDC.64 R6, c[0x0][0x3a0] ;  /* 0x0000e800ff068b82 */ /* 0x000e620000000a00 */
[----:B---3--:R-:W-:Y:S01]  /*08b0*/  IADD3 R17, PT, PT, R57, 0xa0, RZ ;  /* 0x000000a039117810 */ /* 0x008fe20007ffe0ff */
[----:B----4-:R-:W-:Y:S01]  /*08c0*/  @!P0 IMAD R25, R25, R4, RZ ;  /* 0x0000000419198224 */ /* 0x010fe200078e02ff */
[----:B------:R-:W-:Y:S01]  /*08d0*/  @!P0 MOV R18, R64 ;  /* 0x0000004000128202 */ /* 0x000fe20000000f00 */
[----:B------:R3:W5:Y:S01]  /*08e0*/  @!P3 LDG.E R47, desc[UR6][R20.64] ;  /* 0x00000006142fb981 */ /* 0x000762000c1e1900 */
[----:B------:R-:W-:Y:S02]  /*08f0*/  @!P0 MOV R19, R67 ;  /* 0x0000004300138202 */ /* 0x000fe40000000f00 */
[----:B------:R-:W-:Y:S02]  /*0900*/  @!P4 SHF.L.U64.HI R22, R22, 0x1, R23 ;  /* 0x000000011616c819 */ /* 0x000fe40000010217 */
[----:B--2---:R-:W-:Y:S02]  /*0910*/  @!P4 IADD3 R12, P2, PT, R15, R12, RZ ;  /* 0x0000000c0f0cc210 */ /* 0x004fe40007f5e0ff */
[----:B------:R-:W-:-:S02]  /*0920*/  ISETP.GE.U32.AND P3, PT, R17, UR8, PT ;  /* 0x0000000811007c0c */ /* 0x000fc4000bf66070 */
[----:B------:R-:W-:Y:S01]  /*0930*/  SHF.R.S32.HI R29, RZ, 0x1f, R17 ;  /* 0x0000001fff1d7819 */ /* 0x000fe20000011411 */
[----:B------:R-:W-:Y:S01]  /*0940*/  @!P0 IMAD R25, R14, R5, R25 ;  /* 0x000000050e198224 */ /* 0x000fe200078e0219 */
[----:B------:R-:W-:Y:S01]  /*0950*/  @!P4 IADD3.X R13, PT, PT, R22, R13, RZ, P2, !PT ;  /* 0x0000000d160dc210 */ /* 0x000fe200017fe4ff */
[----:B------:R-:W-:Y:S01]  /*0960*/  @!P0 IMAD.WIDE.U32 R18, R14, R4, R18 ;  /* 0x000000040e128225 */ /* 0x000fe200078e0012 */
[----:B0-----:R-:W-:Y:S01]  /*0970*/  @!P4 IADD3 R14, P2, PT, R15, R10, RZ ;  /* 0x0000000a0f0ec210 */ /* 0x001fe20007f5e0ff */
[----:B------:R-:W0:Y:S01]  /*0980*/  @!P0 LDC.64 R4, c[0x0][0x398] ;  /* 0x0000e600ff048b82 */ /* 0x000e220000000a00 */
[----:B------:R-:W-:Y:S01]  /*0990*/  ISETP.GE.AND.EX P3, PT, R29, UR9, PT, P3 ;  /* 0x000000091d007c0c */ /* 0x000fe2000bf66330 */
[----:B------:R2:W5:Y:S01]  /*09a0*/  @!P4 LDG.E R46, desc[UR6][R12.64] ;  /* 0x000000060c2ec981 */ /* 0x000562000c1e1900 */
[----:B------:R-:W-:Y:S01]  /*09b0*/  @!P4 IADD3.X R15, PT, PT, R22, R11, RZ, P2, !PT ;  /* 0x0000000b160fc210 */ /* 0x000fe200017fe4ff */
[----:B-1----:R-:W-:Y:S01]  /*09c0*/  @!P1 IMAD R10, R27, R8, RZ ;  /* 0x000000081b0a9224 */ /* 0x002fe200078e02ff */
[----:B---3--:R-:W-:-:S02]  /*09d0*/  @!P0 IADD3 R21, PT, PT, R19, R25, RZ ;  /* 0x0000001913158210 */ /* 0x008fc40007ffe0ff */
[----:B------:R-:W-:Y:S01]  /*09e0*/  @!P1 MOV R22, R64 ;  /* 0x0000004000169202 */ /* 0x000fe20000000f00 */
[----:B------:R1:W5:Y:S01]  /*09f0*/  @!P4 LDG.E R45, desc[UR6][R14.64] ;  /* 0x000000060e2dc981 */ /* 0x000362000c1e1900 */
[----:B------:R-:W-:Y:S02]  /*0a00*/  @!P1 MOV R23, R67 ;  /* 0x0000004300179202 */ /* 0x000fe40000000f00 */
[C---:B------:R-:W-:Y:S01]  /*0a10*/  @!P0 SHF.L.U32 R19, R18.reuse, 0x1, RZ ;  /* 0x0000000112138819 */ /* 0x040fe200000006ff */
[C---:B------:R-:W-:Y:S01]  /*0a20*/  @!P1 IMAD R25, R3.reuse, R9, R10 ;  /* 0x0000000903199224 */ /* 0x040fe200078e020a */
[----:B------:R-:W-:Y:S01]  /*0a30*/  @!P0 SHF.L.U64.HI R24, R18, 0x1, R21 ;  /* 0x0000000112188819 */ /* 0x000fe20000010215 */
[----:B------:R-:W-:Y:S01]  /*0a40*/  @!P1 IMAD.WIDE.U32 R22, R3, R8, R22 ;  /* 0x0000000803169225 */ /* 0x000fe200078e0016 */
[----:B------:R-:W-:Y:S01]  /*0a50*/  @!P0 IADD3 R20, P2, PT, R19, R6, RZ ;  /* 0x0000000613148210 */ /* 0x000fe20007f5e0ff */
[----:B--2---:R-:W2:Y:S01]  /*0a60*/  @!P1 LDC.64 R12, c[0x0][0x3a0] ;  /* 0x0000e800ff0c9b82 */ /* 0x004ea20000000a00 */
[----:B------:R-:W-:-:S02]  /*0a70*/  IADD3 R3, PT, PT, R57, 0xc0, RZ ;  /* 0x000000c039037810 */ /* 0x000fc40007ffe0ff */
[----:B------:R-:W-:Y:S02]  /*0a80*/  @!P0 IADD3.X R21, PT, PT, R24, R7, RZ, P2, !PT ;  /* 0x0000000718158210 */ /* 0x000fe400017fe4ff */
[----:B------:R-:W-:-:S03]  /*0a90*/  ISETP.GE.U32.AND P2, PT, R3, UR8, PT ;  /* 0x0000000803007c0c */ /* 0x000fc6000bf46070 */
[----:B------:R-:W3:Y:S01]  /*0aa0*/  @!P3 LDC.64 R10, c[0x0][0x3f8] ;  /* 0x0000fe00ff0abb82 */ /* 0x000ee20000000a00 */
[----:B------:R-:W-:Y:S01]  /*0ab0*/  SHF.R.S32.HI R27, RZ, 0x1f, R3 ;  /* 0x0000001fff1b7819 */ /* 0x000fe20000011403 */
[----:B------:R4:W5:Y:S03]  /*0ac0*/  @!P0 LDG.E R44, desc[UR6][R20.64] ;  /* 0x00000006142c8981 */ /* 0x000966000c1e1900 */
[----:B------:R-:W-:-:S03]  /*0ad0*/  ISETP.GE.AND.EX P2, PT, R27, UR9, PT, P2 ;  /* 0x000000091b007c0c */ /* 0x000fc6000bf46320 */
[----:B------:R-:W4:Y:S01]  /*0ae0*/  @!P1 LDC.64 R8, c[0x0][0x398] ;  /* 0x0000e600ff089b82 */ /* 0x000f220000000a00 */
[----:B0-----:R-:W-:Y:S02]  /*0af0*/  @!P0 IADD3 R18, P4, PT, R19, R4, RZ ;  /* 0x0000000413128210 */ /* 0x001fe40007f9e0ff */
[----:B------:R-:W-:Y:S02]  /*0b00*/  @!P1 IADD3 R7, PT, PT, R23, R25, RZ ;  /* 0x0000001917079210 */ /* 0x000fe40007ffe0ff */
[----:B------:R-:W-:Y:S02]  /*0b10*/  IADD3 R16, PT, PT, R57, 0xe0, RZ ;  /* 0x000000e039107810 */ /* 0x000fe40007ffe0ff */
[----:B------:R-:W-:Y:S01]  /*0b20*/  @!P0 IADD3.X R19, PT, PT, R24, R5, RZ, P4, !PT ;  /* 0x0000000518138210 */ /* 0x000fe200027fe4ff */
[----:B-1----:R-:W0:Y:S01]  /*0b30*/  @!P3 LDC.64 R14, c[0x0][0x398] ;  /* 0x0000e600ff0ebb82 */ /* 0x002e220000000a00 */
[C---:B------:R-:W-:Y:S02]  /*0b40*/  @!P1 SHF.L.U32 R23, R22.reuse, 0x1, RZ ;  /* 0x0000000116179819 */ /* 0x040fe400000006ff */
[----:B------:R-:W-:Y:S01]  /*0b50*/  @!P1 SHF.L.U64.HI R24, R22, 0x1, R7 ;  /* 0x0000000116189819 */ /* 0x000fe20000010207 */
[----:B------:R1:W5:Y:S01]  /*0b60*/  @!P0 LDG.E R43, desc[UR6][R18.64] ;  /* 0x00000006122b8981 */ /* 0x000362000c1e1900 */
[----:B------:R-:W-:-:S03]  /*0b70*/  ISETP.GE.U32.AND P4, PT, R16, UR8, PT ;  /* 0x0000000810007c0c */ /* 0x000fc6000bf86070 */
[----:B------:R-:W1:Y:S01]  /*0b80*/  @!P2 LDC.64 R4, c[0x0][0x3f8] ;  /* 0x0000fe00ff04ab82 */ /* 0x000e620000000a00 */
[----:B------:R-:W-:Y:S02]  /*0b90*/  SHF.R.S32.HI R25, RZ, 0x1f, R16 ;  /* 0x0000001fff197819 */ /* 0x000fe40000011410 */
[----:B--2---:R-:W-:Y:S01]  /*0ba0*/  @!P1 IADD3 R22, P5, PT, R23, R12, RZ ;  /* 0x0000000c17169210 */ /* 0x004fe20007fbe0ff */
[----:B---3--:R-:W-:-:S04]  /*0bb0*/  @!P3 IMAD R12, R29, R10, RZ ;  /* 0x0000000a1d0cb224 */ /* 0x008fc800078e02ff */
[----:B------:R-:W2:Y:S01]  /*0bc0*/  @!P3 LDC.64 R6, c[0x0][0x3a0] ;  /* 0x0000e800ff06bb82 */ /* 0x000ea20000000a00 */
[----:B------:R-:W-:Y:S01]  /*0bd0*/  ISETP.GE.AND.EX P4, PT, R25, UR9, PT, P4 ;  /* 0x0000000919007c0c */ /* 0x000fe2000bf86340 */
[----:B----4-:R-:W-:Y:S01]  /*0be0*/  @!P3 IMAD R21, R17, R11, R12 ;  /* 0x0000000b1115b224 */ /* 0x010fe200078e020c */
[----:B------:R-:W-:Y:S02]  /*0bf0*/  @!P1 IADD3 R8, P0, PT, R23, R8, RZ ;  /* 0x0000000817089210 */ /* 0x000fe40007f1e0ff */
[----:B------:R-:W-:Y:S02]  /*0c00*/  @!P1 IADD3.X R23, PT, PT, R24, R13, RZ, P5, !PT ;  /* 0x0000000d18179210 */ /* 0x000fe40002ffe4ff */
[----:B------:R-:W-:Y:S02]  /*0c10*/  @!P3 MOV R12, R64 ;  /* 0x00000040000cb202 */ /* 0x000fe40000000f00 */
[----:B------:R-:W-:Y:S01]  /*0c20*/  @!P3 MOV R13, R67 ;  /* 0x00000043000db202 */ /* 0x000fe20000000f00 */
[----:B------:R3:W5:Y:S02]  /*0c30*/  @!P1 LDG.E R42, desc[UR6][R22.64] ;  /* 0x00000006162a9981 */ /* 0x000764000c1e1900 */
[----:B------:R-:W-:-:S03]  /*0c40*/  @!P3 IMAD.WIDE.U32 R10, R17, R10, R12 ;  /* 0x0000000a110ab225 */ /* 0x000fc600078e000c */
[----:B------:R-:W4:Y:S02]  /*0c50*/  @!P4 LDC.64 R12, c[0x0][0x3f8] ;  /* 0x0000fe00ff0ccb82 */ /* 0x000f240000000a00 */
[----:B------:R-:W-:Y:S02]  /*0c60*/  @!P3 IADD3 R17, PT, PT, R11, R21, RZ ;  /* 0x000000150b11b210 */ /* 0x000fe40007ffe0ff */
[----:B------:R-:W-:Y:S01]  /*0c70*/  @!P3 SHF.L.U32 R11, R10, 0x1, RZ ;  /* 0x000000010a0bb819 */ /* 0x000fe200000006ff */
[----:B-1----:R-:W-:Y:S01]  /*0c80*/  @!P2 IMAD R18, R27, R4, RZ ;  /* 0x000000041b12a224 */ /* 0x002fe200078e02ff */
[----:B------:R-:W-:Y:S02]  /*0c90*/  @!P1 IADD3.X R9, PT, PT, R24, R9, RZ, P0, !PT ;  /* 0x0000000918099210 */ /* 0x000fe400007fe4ff */
[----:B------:R-:W-:Y:S02]  /*0ca0*/  @!P3 SHF.L.U64.HI R24, R10, 0x1, R17 ;  /* 0x000000010a18b819 */ /* 0x000fe40000010211 */
[----:B--2---:R-:W-:Y:S01]  /*0cb0*/  @!P3 IADD3 R20, P0, PT, R11, R6, RZ ;  /* 0x000000060b14b210 */ /* 0x004fe20007f1e0ff */
[----:B------:R-:W-:Y:S01]  /*0cc0*/  @!P2 IMAD R17, R3, R5, R18 ;  /* 0x000000050311a224 */ /* 0x000fe200078e0212 */
[----:B0-----:R-:W-:Y:S01]  /*0cd0*/  @!P3 IADD3 R14, P5, PT, R11, R14, RZ ;  /* 0x0000000e0b0eb210 */ /* 0x001fe20007fbe0ff */
[----:B------:R0:W5:Y:S01]  /*0ce0*/  @!P1 LDG.E R41, desc[UR6][R8.64] ;  /* 0x0000000608299981 */ /* 0x000162000c1e1900 */
[----:B------:R-:W-:Y:S01]  /*0cf0*/  IADD3 R18, PT, PT, R57, 0x100, RZ ;  /* 0x0000010039127810 */ /* 0x000fe20007ffe0ff */
[----:B------:R-:W1:Y:S01]  /*0d00*/  @!P2 LDC.64 R10, c[0x0][0x398] ;  /* 0x0000e600ff0aab82 */ /* 0x000e620000000a00 */
[----:B------:R-:W-:-:S02]  /*0d10*/  @!P3 IADD3.X R21, PT, PT, R24, R7, RZ, P0, !PT ;  /* 0x000000071815b210 */ /* 0x000fc400007fe4ff */
[----:B------:R-:W-:Y:S02]  /*0d20*/  ISETP.GE.U32.AND P1, PT, R18, UR8, PT ;  /* 0x0000000812007c0c */ /* 0x000fe4000bf26070 */
[----:B---3--:R-:W-:Y:S01]  /*0d30*/  SHF.R.S32.HI R23, RZ, 0x1f, R18 ;  /* 0x0000001fff177819 */ /* 0x008fe20000011412 */
[----:B------:R2:W5:Y:S02]  /*0d40*/  @!P3 LDG.E R40, desc[UR6][R20.64] ;  /* 0x000000061428b981 */ /* 0x000564000c1e1900 */
[----:B------:R-:W3:Y:S01]  /*0d50*/  @!P2 LDC.64 R6, c[0x0][0x3a0] ;  /* 0x0000e800ff06ab82 */ /* 0x000ee20000000a00 */
[----:B0-----:R-:W-:Y:S02]  /*0d60*/  @!P2 MOV R8, R64 ;  /* 0x000000400008a202 */ /* 0x001fe40000000f00 */
[----:B------:R-:W-:Y:S02]  /*0d70*/  @!P2 MOV R9, R67 ;  /* 0x000000430009a202 */ /* 0x000fe40000000f00 */
[----:B------:R-:W-:Y:S01]  /*0d80*/  ISETP.GE.AND.EX P1, PT, R23, UR9, PT, P1 ;  /* 0x0000000917007c0c */ /* 0x000fe2000bf26310 */
[----:B------:R-:W-:Y:S01]  /*0d90*/  @!P2 IMAD.WIDE.U32 R4, R3, R4, R8 ;  /* 0x000000040304a225 */ /* 0x000fe200078e0008 */
[----:B------:R-:W-:-:S02]  /*0da0*/  IADD3 R3, PT, PT, R57, 0x120, RZ ;  /* 0x0000012039037810 */ /* 0x000fc40007ffe0ff */
[----:B------:R-:W0:Y:S01]  /*0db0*/  @!P4 LDC.64 R8, c[0x0][0x3a0] ;  /* 0x0000e800ff08cb82 */ /* 0x000e220000000a00 */
[----:B------:R-:W-:Y:S01]  /*0dc0*/  @!P3 IADD3.X R15, PT, PT, R24, R15, RZ, P5, !PT ;  /* 0x0000000f180fb210 */ /* 0x000fe20002ffe4ff */
[----:B----4-:R-:W-:Y:S01]  /*0dd0*/  @!P4 IMAD R25, R25, R12, RZ ;  /* 0x0000000c1919c224 */ /* 0x010fe200078e02ff */
[----:B------:R-:W-:Y:S02]  /*0de0*/  ISETP.GE.U32.AND P5, PT, R3, UR8, PT ;  /* 0x0000000803007c0c */ /* 0x000fe4000bfa6070 */
[----:B------:R-:W-:Y:S02]  /*0df0*/  SHF.R.S32.HI R19, RZ, 0x1f, R3 ;  /* 0x0000001fff137819 */ /* 0x000fe40000011403 */
[----:B------:R-:W-:Y:S02]  /*0e00*/  @!P2 IADD3 R5, PT, PT, R5, R17, RZ ;  /* 0x000000110505a210 */ /* 0x000fe40007ffe0ff */
[----:B--2---:R-:W-:Y:S02]  /*0e10*/  @!P4 MOV R20, R64 ;  /* 0x000000400014c202 */ /* 0x004fe40000000f00 */
[----:B------:R-:W-:Y:S01]  /*0e20*/  @!P4 MOV R21, R67 ;  /* 0x000000430015c202 */ /* 0x000fe20000000f00 */
[----:B------:R-:W-:Y:S01]  /*0e30*/  @!P4 IMAD R25, R16, R13, R25 ;  /* 0x0000000d1019c224 */ /* 0x000fe200078e0219 */
[----:B------:R-:W-:Y:S01]  /*0e40*/  ISETP.GE.AND.EX P5, PT, R19, UR9, PT, P5 ;  /* 0x0000000913007c0c */ /* 0x000fe2000bfa6350 */
[----:B------:R2:W5:Y:S01]  /*0e50*/  @!P3 LDG.E R39, desc[UR6][R14.64] ;  /* 0x000000060e27b981 */ /* 0x000562000c1e1900 */
[----:B------:R-:W-:Y:S01]  /*0e60*/  @!P2 SHF.L.U32 R17, R4, 0x1, RZ ;  /* 0x000000010411a819 */ /* 0x000fe200000006ff */
[----:B------:R-:W-:Y:S01]  /*0e70*/  @!P4 IMAD.WIDE.U32 R12, R16, R12, R20 ;  /* 0x0000000c100cc225 */ /* 0x000fe200078e0014 */
[----:B------:R-:W-:Y:S01]  /*0e80*/  @!P2 SHF.L.U64.HI R22, R4, 0x1, R5 ;  /* 0x000000010416a819 */ /* 0x000fe20000010205 */
[----:B------:R-:W4:Y:S01]  /*0e90*/  @!P1 LDC.64 R20, c[0x0][0x3a0] ;  /* 0x0000e800ff149b82 */ /* 0x000f220000000a00 */
[----:B---3--:R-:W-:-:S02]  /*0ea0*/  @!P2 IADD3 R16, P0, PT, R17, R6, RZ ;  /* 0x000000061110a210 */ /* 0x008fc40007f1e0ff */
[----:B-1----:R-:W-:-:S05]  /*0eb0*/  @!P2 IADD3 R10, P3, PT, R17, R10, RZ ;  /* 0x0000000a110aa210 */ /* 0x002fca0007f7e0ff */
[----:B------:R-:W1:Y:S01]  /*0ec0*/  @!P1 LDC.64 R4, c[0x0][0x3f8] ;  /* 0x0000fe00ff049b82 */ /* 0x000e620000000a00 */
[----:B------:R-:W-:Y:S02]  /*0ed0*/  @!P4 IADD3 R13, PT, PT, R13, R25, RZ ;  /* 0x000000190d0dc210 */ /* 0x000fe40007ffe0ff */
[C---:B------:R-:W-:Y:S02]  /*0ee0*/  @!P2 IADD3.X R17, PT, PT, R22.reuse, R7, RZ, P0, !PT ;  /* 0x000000071611a210 */ /* 0x040fe400007fe4ff */
[----:B------:R-:W-:Y:S02]  /*0ef0*/  @!P2 IADD3.X R11, PT, PT, R22, R11, RZ, P3, !PT ;  /* 0x0000000b160ba210 */ /* 0x000fe40001ffe4ff */
[C---:B------:R-:W-:Y:S01]  /*0f00*/  @!P4 SHF.L.U32 R27, R12.reuse, 0x1, RZ ;  /* 0x000000010c1bc819 */ /* 0x040fe200000006ff */
[----:B------:R-:W3:Y:S01]  /*0f10*/  @!P4 LDC.64 R6, c[0x0][0x398] ;  /* 0x0000e600ff06cb82 */ /* 0x000ee20000000a00 */
[----:B------:R-:W-:Y:S01]  /*0f20*/  @!P4 SHF.L.U64.HI R22, R12, 0x1, R13 ;  /* 0x000000010c16c819 */ /* 0x000fe2000001020d */
[----:B------:R-:W5:Y:S01]  /*0f30*/  @!P2 LDG.E R37, desc[UR6][R10.64] ;  /* 0x000000060a25a981 */ /* 0x000f62000c1e1900 */
[----:B0-----:R-:W-:-:S02]  /*0f40*/  @!P4 IADD3 R8, P0, PT, R27, R8, RZ ;  /* 0x000000081b08c210 */ /* 0x001fc40007f1e0ff */
[----:B------:R-:W-:Y:S01]  /*0f50*/  IADD3 R25, PT, PT, R57, 0x140, RZ ;  /* 0x0000014039197810 */ /* 0x000fe20007ffe0ff */
[----:B------:R-:W5:Y:S02]  /*0f60*/  @!P2 LDG.E R38, desc[UR6][R16.64] ;  /* 0x000000061026a981 */ /* 0x000f64000c1e1900 */
[----:B------:R-:W0:Y:S01]  /*0f70*/  @!P5 LDC.64 R12, c[0x0][0x3f8] ;  /* 0x0000fe00ff0cdb82 */ /* 0x000e220000000a00 */
[----:B------:R-:W-:-:S05]  /*0f80*/  @!P4 IADD3.X R9, PT, PT, R22, R9, RZ, P0, !PT ;  /* 0x000000091609c210 */ /* 0x000fca00007fe4ff */
[----:B------:R4:W5:Y:S01]  /*0f90*/  @!P4 LDG.E R36, desc[UR6][R8.64] ;  /* 0x000000060824c981 */ /* 0x000962000c1e1900 */
[----:B-1----:R-:W-:Y:S01]  /*0fa0*/  @!P1 IMAD R23, R23, R4, RZ ;  /* 0x0000000417179224 */ /* 0x002fe200078e02ff */
[----:B------:R-:W-:Y:S01]  /*0fb0*/  ISETP.GE.U32.AND P3, PT, R25, UR8, PT ;  /* 0x0000000819007c0c */ /* 0x000fe2000bf66070 */
[----:B--2---:R-:W1:Y:S01]  /*0fc0*/  @!P1 LDC.64 R14, c[0x0][0x398] ;  /* 0x0000e600ff0e9b82 */ /* 0x004e620000000a00 */
[----:B------:R-:W-:Y:S01]  /*0fd0*/  SHF.R.S32.HI R29, RZ, 0x1f, R25 ;  /* 0x0000001fff1d7819 */ /* 0x000fe20000011419 */
[----:B------:R-:W-:Y:S01]  /*0fe0*/  @!P1 IMAD R23, R18, R5, R23 ;  /* 0x0000000512179224 */ /* 0x000fe200078e0217 */
[----:B----4-:R-:W-:Y:S02]  /*0ff0*/  @!P1 MOV R8, R64 ;  /* 0x0000004000089202 */ /* 0x010fe40000000f00 */
[----:B------:R-:W-:-:S03]  /*1000*/  @!P1 MOV R9, R67 ;  /* 0x0000004300099202 */ /* 0x000fc60000000f00 */
[----:B------:R-:W2:Y:S01]  /*1010*/  @!P5 LDC.64 R10, c[0x0][0x3a0] ;  /* 0x0000e800ff0adb82 */ /* 0x000ea20000000a00 */
[----:B------:R-:W-:Y:S01]  /*1020*/  ISETP.GE.AND.EX P3, PT, R29, UR9, PT, P3 ;  /* 0x000000091d007c0c */ /* 0x000fe2000bf66330 */
[----:B------:R-:W-:Y:S01]  /*1030*/  @!P1 IMAD.WIDE.U32 R4, R18, R4, R8 ;  /* 0x0000000412049225 */ /* 0x000fe200078e0008 */
[----:B---3--:R-:W-:-:S03]  /*1040*/  @!P4 IADD3 R6, P0, PT, R27, R6, RZ ;  /* 0x000000061b06c210 */ /* 0x008fc60007f1e0ff */
[----:B0-----:R-:W-:Y:S01]  /*1050*/  @!P5 IMAD R8, R19, R12, RZ ;  /* 0x0000000c1308d224 */ /* 0x001fe200078e02ff */
[----:B------:R-:W-:Y:S02]  /*1060*/  @!P1 IADD3 R5, PT, PT, R5, R23, RZ ;  /* 0x0000001705059210 */ /* 0x000fe40007ffe0ff */
[----:B------:R-:W-:Y:S01]  /*1070*/  IADD3 R23, PT, PT, R57, 0x160, RZ ;  /* 0x0000016039177810 */ /* 0x000fe20007ffe0ff */
[----:B------:R-:W-:Y:S01]  /*1080*/  @!P5 IMAD R19, R3, R13, R8 ;  /* 0x0000000d0313d224 */ /* 0x000fe200078e0208 */
[----:B------:R-:W-:Y:S01]  /*1090*/  @!P4 IADD3.X R7, PT, PT, R22, R7, RZ, P0, !PT ;  /* 0x000000071607c210 */ /* 0x000fe200007fe4ff */
[----:B------:R-:W0:Y:S01]  /*10a0*/  @!P5 LDC.64 R8, c[0x0][0x398] ;  /* 0x0000e600ff08db82 */ /* 0x000e220000000a00 */
[C---:B------:R-:W-:Y:S02]  /*10b0*/  @!P1 SHF.L.U32 R17, R4.reuse, 0x1, RZ ;  /* 0x0000000104119819 */ /* 0x040fe400000006ff */
[----:B------:R-:W-:Y:S01]  /*10c0*/  @!P1 SHF.L.U64.HI R16, R4, 0x1, R5 ;  /* 0x0000000104109819 */ /* 0x000fe20000010205 */
[----:B------:R3:W5:Y:S01]  /*10d0*/  @!P4 LDG.E R35, desc[UR6][R6.64] ;  /* 0x000000060623c981 */ /* 0x000762000c1e1900 */
[----:B------:R-:W-:-:S02]  /*10e0*/  @!P5 MOV R4, R64 ;  /* 0x000000400004d202 */ /* 0x000fc40000000f00 */
[----:B------:R-:W-:Y:S02]  /*10f0*/  @!P5 MOV R5, R67 ;  /* 0x000000430005d202 */ /* 0x000fe40000000f00 */
[----:B------:R-:W-:Y:S02]  /*1100*/  ISETP.GE.U32.AND P0, PT, R23, UR8, PT ;  /* 0x0000000817007c0c */ /* 0x000fe4000bf06070 */
[----:B------:R-:W-:Y:S01]  /*1110*/  SHF.R.S32.HI R27, RZ, 0x1f, R23 ;  /* 0x0000001fff1b7819 */ /* 0x000fe20000011417 */
[----:B------:R-:W-:Y:S02]  /*1120*/  @!P5 IMAD.WIDE.U32 R12, R3, R12, R4 ;  /* 0x0000000c030cd225 */ /* 0x000fe400078e0004 */
[----:B------:R-:W4:Y:S01]  /*1130*/  @!P3 LDC.64 R4, c[0x0][0x3f8] ;  /* 0x0000fe00ff04bb82 */ /* 0x000f220000000a00 */
[----:B------:R-:W-:Y:S02]  /*1140*/  ISETP.GE.AND.EX P0, PT, R27, UR9, PT, P0 ;  /* 0x000000091b007c0c */ /* 0x000fe4000bf06300 */
[----:B------:R-:W-:-:S02]  /*1150*/  @!P1 IADD3 R20, P2, PT, R17, R20, RZ ;  /* 0x0000001411149210 */ /* 0x000fc40007f5e0ff */
[----:B------:R-:W-:Y:S02]  /*1160*/  @!P5 IADD3 R3, PT, PT, R13, R19, RZ ;  /* 0x000000130d03d210 */ /* 0x000fe40007ffe0ff */
[----:B------:R-:W-:Y:S01]  /*1170*/  @!P1 IADD3.X R21, PT, PT, R16, R21, RZ, P2, !PT ;  /* 0x0000001510159210 */ /* 0x000fe200017fe4ff */
[----:B------:R-:W4:Y:S01]  /*1180*/  @!P3 LDC.64 R18, c[0x0][0x398] ;  /* 0x0000e600ff12bb82 */ /* 0x000f220000000a00 */
[----:B-1----:R-:W-:Y:S02]  /*1190*/  @!P1 IADD3 R14, P2, PT, R17, R14, RZ ;  /* 0x0000000e110e9210 */ /* 0x002fe40007f5e0ff */
[----:B------:R-:W-:Y:S01]  /*11a0*/  @!P5 SHF.L.U32 R31, R12, 0x1, RZ ;  /* 0x000000010c1fd819 */ /* 0x000fe200000006ff */
[----:B------:R0:W5:Y:S01]  /*11b0*/  @!P1 LDG.E R34, desc[UR6][R20.64] ;  /* 0x0000000614229981 */ /* 0x000162000c1e1900 */
[----:B------:R-:W-:-:S03]  /*11c0*/  MOV R13, RZ ;  /* 0x000000ff000d7202 */ /* 0x000fc60000000f00 */
[----:B---3--:R-:W1:Y:S01]  /*11d0*/  @!P0 LDC.64 R6, c[0x0][0x3f8] ;  /* 0x0000fe00ff068b82 */ /* 0x008e620000000a00 */
[----:B------:R-:W-:Y:S02]  /*11e0*/  @!P1 IADD3.X R15, PT, PT, R16, R15, RZ, P2, !PT ;  /* 0x0000000f100f9210 */ /* 0x000fe400017fe4ff */
[----:B------:R-:W-:Y:S02]  /*11f0*/  @!P5 SHF.L.U64.HI R12, R12, 0x1, R3 ;  /* 0x000000010c0cd819 */ /* 0x000fe40000010203 */
[C---:B--2---:R-:W-:Y:S01]  /*1200*/  @!P5 IADD3 R10, P4, PT, R31.reuse, R10, RZ ;  /* 0x0000000a1f0ad210 */ /* 0x044fe20007f9e0ff */
[----:B------:R2:W5:Y:S01]  /*1210*/  @!P1 LDG.E R13, desc[UR6][R14.64] ;  /* 0x000000060e0d9981 */ /* 0x000562000c1e1900 */
[----:B------:R-:W-:Y:S01]  /*1220*/  MOV R3, RZ ;  /* 0x000000ff00037202 */ /* 0x000fe20000000f00 */
[----:B------:R-:W3:Y:S01]  /*1230*/  @!P3 LDC.64 R16, c[0x0][0x3a0] ;  /* 0x0000e800ff10bb82 */ /* 0x000ee20000000a00 */
[----:B------:R-:W-:Y:S02]  /*1240*/  @!P5 IADD3.X R11, PT, PT, R12, R11, RZ, P4, !PT ;  /* 0x0000000b0c0bd210 */ /* 0x000fe400027fe4ff */
[----:B0-----:R-:W-:-:S02]  /*1250*/  @!P5 IADD3 R20, P1, PT, R31, R8, RZ ;  /* 0x000000081f14d210 */ /* 0x001fc40007f3e0ff */
[----:B------:R-:W-:Y:S01]  /*1260*/  IADD3 R61, PT, PT, R57, 0x180, RZ ;  /* 0x00000180393d7810 */ /* 0x000fe20007ffe0ff */
[----:B------:R0:W5:Y:S01]  /*1270*/  @!P5 LDG.E R3, desc[UR6][R10.64] ;  /* 0x000000060a03d981 */ /* 0x000162000c1e1900 */
[----:B------:R-:W-:Y:S01]  /*1280*/  @!P5 IADD3.X R21, PT, PT, R12, R9, RZ, P1, !PT ;  /* 0x000000090c15d210 */ /* 0x000fe20000ffe4ff */
[----:B----4-:R-:W-:Y:S01]  /*1290*/  @!P3 IMAD R22, R29, R4, RZ ;  /* 0x000000041d16b224 */ /* 0x010fe200078e02ff */
[----:B------:R-:W-:Y:S01]  /*12a0*/  ISETP.GE.U32.AND P1, PT, R61, UR8, PT ;  /* 0x000000083d007c0c */ /* 0x000fe2000bf26070 */
[----:B--2---:R-:W2:Y:S01]  /*12b0*/  @!P0 LDC.64 R14, c[0x0][0x3a0] ;  /* 0x0000e800ff0e8b82 */ /* 0x004ea20000000a00 */
[----:B------:R-:W-:Y:S01]  /*12c0*/  SHF.R.S32.HI R31, RZ, 0x1f, R61 ;  /* 0x0000001fff1f7819 */ /* 0x000fe2000001143d */
[----:B------:R-:W-:Y:S01]  /*12d0*/  @!P3 IMAD R5, R25, R5, R22 ;  /* 0x000000051905b224 */ /* 0x000fe200078e0216 */
[----:B0-----:R-:W-:Y:S02]  /*12e0*/  @!P3 MOV R10, R64 ;  /* 0x00000040000ab202 */ /* 0x001fe40000000f00 */
[----:B------:R-:W-:-:S02]  /*12f0*/  @!P3 MOV R11, R67 ;  /* 0x00000043000bb202 */ /* 0x000fc40000000f00 */
[----:B------:R-:W-:Y:S01]  /*1300*/  ISETP.GE.AND.EX P1, PT, R31, UR9, PT, P1 ;  /* 0x000000091f007c0c */ /* 0x000fe2000bf26310 */
[----:B------:R-:W-:-:S04]  /*1310*/  @!P3 IMAD.WIDE.U32 R24, R25, R4, R10 ;  /* 0x000000041918b225 */ /* 0x000fc800078e000a */
[----:B-1----:R-:W-:Y:S01]  /*1320*/  @!P0 IMAD R10, R27, R6, RZ ;  /* 0x000000061b0a8224 */ /* 0x002fe200078e02ff */
[----:B------:R-:W-:Y:S01]  /*1330*/  @!P3 IADD3 R9, PT, PT, R25, R5, RZ ;  /* 0x000000051909b210 */ /* 0x000fe20007ffe0ff */
[----:B------:R-:W0:Y:S01]  /*1340*/  LDC.64 R26, c[0x0][0x3b8] ;  /* 0x0000ee00ff1a7b82 */ /* 0x000e220000000a00 */
[C---:B------:R-:W-:Y:S01]  /*1350*/  @!P3 SHF.L.U32 R5, R24.reuse, 0x1, RZ ;  /* 0x000000011805b819 */ /* 0x040fe200000006ff */
[----:B------:R-:W-:Y:S01]  /*1360*/  @!P0 IMAD R7, R23, R7, R10 ;  /* 0x0000000717078224 */ /* 0x000fe200078e020a */
[----:B------:R-:W-:Y:S02]  /*1370*/  @!P3 SHF.L.U64.HI R24, R24, 0x1, R9 ;  /* 0x000000011818b819 */ /* 0x000fe40000010209 */
[----:B------:R-:W-:-:S03]  /*1380*/  MOV R4, RZ ;  /* 0x000000ff00047202 */ /* 0x000fc60000000f00 */
[----:B------:R-:W1:Y:S01]  /*1390*/  @!P0 LDC.64 R8, c[0x0][0x398] ;  /* 0x0000e600ff088b82 */ /* 0x000e620000000a00 */
[----:B---3--:R-:W-:Y:S02]  /*13a0*/  @!P3 IADD3 R16, P2, PT, R5, R16, RZ ;  /* 0x000000100510b210 */ /* 0x008fe40007f5e0ff */
[----:B------:R-:W-:Y:S01]  /*13b0*/  IADD3 R59, PT, PT, R57, 0x1a0, RZ ;  /* 0x000001a0393b7810 */ /* 0x000fe20007ffe0ff */
[----:B------:R3:W5:Y:S04]  /*13c0*/  @!P5 LDG.E R4, desc[UR6][R20.64] ;  /* 0x000000061404d981 */ /* 0x000768000c1e1900 */
[----:B------:R-:W4:Y:S01]  /*13d0*/  @!P1 LDC.64 R10, c[0x0][0x3f8] ;  /* 0x0000fe00ff0a9b82 */ /* 0x000f220000000a00 */
[----:B------:R-:W-:Y:S02]  /*13e0*/  @!P3 IADD3.X R17, PT, PT, R24, R17, RZ, P2, !PT ;  /* 0x000000111811b210 */ /* 0x000fe400017fe4ff */
[----:B------:R-:W-:-:S02]  /*13f0*/  ISETP.GE.U32.AND P2, PT, R59, UR8, PT ;  /* 0x000000083b007c0c */ /* 0x000fc4000bf46070 */
[----:B------:R-:W-:Y:S02]  /*1400*/  SHF.R.S32.HI R63, RZ, 0x1f, R59 ;  /* 0x0000001fff3f7819 */ /* 0x000fe4000001143b */
[----:B---3--:R-:W-:Y:S02]  /*1410*/  @!P0 MOV R20, R64 ;  /* 0x0000004000148202 */ /* 0x008fe40000000f00 */
[----:B------:R-:W-:Y:S02]  /*1420*/  @!P0 MOV R21, R67 ;  /* 0x0000004300158202 */ /* 0x000fe40000000f00 */
[----:B------:R-:W-:Y:S02]  /*1430*/  @!P3 IADD3 R18, P4, PT, R5, R18, RZ ;  /* 0x000000120512b210 */ /* 0x000fe40007f9e0ff */
[----:B------:R-:W-:Y:S01]  /*1440*/  ISETP.GE.AND.EX P2, PT, R63, UR9, PT, P2 ;  /* 0x000000093f007c0c */ /* 0x000fe2000bf46320 */
[----:B------:R-:W-:Y:S01]  /*1450*/  @!P0 IMAD.WIDE.U32 R20, R23, R6, R20 ;  /* 0x0000000617148225 */ /* 0x000fe200078e0014 */
[----:B------:R-:W-:-:S02]  /*1460*/  MOV R6, RZ ;  /* 0x000000ff00067202 */ /* 0x000fc40000000f00 */
[----:B------:R-:W-:Y:S02]  /*1470*/  @!P3 IADD3.X R19, PT, PT, R24, R19, RZ, P4, !PT ;  /* 0x000000131813b210 */ /* 0x000fe400027fe4ff */
[----:B------:R-:W-:Y:S02]  /*1480*/  MOV R5, RZ ;  /* 0x000000ff00057202 */ /* 0x000fe40000000f00 */
[----:B------:R-:W-:Y:S01]  /*1490*/  @!P0 IADD3 R7, PT, PT, R21, R7, RZ ;  /* 0x0000000715078210 */ /* 0x000fe20007ffe0ff */
[----:B------:R3:W5:Y:S01]  /*14a0*/  @!P3 LDG.E R6, desc[UR6][R18.64] ;  /* 0x000000061206b981 */ /* 0x000762000c1e1900 */
[C---:B------:R-:W-:Y:S02]  /*14b0*/  @!P0 SHF.L.U32 R23, R20.reuse, 0x1, RZ ;  /* 0x0000000114178819 */ /* 0x040fe400000006ff */
[----:B------:R-:W-:Y:S01]  /*14c0*/  @!P0 SHF.L.U64.HI R20, R20, 0x1, R7 ;  /* 0x0000000114148819 */ /* 0x000fe20000010207 */
[----:B------:R0:W5:Y:S01]  /*14d0*/  @!P3 LDG.E R5, desc[UR6][R16.64] ;  /* 0x000000061005b981 */ /* 0x000162000c1e1900 */
[----:B--2---:R-:W-:-:S02]  /*14e0*/  @!P0 IADD3 R30, P6, PT, R23, R14, RZ ;  /* 0x0000000e171e8210 */ /* 0x004fc40007fde0ff */
[----:B-1----:R-:W-:Y:S01]  /*14f0*/  @!P0 IADD3 R22, P5, PT, R23, R8, RZ ;  /* 0x0000000817168210 */ /* 0x002fe20007fbe0ff */
[----:B---3--:R-:W1:Y:S01]  /*1500*/  @!P1 LDC.64 R18, c[0x0][0x3a0] ;  /* 0x0000e800ff129b82 */ /* 0x008e620000000a00 */
[----:B----4-:R-:W-:Y:S01]  /*1510*/  @!P1 IMAD R8, R31, R10, RZ ;  /* 0x0000000a1f089224 */ /* 0x010fe200078e02ff */
[----:B------:R-:W-:-:S06]  /*1520*/  @!P0 IADD3.X R31, PT, PT, R20, R15, RZ, P6, !PT ;  /* 0x0000000f141f8210 */ /* 0x000fcc00037fe4ff */
[----:B0-----:R-:W0:Y:S01]  /*1530*/  @!P2 LDC.64 R16, c[0x0][0x3f8] ;  /* 0x0000fe00ff10ab82 */ /* 0x001e220000000a00 */
[----:B------:R-:W-:Y:S02]  /*1540*/  @!P1 MOV R32, R64 ;  /* 0x0000004000209202 */ /* 0x000fe40000000f00 */
[----:B------:R-:W-:-:S05]  /*1550*/  @!P1 MOV R33, R67 ;  /* 0x0000004300219202 */ /* 0x000fca0000000f00 */
[----:B------:R-:W2:Y:S01]  /*1560*/  @!P1 LDC.64 R14, c[0x0][0x398] ;  /* 0x0000e600ff0e9b82 */ /* 0x000ea20000000a00 */
[----:B------:R-:W-:Y:S01]  /*1570*/  @!P0 IADD3.X R23, PT, PT, R20, R9, RZ, P5, !PT ;  /* 0x0000000914178210 */ /* 0x000fe20002ffe4ff */
[----:B------:R-:W-:Y:S01]  /*1580*/  @!P1 IMAD R9, R61, R11, R8 ;  /* 0x0000000b3d099224 */ /* 0x000fe200078e0208 */
[----:B------:R-:W-:Y:S01]  /*1590*/  IADD3 R25, PT, PT, R57, 0x1c0, RZ ;  /* 0x000001c039197810 */ /* 0x000fe20007ffe0ff */
[----:B------:R-:W-:Y:S01]  /*15a0*/  @!P1 IMAD.WIDE.U32 R32, R61, R10, R32 ;  /* 0x0000000a3d209225 */ /* 0x000fe200078e0020 */
[----:B------:R-:W-:Y:S02]  /*15b0*/  MOV R7, RZ ;  /* 0x000000ff00077202 */ /* 0x000fe40000000f00 */
[----:B------:R-:W-:Y:S01]  /*15c0*/  MOV R8, RZ ;  /* 0x000000ff00087202 */ /* 0x000fe20000000f00 */
[----:B------:R-:W-:Y:S01]  /*15d0*/  IMAD.WIDE R26, R54, 0x8, R26 ;  /* 0x00000008361a7825 */ /* 0x000fe200078e021a */
[----:B------:R-:W-:Y:S01]  /*15e0*/  ISETP.GE.U32.AND P3, PT, R25, UR8, PT ;  /* 0x0000000819007c0c */ /* 0x000fe2000bf66070 */
[----:B------:R-:W3:Y:S01]  /*15f0*/  @!P2 LDC.64 R20, c[0x0][0x398] ;  /* 0x0000e600ff14ab82 */ /* 0x000ee20000000a00 */
[----:B------:R-:W-:Y:S01]  /*1600*/  SHF.R.S32.HI R29, RZ, 0x1f, R25 ;  /* 0x0000001fff1d7819 */ /* 0x000fe20000011419 */
[----:B------:R-:W5:Y:S01]  /*1610*/  @!P0 LDG.E R7, desc[UR6][R30.64] ;  /* 0x000000061e078981 */ /* 0x000f62000c1e1900 */
[----:B------:R-:W-:-:S02]  /*1620*/  @!P1 IADD3 R9, PT, PT, R33, R9, RZ ;  /* 0x0000000921099210 */ /* 0x000fc40007ffe0ff */
[C---:B------:R-:W-:Y:S01]  /*1630*/  @!P1 SHF.L.U32 R33, R32.reuse, 0x1, RZ ;  /* 0x0000000120219819 */ /* 0x040fe200000006ff */
[----:B------:R4:W5:Y:S01]  /*1640*/  @!P0 LDG.E R8, desc[UR6][R22.64] ;  /* 0x0000000616088981 */ /* 0x000962000c1e1900 */
[----:B------:R-:W-:Y:S01]  /*1650*/  ISETP.GE.AND.EX P3, PT, R29, UR9, PT, P3 ;  /* 0x000000091d007c0c */ /* 0x000fe2000bf66330 */
[----:B0-----:R-:W-:Y:S01]  /*1660*/  @!P2 IMAD R12, R63, R16, RZ ;  /* 0x000000103f0ca224 */ /* 0x001fe200078e02ff */
[----:B------:R-:W-:Y:S01]  /*1670*/  @!P1 SHF.L.U64.HI R32, R32, 0x1, R9 ;  /* 0x0000000120209819 */ /* 0x000fe20000010209 */
[----:B------:R-:W0:Y:S01]  /*1680*/  @!P2 LDC.64 R10, c[0x0][0x3a0] ;  /* 0x0000e800ff0aab82 */ /* 0x000e220000000a00 */
[----:B-1----:R-:W-:Y:S02]  /*1690*/  @!P1 IADD3 R18, P0, PT, R33, R18, RZ ;  /* 0x0000001221129210 */ /* 0x002fe40007f1e0ff */
[----:B------:R-:W-:Y:S02]  /*16a0*/  IADD3 R57, PT, PT, R57, 0x1e0, RZ ;  /* 0x000001e039397810 */ /* 0x000fe40007ffe0ff */
[----:B------:R-:W-:-:S02]  /*16b0*/  @!P1 IADD3.X R19, PT, PT, R32, R19, RZ, P0, !PT ;  /* 0x0000001320139210 */ /* 0x000fc400007fe4ff */
[----:B----4-:R-:W-:Y:S01]  /*16c0*/  @!P2 MOV R22, R64 ;  /* 0x000000400016a202 */ /* 0x010fe20000000f00 */
[----:B------:R-:W1:Y:S01]  /*16d0*/  LDC.64 R30, c[0x0][0x3a8] ;  /* 0x0000ea00ff1e7b82 */ /* 0x000e620000000a00 */
[----:B------:R-:W-:Y:S02]  /*16e0*/  @!P2 MOV R23, R67 ;  /* 0x000000430017a202 */ /* 0x000fe40000000f00 */
[----:B--2---:R-:W-:Y:S01]  /*16f0*/  @!P1 IADD3 R58, P0, PT, R33, R14, RZ ;  /* 0x0000000e213a9210 */ /* 0x004fe20007f1e0ff */
[----:B------:R-:W-:Y:S01]  /*1700*/  @!P2 IMAD R61, R59, R17, R12 ;  /* 0x000000113b3da224 */ /* 0x000fe200078e020c */
[----:B------:R-:W-:Y:S01]  /*1710*/  ISETP.GE.U32.AND P4, PT, R57, UR8, PT ;  /* 0x0000000839007c0c */ /* 0x000fe2000bf86070 */
[----:B------:R-:W-:Y:S01]  /*1720*/  @!P2 IMAD.WIDE.U32 R16, R59, R16, R22 ;  /* 0x000000103b10a225 */ /* 0x000fe200078e0016 */
[----:B------:R-:W-:Y:S01]  /*1730*/  SHF.R.S32.HI R55, RZ, 0x1f, R57 ;  /* 0x0000001fff377819 */ /* 0x000fe20000011439 */
[----:B------:R-:W2:Y:S01]  /*1740*/  @!P3 LDC.64 R22, c[0x0][0x3f8] ;  /* 0x0000fe00ff16bb82 */ /* 0x000ea20000000a00 */
[----:B------:R-:W-:-:S02]  /*1750*/  @!P1 IADD3.X R59, PT, PT, R32, R15, RZ, P0, !PT ;  /* 0x0000000f203b9210 */ /* 0x000fc400007fe4ff */
[----:B------:R-:W4:Y:S01]  /*1760*/  LDG.E.64 R14, desc[UR6][R26.64] ;  /* 0x000000061a0e7981 */ /* 0x000f22000c1e1b00 */
[----:B------:R-:W-:Y:S02]  /*1770*/  ISETP.GE.AND.EX P4, PT, R55, UR9, PT, P4 ;  /* 0x0000000937007c0c */ /* 0x000fe4000bf86340 */
[----:B------:R-:W-:Y:S02]  /*1780*/  @!P2 IADD3 R17, PT, PT, R17, R61, RZ ;  /* 0x0000003d1111a210 */ /* 0x000fe40007ffe0ff */
[----:B------:R-:W-:Y:S02]  /*1790*/  MOV R9, RZ ;  /* 0x000000ff00097202 */ /* 0x000fe40000000f00 */
[C---:B------:R-:W-:Y:S02]  /*17a0*/  @!P2 SHF.L.U32 R33, R16.reuse, 0x1, RZ ;  /* 0x000000011021a819 */ /* 0x040fe400000006ff */
[----:B------:R-:W-:Y:S02]  /*17b0*/  @!P2 SHF.L.U64.HI R12, R16, 0x1, R17 ;  /* 0x00000001100ca819 */ /* 0x000fe40000010211 */
[----:B------:R3:W5:Y:S03]  /*17c0*/  @!P1 LDG.E R9, desc[UR6][R18.64] ;  /* 0x0000000612099981 */ /* 0x000766000c1e1900 */
[----:B------:R-:W1:Y:S01]  /*17d0*/  @!P4 LDC.64 R16, c[0x0][0x3f8] ;  /* 0x0000fe00ff10cb82 */ /* 0x000e620000000a00 */
[----:B------:R-:W-:-:S02]  /*17e0*/  ISETP.NE.AND P0, PT, RZ, UR4, PT ;  /* 0x00000004ff007c0c */ /* 0x000fc4000bf05270 */
[----:B---3--:R-:W-:-:S05]  /*17f0*/  @!P2 IADD3 R32, P6, PT, R33, R20, RZ ;  /* 0x000000142120a210 */ /* 0x008fca0007fde0ff */
[----:B------:R-:W3:Y:S01]  /*1800*/  @!P3 LDC.64 R18, c[0x0][0x3a0] ;  /* 0x0000e800ff12bb82 */ /* 0x000ee20000000a00 */
[----:B0-----:R-:W-:Y:S01]  /*1810*/  @!P2 IADD3 R62, P5, PT, R33, R10, RZ ;  /* 0x0000000a213ea210 */ /* 0x001fe20007fbe0ff */
[----:B--2---:R-:W-:Y:S01]  /*1820*/  @!P3 IMAD R24, R29, R22, RZ ;  /* 0x000000161d18b224 */ /* 0x004fe200078e02ff */
[C---:B------:R-:W-:Y:S02]  /*1830*/  @!P2 IADD3.X R33, PT, PT, R12.reuse, R21, RZ, P6, !PT ;  /* 0x000000150c21a210 */ /* 0x040fe400037fe4ff */
[----:B------:R-:W-:Y:S02]  /*1840*/  @!P3 MOV R28, R64 ;  /* 0x00000040001cb202 */ /* 0x000fe40000000f00 */
[----:B------:R-:W-:Y:S01]  /*1850*/  @!P3 MOV R29, R67 ;  /* 0x00000043001db202 */ /* 0x000fe20000000f00 */
[----:B------:R-:W0:Y:S01]  /*1860*/  @!P3 LDC.64 R20, c[0x0][0x398] ;  /* 0x0000e600ff14bb82 */ /* 0x000e220000000a00 */
[C---:B------:R-:W-:Y:S01]  /*1870*/  @!P3 IMAD R61, R25.reuse, R23, R24 ;  /* 0x00000017193db224 */ /* 0x040fe200078e0218 */
[----:B------:R-:W-:Y:S01]  /*1880*/  @!P2 IADD3.X R63, PT, PT, R12, R11, RZ, P5, !PT ;  /* 0x0000000b0c3fa210 */ /* 0x000fe20002ffe4ff */
[----:B------:R-:W-:Y:S01]  /*1890*/  @!P3 IMAD.WIDE.U32 R28, R25, R22, R28 ;  /* 0x00000016191cb225 */ /* 0x000fe200078e001c */
[----:B------:R-:W-:-:S04]  /*18a0*/  MOV R12, RZ ;  /* 0x000000ff000c7202 */ /* 0x000fc80000000f00 */
[----:B------:R-:W2:Y:S01]  /*18b0*/  @!P4 LDC.64 R22, c[0x0][0x3a0] ;  /* 0x0000e800ff16cb82 */ /* 0x000ea20000000a00 */
[----:B------:R-:W-:-:S07]  /*18c0*/  CS2R R10, SRZ ;  /* 0x00000000000a7805 */ /* 0x000fce000001ff00 */
[----:B------:R-:W2:Y:S01]  /*18d0*/  @!P4 LDC.64 R24, c[0x0][0x398] ;  /* 0x0000e600ff18cb82 */ /* 0x000ea20000000a00 */
[----:B------:R3:W5:Y:S01]  /*18e0*/  @!P2 LDG.E R12, desc[UR6][R32.64] ;  /* 0x00000006200ca981 */ /* 0x000762000c1e1900 */
[----:B-1----:R-:W-:-:S06]  /*18f0*/  @!P4 IMAD R56, R55, R16, RZ ;  /* 0x000000103738c224 */ /* 0x002fcc00078e02ff */
[----:B------:R-:W1:Y:S01]  /*1900*/  @P0 LDC.64 R26, c[0x0][0x3b0] ;  /* 0x0000ec00ff1a0b82 */ /* 0x000e620000000a00 */
[----:B------:R-:W-:Y:S01]  /*1910*/  @!P3 IADD3 R29, PT, PT, R29, R61, RZ ;  /* 0x0000003d1d1db210 */ /* 0x000fe20007ffe0ff */
[----:B------:R3:W5:Y:S01]  /*1920*/  @!P1 LDG.E R10, desc[UR6][R58.64] ;  /* 0x000000063a0a9981 */ /* 0x000762000c1e1900 */
[----:B------:R-:W-:Y:S02]  /*1930*/  LOP3.LUT R55, R52, 0xffff, RZ, 0xc0, !PT ;  /* 0x0000ffff34377812 */ /* 0x000fe400078ec0ff */
[C---:B------:R-:W-:Y:S01]  /*1940*/  @!P3 SHF.L.U32 R61, R28.reuse, 0x1, RZ ;  /* 0x000000011c3db819 */ /* 0x040fe200000006ff */
[----:B------:R0:W5:Y:S01]  /*1950*/  @!P2 LDG.E R11, desc[UR6][R62.64] ;  /* 0x000000063e0ba981 */ /* 0x000162000c1e1900 */
[----:B---3--:R-:W-:Y:S02]  /*1960*/  @!P4 MOV R32, R64 ;  /* 0x000000400020c202 */ /* 0x008fe40000000f00 */
[----:B------:R-:W-:Y:S02]  /*1970*/  @!P4 MOV R33, R67 ;  /* 0x000000430021c202 */ /* 0x000fe40000000f00 */
[----:B------:R-:W-:Y:S01]  /*1980*/  @!P3 SHF.L.U64.HI R58, R28, 0x1, R29 ;  /* 0x000000011c3ab819 */ /* 0x000fe2000001021d */
[----:B------:R-:W-:Y:S01]  /*1990*/  IMAD R59, R60, 0x18, R55 ;  /* 0x000000183c3b7824 */ /* 0x000fe200078e0237 */
[----:B------:R-:W-:Y:S01]  /*19a0*/  @!P3 IADD3 R28, P1, PT, R61, R18, RZ ;  /* 0x000000123d1cb210 */ /* 0x000fe20007f3e0ff */
[----:B0-----:R-:W-:-:S02]  /*19b0*/  @!P4 IMAD R63, R57, R17, R56 ;  /* 0x00000011393fc224 */ /* 0x001fc400078e0238 */
[----:B------:R-:W-:Y:S01]  /*19c0*/  @!P4 IMAD.WIDE.U32 R16, R57, R16, R32 ;  /* 0x000000103910c225 */ /* 0x000fe200078e0020 */
[----:B------:R-:W-:Y:S02]  /*19d0*/  @!P3 IADD3.X R29, PT, PT, R58, R19, RZ, P1, !PT ;  /* 0x000000133a1db210 */ /* 0x000fe40000ffe4ff */
[----:B------:R-:W-:Y:S01]  /*19e0*/  @!P3 IADD3 R20, P1, PT, R61, R20, RZ ;  /* 0x000000143d14b210 */ /* 0x000fe20007f3e0ff */
[----:B------:R-:W-:Y:S01]  /*19f0*/  IMAD.WIDE R18, R59, 0x4, R30 ;  /* 0x000000043b127825 */ /* 0x000fe200078e021e */
[----:B------:R-:W-:Y:S02]  /*1a00*/  @!P4 IADD3 R31, PT, PT, R17, R63, RZ ;  /* 0x0000003f111fc210 */ /* 0x000fe40007ffe0ff */
[----:B------:R-:W-:Y:S02]  /*1a10*/  @!P4 SHF.L.U32 R17, R16, 0x1, RZ ;  /* 0x000000011011c819 */ /* 0x000fe400000006ff */
[----:B------:R-:W-:Y:S01]  /*1a20*/  @!P3 IADD3.X R21, PT, PT, R58, R21, RZ, P1, !PT ;  /* 0x000000153a15b210 */ /* 0x000fe20000ffe4ff */
[----:B-1----:R-:W-:Y:S01]  /*1a30*/  @P0 IMAD.WIDE R26, R59, 0x4, R26 ;  /* 0x000000043b1a0825 */ /* 0x002fe200078e021a */
[----:B------:R-:W-:-:S02]  /*1a40*/  @!P4 SHF.L.U64.HI R16, R16, 0x1, R31 ;  /* 0x000000011010c819 */ /* 0x000fc4000001021f */
[----:B------:R-:W-:Y:S02]  /*1a50*/  CS2R R56, SRZ ;  /* 0x0000000000387805 */ /* 0x000fe4000001ff00 */
[C---:B--2---:R-:W-:Y:S01]  /*1a60*/  @!P4 IADD3 R22, P1, PT, R17.reuse, R22, RZ ;  /* 0x000000161116c210 */ /* 0x044fe20007f3e0ff */
[----:B------:R-:W5:Y:S01]  /*1a70*/  LDG.E.64 R18, desc[UR6][R18.64] ;  /* 0x0000000612127981 */ /* 0x000f62000c1e1b00 */
[----:B------:R-:W-:Y:S02]  /*1a80*/  @!P4 IADD3 R24, P2, PT, R17, R24, RZ ;  /* 0x000000181118c210 */ /* 0x000fe40007f5e0ff */
[----:B------:R-:W-:Y:S02]  /*1a90*/  CS2R R58, SRZ ;  /* 0x00000000003a7805 */ /* 0x000fe4000001ff00 */
[C---:B------:R-:W-:Y:S01]  /*1aa0*/  @!P4 IADD3.X R23, PT, PT, R16.reuse, R23, RZ, P1, !PT ;  /* 0x000000171017c210 */ /* 0x040fe20000ffe4ff */
[----:B------:R-:W5:Y:S01]  /*1ab0*/  @!P3 LDG.E R56, desc[UR6][R28.64] ;  /* 0x000000061c38b981 */ /* 0x000f62000c1e1900 */
[----:B------:R-:W-:-:S03]  /*1ac0*/  @!P4 IADD3.X R25, PT, PT, R16, R25, RZ, P2, !PT ;  /* 0x000000191019c210 */ /* 0x000fc600017fe4ff */
[----:B------:R-:W5:Y:S04]  /*1ad0*/  @!P4 LDG.E R59, desc[UR6][R22.64] ;  /* 0x00000006163bc981 */ /* 0x000f68000c1e1900 */
[----:B------:R-:W5:Y:S01]  /*1ae0*/  @!P4 LDG.E R58, desc[UR6][R24.64] ;  /* 0x00000006183ac981 */ /* 0x000f62000c1e1900 */
[----:B------:R-:W-:-:S03]  /*1af0*/  CS2R R16, SRZ ;  /* 0x0000000000107805 */ /* 0x000fc6000001ff00 */
[----:B------:R0:W5:Y:S04]  /*1b00*/  @!P3 LDG.E R57, desc[UR6][R20.64] ;  /* 0x000000061439b981 */ /* 0x000168000c1e1900 */
[----:B------:R1:W5:Y:S01]  /*1b10*/  @P0 LDG.E.64 R16, desc[UR6][R26.64] ;  /* 0x000000061a100981 */ /* 0x000362000c1e1b00 */
[----:B------:R-:W-:Y:S01]  /*1b20*/  UISETP.NE.AND UP0, UPT, UR4, URZ, UPT ;  /* 0x000000ff0400728c */ /* 0x000fe2000bf05270 */
[----:B----4-:R-:W-:-:S05]  /*1b30*/  FFMA.FTZ R15, -R14, R14, R15 ;  /* 0x0000000e0e0f7223 */ /* 0x010fca000001010f */
        /* <DEDUP_REMOVED lines=9> */
[C---:B------:R-:W-:Y:S01]  /*1bd0*/  FADD.FTZ R22, -R14.reuse, R23 ;  /* 0x000000170e167221 */ /* 0x040fe20000010100 */
[----:B-1----:R-:W-:Y:S02]  /*1be0*/  HADD2.F32 R20, -RZ, R49.H1_H1 ;  /* 0x30000031ff147230 */ /* 0x002fe40000004100 */
[----:B------:R-:W-:Y:S01]  /*1bf0*/  FADD.FTZ R24, -R14, R25 ;  /* 0x000000190e187221 */ /* 0x000fe20000010100 */
[----:B------:R-:W-:-:S02]  /*1c00*/  HADD2.F32 R29, -RZ, R48.H1_H1 ;  /* 0x30000030ff1d7230 */ /* 0x000fc40000004100 */
[----:B------:R-:W-:Y:S01]  /*1c10*/  FMUL.FTZ R25, R18, R21 ;  /* 0x0000001512197220 */ /* 0x000fe20000410000 */
[-C--:B0-----:R-:W-:Y:S01]  /*1c20*/  FMUL.FTZ R22, R22, R15.reuse ;  /* 0x0000000f16167220 */ /* 0x081fe20000410000 */
[----:B------:R-:W-:Y:S01]  /*1c30*/  FMUL.FTZ R23, R24, R15 ;  /* 0x0000000f18177220 */ /* 0x000fe20000410000 */
[----:B------:R-:W-:Y:S01]  /*1c40*/  FMUL.FTZ R26, R19, R20 ;  /* 0x00000014131a7220 */ /* 0x000fe20000410000 */
[----:B------:R-:W-:Y:S01]  /*1c50*/  FADD.FTZ R27, RZ, R25 ;  /* 0x00000019ff1b7221 */ /* 0x000fe20000010000 */
[----:B------:R-:W-:Y:S01]  /*1c60*/  FFMA.FTZ R24, R22, R25, RZ ;  /* 0x0000001916187223 */ /* 0x000fe200000100ff */
[----:B------:R-:W-:Y:S02]  /*1c70*/  HADD2.F32 R25, -RZ, R48.H0_H0 ;  /* 0x20000030ff197230 */ /* 0x000fe40000004100 */
[----:B------:R-:W-:Y:S01]  /*1c80*/  FFMA.FTZ R30, R21, R22, RZ ;  /* 0x00000016151e7223 */ /* 0x000fe200000100ff */
[--C-:B------:R-:W-:Y:S02]  /*1c90*/  HADD2.F32 R31, -RZ, R47.reuse.H0_H0 ;  /* 0x2000002fff1f7230 */ /* 0x100fe40000004100 */
[C---:B------:R-:W-:Y:S01]  /*1ca0*/  FADD.FTZ R22, -R14.reuse, R29 ;  /* 0x0000001d0e167221 */ /* 0x040fe20000010100 */
[----:B------:R-:W-:Y:S01]  /*1cb0*/  FFMA.FTZ R24, R23, R26, R24 ;  /* 0x0000001a17187223 */ /* 0x000fe20000010018 */
[----:B------:R-:W-:Y:S01]  /*1cc0*/  FADD.FTZ R28, -R14, R25 ;  /* 0x000000190e1c7221 */ /* 0x000fe20000010100 */
[----:B------:R-:W-:Y:S01]  /*1cd0*/  FFMA.FTZ R29, R20, R23, RZ ;  /* 0x00000017141d7223 */ /* 0x000fe200000100ff */
[----:B------:R-:W-:Y:S01]  /*1ce0*/  FADD.FTZ R27, R26, R27 ;  /* 0x0000001b1a1b7221 */ /* 0x000fe20000010000 */
[----:B------:R-:W-:Y:S01]  /*1cf0*/  FMUL.FTZ R23, R22, R15 ;  /* 0x0000000f16177220 */ /* 0x000fe20000410000 */
[----:B------:R-:W-:-:S02]  /*1d00*/  HADD2.F32 R26, -RZ, R47.H1_H1 ;  /* 0x3000002fff1a7230 */ /* 0x000fc40000004100 */
[----:B------:R-:W-:Y:S01]  /*1d10*/  FADD.FTZ R32, RZ, R21 ;  /* 0x00000015ff207221 */ /* 0x000fe20000010000 */
[----:B------:R-:W-:Y:S02]  /*1d20*/  HADD2.F32 R33, -RZ, R46.H0_H0 ;  /* 0x2000002eff217230 */ /* 0x000fe40000004100 */
[----:B------:R-:W-:Y:S01]  /*1d30*/  FMUL.FTZ R25, R28, R15 ;  /* 0x0000000f1c197220 */ /* 0x000fe20000410000 */
[----:B------:R-:W-:Y:S01]  /*1d40*/  FMUL.FTZ R22, R18, R31 ;  /* 0x0000001f12167220 */ /* 0x000fe20000410000 */
[----:B------:R-:W-:Y:S01]  /*1d50*/  FADD.FTZ R21, RZ, R20 ;  /* 0x00000014ff157221 */ /* 0x000fe20000010000 */
[C---:B------:R-:W-:Y:S01]  /*1d60*/  FFMA.FTZ R20, R26.reuse, R23, R29 ;  /* 0x000000171a147223 */ /* 0x040fe2000001001d */
[----:B------:R-:W-:Y:S01]  /*1d70*/  FFMA.FTZ R30, R31, R25, R30 ;  /* 0x000000191f1e7223 */ /* 0x000fe2000001001e */
[----:B------:R-:W-:Y:S01]  /*1d80*/  FADD.FTZ R27, R27, R22 ;  /* 0x000000161b1b7221 */ /* 0x000fe20000010000 */
[----:B------:R-:W-:Y:S01]  /*1d90*/  FFMA.FTZ R24, R25, R22, R24 ;  /* 0x0000001619187223 */ /* 0x000fe20000010018 */
[----:B------:R-:W-:Y:S01]  /*1da0*/  FADD.FTZ R21, R26, R21 ;  /* 0x000000151a157221 */ /* 0x000fe20000010000 */
[----:B------:R-:W-:Y:S01]  /*1db0*/  FADD.FTZ R22, -R14, R33 ;  /* 0x000000210e167221 */ /* 0x000fe20000010100 */
[----:B------:R-:W-:Y:S01]  /*1dc0*/  FMUL.FTZ R26, R19, R26 ;  /* 0x0000001a131a7220 */ /* 0x000fe20000410000 */
[----:B------:R-:W-:-:S02]  /*1dd0*/  HADD2.F32 R25, -RZ, R45.H0_H0 ;  /* 0x2000002dff197230 */ /* 0x000fc40000004100 */
[----:B------:R-:W-:Y:S01]  /*1de0*/  FADD.FTZ R32, R31, R32 ;  /* 0x000000201f207221 */ /* 0x000fe20000010000 */
[----:B------:R-:W-:Y:S01]  /*1df0*/  FMUL.FTZ R29, R22, R15 ;  /* 0x0000000f161d7220 */ /* 0x000fe20000410000 */
[----:B------:R-:W-:Y:S01]  /*1e00*/  FFMA.FTZ R24, R23, R26, R24 ;  /* 0x0000001a17187223 */ /* 0x000fe20000010018 */
[----:B------:R-:W-:Y:S01]  /*1e10*/  FADD.FTZ R27, R26, R27 ;  /* 0x0000001b1a1b7221 */ /* 0x000fe20000010000 */
[----:B------:R-:W-:Y:S02]  /*1e20*/  HADD2.F32 R23, -RZ, R46.H1_H1 ;  /* 0x3000002eff177230 */ /* 0x000fe40000004100 */
[----:B------:R-:W-:Y:S01]  /*1e30*/  FMUL.FTZ R22, R18, R25 ;  /* 0x0000001912167220 */ /* 0x000fe20000410000 */
[----:B------:R-:W-:Y:S01]  /*1e40*/  FADD.FTZ R32, R32, R25 ;  /* 0x0000001920207221 */ /* 0x000fe20000010000 */
[----:B------:R-:W-:Y:S01]  /*1e50*/  FFMA.FTZ R30, R25, R29, R30 ;  /* 0x0000001d191e7223 */ /* 0x000fe2000001001e */
[----:B------:R-:W-:Y:S02]  /*1e60*/  HADD2.F32 R25, -RZ, R44.H0_H0 ;  /* 0x2000002cff197230 */ /* 0x000fe40000004100 */
[----:B------:R-:W-:Y:S01]  /*1e70*/  FADD.FTZ R26, R27, R22 ;  /* 0x000000161b1a7221 */ /* 0x000fe20000010000 */
[----:B------:R-:W-:Y:S01]  /*1e80*/  FFMA.FTZ R29, R29, R22, R24 ;  /* 0x000000161d1d7223 */ /* 0x000fe20000010018 */
[----:B------:R-:W-:Y:S01]  /*1e90*/  FADD.FTZ R22, -R14, R23 ;  /* 0x000000170e167221 */ /* 0x000fe20000010100 */
[----:B------:R-:W-:-:S02]  /*1ea0*/  HADD2.F32 R23, -RZ, R45.H1_H1 ;  /* 0x3000002dff177230 */ /* 0x000fc40000004100 */
[----:B------:R-:W-:Y:S01]  /*1eb0*/  FADD.FTZ R24, -R14, R25 ;  /* 0x000000190e187221 */ /* 0x000fe20000010100 */
[--C-:B------:R-:W-:Y:S02]  /*1ec0*/  HADD2.F32 R31, -RZ, R43.reuse.H0_H0 ;  /* 0x2000002bff1f7230 */ /* 0x100fe40000004100 */
[-C--:B------:R-:W-:Y:S01]  /*1ed0*/  FMUL.FTZ R22, R22, R15.reuse ;  /* 0x0000000f16167220 */ /* 0x080fe20000410000 */
[----:B------:R-:W-:Y:S02]  /*1ee0*/  HADD2.F32 R27, -RZ, R44.H1_H1 ;  /* 0x3000002cff1b7230 */ /* 0x000fe40000004100 */
[----:B------:R-:W-:Y:S01]  /*1ef0*/  FMUL.FTZ R62, R24, R15 ;  /* 0x0000000f183e7220 */ /* 0x000fe20000410000 */
[----:B------:R-:W-:Y:S01]  /*1f00*/  FADD.FTZ R24, R21, R23 ;  /* 0x0000001715187221 */ /* 0x000fe20000010000 */
[----:B------:R-:W-:Y:S01]  /*1f10*/  FFMA.FTZ R25, R23, R22, R20 ;  /* 0x0000001617197223 */ /* 0x000fe20000010014 */
[----:B------:R-:W-:Y:S01]  /*1f20*/  FMUL.FTZ R23, R19, R23 ;  /* 0x0000001713177220 */ /* 0x000fe20000410000 */
[----:B------:R-:W-:Y:S01]  /*1f30*/  FADD.FTZ R20, R32, R31 ;  /* 0x0000001f20147221 */ /* 0x000fe20000010000 */
[----:B------:R-:W-:Y:S01]  /*1f40*/  FFMA.FTZ R21, R31, R62, R30 ;  /* 0x0000003e1f157223 */ /* 0x000fe2000001001e */
[----:B------:R-:W-:Y:S01]  /*1f50*/  FMUL.FTZ R31, R18, R31 ;  /* 0x0000001f121f7220 */ /* 0x000fe20000410000 */
[----:B------:R-:W-:Y:S01]  /*1f60*/  FADD.FTZ R26, R23, R26 ;  /* 0x0000001a171a7221 */ /* 0x000fe20000010000 */
[----:B------:R-:W-:Y:S01]  /*1f70*/  FFMA.FTZ R29, R22, R23, R29 ;  /* 0x00000017161d7223 */ /* 0x000fe2000001001d */
[----:B------:R-:W-:Y:S01]  /*1f80*/  FADD.FTZ R28, -R14, R27 ;  /* 0x0000001b0e1c7221 */ /* 0x000fe20000010100 */
[----:B------:R-:W-:-:S02]  /*1f90*/  HADD2.F32 R22, -RZ, R43.H1_H1 ;  /* 0x3000002bff167230 */ /* 0x000fc40000004100 */
[----:B------:R-:W-:Y:S01]  /*1fa0*/  FADD.FTZ R26, R26, R31 ;  /* 0x0000001f1a1a7221 */ /* 0x000fe20000010000 */
[----:B------:R-:W-:Y:S01]  /*1fb0*/  FFMA.FTZ R29, R62, R31, R29 ;  /* 0x0000001f3e1d7223 */ /* 0x000fe2000001001d */
[--C-:B------:R-:W-:Y:S02]  /*1fc0*/  HADD2.F32 R27, -RZ, R42.reuse.H0_H0 ;  /* 0x2000002aff1b7230 */ /* 0x100fe40000004100 */
[----:B------:R-:W-:Y:S01]  /*1fd0*/  FMUL.FTZ R28, R28, R15 ;  /* 0x0000000f1c1c7220 */ /* 0x000fe20000410000 */
[----:B------:R-:W-:Y:S02]  /*1fe0*/  HADD2.F32 R31, -RZ, R42.H1_H1 ;  /* 0x3000002aff1f7230 */ /* 0x000fe40000004100 */
[----:B------:R-:W-:Y:S01]  /*1ff0*/  FMUL.FTZ R23, R19, R22 ;  /* 0x0000001613177220 */ /* 0x000fe20000410000 */
[----:B------:R-:W-:Y:S01]  /*2000*/  FADD.FTZ R24, R24, R22 ;  /* 0x0000001618187221 */ /* 0x000fe20000010000 */
[----:B------:R-:W-:Y:S01]  /*2010*/  FFMA.FTZ R25, R22, R28, R25 ;  /* 0x0000001c16197223 */ /* 0x000fe20000010019 */
[----:B------:R-:W-:Y:S01]  /*2020*/  FADD.FTZ R30, -R14, R27 ;  /* 0x0000001b0e1e7221 */ /* 0x000fe20000010100 */
[----:B------:R-:W-:-:S02]  /*2030*/  HADD2.F32 R22, -RZ, R41.H0_H0 ;  /* 0x20000029ff167230 */ /* 0x000fc40000004100 */
[----:B------:R-:W-:Y:S01]  /*2040*/  FADD.FTZ R32, -R14, R31 ;  /* 0x0000001f0e207221 */ /* 0x000fe20000010100 */
[----:B------:R-:W-:Y:S01]  /*2050*/  FFMA.FTZ R29, R28, R23, R29 ;  /* 0x000000171c1d7223 */ /* 0x000fe2000001001d */
[----:B------:R-:W-:Y:S02]  /*2060*/  HADD2.F32 R28, -RZ, R41.H1_H1 ;  /* 0x30000029ff1c7230 */ /* 0x000fe40000004100 */
[-C--:B------:R-:W-:Y:S01]  /*2070*/  FMUL.FTZ R30, R30, R15.reuse ;  /* 0x0000000f1e1e7220 */ /* 0x080fe20000410000 */
[----:B------:R-:W-:Y:S01]  /*2080*/  FMUL.FTZ R32, R32, R15 ;  /* 0x0000000f20207220 */ /* 0x000fe20000410000 */
[----:B------:R-:W-:Y:S01]  /*2090*/  FADD.FTZ R26, R23, R26 ;  /* 0x0000001a171a7221 */ /* 0x000fe20000010000 */
[----:B------:R-:W-:Y:S02]  /*20a0*/  HADD2.F32 R33, -RZ, R40.H0_H0 ;  /* 0x20000028ff217230 */ /* 0x000fe40000004100 */
[----:B------:R-:W-:Y:S01]  /*20b0*/  FMUL.FTZ R31, R18, R22 ;  /* 0x00000016121f7220 */ /* 0x000fe20000410000 */
[----:B------:R-:W-:Y:S01]  /*20c0*/  FADD.FTZ R23, R20, R22 ;  /* 0x0000001614177221 */ /* 0x000fe20000010000 */
[----:B------:R-:W-:Y:S01]  /*20d0*/  FFMA.FTZ R27, R22, R30, R21 ;  /* 0x0000001e161b7223 */ /* 0x000fe20000010015 */
[----:B------:R-:W-:Y:S01]  /*20e0*/  FFMA.FTZ R21, R28, R32, R25 ;  /* 0x000000201c157223 */ /* 0x000fe20000010019 */
[----:B------:R-:W-:-:S02]  /*20f0*/  HADD2.F32 R22, -RZ, R39.H0_H0 ;  /* 0x20000027ff167230 */ /* 0x000fc40000004100 */
[----:B------:R-:W-:Y:S01]  /*2100*/  FADD.FTZ R20, R24, R28 ;  /* 0x0000001c18147221 */ /* 0x000fe20000010000 */
[----:B------:R-:W-:Y:S01]  /*2110*/  FMUL.FTZ R25, R19, R28 ;  /* 0x0000001c13197220 */ /* 0x000fe20000410000 */
[----:B------:R-:W-:Y:S01]  /*2120*/  FADD.FTZ R26, R26, R31 ;  /* 0x0000001f1a1a7221 */ /* 0x000fe20000010000 */
[----:B------:R-:W-:Y:S01]  /*2130*/  FFMA.FTZ R29, R30, R31, R29 ;  /* 0x0000001f1e1d7223 */ /* 0x000fe2000001001d */
[----:B------:R-:W-:Y:S01]  /*2140*/  FADD.FTZ R24, -R14, R33 ;  /* 0x000000210e187221 */ /* 0x000fe20000010100 */
[----:B------:R-:W-:Y:S01]  /*2150*/  FMUL.FTZ R31, R18, R22 ;  /* 0x00000016121f7220 */ /* 0x000fe20000410000 */
[----:B------:R-:W-:Y:S01]  /*2160*/  FADD.FTZ R26, R25, R26 ;  /* 0x0000001a191a7221 */ /* 0x000fe20000010000 */
[----:B------:R-:W-:Y:S01]  /*2170*/  FFMA.FTZ R29, R32, R25, R29 ;  /* 0x00000019201d7223 */ /* 0x000fe2000001001d */
[----:B------:R-:W-:Y:S01]  /*2180*/  FMUL.FTZ R24, R24, R15 ;  /* 0x0000000f18187220 */ /* 0x000fe20000410000 */
[----:B------:R-:W-:Y:S02]  /*2190*/  HADD2.F32 R25, -RZ, R40.H1_H1 ;  /* 0x30000028ff197230 */ /* 0x000fe40000004100 */
[----:B------:R-:W-:Y:S01]  /*21a0*/  FADD.FTZ R28, R26, R31 ;  /* 0x0000001f1a1c7221 */ /* 0x000fe20000010000 */
[----:B------:R-:W-:-:S02]  /*21b0*/  HADD2.F32 R33, -RZ, R38.H0_H0 ;  /* 0x20000026ff217230 */ /* 0x000fc40000004100 */
[----:B------:R-:W-:Y:S01]  /*21c0*/  FFMA.FTZ R27, R22, R24, R27 ;  /* 0x00000018161b7223 */ /* 0x000fe2000001001b */
[----:B------:R-:W-:Y:S01]  /*21d0*/  FFMA.FTZ R31, R24, R31, R29 ;  /* 0x0000001f181f7223 */ /* 0x000fe2000001001d */
[C---:B------:R-:W-:Y:S01]  /*21e0*/  FADD.FTZ R24, -R14.reuse, R25 ;  /* 0x000000190e187221 */ /* 0x040fe20000010100 */
[----:B------:R-:W-:Y:S01]  /*21f0*/  FADD.FTZ R23, R23, R22 ;  /* 0x0000001617177221 */ /* 0x000fe20000010000 */
[----:B------:R-:W-:Y:S02]  /*2200*/  HADD2.F32 R22, -RZ, R39.H1_H1 ;  /* 0x30000027ff167230 */ /* 0x000fe40000004100 */
[----:B------:R-:W-:Y:S01]  /*2210*/  FADD.FTZ R26, -R14, R33 ;  /* 0x000000210e1a7221 */ /* 0x000fe20000010100 */
[----:B------:R-:W-:Y:S01]  /*2220*/  FMUL.FTZ R24, R24, R15 ;  /* 0x0000000f18187220 */ /* 0x000fe20000410000 */
[----:B------:R-:W-:Y:S02]  /*2230*/  HADD2.F32 R33, -RZ, R38.H1_H1 ;  /* 0x30000026ff217230 */ /* 0x000fe40000004100 */
[----:B------:R-:W-:-:S02]  /*2240*/  HADD2.F32 R30, -RZ, R37.H0_H0 ;  /* 0x20000025ff1e7230 */ /* 0x000fc40000004100 */
[----:B------:R-:W-:Y:S01]  /*2250*/  FMUL.FTZ R32, R26, R15 ;  /* 0x0000000f1a207220 */ /* 0x000fe20000410000 */
[----:B------:R-:W-:Y:S01]  /*2260*/  FADD.FTZ R25, R20, R22 ;  /* 0x0000001614197221 */ /* 0x000fe20000010000 */
[----:B------:R-:W-:Y:S01]  /*2270*/  FFMA.FTZ R26, R22, R24, R21 ;  /* 0x00000018161a7223 */ /* 0x000fe20000010015 */
[----:B------:R-:W-:Y:S01]  /*2280*/  FMUL.FTZ R29, R19, R22 ;  /* 0x00000016131d7220 */ /* 0x000fe20000410000 */
[----:B------:R-:W-:Y:S01]  /*2290*/  FADD.FTZ R22, -R14, R33 ;  /* 0x000000210e167221 */ /* 0x000fe20000010100 */
[----:B------:R-:W-:Y:S01]  /*22a0*/  FADD.FTZ R20, R23, R30 ;  /* 0x0000001e17147221 */ /* 0x000fe20000010000 */
[----:B------:R-:W-:Y:S01]  /*22b0*/  FFMA.FTZ R21, R30, R32, R27 ;  /* 0x000000201e157223 */ /* 0x000fe2000001001b */
[----:B------:R-:W-:Y:S01]  /*22c0*/  FMUL.FTZ R27, R18, R30 ;  /* 0x0000001e121b7220 */ /* 0x000fe20000410000 */
[----:B------:R-:W-:Y:S01]  /*22d0*/  FADD.FTZ R28, R29, R28 ;  /* 0x0000001c1d1c7221 */ /* 0x000fe20000010000 */
[----:B------:R-:W-:Y:S01]  /*22e0*/  FFMA.FTZ R31, R24, R29, R31 ;  /* 0x0000001d181f7223 */ /* 0x000fe2000001001f */
[----:B------:R-:W-:-:S02]  /*22f0*/  HADD2.F32 R23, -RZ, R37.H1_H1 ;  /* 0x30000025ff177230 */ /* 0x000fc40000004100 */
[----:B------:R-:W-:Y:S01]  /*2300*/  FMUL.FTZ R22, R22, R15 ;  /* 0x0000000f16167220 */ /* 0x000fe20000410000 */
[----:B------:R-:W-:Y:S01]  /*2310*/  FADD.FTZ R28, R28, R27 ;  /* 0x0000001b1c1c7221 */ /* 0x000fe20000010000 */
[----:B------:R-:W-:Y:S01]  /*2320*/  FFMA.FTZ R31, R32, R27, R31 ;  /* 0x0000001b201f7223 */ /* 0x000fe2000001001f */
[--C-:B------:R-:W-:Y:S02]  /*2330*/  HADD2.F32 R29, -RZ, R36.reuse.H0_H0 ;  /* 0x20000024ff1d7230 */ /* 0x100fe40000004100 */
[----:B------:R-:W-:Y:S01]  /*2340*/  FMUL.FTZ R27, R19, R23 ;  /* 0x00000017131b7220 */ /* 0x000fe20000410000 */
[----:B------:R-:W-:Y:S01]  /*2350*/  FADD.FTZ R25, R25, R23 ;  /* 0x0000001719197221 */ /* 0x000fe20000010000 */
[----:B------:R-:W-:Y:S01]  /*2360*/  FFMA.FTZ R26, R23, R22, R26 ;  /* 0x00000016171a7223 */ /* 0x000fe2000001001a */
[----:B------:R-:W-:Y:S02]  /*2370*/  HADD2.F32 R23, -RZ, R36.H1_H1 ;  /* 0x30000024ff177230 */ /* 0x000fe40000004100 */
[----:B------:R-:W-:Y:S01]  /*2380*/  FFMA.FTZ R31, R22, R27, R31 ;  /* 0x0000001b161f7223 */ /* 0x000fe2000001001f */
[----:B------:R-:W-:Y:S01]  /*2390*/  FADD.FTZ R24, -R14, R29 ;  /* 0x0000001d0e187221 */ /* 0x000fe20000010100 */
[----:B------:R-:W-:-:S02]  /*23a0*/  HADD2.F32 R22, -RZ, R35.H0_H0 ;  /* 0x20000023ff167230 */ /* 0x000fc40000004100 */
[----:B------:R-:W-:Y:S01]  /*23b0*/  FADD.FTZ R28, R27, R28 ;  /* 0x0000001c1b1c7221 */ /* 0x000fe20000010000 */
[----:B------:R-:W-:Y:S01]  /*23c0*/  FADD.FTZ R30, -R14, R23 ;  /* 0x000000170e1e7221 */ /* 0x000fe20000010100 */
[----:B------:R-:W-:Y:S02]  /*23d0*/  HADD2.F32 R23, -RZ, R35.H1_H1 ;  /* 0x30000023ff177230 */ /* 0x000fe40000004100 */
[-C--:B------:R-:W-:Y:S01]  /*23e0*/  FMUL.FTZ R24, R24, R15.reuse ;  /* 0x0000000f18187220 */ /* 0x080fe20000410000 */
[----:B------:R-:W-:Y:S02]  /*23f0*/  HADD2.F32 R61, -RZ, R34.H0_H0 ;  /* 0x20000022ff3d7230 */ /* 0x000fe40000004100 */
[----:B------:R-:W-:Y:S01]  /*2400*/  FMUL.FTZ R30, R30, R15 ;  /* 0x0000000f1e1e7220 */ /* 0x000fe20000410000 */
[----:B------:R-:W-:Y:S01]  /*2410*/  FMUL.FTZ R33, R18, R22 ;  /* 0x0000001612217220 */ /* 0x000fe20000410000 */
[----:B------:R-:W-:Y:S01]  /*2420*/  FADD.FTZ R27, R20, R22 ;  /* 0x00000016141b7221 */ /* 0x000fe20000010000 */
[----:B------:R-:W-:Y:S01]  /*2430*/  FFMA.FTZ R29, R22, R24, R21 ;  /* 0x00000018161d7223 */ /* 0x000fe20000010015 */
[----:B------:R-:W-:Y:S01]  /*2440*/  FADD.FTZ R20, R25, R23 ;  /* 0x0000001719147221 */ /* 0x000fe20000010000 */
[----:B------:R-:W-:Y:S01]  /*2450*/  FFMA.FTZ R21, R23, R30, R26 ;  /* 0x0000001e17157223 */ /* 0x000fe2000001001a */
[----:B------:R-:W-:Y:S01]  /*2460*/  FFMA.FTZ R31, R24, R33, R31 ;  /* 0x00000021181f7223 */ /* 0x000fe2000001001f */
[----:B------:R-:W-:Y:S01]  /*2470*/  FMUL.FTZ R23, R19, R23 ;  /* 0x0000001713177220 */ /* 0x000fe20000410000 */
[----:B------:R-:W-:Y:S01]  /*2480*/  FADD.FTZ R28, R28, R33 ;  /* 0x000000211c1c7221 */ /* 0x000fe20000010000 */
[----:B------:R-:W-:Y:S01]  /*2490*/  FADD.FTZ R24, -R14, R61 ;  /* 0x0000003d0e187221 */ /* 0x000fe20000010100 */
[----:B------:R-:W-:-:S02]  /*24a0*/  HADD2.F32 R22, -RZ, R13.H0_H0 ;  /* 0x2000000dff167230 */ /* 0x000fc40000004100 */
[----:B------:R-:W-:Y:S01]  /*24b0*/  FFMA.FTZ R31, R30, R23, R31 ;  /* 0x000000171e1f7223 */ /* 0x000fe2000001001f */
[----:B------:R-:W-:Y:S01]  /*24c0*/  FADD.FTZ R28, R23, R28 ;  /* 0x0000001c171c7221 */ /* 0x000fe20000010000 */
[----:B------:R-:W-:Y:S01]  /*24d0*/  FMUL.FTZ R24, R24, R15 ;  /* 0x0000000f18187220 */ /* 0x000fe20000410000 */
[----:B------:R-:W-:Y:S02]  /*24e0*/  HADD2.F32 R23, -RZ, R34.H1_H1 ;  /* 0x30000022ff177230 */ /* 0x000fe40000004100 */
[----:B------:R-:W-:Y:S01]  /*24f0*/  FMUL.FTZ R25, R18, R22 ;  /* 0x0000001612197220 */ /* 0x000fe20000410000 */
[----:B------:R-:W-:Y:S01]  /*2500*/  FADD.FTZ R27, R27, R22 ;  /* 0x000000161b1b7221 */ /* 0x000fe20000010000 */
[----:B------:R-:W-:Y:S01]  /*2510*/  FFMA.FTZ R29, R22, R24, R29 ;  /* 0x00000018161d7223 */ /* 0x000fe2000001001d */
[----:B------:R-:W-:Y:S02]  /*2520*/  HADD2.F32 R61, -RZ, R3.H0_H0 ;  /* 0x20000003ff3d7230 */ /* 0x000fe40000004100 */
[----:B------:R-:W-:Y:S01]  /*2530*/  FFMA.FTZ R33, R24, R25, R31 ;  /* 0x0000001918217223 */ /* 0x000fe2000001001f */
[----:B------:R-:W-:-:S02]  /*2540*/  HADD2.F32 R22, -RZ, R13.H1_H1 ;  /* 0x3000000dff167230 */ /* 0x000fc40000004100 */
[C---:B------:R-:W-:Y:S01]  /*2550*/  FADD.FTZ R24, -R14.reuse, R23 ;  /* 0x000000170e187221 */ /* 0x040fe20000010100 */
[--C-:B------:R-:W-:Y:S02]  /*2560*/  HADD2.F32 R26, -RZ, R4.reuse.H0_H0 ;  /* 0x20000004ff1a7230 */ /* 0x100fe40000004100 */
[----:B------:R-:W-:Y:S01]  /*2570*/  FADD.FTZ R30, -R14, R61 ;  /* 0x0000003d0e1e7221 */ /* 0x000fe20000010100 */
[----:B------:R-:W-:Y:S02]  /*2580*/  HADD2.F32 R61, -RZ, R3.H1_H1 ;  /* 0x30000003ff3d7230 */ /* 0x000fe40000004100 */
[-C--:B------:R-:W-:Y:S01]  /*2590*/  FMUL.FTZ R24, R24, R15.reuse ;  /* 0x0000000f18187220 */ /* 0x080fe20000410000 */
[----:B------:R-:W-:Y:S01]  /*25a0*/  FMUL.FTZ R31, R19, R22 ;  /* 0x00000016131f7220 */ /* 0x000fe20000410000 */
[----:B------:R-:W-:Y:S01]  /*25b0*/  FADD.FTZ R28, R28, R25 ;  /* 0x000000191c1c7221 */ /* 0x000fe20000010000 */
[----:B------:R-:W-:Y:S01]  /*25c0*/  FMUL.FTZ R30, R30, R15 ;  /* 0x0000000f1e1e7220 */ /* 0x000fe20000410000 */
[----:B------:R-:W-:Y:S01]  /*25d0*/  FFMA.FTZ R25, R22, R24, R21 ;  /* 0x0000001816197223 */ /* 0x000fe20000010015 */
[----:B------:R-:W-:Y:S01]  /*25e0*/  FFMA.FTZ R33, R24, R31, R33 ;  /* 0x0000001f18217223 */ /* 0x000fe20000010021 */
[----:B------:R-:W-:Y:S01]  /*25f0*/  FADD.FTZ R23, R20, R22 ;  /* 0x0000001614177221 */ /* 0x000fe20000010000 */
[----:B------:R-:W-:Y:S01]  /*2600*/  FADD.FTZ R24, -R14, R61 ;  /* 0x0000003d0e187221 */ /* 0x000fe20000010100 */
[----:B------:R-:W-:Y:S01]  /*2610*/  FADD.FTZ R20, R27, R26 ;  /* 0x0000001a1b147221 */ /* 0x000fe20000010000 */
[----:B------:R-:W-:Y:S01]  /*2620*/  FFMA.FTZ R21, R26, R30, R29 ;  /* 0x0000001e1a157223 */ /* 0x000fe2000001001d */
[----:B------:R-:W-:Y:S01]  /*2630*/  FMUL.FTZ R27, R18, R26 ;  /* 0x0000001a121b7220 */ /* 0x000fe20000410000 */
[----:B------:R-:W-:Y:S01]  /*2640*/  FADD.FTZ R28, R31, R28 ;  /* 0x0000001c1f1c7221 */ /* 0x000fe20000010000 */
[----:B------:R-:W-:-:S02]  /*2650*/  HADD2.F32 R22, -RZ, R4.H1_H1 ;  /* 0x30000004ff167230 */ /* 0x000fc40000004100 */
[----:B------:R-:W-:Y:S01]  /*2660*/  FMUL.FTZ R24, R24, R15 ;  /* 0x0000000f18187220 */ /* 0x000fe20000410000 */
[--C-:B------:R-:W-:Y:S02]  /*2670*/  HADD2.F32 R29, -RZ, R5.reuse.H0_H0 ;  /* 0x20000005ff1d7230 */ /* 0x100fe40000004100 */
[----:B------:R-:W-:Y:S01]  /*2680*/  FADD.FTZ R28, R28, R27 ;  /* 0x0000001b1c1c7221 */ /* 0x000fe20000010000 */
[----:B------:R-:W-:Y:S02]  /*2690*/  HADD2.F32 R31, -RZ, R5.H1_H1 ;  /* 0x30000005ff1f7230 */ /* 0x000fe40000004100 */
[----:B------:R-:W-:Y:S01]  /*26a0*/  FFMA.FTZ R33, R30, R27, R33 ;  /* 0x0000001b1e217223 */ /* 0x000fe20000010021 */
        /* <DEDUP_REMOVED lines=9> */
[----:B------:R-:W-:Y:S01]  /*2740*/  FADD.FTZ R28, R27, R28 ;  /* 0x0000001c1b1c7221 */ /* 0x000fe20000010000 */
[----:B------:R-:W-:Y:S02]  /*2750*/  HADD2.F32 R61, -RZ, R7.H0_H0 ;  /* 0x20000007ff3d7230 */ /* 0x000fe40000004100 */
[----:B------:R-:W-:Y:S01]  /*2760*/  FMUL.FTZ R30, R30, R15 ;  /* 0x0000000f1e1e7220 */ /* 0x000fe20000410000 */
[----:B------:R-:W-:Y:S01]  /*2770*/  FMUL.FTZ R31, R18, R22 ;  /* 0x00000016121f7220 */ /* 0x000fe20000410000 */
[----:B------:R-:W-:Y:S01]  /*2780*/  FFMA.FTZ R29, R22, R26, R21 ;  /* 0x0000001a161d7223 */ /* 0x000fe20000010015 */
[----:B------:R-:W-:Y:S01]  /*2790*/  FADD.FTZ R27, R20, R22 ;  /* 0x00000016141b7221 */ /* 0x000fe20000010000 */
[----:B------:R-:W-:Y:S01]  /*27a0*/  FADD.FTZ R21, R23, R24 ;  /* 0x0000001817157221 */ /* 0x000fe20000010000 */
[----:B------:R-:W-:Y:S01]  /*27b0*/  FFMA.FTZ R20, R24, R30, R25 ;  /* 0x0000001e18147223 */ /* 0x000fe20000010019 */
[----:B------:R-:W-:Y:S01]  /*27c0*/  FMUL.FTZ R23, R19, R24 ;  /* 0x0000001813177220 */ /* 0x000fe20000410000 */
[----:B------:R-:W-:Y:S01]  /*27d0*/  FADD.FTZ R28, R28, R31 ;  /* 0x0000001f1c1c7221 */ /* 0x000fe20000010000 */
[----:B------:R-:W-:Y:S01]  /*27e0*/  FFMA.FTZ R33, R26, R31, R33 ;  /* 0x0000001f1a217223 */ /* 0x000fe20000010021 */
[----:B------:R-:W-:Y:S01]  /*27f0*/  FADD.FTZ R24, -R14, R61 ;  /* 0x0000003d0e187221 */ /* 0x000fe20000010100 */
[----:B------:R-:W-:-:S02]  /*2800*/  HADD2.F32 R22, -RZ, R8.H0_H0 ;  /* 0x20000008ff167230 */ /* 0x000fc40000004100 */
[----:B------:R-:W-:Y:S01]  /*2810*/  FADD.FTZ R28, R23, R28 ;  /* 0x0000001c171c7221 */ /* 0x000fe20000010000 */
[----:B------:R-:W-:Y:S01]  /*2820*/  FFMA.FTZ R33, R30, R23, R33 ;  /* 0x000000171e217223 */ /* 0x000fe20000010021 */
[----:B------:R-:W-:Y:S01]  /*2830*/  FMUL.FTZ R24, R24, R15 ;  /* 0x0000000f18187220 */ /* 0x000fe20000410000 */
[----:B------:R-:W-:Y:S02]  /*2840*/  HADD2.F32 R23, -RZ, R7.H1_H1 ;  /* 0x30000007ff177230 */ /* 0x000fe40000004100 */
[----:B------:R-:W-:Y:S01]  /*2850*/  FMUL.FTZ R25, R18, R22 ;  /* 0x0000001612197220 */ /* 0x000fe20000410000 */
[----:B------:R-:W-:Y:S02]  /*2860*/  HADD2.F32 R31, -RZ, R9.H0_H0 ;  /* 0x20000009ff1f7230 */ /* 0x000fe40000004100 */
[----:B------:R-:W-:Y:S01]  /*2870*/  FADD.FTZ R27, R27, R22 ;  /* 0x000000161b1b7221 */ /* 0x000fe20000010000 */
[----:B------:R-:W-:Y:S01]  /*2880*/  FFMA.FTZ R29, R22, R24, R29 ;  /* 0x00000018161d7223 */ /* 0x000fe2000001001d */
[----:B------:R-:W-:Y:S01]  /*2890*/  FADD.FTZ R22, -R14, R23 ;  /* 0x000000170e167221 */ /* 0x000fe20000010100 */
[----:B------:R-:W-:Y:S01]  /*28a0*/  FFMA.FTZ R33, R24, R25, R33 ;  /* 0x0000001918217223 */ /* 0x000fe20000010021 */
[----:B------:R-:W-:-:S02]  /*28b0*/  HADD2.F32 R23, -RZ, R8.H1_H1 ;  /* 0x30000008ff177230 */ /* 0x000fc40000004100 */
[----:B------:R-:W-:Y:S01]  /*28c0*/  FADD.FTZ R24, -R14, R31 ;  /* 0x0000001f0e187221 */ /* 0x000fe20000010100 */
[-C--:B------:R-:W-:Y:S01]  /*28d0*/  FMUL.FTZ R22, R22, R15.reuse ;  /* 0x0000000f16167220 */ /* 0x080fe20000410000 */
[----:B------:R-:W-:Y:S01]  /*28e0*/  FADD.FTZ R28, R28, R25 ;  /* 0x000000191c1c7221 */ /* 0x000fe20000010000 */
[--C-:B------:R-:W-:Y:S02]  /*28f0*/  HADD2.F32 R26, -RZ, R10.reuse.H0_H0 ;  /* 0x2000000aff1a7230 */ /* 0x100fe40000004100 */
[----:B------:R-:W-:Y:S01]  /*2900*/  FMUL.FTZ R30, R24, R15 ;  /* 0x0000000f181e7220 */ /* 0x000fe20000410000 */
[----:B------:R-:W-:Y:S01]  /*2910*/  FADD.FTZ R24, R21, R23 ;  /* 0x0000001715187221 */ /* 0x000fe20000010000 */
[----:B------:R-:W-:Y:S01]  /*2920*/  FFMA.FTZ R25, R23, R22, R20 ;  /* 0x0000001617197223 */ /* 0x000fe20000010014 */
[----:B------:R-:W-:Y:S01]  /*2930*/  FMUL.FTZ R23, R19, R23 ;  /* 0x0000001713177220 */ /* 0x000fe20000410000 */
[----:B------:R-:W-:Y:S02]  /*2940*/  HADD2.F32 R31, -RZ, R9.H1_H1 ;  /* 0x30000009ff1f7230 */ /* 0x000fe40000004100 */
[----:B------:R-:W-:Y:S01]  /*2950*/  FADD.FTZ R20, R27, R26 ;  /* 0x0000001a1b147221 */ /* 0x000fe20000010000 */
[----:B------:R-:W-:Y:S01]  /*2960*/  FMUL.FTZ R27, R18, R26 ;  /* 0x0000001a121b7220 */ /* 0x000fe20000410000 */
[----:B------:R-:W-:Y:S01]  /*2970*/  FADD.FTZ R28, R23, R28 ;  /* 0x0000001c171c7221 */ /* 0x000fe20000010000 */
[----:B------:R-:W-:Y:S01]  /*2980*/  FFMA.FTZ R33, R22, R23, R33 ;  /* 0x0000001716217223 */ /* 0x000fe20000010021 */
        /* <DEDUP_REMOVED lines=17> */
[----:B------:R-:W-:Y:S02]  /*2aa0*/  HADD2.F32 R31, -RZ, R56.H0_H0 ;  /* 0x20000038ff1f7230 */ /* 0x000fe40000004100 */
[----:B------:R-:W-:Y:S01]  /*2ab0*/  FMUL.FTZ R32, R32, R15 ;  /* 0x0000000f20207220 */ /* 0x000fe20000410000 */
[----:B------:R-:W-:Y:S01]  /*2ac0*/  FADD.FTZ R28, R23, R28 ;  /* 0x0000001c171c7221 */ /* 0x000fe20000010000 */
[----:B------:R-:W-:Y:S01]  /*2ad0*/  FMUL.FTZ R29, R18, R22 ;  /* 0x00000016121d7220 */ /* 0x000fe20000410000 */
[----:B------:R-:W-:Y:S01]  /*2ae0*/  FADD.FTZ R23, R20, R22 ;  /* 0x0000001614177221 */ /* 0x000fe20000010000 */
[----:B------:R-:W-:Y:S01]  /*2af0*/  FFMA.FTZ R27, R22, R30, R21 ;  /* 0x0000001e161b7223 */ /* 0x000fe20000010015 */
[----:B------:R-:W-:Y:S01]  /*2b00*/  FADD.FTZ R20, R24, R26 ;  /* 0x0000001a18147221 */ /* 0x000fe20000010000 */
[----:B------:R-:W-:Y:S01]  /*2b10*/  FFMA.FTZ R21, R26, R32, R25 ;  /* 0x000000201a157223 */ /* 0x000fe20000010019 */
[----:B------:R-:W-:Y:S01]  /*2b20*/  FADD.FTZ R24, -R14, R31 ;  /* 0x0000001f0e187221 */ /* 0x000fe20000010100 */
[----:B------:R-:W-:Y:S01]  /*2b30*/  FMUL.FTZ R25, R19, R26 ;  /* 0x0000001a13197220 */ /* 0x000fe20000410000 */
[----:B------:R-:W-:Y:S01]  /*2b40*/  FADD.FTZ R28, R28, R29 ;  /* 0x0000001d1c1c7221 */ /* 0x000fe20000010000 */
[----:B------:R-:W-:Y:S01]  /*2b50*/  FFMA.FTZ R33, R30, R29, R33 ;  /* 0x0000001d1e217223 */ /* 0x000fe20000010021 */
[----:B------:R-:W-:-:S02]  /*2b60*/  HADD2.F32 R22, -RZ, R57.H0_H0 ;  /* 0x20000039ff167230 */ /* 0x000fc40000004100 */
[----:B------:R-:W-:Y:S01]  /*2b70*/  FMUL.FTZ R62, R24, R15 ;  /* 0x0000000f183e7220 */ /* 0x000fe20000410000 */
[----:B------:R-:W-:Y:S01]  /*2b80*/  FADD.FTZ R24, R25, R28 ;  /* 0x0000001c19187221 */ /* 0x000fe20000010000 */
[----:B------:R-:W-:Y:S01]  /*2b90*/  FFMA.FTZ R33, R32, R25, R33 ;  /* 0x0000001920217223 */ /* 0x000fe20000010021 */
[----:B------:R-:W-:Y:S02]  /*2ba0*/  HADD2.F32 R25, -RZ, R56.H1_H1 ;  /* 0x30000038ff197230 */ /* 0x000fe40000004100 */
[----:B------:R-:W-:Y:S01]  /*2bb0*/  FADD.FTZ R30, R23, R22 ;  /* 0x00000016171e7221 */ /* 0x000fe20000010000 */
[----:B------:R-:W-:Y:S01]  /*2bc0*/  FFMA.FTZ R28, R22, R62, R27 ;  /* 0x0000003e161c7223 */ /* 0x000fe2000001001b */
[----:B------:R-:W-:Y:S01]  /*2bd0*/  FMUL.FTZ R23, R18, R22 ;  /* 0x0000001612177220 */ /* 0x000fe20000410000 */
[----:B------:R-:W-:Y:S02]  /*2be0*/  HADD2.F32 R22, -RZ, R57.H1_H1 ;  /* 0x30000039ff167230 */ /* 0x000fe40000004100 */
[----:B------:R-:W-:Y:S01]  /*2bf0*/  FADD.FTZ R26, -R14, R25 ;  /* 0x000000190e1a7221 */ /* 0x000fe20000010100 */
[----:B------:R-:W-:-:S02]  /*2c00*/  HADD2.F32 R27, -RZ, R59.H0_H0 ;  /* 0x2000003bff1b7230 */ /* 0x000fc40000004100 */
[----:B------:R-:W-:Y:S01]  /*2c10*/  FADD.FTZ R24, R24, R23 ;  /* 0x0000001718187221 */ /* 0x000fe20000010000 */
[----:B------:R-:W-:Y:S01]  /*2c20*/  FFMA.FTZ R33, R62, R23, R33 ;  /* 0x000000173e217223 */ /* 0x000fe20000010021 */
[----:B------:R-:W-:Y:S01]  /*2c30*/  FMUL.FTZ R26, R26, R15 ;  /* 0x0000000f1a1a7220 */ /* 0x000fe20000410000 */
[----:B------:R-:W-:Y:S01]  /*2c40*/  FMUL.FTZ R25, R19, R22 ;  /* 0x0000001613197220 */ /* 0x000fe20000410000 */
[----:B------:R-:W-:Y:S02]  /*2c50*/  HADD2.F32 R23, -RZ, R58.H0_H0 ;  /* 0x2000003aff177230 */ /* 0x000fe40000004100 */
[----:B------:R-:W-:Y:S01]  /*2c60*/  FADD.FTZ R32, -R14, R27 ;  /* 0x0000001b0e207221 */ /* 0x000fe20000010100 */
[----:B------:R-:W-:Y:S01]  /*2c70*/  FFMA.FTZ R21, R22, R26, R21 ;  /* 0x0000001a16157223 */ /* 0x000fe20000010015 */
[----:B------:R-:W-:Y:S01]  /*2c80*/  FADD.FTZ R24, R25, R24 ;  /* 0x0000001819187221 */ /* 0x000fe20000010000 */
[----:B------:R-:W-:Y:S01]  /*2c90*/  FFMA.FTZ R33, R26, R25, R33 ;  /* 0x000000191a217223 */ /* 0x000fe20000010021 */
[----:B------:R-:W-:-:S02]  /*2ca0*/  HADD2.F32 R25, -RZ, R59.H1_H1 ;  /* 0x3000003bff197230 */ /* 0x000fc40000004100 */
[----:B------:R-:W-:Y:S01]  /*2cb0*/  FMUL.FTZ R62, R32, R15 ;  /* 0x0000000f203e7220 */ /* 0x000fe20000410000 */
[----:B------:R-:W-:Y:S02]  /*2cc0*/  HADD2.F32 R26, -RZ, R58.H1_H1 ;  /* 0x3000003aff1a7230 */ /* 0x000fe40000004100 */
[----:B------:R-:W-:Y:S01]  /*2cd0*/  FMUL.FTZ R27, R18, R23 ;  /* 0x00000017121b7220 */ /* 0x000fe20000410000 */
[----:B------:R-:W-:Y:S01]  /*2ce0*/  FADD.FTZ R20, R20, R22 ;  /* 0x0000001614147221 */ /* 0x000fe20000010000 */
[----:B------:R-:W-:Y:S01]  /*2cf0*/  FADD.FTZ R32, -R14, R25 ;  /* 0x000000190e207221 */ /* 0x000fe20000010100 */
[----:B------:R-:W-:Y:S01]  /*2d00*/  FADD.FTZ R30, R30, R23 ;  /* 0x000000171e1e7221 */ /* 0x000fe20000010000 */
[----:B------:R-:W-:Y:S01]  /*2d10*/  FADD.FTZ R24, R24, R27 ;  /* 0x0000001b18187221 */ /* 0x000fe20000010000 */
[----:B------:R-:W-:Y:S01]  /*2d20*/  FFMA.FTZ R33, R62, R27, R33 ;  /* 0x0000001b3e217223 */ /* 0x000fe20000010021 */
[----:B------:R-:W-:Y:S01]  /*2d30*/  FMUL.FTZ R25, R19, R26 ;  /* 0x0000001a13197220 */ /* 0x000fe20000410000 */
[----:B------:R-:W-:Y:S01]  /*2d40*/  FMUL.FTZ R32, R32, R15 ;  /* 0x0000000f20207220 */ /* 0x000fe20000410000 */
[----:B------:R-:W-:Y:S01]  /*2d50*/  FFMA.FTZ R28, R23, R62, R28 ;  /* 0x0000003e171c7223 */ /* 0x000fe2000001001c */
[----:B------:R-:W-:Y:S01]  /*2d60*/  FADD.FTZ R31, R20, R26 ;  /* 0x0000001a141f7221 */ /* 0x000fe20000010000 */
[----:B------:R-:W-:Y:S01]  /*2d70*/  FADD.FTZ R24, R25, R24 ;  /* 0x0000001819187221 */ /* 0x000fe20000010000 */
[----:B------:R-:W-:Y:S01]  /*2d80*/  FFMA.FTZ R33, R32, R25, R33 ;  /* 0x0000001920217223 */ /* 0x000fe20000010021 */
[----:B------:R-:W-:Y:S01]  /*2d90*/  FFMA.FTZ R29, R26, R32, R21 ;  /* 0x000000201a1d7223 */ /* 0x000fe20000010015 */
[----:B------:R-:W-:Y:S06]  /*2da0*/  BRA `(.L_x_753) ;  /* 0x0000002400007947 */ /* 0x000fec0003800000 */
.L_x_752:
[--C-:B-----5:R-:W-:Y:S02]  /*2db0*/  HADD2.F32 R21, -RZ, R50.reuse.H0_H0 ;  /* 0x20000032ff157230 */ /* 0x120fe40000004100 */
[----:B------:R-:W-:Y:S02]  /*2dc0*/  HADD2.F32 R23, -RZ, R50.H1_H1 ;  /* 0x30000032ff177230 */ /* 0x000fe40000004100 */
[--C-:B-1----:R-:W-:Y:S02]  /*2dd0*/  HADD2.F32 R27, -RZ, R48.reuse.H0_H0 ;  /* 0x20000030ff1b7230 */ /* 0x102fe40000004100 */
[----:B------:R-:W-:Y:S01]  /*2de0*/  FADD.FTZ R20, -R14, R21 ;  /* 0x000000150e147221 */ /* 0x000fe20000010100 */
[----:B------:R-:W-:Y:S02]  /*2df0*/  HADD2.F32 R33, -RZ, R48.H1_H1 ;  /* 0x30000030ff217230 */ /* 0x000fe40000004100 */
[----:B------:R-:W-:Y:S02]  /*2e00*/  HADD2.F32 R63, -RZ, R49.H0_H0 ;  /* 0x20000031ff3f7230 */ /* 0x000fe40000004100 */
[----:B0-----:R-:W-:Y:S01]  /*2e10*/  FMUL.FTZ R21, R20, R15 ;  /* 0x0000000f14157220 */ /* 0x001fe20000410000 */
[C---:B------:R-:W-:Y:S01]  /*2e20*/  FADD.FTZ R20, -R14.reuse, R23 ;  /* 0x000000170e147221 */ /* 0x040fe20000010100 */
[C---:B------:R-:W-:Y:S01]  /*2e30*/  FADD.FTZ R22, -R14.reuse, R27 ;  /* 0x0000001b0e167221 */ /* 0x040fe20000010100 */
[----:B------:R-:W-:Y:S01]  /*2e40*/  FADD.FTZ R28, -R14, R33 ;  /* 0x000000210e1c7221 */ /* 0x000fe20000010100 */
[--C-:B------:R-:W-:Y:S01]  /*2e50*/  FFMA.FTZ R25, R18, R21, R16.reuse ;  /* 0x0000001512197223 */ /* 0x100fe20000010010 */
[-C--:B------:R-:W-:Y:S01]  /*2e60*/  FMUL.FTZ R20, R20, R15.reuse ;  /* 0x0000000f14147220 */ /* 0x080fe20000410000 */
[-C--:B------:R-:W-:Y:S01]  /*2e70*/  FMUL.FTZ R27, R22, R15.reuse ;  /* 0x0000000f161b7220 */ /* 0x080fe20000410000 */
[----:B------:R-:W-:Y:S01]  /*2e80*/  FMUL.FTZ R28, R28, R15 ;  /* 0x0000000f1c1c7220 */ /* 0x000fe20000410000 */
[----:B------:R-:W-:Y:S01]  /*2e90*/  FMUL.FTZ R24, R25, -1.4426950216293334961 ;  /* 0xbfb8aa3b19187820 */ /* 0x000fe20000410000 */
[----:B------:R-:W-:Y:S01]  /*2ea0*/  FFMA.FTZ R23, R19, R20, R17 ;  /* 0x0000001413177223 */ /* 0x000fe20000010011 */
[----:B------:R-:W-:Y:S01]  /*2eb0*/  FFMA.FTZ R22, R18, R27, R16 ;  /* 0x0000001b12167223 */ /* 0x000fe20000010010 */
[----:B------:R-:W-:-:S02]  /*2ec0*/  HADD2.F32 R68, -RZ, R45.H0_H0 ;  /* 0x2000002dff447230 */ /* 0x000fc40000004100 */
[----:B------:R-:W-:Y:S01]  /*2ed0*/  FMUL.FTZ R29, R23, -1.4426950216293334961 ;  /* 0xbfb8aa3b171d7820 */ /* 0x000fe20000410000 */
[----:B------:R-:W0:Y:S01]  /*2ee0*/  MUFU.EX2 R24, R24 ;  /* 0x0000001800187308 */ /* 0x000e220000000800 */
[----:B------:R-:W-:-:S04]  /*2ef0*/  FMUL.FTZ R31, R22, -1.4426950216293334961 ;  /* 0xbfb8aa3b161f7820 */ /* 0x000fc80000410000 */
[----:B------:R-:W1:Y:S04]  /*2f00*/  MUFU.EX2 R29, R29 ;  /* 0x0000001d001d7308 */ /* 0x000e680000000800 */
[----:B------:R-:W2:Y:S01]  /*2f10*/  MUFU.EX2 R31, R31 ;  /* 0x0000001f001f7308 */ /* 0x000ea20000000800 */
[----:B0-----:R-:W-:Y:S01]  /*2f20*/  FADD.FTZ R26, R24, 1 ;  /* 0x3f800000181a7421 */ /* 0x001fe20000010000 */
[----:B------:R-:W-:Y:S01]  /*2f30*/  FFMA.FTZ R24, R19, R28, R17 ;  /* 0x0000001c13187223 */ /* 0x000fe20000010011 */
[----:B-1----:R-:W-:-:S04]  /*2f40*/  FADD.FTZ R30, R29, 1 ;  /* 0x3f8000001d1e7421 */ /* 0x002fc80000010000 */
[----:B------:R-:W0:Y:S01]  /*2f50*/  MUFU.RCP R26, R26 ;  /* 0x0000001a001a7308 */ /* 0x000e220000001000 */
[----:B------:R-:W-:Y:S01]  /*2f60*/  FMUL.FTZ R29, R24, -1.4426950216293334961 ;  /* 0xbfb8aa3b181d7820 */ /* 0x000fe20000410000 */
[----:B--2---:R-:W-:-:S06]  /*2f70*/  FADD.FTZ R33, R31, 1 ;  /* 0x3f8000001f217421 */ /* 0x004fcc0000010000 */
[----:B------:R-:W1:Y:S08]  /*2f80*/  MUFU.RCP R30, R30 ;  /* 0x0000001e001e7308 */ /* 0x000e700000001000 */
[----:B------:R-:W2:Y:S01]  /*2f90*/  MUFU.EX2 R61, R29 ;  /* 0x0000001d003d7308 */ /* 0x000ea20000000800 */
[----:B0-----:R-:W-:Y:S01]  /*2fa0*/  FADD.FTZ R32, -R26, 1 ;  /* 0x3f8000001a207421 */ /* 0x001fe20000010100 */
[----:B------:R-:W-:-:S02]  /*2fb0*/  FMUL.FTZ R26, R63, R26 ;  /* 0x0000001a3f1a7220 */ /* 0x000fc40000410000 */
[----:B------:R-:W0:Y:S01]  /*2fc0*/  MUFU.RCP R33, R33 ;  /* 0x0000002100217308 */ /* 0x000e220000001000 */
[----:B------:R-:W-:Y:S01]  /*2fd0*/  FFMA.FTZ R25, R25, R32, 1 ;  /* 0x3f80000019197423 */ /* 0x000fe20000010020 */
[----:B-1----:R-:W-:-:S03]  /*2fe0*/  FADD.FTZ R32, -R30, 1 ;  /* 0x3f8000001e207421 */ /* 0x002fc60000010100 */
[----:B------:R-:W-:Y:S01]  /*2ff0*/  FMUL.FTZ R26, R26, R25 ;  /* 0x000000191a1a7220 */ /* 0x000fe20000410000 */
[----:B------:R-:W-:Y:S02]  /*3000*/  HADD2.F32 R25, -RZ, R49.H1_H1 ;  /* 0x30000031ff197230 */ /* 0x000fe40000004100 */
[----:B--2---:R-:W-:Y:S01]  /*3010*/  FADD.FTZ R61, R61, 1 ;  /* 0x3f8000003d3d7421 */ /* 0x004fe20000010000 */
[----:B------:R-:W-:Y:S01]  /*3020*/  FFMA.FTZ R32, R23, R32, 1 ;  /* 0x3f80000017207423 */ /* 0x000fe20000010020 */
[----:B------:R-:W-:Y:S02]  /*3030*/  HADD2.F32 R23, -RZ, R46.H0_H0 ;  /* 0x2000002eff177230 */ /* 0x000fe40000004100 */
[----:B------:R-:W-:Y:S02]  /*3040*/  FMUL.FTZ R29, R25, R30 ;  /* 0x0000001e191d7220 */ /* 0x000fe40000410000 */
[----:B------:R-:W1:Y:S01]  /*3050*/  MUFU.RCP R61, R61 ;  /* 0x0000003d003d7308 */ /* 0x000e620000001000 */
[----:B------:R-:W-:Y:S01]  /*3060*/  FADD.FTZ R30, -R14, R23 ;  /* 0x000000170e1e7221 */ /* 0x000fe20000010100 */
[----:B0-----:R-:W-:Y:S01]  /*3070*/  FADD.FTZ R31, -R33, 1 ;  /* 0x3f800000211f7421 */ /* 0x001fe20000010100 */
[----:B------:R-:W-:-:S02]  /*3080*/  FMUL.FTZ R29, R29, R32 ;  /* 0x000000201d1d7220 */ /* 0x000fc40000410000 */
[----:B------:R-:W-:Y:S01]  /*3090*/  FMUL.FTZ R23, R30, R15 ;  /* 0x0000000f1e177220 */ /* 0x000fe20000410000 */
[--C-:B------:R-:W-:Y:S02]  /*30a0*/  HADD2.F32 R30, -RZ, R47.reuse.H0_H0 ;  /* 0x2000002fff1e7230 */ /* 0x100fe40000004100 */
[----:B------:R-:W-:Y:S01]  /*30b0*/  FFMA.FTZ R31, R22, R31, 1 ;  /* 0x3f800000161f7423 */ /* 0x000fe2000001001f */
[----:B------:R-:W-:Y:S02]  /*30c0*/  HADD2.F32 R22, -RZ, R47.H1_H1 ;  /* 0x3000002fff167230 */ /* 0x000fe40000004100 */
[----:B------:R-:W-:Y:S01]  /*30d0*/  FFMA.FTZ R25, R18, R23, R16 ;  /* 0x0000001712197223 */ /* 0x000fe20000010010 */
[----:B------:R-:W-:-:S03]  /*30e0*/  FMUL.FTZ R30, R30, R33 ;  /* 0x000000211e1e7220 */ /* 0x000fc60000410000 */
[----:B------:R-:W-:Y:S01]  /*30f0*/  FMUL.FTZ R62, R25, -1.4426950216293334961 ;  /* 0xbfb8aa3b193e7820 */ /* 0x000fe20000410000 */
[----:B------:R-:W-:Y:S01]  /*3100*/  FMUL.FTZ R31, R30, R31 ;  /* 0x0000001f1e1f7220 */ /* 0x000fe20000410000 */
[----:B-1----:R-:W-:-:S04]  /*3110*/  FADD.FTZ R33, -R61, 1 ;  /* 0x3f8000003d217421 */ /* 0x002fc80000010100 */
[----:B------:R-:W0:Y:S01]  /*3120*/  MUFU.EX2 R62, R62 ;  /* 0x0000003e003e7308 */ /* 0x000e220000000800 */
[----:B------:R-:W-:Y:S01]  /*3130*/  FMUL.FTZ R61, R22, R61 ;  /* 0x0000003d163d7220 */ /* 0x000fe20000410000 */
[----:B------:R-:W-:Y:S01]  /*3140*/  FFMA.FTZ R32, R24, R33, 1 ;  /* 0x3f80000018207423 */ /* 0x000fe20000010021 */
[----:B------:R-:W-:-:S03]  /*3150*/  HADD2.F32 R33, -RZ, R46.H1_H1 ;  /* 0x3000002eff217230 */ /* 0x000fc60000004100 */
[----:B------:R-:W-:Y:S02]  /*3160*/  FMUL.FTZ R30, R61, R32 ;  /* 0x000000203d1e7220 */ /* 0x000fe40000410000 */
[----:B------:R-:W-:-:S04]  /*3170*/  FADD.FTZ R22, -R14, R33 ;  /* 0x000000210e167221 */ /* 0x000fc80000010100 */
[----:B------:R-:W-:Y:S01]  /*3180*/  FMUL.FTZ R22, R22, R15 ;  /* 0x0000000f16167220 */ /* 0x000fe20000410000 */
[----:B0-----:R-:W-:-:S03]  /*3190*/  FADD.FTZ R33, R62, 1 ;  /* 0x3f8000003e217421 */ /* 0x001fc60000010000 */
[----:B------:R-:W-:-:S03]  /*31a0*/  FFMA.FTZ R24, R19, R22, R17 ;  /* 0x0000001613187223 */ /* 0x000fc60000010011 */
[----:B------:R-:W0:Y:S01]  /*31b0*/  MUFU.RCP R33, R33 ;  /* 0x0000002100217308 */ /* 0x000e220000001000 */
[----:B------:R-:W-:-:S07]  /*31c0*/  FMUL.FTZ R62, R24, -1.4426950216293334961 ;  /* 0xbfb8aa3b183e7820 */ /* 0x000fce0000410000 */
[----:B------:R-:W1:Y:S01]  /*31d0*/  MUFU.EX2 R62, R62 ;  /* 0x0000003e003e7308 */ /* 0x000e620000000800 */
[----:B0-----:R-:W-:Y:S01]  /*31e0*/  FADD.FTZ R32, -R33, 1 ;  /* 0x3f80000021207421 */ /* 0x001fe20000010100 */
[----:B-1----:R-:W-:-:S03]  /*31f0*/  FADD.FTZ R63, R62, 1 ;  /* 0x3f8000003e3f7421 */ /* 0x002fc60000010000 */
[----:B------:R-:W-:Y:S01]  /*3200*/  FFMA.FTZ R32, R25, R32, 1 ;  /* 0x3f80000019207423 */ /* 0x000fe20000010020 */
[----:B------:R-:W-:Y:S01]  /*3210*/  FMUL.FTZ R25, R68, R33 ;  /* 0x0000002144197220 */ /* 0x000fe20000410000 */
[----:B------:R-:W-:Y:S01]  /*3220*/  FMUL.FTZ R33, R19, R29 ;  /* 0x0000001d13217220 */ /* 0x000fe20000410000 */
[----:B------:R-:W-:Y:S01]  /*3230*/  FFMA.FTZ R62, R21, R26, RZ ;  /* 0x0000001a153e7223 */ /* 0x000fe200000100ff */
[----:B------:R-:W0:Y:S01]  /*3240*/  MUFU.RCP R63, R63 ;  /* 0x0000003f003f7308 */ /* 0x000e220000001000 */
[----:B------:R-:W-:Y:S01]  /*3250*/  FMUL.FTZ R25, R25, R32 ;  /* 0x0000002019197220 */ /* 0x000fe20000410000 */
[----:B------:R-:W-:Y:S01]  /*3260*/  FMUL.FTZ R32, R18, R26 ;  /* 0x0000001a12207220 */ /* 0x000fe20000410000 */
[----:B------:R-:W-:-:S03]  /*3270*/  FFMA.FTZ R62, R27, R31, R62 ;  /* 0x0000001f1b3e7223 */ /* 0x000fc6000001003e */
[----:B------:R-:W-:Y:S01]  /*3280*/  FFMA.FTZ R61, R21, R32, RZ ;  /* 0x00000020153d7223 */ /* 0x000fe200000100ff */
[----:B------:R-:W-:Y:S01]  /*3290*/  FADD.FTZ R32, RZ, R32 ;  /* 0x00000020ff207221 */ /* 0x000fe20000010000 */
[----:B------:R-:W-:Y:S02]  /*32a0*/  HADD2.F32 R21, -RZ, R44.H0_H0 ;  /* 0x2000002cff157230 */ /* 0x000fe40000004100 */
[----:B------:R-:W-:Y:S01]  /*32b0*/  FFMA.FTZ R62, R23, R25, R62 ;  /* 0x00000019173e7223 */ /* 0x000fe2000001003e */
[----:B------:R-:W-:Y:S01]  /*32c0*/  FFMA.FTZ R68, R20, R33, R61 ;  /* 0x0000002114447223 */ /* 0x000fe2000001003d */
[----:B------:R-:W-:Y:S01]  /*32d0*/  FADD.FTZ R33, R33, R32 ;  /* 0x0000002021217221 */ /* 0x000fe20000010000 */
[----:B------:R-:W-:Y:S02]  /*32e0*/  HADD2.F32 R32, -RZ, R45.H1_H1 ;  /* 0x3000002dff207230 */ /* 0x000fe40000004100 */
[----:B0-----:R-:W-:-:S03]  /*32f0*/  FADD.FTZ R61, -R63, 1 ;  /* 0x3f8000003f3d7421 */ /* 0x001fc60000010100 */
[----:B------:R-:W-:Y:S01]  /*3300*/  FMUL.FTZ R32, R32, R63 ;  /* 0x0000003f20207220 */ /* 0x000fe20000410000 */
[----:B------:R-:W-:-:S04]  /*3310*/  FFMA.FTZ R61, R24, R61, 1 ;  /* 0x3f800000183d7423 */ /* 0x000fc8000001003d */
[----:B------:R-:W-:Y:S01]  /*3320*/  FMUL.FTZ R24, R32, R61 ;  /* 0x0000003d20187220 */ /* 0x000fe20000410000 */
[----:B------:R-:W-:Y:S01]  /*3330*/  FADD.FTZ R32, RZ, R26 ;  /* 0x0000001aff207221 */ /* 0x000fe20000010000 */
[----:B------:R-:W-:-:S03]  /*3340*/  FADD.FTZ R26, -R14, R21 ;  /* 0x000000150e1a7221 */ /* 0x000fc60000010100 */
[----:B------:R-:W-:Y:S01]  /*3350*/  FADD.FTZ R32, R32, R31 ;  /* 0x0000001f20207221 */ /* 0x000fe20000010000 */
[----:B------:R-:W-:Y:S01]  /*3360*/  FMUL.FTZ R21, R26, R15 ;  /* 0x0000000f1a157220 */ /* 0x000fe20000410000 */
[----:B------:R-:W-:-:S03]  /*3370*/  FMUL.FTZ R31, R18, R31 ;  /* 0x0000001f121f7220 */ /* 0x000fc60000410000 */
[----:B------:R-:W-:Y:S01]  /*3380*/  FFMA.FTZ R26, R18, R21, R16 ;  /* 0x00000015121a7223 */ /* 0x000fe20000010010 */
[----:B------:R-:W-:Y:S01]  /*3390*/  FFMA.FTZ R27, R27, R31, R68 ;  /* 0x0000001f1b1b7223 */ /* 0x000fe20000010044 */
[----:B------:R-:W-:Y:S02]  /*33a0*/  HADD2.F32 R68, -RZ, R43.H0_H0 ;  /* 0x2000002bff447230 */ /* 0x000fe40000004100 */
[----:B------:R-:W-:Y:S01]  /*33b0*/  FADD.FTZ R33, R33, R31 ;  /* 0x0000001f21217221 */ /* 0x000fe20000010000 */
[----:B------:R-:W-:-:S06]  /*33c0*/  FMUL.FTZ R61, R26, -1.4426950216293334961 ;  /* 0xbfb8aa3b1a3d7820 */ /* 0x000fcc0000410000 */
[----:B------:R-:W0:Y:S02]  /*33d0*/  MUFU.EX2 R61, R61 ;  /* 0x0000003d003d7308 */ /* 0x000e240000000800 */
[----:B0-----:R-:W-:-:S06]  /*33e0*/  FADD.FTZ R63, R61, 1 ;  /* 0x3f8000003d3f7421 */ /* 0x001fcc0000010000 */
[----:B------:R-:W0:Y:S02]  /*33f0*/  MUFU.RCP R63, R63 ;  /* 0x0000003f003f7308 */ /* 0x000e240000001000 */
[----:B0-----:R-:W-:Y:S01]  /*3400*/  FADD.FTZ R69, -R63, 1 ;  /* 0x3f8000003f457421 */ /* 0x001fe20000010100 */
[----:B------:R-:W-:Y:S01]  /*3410*/  FMUL.FTZ R31, R68, R63 ;  /* 0x0000003f441f7220 */ /* 0x000fe20000410000 */
[----:B------:R-:W-:Y:S02]  /*3420*/  HADD2.F32 R68, -RZ, R43.H1_H1 ;  /* 0x3000002bff447230 */ /* 0x000fe40000004100 */
[----:B------:R-:W-:Y:S01]  /*3430*/  FFMA.FTZ R26, R26, R69, 1 ;  /* 0x3f8000001a1a7423 */ /* 0x000fe20000010045 */
[----:B------:R-:W-:-:S03]  /*3440*/  HADD2.F32 R69, -RZ, R44.H1_H1 ;  /* 0x3000002cff457230 */ /* 0x000fc60000004100 */
[----:B------:R-:W-:Y:S01]  /*3450*/  FMUL.FTZ R26, R31, R26 ;  /* 0x0000001a1f1a7220 */ /* 0x000fe20000410000 */
[----:B------:R-:W-:Y:S01]  /*3460*/  FFMA.FTZ R31, R20, R29, RZ ;  /* 0x0000001d141f7223 */ /* 0x000fe200000100ff */
[----:B------:R-:W-:Y:S01]  /*3470*/  FADD.FTZ R29, RZ, R29 ;  /* 0x0000001dff1d7221 */ /* 0x000fe20000010000 */
[----:B------:R-:W-:Y:S01]  /*3480*/  FADD.FTZ R20, -R14, R69 ;  /* 0x000000450e147221 */ /* 0x000fe20000010100 */
[----:B------:R-:W-:Y:S01]  /*3490*/  FFMA.FTZ R62, R21, R26, R62 ;  /* 0x0000001a153e7223 */ /* 0x000fe2000001003e */
[-C--:B------:R-:W-:Y:S01]  /*34a0*/  FFMA.FTZ R31, R28, R30.reuse, R31 ;  /* 0x0000001e1c1f7223 */ /* 0x080fe2000001001f */
[----:B------:R-:W-:Y:S01]  /*34b0*/  FADD.FTZ R29, R29, R30 ;  /* 0x0000001e1d1d7221 */ /* 0x000fe20000010000 */
[C---:B------:R-:W-:Y:S01]  /*34c0*/  FMUL.FTZ R30, R19.reuse, R30 ;  /* 0x0000001e131e7220 */ /* 0x040fe20000410000 */
[----:B------:R-:W-:Y:S01]  /*34d0*/  FMUL.FTZ R20, R20, R15 ;  /* 0x0000000f14147220 */ /* 0x000fe20000410000 */
[----:B------:R-:W-:Y:S02]  /*34e0*/  FFMA.FTZ R31, R22, R24, R31 ;  /* 0x00000018161f7223 */ /* 0x000fe4000001001f */
        /* <DEDUP_REMOVED lines=13> */
[----:B------:R-:W-:Y:S02]  /*35c0*/  HADD2.F32 R63, -RZ, R41.H0_H0 ;  /* 0x20000029ff3f7230 */ /* 0x000fe40000004100 */
[----:B------:R-:W-:Y:S01]  /*35d0*/  FMUL.FTZ R27, R33, R68 ;  /* 0x00000044211b7220 */ /* 0x000fe20000410000 */
[----:B------:R-:W-:-:S03]  /*35e0*/  HADD2.F32 R33, -RZ, R42.H0_H0 ;  /* 0x2000002aff217230 */ /* 0x000fc60000004100 */
[----:B------:R-:W-:Y:S02]  /*35f0*/  FFMA.FTZ R31, R20, R27, R31 ;  /* 0x0000001b141f7223 */ /* 0x000fe4000001001f */
[----:B------:R-:W-:Y:S01]  /*3600*/  FADD.FTZ R68, -R14, R33 ;  /* 0x000000210e447221 */ /* 0x000fe20000010100 */
[----:B------:R-:W-:-:S03]  /*3610*/  FADD.FTZ R33, R32, R25 ;  /* 0x0000001920217221 */ /* 0x000fc60000010000 */
[----:B------:R-:W-:-:S04]  /*3620*/  FMUL.FTZ R25, R68, R15 ;  /* 0x0000000f44197220 */ /* 0x000fc80000410000 */
[----:B------:R-:W-:-:S04]  /*3630*/  FFMA.FTZ R23, R18, R25, R16 ;  /* 0x0000001912177223 */ /* 0x000fc80000010010 */
[----:B------:R-:W-:-:S06]  /*3640*/  FMUL.FTZ R28, R23, -1.4426950216293334961 ;  /* 0xbfb8aa3b171c7820 */ /* 0x000fcc0000410000 */
[----:B------:R-:W0:Y:S02]  /*3650*/  MUFU.EX2 R28, R28 ;  /* 0x0000001c001c7308 */ /* 0x000e240000000800 */
[----:B0-----:R-:W-:Y:S01]  /*3660*/  FADD.FTZ R32, R28, 1 ;  /* 0x3f8000001c207421 */ /* 0x001fe20000010000 */
[----:B------:R-:W-:-:S05]  /*3670*/  FADD.FTZ R28, R29, R24 ;  /* 0x000000181d1c7221 */ /* 0x000fca0000010000 */
[----:B------:R-:W0:Y:S02]  /*3680*/  MUFU.RCP R32, R32 ;  /* 0x0000002000207308 */ /* 0x000e240000001000 */
[----:B0-----:R-:W-:Y:S01]  /*3690*/  FADD.FTZ R68, -R32, 1 ;  /* 0x3f80000020447421 */ /* 0x001fe20000010100 */
[----:B------:R-:W-:-:S03]  /*36a0*/  FMUL.FTZ R63, R63, R32 ;  /* 0x000000203f3f7220 */ /* 0x000fc60000410000 */
[----:B------:R-:W-:-:S04]  /*36b0*/  FFMA.FTZ R68, R23, R68, 1 ;  /* 0x3f80000017447423 */ /* 0x000fc80000010044 */
[----:B------:R-:W-:Y:S01]  /*36c0*/  FMUL.FTZ R23, R63, R68 ;  /* 0x000000443f177220 */ /* 0x000fe20000410000 */
[----:B------:R-:W-:Y:S02]  /*36d0*/  HADD2.F32 R63, -RZ, R42.H1_H1 ;  /* 0x3000002aff3f7230 */ /* 0x000fe40000004100 */
[----:B------:R-:W-:Y:S01]  /*36e0*/  FMUL.FTZ R68, R19, R24 ;  /* 0x0000001813447220 */ /* 0x000fe20000410000 */
[----:B------:R-:W-:Y:S02]  /*36f0*/  FFMA.FTZ R62, R25, R23, R62 ;  /* 0x00000017193e7223 */ /* 0x000fe4000001003e */
[----:B------:R-:W-:Y:S01]  /*3700*/  FADD.FTZ R70, -R14, R63 ;  /* 0x0000003f0e467221 */ /* 0x000fe20000010100 */
[----:B------:R-:W-:Y:S01]  /*3710*/  FFMA.FTZ R32, R22, R68, R61 ;  /* 0x0000004416207223 */ /* 0x000fe2000001003d */
[----:B------:R-:W-:Y:S01]  /*3720*/  FADD.FTZ R61, R68, R30 ;  /* 0x0000001e443d7221 */ /* 0x000fe20000010000 */
[----:B------:R-:W-:Y:S02]  /*3730*/  HADD2.F32 R30, -RZ, R41.H1_H1 ;  /* 0x30000029ff1e7230 */ /* 0x000fe40000004100 */
        /* <DEDUP_REMOVED lines=10> */
[----:B------:R-:W-:Y:S02]  /*37e0*/  HADD2.F32 R69, -RZ, R40.H0_H0 ;  /* 0x20000028ff457230 */ /* 0x000fe40000004100 */
[----:B------:R-:W-:Y:S01]  /*37f0*/  FADD.FTZ R30, R33, R26 ;  /* 0x0000001a211e7221 */ /* 0x000fe20000010000 */
[----:B------:R-:W-:Y:S01]  /*3800*/  FMUL.FTZ R33, R18, R26 ;  /* 0x0000001a12217220 */ /* 0x000fe20000410000 */
[----:B------:R-:W-:Y:S01]  /*3810*/  FFMA.FTZ R31, R24, R22, R31 ;  /* 0x00000016181f7223 */ /* 0x000fe2000001001f */
[----:B------:R-:W-:Y:S02]  /*3820*/  FADD.FTZ R68, -R14, R69 ;  /* 0x000000450e447221 */ /* 0x000fe40000010100 */
[----:B------:R-:W-:Y:S01]  /*3830*/  FFMA.FTZ R63, R21, R33, R32 ;  /* 0x00000021153f7223 */ /* 0x000fe20000010020 */
[----:B------:R-:W-:Y:S01]  /*3840*/  FADD.FTZ R61, R61, R33 ;  /* 0x000000213d3d7221 */ /* 0x000fe20000010000 */
[----:B------:R-:W-:-:S02]  /*3850*/  HADD2.F32 R33, -RZ, R39.H0_H0 ;  /* 0x20000027ff217230 */ /* 0x000fc40000004100 */
[----:B------:R-:W-:Y:S01]  /*3860*/  FMUL.FTZ R29, R68, R15 ;  /* 0x0000000f441d7220 */ /* 0x000fe20000410000 */
[----:B------:R-:W-:-:S03]  /*3870*/  FADD.FTZ R30, R30, R23 ;  /* 0x000000171e1e7221 */ /* 0x000fc60000010000 */
        /* <DEDUP_REMOVED lines=9> */
[----:B------:R-:W-:Y:S02]  /*3910*/  FADD.FTZ R61, R32, R61 ;  /* 0x0000003d203d7221 */ /* 0x000fe40000010000 */
[----:B------:R-:W-:Y:S01]  /*3920*/  FMUL.FTZ R21, R33, R68 ;  /* 0x0000004421157220 */ /* 0x000fe20000410000 */
[----:B------:R-:W-:-:S03]  /*3930*/  HADD2.F32 R33, -RZ, R40.H1_H1 ;  /* 0x30000028ff217230 */ /* 0x000fc60000004100 */
[----:B------:R-:W-:Y:S01]  /*3940*/  FADD.FTZ R30, R30, R21 ;  /* 0x000000151e1e7221 */ /* 0x000fe20000010000 */
[----:B------:R-:W-:Y:S01]  /*3950*/  FFMA.FTZ R62, R29, R21, R62 ;  /* 0x000000151d3e7223 */ /* 0x000fe2000001003e */
[----:B------:R-:W-:Y:S01]  /*3960*/  FADD.FTZ R68, -R14, R33 ;  /* 0x000000210e447221 */ /* 0x000fe20000010100 */
[----:B------:R-:W-:Y:S01]  /*3970*/  FADD.FTZ R33, R28, R27 ;  /* 0x0000001b1c217221 */ /* 0x000fe20000010000 */
[----:B------:R-:W-:Y:S01]  /*3980*/  FFMA.FTZ R28, R20, R32, R63 ;  /* 0x00000020141c7223 */ /* 0x000fe2000001003f */
[----:B------:R-:W-:Y:S02]  /*3990*/  HADD2.F32 R32, -RZ, R39.H1_H1 ;  /* 0x30000027ff207230 */ /* 0x000fe40000004100 */
        /* <DEDUP_REMOVED lines=14> */
[----:B------:R-:W-:-:S02]  /*3a80*/  HADD2.F32 R69, -RZ, R38.H0_H0 ;  /* 0x20000026ff457230 */ /* 0x000fc40000004100 */
[----:B------:R-:W-:Y:S02]  /*3a90*/  HADD2.F32 R63, -RZ, R37.H0_H0 ;  /* 0x20000025ff3f7230 */ /* 0x000fe40000004100 */
        /* <DEDUP_REMOVED lines=16> */
[----:B------:R-:W-:-:S02]  /*3ba0*/  HADD2.F32 R63, -RZ, R38.H1_H1 ;  /* 0x30000026ff3f7230 */ /* 0x000fc40000004100 */
[----:B------:R-:W-:Y:S02]  /*3bb0*/  HADD2.F32 R32, -RZ, R37.H1_H1 ;  /* 0x30000025ff207230 */ /* 0x000fe40000004100 */
[----:B------:R-:W-:Y:S01]  /*3bc0*/  FADD.FTZ R30, R30, R25 ;  /* 0x000000191e1e7221 */ /* 0x000fe20000010000 */
[----:B------:R-:W-:Y:S01]  /*3bd0*/  FFMA.FTZ R62, R23, R25, R62 ;  /* 0x00000019173e7223 */ /* 0x000fe2000001003e */
[----:B------:R-:W-:-:S04]  /*3be0*/  FADD.FTZ R68, -R14, R63 ;  /* 0x0000003f0e447221 */ /* 0x000fc80000010100 */
[----:B------:R-:W-:Y:S01]  /*3bf0*/  FMUL.FTZ R22, R68, R15 ;  /* 0x0000000f44167220 */ /* 0x000fe20000410000 */
[----:B------:R-:W-:-:S03]  /*3c00*/  HADD2.F32 R68, -RZ, R35.H0_H0 ;  /* 0x20000023ff447230 */ /* 0x000fc60000004100 */
[----:B------:R-:W-:-:S04]  /*3c10*/  FFMA.FTZ R24, R19, R22, R17 ;  /* 0x0000001613187223 */ /* 0x000fc80000010011 */
[----:B------:R-:W-:-:S06]  /*3c20*/  FMUL.FTZ R27, R24, -1.4426950216293334961 ;  /* 0xbfb8aa3b181b7820 */ /* 0x000fcc0000410000 */
[----:B------:R-:W0:Y:S02]  /*3c30*/  MUFU.EX2 R27, R27 ;  /* 0x0000001b001b7308 */ /* 0x000e240000000800 */
[----:B0-----:R-:W-:Y:S01]  /*3c40*/  FADD.FTZ R63, R27, 1 ;  /* 0x3f8000001b3f7421 */ /* 0x001fe20000010000 */
[----:B------:R-:W-:-:S04]  /*3c50*/  FMUL.FTZ R27, R18, R21 ;  /* 0x00000015121b7220 */ /* 0x000fc80000410000 */
[----:B------:R-:W-:Y:S01]  /*3c60*/  FFMA.FTZ R29, R29, R27, R28 ;  /* 0x0000001b1d1d7223 */ /* 0x000fe2000001001c */
[----:B------:R-:W0:Y:S01]  /*3c70*/  MUFU.RCP R63, R63 ;  /* 0x0000003f003f7308 */ /* 0x000e220000001000 */
[----:B------:R-:W-:Y:S01]  /*3c80*/  FADD.FTZ R61, R61, R27 ;  /* 0x0000001b3d3d7221 */ /* 0x000fe20000010000 */
[----:B0-----:R-:W-:Y:S01]  /*3c90*/  FADD.FTZ R69, -R63, 1 ;  /* 0x3f8000003f457421 */ /* 0x001fe20000010100 */
[----:B------:R-:W-:-:S03]  /*3ca0*/  FMUL.FTZ R32, R32, R63 ;  /* 0x0000003f20207220 */ /* 0x000fc60000410000 */
[----:B------:R-:W-:-:S04]  /*3cb0*/  FFMA.FTZ R69, R24, R69, 1 ;  /* 0x3f80000018457423 */ /* 0x000fc80000010045 */
[----:B------:R-:W-:Y:S01]  /*3cc0*/  FMUL.FTZ R24, R32, R69 ;  /* 0x0000004520187220 */ /* 0x000fe20000410000 */
[----:B------:R-:W-:-:S03]  /*3cd0*/  HADD2.F32 R69, -RZ, R36.H0_H0 ;  /* 0x20000024ff457230 */ /* 0x000fc60000004100 */
[----:B------:R-:W-:Y:S01]  /*3ce0*/  FADD.FTZ R33, R33, R24 ;  /* 0x0000001821217221 */ /* 0x000fe20000010000 */
[----:B------:R-:W-:Y:S01]  /*3cf0*/  FFMA.FTZ R31, R22, R24, R31 ;  /* 0x00000018161f7223 */ /* 0x000fe2000001001f */
[----:B------:R-:W-:-:S04]  /*3d00*/  FADD.FTZ R32, -R14, R69 ;  /* 0x000000450e207221 */ /* 0x000fc80000010100 */
[----:B------:R-:W-:-:S04]  /*3d10*/  FMUL.FTZ R21, R32, R15 ;  /* 0x0000000f20157220 */ /* 0x000fc80000410000 */
        /* <DEDUP_REMOVED lines=16> */
[----:B------:R-:W-:Y:S01]  /*3e20*/  FFMA.FTZ R28, R26, R32, R29 ;  /* 0x000000201a1c7223 */ /* 0x000fe2000001001d */
[----:B------:R-:W-:Y:S02]  /*3e30*/  HADD2.F32 R32, -RZ, R35.H1_H1 ;  /* 0x30000023ff207230 */ /* 0x000fe40000004100 */
        /* <DEDUP_REMOVED lines=258> */
[----:B------:R-:W-:Y:S02]  /*4e60*/  HADD2.F32 R29, -RZ, R58.H0_H0 ;  /* 0x2000003aff1d7230 */ /* 0x000fe40000004100 */
[----:B0-----:R-:W-:Y:S01]  /*4e70*/  FADD.FTZ R69, -R63, 1 ;  /* 0x3f8000003f457421 */ /* 0x001fe20000010100 */
[----:B------:R-:W-:-:S03]  /*4e80*/  FMUL.FTZ R32, R32, R63 ;  /* 0x0000003f20207220 */ /* 0x000fc60000410000 */
[----:B------:R-:W-:-:S04]  /*4e90*/  FFMA.FTZ R69, R24, R69, 1 ;  /* 0x3f80000018457423 */ /* 0x000fc80000010045 */
[----:B------:R-:W-:Y:S01]  /*4ea0*/  FMUL.FTZ R24, R32, R69 ;  /* 0x0000004520187220 */ /* 0x000fe20000410000 */
[----:B------:R-:W-:Y:S02]  /*4eb0*/  HADD2.F32 R69, -RZ, R59.H0_H0 ;  /* 0x2000003bff457230 */ /* 0x000fe40000004100 */
[----:B------:R-:W-:Y:S01]  /*4ec0*/  FADD.FTZ R32, R30, R21 ;  /* 0x000000151e207221 */ /* 0x000fe20000010000 */
[----:B------:R-:W-:Y:S02]  /*4ed0*/  FFMA.FTZ R31, R22, R24, R31 ;  /* 0x00000018161f7223 */ /* 0x000fe4000001001f */
[----:B------:R-:W-:-:S04]  /*4ee0*/  FADD.FTZ R68, -R14, R69 ;  /* 0x000000450e447221 */ /* 0x000fc80000010100 */
[----:B------:R-:W-:-:S04]  /*4ef0*/  FMUL.FTZ R21, R68, R15 ;  /* 0x0000000f44157220 */ /* 0x000fc80000410000 */
        /* <DEDUP_REMOVED lines=10> */
[----:B------:R-:W-:Y:S02]  /*4fa0*/  HADD2.F32 R29, -RZ, R59.H1_H1 ;  /* 0x3000003bff1d7230 */ /* 0x000fe40000004100 */
[----:B------:R-:W-:Y:S01]  /*4fb0*/  FFMA.FTZ R26, R26, R28, R27 ;  /* 0x0000001c1a1a7223 */ /* 0x000fe2000001001b */
[----:B------:R-:W-:Y:S02]  /*4fc0*/  FADD.FTZ R61, R28, R61 ;  /* 0x0000003d1c3d7221 */ /* 0x000fe40000010000 */
[----:B------:R-:W-:Y:S01]  /*4fd0*/  FADD.FTZ R70, -R14, R29 ;  /* 0x0000001d0e467221 */ /* 0x000fe20000010100 */
[----:B------:R-:W-:-:S03]  /*4fe0*/  HADD2.F32 R29, -RZ, R58.H1_H1 ;  /* 0x3000003aff1d7230 */ /* 0x000fc60000004100 */
        /* <DEDUP_REMOVED lines=10> */
[----:B------:R-:W-:Y:S01]  /*5090*/  FADD.FTZ R27, R32, R25 ;  /* 0x00000019201b7221 */ /* 0x000fe20000010000 */
[----:B------:R-:W-:Y:S01]  /*50a0*/  FFMA.FTZ R26, R23, R29, R26 ;  /* 0x0000001d171a7223 */ /* 0x000fe2000001001a */
[----:B------:R-:W-:Y:S01]  /*50b0*/  FMUL.FTZ R23, R19, R24 ;  /* 0x0000001813177220 */ /* 0x000fe20000410000 */
[----:B------:R-:W-:Y:S01]  /*50c0*/  FMUL.FTZ R25, R28, R69 ;  /* 0x000000451c197220 */ /* 0x000fe20000410000 */
[----:B------:R-:W-:-:S02]  /*50d0*/  FADD.FTZ R28, R61, R29 ;  /* 0x0000001d3d1c7221 */ /* 0x000fc40000010000 */
[----:B------:R-:W-:Y:S01]  /*50e0*/  FFMA.FTZ R26, R22, R23, R26 ;  /* 0x00000017161a7223 */ /* 0x000fe2000001001a */
[----:B------:R-:W-:Y:S01]  /*50f0*/  FADD.FTZ R22, R33, R24 ;  /* 0x0000001821167221 */ /* 0x000fe20000010000 */
[----:B------:R-:W-:Y:S01]  /*5100*/  FADD.FTZ R28, R23, R28 ;  /* 0x0000001c171c7221 */ /* 0x000fe20000010000 */
[----:B------:R-:W-:-:S04]  /*5110*/  FMUL.FTZ R23, R18, R30 ;  /* 0x0000001e12177220 */ /* 0x000fc80000410000 */
[----:B------:R-:W-:Y:S01]  /*5120*/  FFMA.FTZ R29, R21, R23, R26 ;  /* 0x00000017151d7223 */ /* 0x000fe2000001001a */
[----:B------:R-:W-:Y:S01]  /*5130*/  FADD.FTZ R28, R28, R23 ;  /* 0x000000171c1c7221 */ /* 0x000fe20000010000 */
[----:B------:R-:W-:-:S04]  /*5140*/  FMUL.FTZ R23, R19, R25 ;  /* 0x0000001913177220 */ /* 0x000fc80000410000 */
[C---:B------:R-:W-:Y:S01]  /*5150*/  FFMA.FTZ R33, R20.reuse, R23, R29 ;  /* 0x0000001714217223 */ /* 0x040fe2000001001d */
[----:B------:R-:W-:Y:S01]  /*5160*/  FADD.FTZ R24, R23, R28 ;  /* 0x0000001c17187221 */ /* 0x000fe20000010000 */
[----:B------:R-:W-:Y:S01]  /*5170*/  FFMA.FTZ R28, R21, R30, R62 ;  /* 0x0000001e151c7223 */ /* 0x000fe2000001003e */
[----:B------:R-:W-:Y:S01]  /*5180*/  FFMA.FTZ R29, R20, R25, R31 ;  /* 0x00000019141d7223 */ /* 0x000fe2000001001f */
[----:B------:R-:W-:Y:S01]  /*5190*/  FADD.FTZ R30, R27, R30 ;  /* 0x0000001e1b1e7221 */ /* 0x000fe20000010000 */
[----:B------:R-:W-:-:S07]  /*51a0*/  FADD.FTZ R31, R22, R25 ;  /* 0x00000019161f7221 */ /* 0x000fce0000010000 */
.L_x_753:
[----:B------:R-:W0:Y:S01]  /*51b0*/  SHFL.DOWN PT, R20, R33, 0x1, 0x1f ;  /* 0x08201f0021147f89 */ /* 0x000e2200000e0000 */
[C---:B------:R-:W-:Y:S01]  /*51c0*/  ISETP.GT.AND P0, PT, R0.reuse, 0x1e, PT ;  /* 0x0000001e0000780c */ /* 0x040fe20003f04270 */
[----:B------:R-:W1:Y:S01]  /*51d0*/  S2UR UR8, SR_CgaCtaId ;  /* 0x00000000000879c3 */ /* 0x000e620000008800 */
[----:B------:R-:W-:Y:S01]  /*51e0*/  UMOV UR5, 0x400 ;  /* 0x0000040000057882 */ /* 0x000fe20000000000 */
[----:B------:R-:W2:Y:S01]  /*51f0*/  SHFL.DOWN PT, R21, R24, 0x1, 0x1f ;  /* 0x08201f0018157f89 */ /* 0x000ea200000e0000 */
[----:B------:R-:W-:Y:S01]  /*5200*/  UIADD3 UR4, UPT, UPT, UR5, 0x80, URZ ;  /* 0x0000008005047890 */ /* 0x000fe2000fffe0ff */
[----:B------:R-:W-:Y:S01]  /*5210*/  ISETP.GT.AND P2, PT, R0, 0xf, PT ;  /* 0x0000000f0000780c */ /* 0x000fe20003f44270 */
[----:B------:R-:W-:Y:S01]  /*5220*/  BSSY.RECONVERGENT B0, `(.L_x_754) ;  /* 0x0000025000007945 */ /* 0x000fe20003800200 */
[----:B------:R-:W3:Y:S06]  /*5230*/  S2R R61, SR_TID.X ;  /* 0x00000000003d7919 */ /* 0x000eec0000002100 */
        /* <DEDUP_REMOVED lines=35> */
.L_x_755:
[----:B------:R-:W-:Y:S05]  /*5470*/  BSYNC.RECONVERGENT B0 ;  /* 0x0000000000007941 */ /* 0x000fea0003800200 */
.L_x_754:
[----:B------:R-:W-:Y:S06]  /*5480*/  BAR.SYNC.DEFER_BLOCKING 0x0 ;  /* 0x0000000000007b1d */ /* 0x000fec0000010000 */
[----:B------:R-:W-:Y:S04]  /*5490*/  BSSY.RECONVERGENT B0, `(.L_x_756) ;  /* 0x000001f000007945 */ /* 0x000fe80003800200 */
[----:B------:R-:W-:Y:S05]  /*54a0*/  @P1 BRA `(.L_x_757) ;  /* 0x0000000000741947 */ /* 0x000fea0003800000 */
[----:B------:R-:W-:-:S09]  /*54b0*/  ULEA UR4, UR8, UR5, 0x18 ;  /* 0x0000000508047291 */ /* 0x000fd2000f8ec0ff */
[----:B--2---:R-:W2:Y:S04]  /*54c0*/  LDS.64 R24, [UR4+0x18] ;  /* 0x00001804ff187984 */ /* 0x004ea80008000a00 */
[----:B-1-3--:R-:W0:Y:S01]  /*54d0*/  LDS.128 R20, [UR4+0x20] ;  /* 0x00002004ff147984 */ /* 0x00ae220008000c00 */
[----:B--2---:R-:W-:Y:S01]  /*54e0*/  FADD.FTZ R27, R32, R24 ;  /* 0x00000018201b7221 */ /* 0x004fe20000010000 */
[----:B------:R-:W-:-:S03]  /*54f0*/  FADD.FTZ R24, R33, R25 ;  /* 0x0000001921187221 */ /* 0x000fc60000010000 */
[----:B0-----:R-:W-:Y:S01]  /*5500*/  FADD.FTZ R33, R27, R20 ;  /* 0x000000141b217221 */ /* 0x001fe20000010000 */
[----:B------:R-:W-:Y:S02]  /*5510*/  FADD.FTZ R20, R24, R21 ;  /* 0x0000001518147221 */ /* 0x000fe40000010000 */
[----:B------:R-:W0:Y:S01]  /*5520*/  LDS.128 R24, [UR4+0x30] ;  /* 0x00003004ff187984 */ /* 0x000e220008000c00 */
        /* <DEDUP_REMOVED lines=21> */
.L_x_757:
[----:B------:R-:W-:Y:S05]  /*5680*/  BSYNC.RECONVERGENT B0 ;  /* 0x0000000000007941 */ /* 0x000fea0003800200 */
.L_x_756:
[----:B------:R-:W-:Y:S06]  /*5690*/  BAR.SYNC.DEFER_BLOCKING 0x0 ;  /* 0x0000000000007b1d */ /* 0x000fec0000010000 */
[----:B------:R-:W-:Y:S04]  /*56a0*/  BSSY.RECONVERGENT B0, `(.L_x_758) ;  /* 0x000009d000007945 */ /* 0x000fe80003800200 */
[----:B------:R-:W-:Y:S05]  /*56b0*/  @P3 BRA `(.L_x_759) ;  /* 0x00000008006c3947 */ /* 0x000fea0003800000 */
[----:B-1-3--:R-:W1:Y:S04]  /*56c0*/  LDS.128 R20, [R62+0xc0] ;  /* 0x0000c0003e147984 */ /* 0x00ae680000000c00 */
[----:B--2---:R-:W-:Y:S01]  /*56d0*/  LDS.128 R24, [R62+0x240] ;  /* 0x000240003e187984 */ /* 0x004fe20000000c00 */
[----:B-1----:R-:W-:Y:S01]  /*56e0*/  FADD.FTZ R63, R28, R20 ;  /* 0x000000141c3f7221 */ /* 0x002fe20000010000 */
[----:B------:R-:W-:Y:S01]  /*56f0*/  FADD.FTZ R28, R29, R21 ;  /* 0x000000151d1c7221 */ /* 0x000fe20000010000 */
[----:B------:R-:W-:Y:S01]  /*5700*/  FADD.FTZ R29, R30, R22 ;  /* 0x000000161e1d7221 */ /* 0x000fe20000010000 */
[----:B------:R-:W-:Y:S02]  /*5710*/  FADD.FTZ R30, R31, R23 ;  /* 0x000000171f1e7221 */ /* 0x000fe40000010000 */
[----:B------:R-:W1:Y:S02]  /*5720*/  LDS.128 R20, [R62+0x180] ;  /* 0x000180003e147984 */ /* 0x000e640000000c00 */
        /* <DEDUP_REMOVED lines=8> */
[----:B------:R-:W-:-:S02]  /*57b0*/  FADD.FTZ R30, R30, R27 ;  /* 0x0000001b1e1e7221 */ /* 0x000fc40000010000 */
[----:B------:R-:W2:Y:S01]  /*57c0*/  LDS.128 R24, [R62+0x3c0] ;  /* 0x0003c0003e187984 */ /* 0x000ea20000000c00 */
        /* <DEDUP_REMOVED lines=114> */
[----:B------:R-:W-:Y:S01]  /*5ef0*/  LDS.128 R20, [R62+0x15c0] ;  /* 0x0015c0003e147984 */ /* 0x000fe20000000c00 */
[----:B--2---:R-:W-:Y:S01]  /*5f00*/  FADD.FTZ R63, R63, R24 ;  /* 0x000000183f3f7221 */ /* 0x004fe20000010000 */
[----:B------:R-:W-:Y:S01]  /*5f10*/  FADD.FTZ R28, R28, R25 ;  /* 0x000000191c1c7221 */ /* 0x000fe20000010000 */
[----:B------:R-:W-:Y:S01]  /*5f20*/  FADD.FTZ R29, R29, R26 ;  /* 0x0000001a1d1d7221 */ /* 0x000fe20000010000 */
[----:B------:R-:W-:-:S02]  /*5f30*/  FADD.FTZ R30, R30, R27 ;  /* 0x0000001b1e1e7221 */ /* 0x000fc40000010000 */
        /* <DEDUP_REMOVED lines=19> */
.L_x_759:
[----:B------:R-:W-:Y:S05]  /*6070*/  BSYNC.RECONVERGENT B0 ;  /* 0x0000000000007941 */ /* 0x000fea0003800200 */
.L_x_758:
[----:B------:R-:W4:Y:S01]  /*6080*/  LDC R63, c[0x0][0x374] ;  /* 0x0000dd00ff3f7b82 */ /* 0x000f220000000800 */
[----:B------:R-:W-:Y:S01]  /*6090*/  BSSY.RECONVERGENT B0, `(.L_x_760) ;  /* 0x000001f000007945 */ /* 0x000fe20003800200 */
[----:B------:R-:W-:-:S06]  /*60a0*/  IMAD R61, R60, 0xc, R61 ;  /* 0x0000000c3c3d7824 */ /* 0x000fcc00078e023d */
[----:B------:R-:W5:Y:S02]  /*60b0*/  LDC R62, c[0x0][0x370] ;  /* 0x0000dc00ff3e7b82 */ /* 0x000f640000000800 */
[----:B-----5:R-:W-:Y:S01]  /*60c0*/  ISETP.GE.U32.AND P0, PT, R62, 0x2, PT ;  /* 0x000000023e00780c */ /* 0x020fe20003f06070 */
[----:B----4-:R-:W-:-:S12]  /*60d0*/  @P3 BRA `(.L_x_761) ;  /* 0x0000000000683947 */ /* 0x010fd80003800000 */
[----:B--2---:R-:W2:Y:S08]  /*60e0*/  LDC.64 R24, c[0x0][0x3d8] ;  /* 0x0000f600ff187b82 */ /* 0x004eb00000000a00 */
[----:B---3--:R-:W1:Y:S01]  /*60f0*/  LDC.64 R20, c[0x0][0x3f8] ;  /* 0x0000fe00ff147b82 */ /* 0x008e620000000a00 */
[----:B--2---:R-:W-:-:S05]  /*6100*/  IMAD.WIDE R24, R61, 0x4, R24 ;  /* 0x000000043d187825 */ /* 0x004fca00078e0218 */
[----:B------:R4:W-:Y:S01]  /*6110*/  REDG.E.ADD.F32.FTZ.RN.STRONG.GPU desc[UR6][R24.64], R28 ;  /* 0x0000001c180079a6 */ /* 0x0009e2000c12f306 */
[----:B-1----:R-:W-:Y:S01]  /*6120*/  IMAD.WIDE.U32 R22, R20, 0x3, RZ ;  /* 0x0000000314167825 */ /* 0x002fe200078e00ff */
[C---:B------:R-:W-:Y:S02]  /*6130*/  LEA R61, R21.reuse, R21, 0x1 ;  /* 0x00000015153d7211 */ /* 0x040fe400078e08ff */
[----:B------:R-:W-:Y:S02]  /*6140*/  LEA.HI R27, P2, R21, R20, RZ, 0x1 ;  /* 0x00000014151b7211 */ /* 0x000fe400078508ff */
[----:B------:R-:W-:-:S04]  /*6150*/  IADD3 R61, PT, PT, R23, R61, RZ ;  /* 0x0000003d173d7210 */ /* 0x000fc80007ffe0ff */
[----:B------:R-:W-:Y:S02]  /*6160*/  LEA.HI R26, P4, R61, R22, RZ, 0x1 ;  /* 0x000000163d1a7211 */ /* 0x000fe400078908ff */
[C---:B------:R-:W-:Y:S02]  /*6170*/  LEA R22, P3, R20.reuse, R24, 0x2 ;  /* 0x0000001814167211 */ /* 0x040fe400078610ff */
[----:B------:R-:W-:Y:S02]  /*6180*/  IADD3.X R61, PT, PT, RZ, R61, RZ, P4, !PT ;  /* 0x0000003dff3d7210 */ /* 0x000fe400027fe4ff */
[----:B------:R-:W-:Y:S02]  /*6190*/  LEA.HI.X R23, R20, R25, R21, 0x2, P3 ;  /* 0x0000001914177211 */ /* 0x000fe400018f1415 */
[----:B------:R-:W-:Y:S02]  /*61a0*/  IADD3.X R20, PT, PT, RZ, R21, RZ, P2, !PT ;  /* 0x00000015ff147210 */ /* 0x000fe400017fe4ff */
[----:B------:R-:W-:-:S02]  /*61b0*/  SHF.L.U32 R21, R26, 0x1, RZ ;  /* 0x000000011a157819 */ /* 0x000fc400000006ff */
[C---:B------:R-:W-:Y:S02]  /*61c0*/  SHF.L.U64.HI R69, R27.reuse, 0x1, R20 ;  /* 0x000000011b457819 */ /* 0x040fe40000010214 */
[----:B------:R-:W-:Y:S02]  /*61d0*/  SHF.L.U32 R27, R27, 0x1, RZ ;  /* 0x000000011b1b7819 */ /* 0x000fe400000006ff */
[----:B------:R-:W-:Y:S02]  /*61e0*/  SHF.L.U64.HI R61, R26, 0x1, R61 ;  /* 0x000000011a3d7819 */ /* 0x000fe4000001023d */
[----:B------:R-:W-:Y:S02]  /*61f0*/  LOP3.LUT R27, R27, 0xfffffffc, RZ, 0xc0, !PT ;  /* 0xfffffffc1b1b7812 */ /* 0x000fe400078ec0ff */
[----:B------:R-:W-:Y:S02]  /*6200*/  LOP3.LUT R21, R21, 0xfffffffc, RZ, 0xc0, !PT ;  /* 0xfffffffc15157812 */ /* 0x000fe400078ec0ff */
[----:B------:R-:W-:-:S04]  /*6210*/  IADD3 R26, P2, PT, R24, R27, RZ ;  /* 0x0000001b181a7210 */ /* 0x000fc80007f5e0ff */
[----:B------:R-:W-:Y:S02]  /*6220*/  IADD3.X R27, PT, PT, R25, R69, RZ, P2, !PT ;  /* 0x00000045191b7210 */ /* 0x000fe400017fe4ff */
[----:B------:R-:W-:-:S03]  /*6230*/  IADD3 R20, P2, PT, R24, R21, RZ ;  /* 0x0000001518147210 */ /* 0x000fc60007f5e0ff */
[----:B------:R4:W-:Y:S01]  /*6240*/  REDG.E.ADD.F32.FTZ.RN.STRONG.GPU desc[UR6][R26.64], R29 ;  /* 0x0000001d1a0079a6 */ /* 0x0009e2000c12f306 */
[----:B------:R-:W-:-:S03]  /*6250*/  IADD3.X R21, PT, PT, R25, R61, RZ, P2, !PT ;  /* 0x0000003d19157210 */ /* 0x000fc600017fe4ff */
[----:B------:R4:W-:Y:S04]  /*6260*/  REDG.E.ADD.F32.FTZ.RN.STRONG.GPU desc[UR6][R22.64], R30 ;  /* 0x0000001e160079a6 */ /* 0x0009e8000c12f306 */
[----:B------:R4:W-:Y:S02]  /*6270*/  REDG.E.ADD.F32.FTZ.RN.STRONG.GPU desc[UR6][R20.64], R31 ;  /* 0x0000001f140079a6 */ /* 0x0009e4000c12f306 */
.L_x_761:
[----:B------:R-:W-:Y:S05]  /*6280*/  BSYNC.RECONVERGENT B0 ;  /* 0x0000000000007941 */ /* 0x000fea0003800200 */
.L_x_760:
[----:B------:R-:W-:Y:S05]  /*6290*/  @!P0 BRA `(.L_x_762) ;  /* 0x0000000800988947 */ /* 0x000fea0003800000 */
[----:B------:R-:W5:Y:S01]  /*62a0*/  LDC.64 R74, c[0x0][0x3d0] ;  /* 0x0000f400ff4a7b82 */ /* 0x000f620000000a00 */
[----:B----4-:R-:W4:Y:S01]  /*62b0*/  S2R R28, SR_CTAID.Y ;  /* 0x00000000001c7919 */ /* 0x010f220000002600 */
[----:B---3--:R-:W-:Y:S02]  /*62c0*/  LOP3.LUT R20, R51, 0x1, RZ, 0xc0, !PT ;  /* 0x0000000133147812 */ /* 0x008fe400078ec0ff */
[----:B------:R-:W-:-:S03]  /*62d0*/  ISETP.GE.U32.AND P2, PT, R62, 0x8, PT ;  /* 0x000000083e00780c */ /* 0x000fc60003f46070 */
[----:B-1----:R-:W-:-:S04]  /*62e0*/  IMAD R23, R20, R63, RZ ;  /* 0x0000003f14177224 */ /* 0x002fc800078e02ff */
[----:B------:R-:W-:-:S05]  /*62f0*/  IMAD R20, R23, R62, RZ ;  /* 0x0000003e17147224 */ /* 0x000fca00078e02ff */
[----:B------:R-:W-:-:S05]  /*6300*/  SHF.L.U32 R21, R20, 0x1, RZ ;  /* 0x0000000114157819 */ /* 0x000fca00000006ff */
[----:B-----5:R-:W-:Y:S01]  /*6310*/  IMAD.WIDE R74, R21, 0x4, R74 ;  /* 0x00000004154a7825 */ /* 0x020fe200078e024a */
[----:B----4-:R-:W-:Y:S06]  /*6320*/  @P1 BRA `(.L_x_763) ;  /* 0x0000000000501947 */ /* 0x010fec0003800000 */
[----:B------:R-:W1:Y:S01]  /*6330*/  LDC.64 R20, c[0x0][0x3c8] ;  /* 0x0000f200ff147b82 */ /* 0x000e620000000a00 */
[----:B--2---:R-:W-:Y:S01]  /*6340*/  LOP3.LUT P0, R24, R51, 0x2, RZ, 0xc0, !PT ;  /* 0x0000000233187812 */ /* 0x004fe2000780c0ff */
[----:B------:R-:W-:Y:S01]  /*6350*/  IMAD R25, R2, R63, R28 ;  /* 0x0000003f02197224 */ /* 0x000fe200078e021c */
[----:B------:R-:W-:Y:S02]  /*6360*/  IADD3 R23, PT, PT, R23, R28, RZ ;  /* 0x0000001c17177210 */ /* 0x000fe40007ffe0ff */
[----:B------:R-:W-:-:S04]  /*6370*/  SEL R27, R62, RZ, !P0 ;  /* 0x000000ff3e1b7207 */ /* 0x000fc80004000000 */
[----:B------:R-:W-:Y:S01]  /*6380*/  ISETP.NE.AND P0, PT, R27, -0x1, PT ;  /* 0xffffffff1b00780c */ /* 0x000fe20003f05270 */
[----:B-1----:R-:W-:-:S04]  /*6390*/  IMAD.WIDE.U32 R20, R23, 0x4, R20 ;  /* 0x0000000417147825 */ /* 0x002fc800078e0014 */
        /* <DEDUP_REMOVED lines=8> */
.L_x_764:
[----:B-1----:R-:W2:Y:S04]  /*6420*/  LDG.E.STRONG.GPU R22, desc[UR6][R20.64] ;  /* 0x0000000614167981 */ /* 0x002ea8000c1ef900 */
[----:B--2---:R-:W-:Y:S01]  /*6430*/  CCTL.IVALL ;  /* 0x00000000ff00798f */ /* 0x004fe20002000000 */
[----:B------:R-:W-:Y:S05]  /*6440*/  YIELD ;  /* 0x0000000000007946 */ /* 0x000fea0003800000 */
[----:B------:R-:W-:-:S13]  /*6450*/  ISETP.NE.AND P0, PT, R22, R27, PT ;  /* 0x0000001b1600720c */ /* 0x000fda0003f05270 */
[----:B------:R-:W-:Y:S05]  /*6460*/  @P0 BRA `(.L_x_764) ;  /* 0xfffffffc00ec0947 */ /* 0x000fea000383ffff */
.L_x_763:
[----:B------:R-:W-:Y:S05]  /*6470*/  WARPSYNC.ALL ;  /* 0x0000000000007948 */ /* 0x000fea0003800000 */
[----:B------:R-:W-:Y:S01]  /*6480*/  BAR.SYNC.DEFER_BLOCKING 0x0 ;  /* 0x0000000000007b1d */ /* 0x000fe20000010000 */
[----:B------:R-:W-:-:S05]  /*6490*/  MOV R29, RZ ;  /* 0x000000ff001d7202 */ /* 0x000fca0000000f00 */
[----:B------:R-:W-:Y:S05]  /*64a0*/  @!P2 BRA `(.L_x_765) ;  /* 0x00000004001ca947 */ /* 0x000fea0003800000 */
[CC--:B------:R-:W-:Y:S01]  /*64b0*/  LEA R72, R63.reuse, R28.reuse, 0x1 ;  /* 0x0000001c3f487211 */ /* 0x0c0fe200078e08ff */
[C-C-:B------:R-:W-:Y:S01]  /*64c0*/  IMAD R70, R63.reuse, 0x5, R28.reuse ;  /* 0x000000053f467824 */ /* 0x140fe200078e021c */
[CC--:B------:R-:W-:Y:S01]  /*64d0*/  LEA R68, R63.reuse, R28.reuse, 0x2 ;  /* 0x0000001c3f447211 */ /* 0x0c0fe200078e10ff */
[C-C-:B-1----:R-:W-:Y:S01]  /*64e0*/  IMAD R22, R63.reuse, 0x7, R28.reuse ;  /* 0x000000073f167824 */ /* 0x142fe200078e021c */
[----:B------:R-:W-:Y:S01]  /*64f0*/  IADD3 R30, PT, PT, R28, R63, RZ ;  /* 0x0000003f1c1e7210 */ /* 0x000fe20007ffe0ff */
[C-C-:B--2---:R-:W-:Y:S01]  /*6500*/  IMAD R24, R63.reuse, 0x3, R28.reuse ;  /* 0x000000033f187824 */ /* 0x144fe200078e021c */
[----:B------:R-:W-:Y:S01]  /*6510*/  IADD3 R23, PT, PT, -R2, RZ, RZ ;  /* 0x000000ff02177210 */ /* 0x000fe20007ffe1ff */
[----:B------:R-:W-:Y:S01]  /*6520*/  IMAD R26, R63, 0x6, R28 ;  /* 0x000000063f1a7824 */ /* 0x000fe200078e021c */
[----:B------:R-:W-:Y:S01]  /*6530*/  MOV R60, R28 ;  /* 0x0000001c003c7202 */ /* 0x000fe20000000f00 */
[----:B------:R-:W-:Y:S01]  /*6540*/  UMOV UR4, URZ ;  /* 0x000000ff00047c82 */ /* 0x000fe20008000000 */
[----:B------:R-:W-:-:S07]  /*6550*/  LOP3.LUT R25, R62, 0x7ffffff8, RZ, 0xc0, !PT ;  /* 0x7ffffff83e197812 */ /* 0x000fce00078ec0ff */
.L_x_766:
[----:B------:R-:W-:-:S13]  /*6560*/  ISETP.EQ.OR P0, PT, R23, RZ, P1 ;  /* 0x000000ff1700720c */ /* 0x000fda0000f02670 */
[----:B------:R-:W-:-:S05]  /*6570*/  @!P0 IMAD.WIDE.U32 R76, R60, 0x8, R74 ;  /* 0x000000083c4c8825 */ /* 0x000fca00078e004a */
[----:B------:R-:W0:Y:S01]  /*6580*/  @!P0 LDG.E.64 R20, desc[UR6][R76.64] ;  /* 0x000000064c148981 */ /* 0x000e22000c1e1b00 */
[----:B------:R-:W-:Y:S01]  /*6590*/  UIADD3 UR5, UPT, UPT, UR4, 0x1, URZ ;  /* 0x0000000104057890 */ /* 0x000fe2000fffe0ff */
[----:B0-----:R-:W-:Y:S01]  /*65a0*/  @!P0 FADD.FTZ R32, R32, R20 ;  /* 0x0000001420208221 */ /* 0x001fe20000010000 */
[----:B------:R-:W-:-:S04]  /*65b0*/  @!P0 FADD.FTZ R33, R33, R21 ;  /* 0x0000001521218221 */ /* 0x000fc80000010000 */
[----:B------:R-:W-:-:S13]  /*65c0*/  ISETP.EQ.OR P0, PT, R2, UR5, P1 ;  /* 0x0000000502007c0c */ /* 0x000fda0008f02670 */
[----:B------:R-:W-:-:S05]  /*65d0*/  @!P0 IMAD.WIDE.U32 R76, R30, 0x8, R74 ;  /* 0x000000081e4c8825 */ /* 0x000fca00078e004a */
[----:B------:R-:W2:Y:S01]  /*65e0*/  @!P0 LDG.E.64 R20, desc[UR6][R76.64] ;  /* 0x000000064c148981 */ /* 0x000ea2000c1e1b00 */
[----:B------:R-:W-:Y:S01]  /*65f0*/  UIADD3 UR5, UPT, UPT, UR4, 0x2, URZ ;  /* 0x0000000204057890 */ /* 0x000fe2000fffe0ff */
[----:B--2---:R-:W-:Y:S01]  /*6600*/  @!P0 FADD.FTZ R32, R32, R20 ;  /* 0x0000001420208221 */ /* 0x004fe20000010000 */
        /* <DEDUP_REMOVED lines=32> */
[----:B------:R-:W-:-:S06]  /*6810*/  @!P0 IMAD.WIDE.U32 R20, R22, 0x8, R74 ;  /* 0x0000000816148825 */ /* 0x000fcc00078e004a */
[----:B------:R-:W2:Y:S01]  /*6820*/  @!P0 LDG.E.64 R20, desc[UR6][R20.64] ;  /* 0x0000000614148981 */ /* 0x000ea2000c1e1b00 */
        /* <DEDUP_REMOVED lines=12> */
[----:B------:R-:W-:-:S13]  /*68f0*/  ISETP.NE.AND P0, PT, R25, UR4, PT ;  /* 0x0000000419007c0c */ /* 0x000fda000bf05270 */
[----:B------:R-:W-:Y:S05]  /*6900*/  @P0 BRA `(.L_x_766) ;  /* 0xfffffffc00140947 */ /* 0x000fea000383ffff */
[----:B------:R-:W-:-:S07]  /*6910*/  MOV R29, R25 ;  /* 0x00000019001d7202 */ /* 0x000fce0000000f00 */
.L_x_765:
[----:B-1----:R-:W-:-:S13]  /*6920*/  LOP3.LUT P0, R20, R62, 0x7, RZ, 0xc0, !PT ;  /* 0x000000073e147812 */ /* 0x002fda000780c0ff */
[----:B------:R-:W-:Y:S05]  /*6930*/  @!P0 BRA `(.L_x_762) ;  /* 0x0000000000f08947 */ /* 0x000fea0003800000 */
[----:B------:R-:W-:-:S04]  /*6940*/  IADD3 R20, PT, PT, R20, -0x1, RZ ;  /* 0xffffffff14147810 */ /* 0x000fc80007ffe0ff */
[----:B------:R-:W-:-:S13]  /*6950*/  ISETP.GE.U32.AND P0, PT, R20, 0x3, PT ;  /* 0x000000031400780c */ /* 0x000fda0003f06070 */
[----:B------:R-:W-:Y:S05]  /*6960*/  @!P0 BRA `(.L_x_767) ;  /* 0x0000000000708947 */ /* 0x000fea0003800000 */
[CC--:B------:R-:W-:Y:S02]  /*6970*/  ISETP.EQ.OR P0, PT, R29.reuse, R2.reuse, P1 ;  /* 0x000000021d00720c */ /* 0x0c0fe40000f02670 */
[C---:B------:R-:W-:Y:S02]  /*6980*/  IADD3 R23, PT, PT, R29.reuse, 0x1, RZ ;  /* 0x000000011d177810 */ /* 0x040fe40007ffe0ff */
[----:B------:R-:W-:Y:S02]  /*6990*/  IADD3 R25, PT, PT, R29, 0x2, RZ ;  /* 0x000000021d197810 */ /* 0x000fe40007ffe0ff */
[-C--:B------:R-:W-:Y:S02]  /*69a0*/  ISETP.EQ.OR P2, PT, R23, R2.reuse, P1 ;  /* 0x000000021700720c */ /* 0x080fe40000f42670 */
[----:B------:R-:W-:Y:S02]  /*69b0*/  ISETP.EQ.OR P3, PT, R25, R2, P1 ;  /* 0x000000021900720c */ /* 0x000fe40000f62670 */
[----:B------:R-:W-:-:S03]  /*69c0*/  IADD3 R27, PT, PT, R29, 0x3, RZ ;  /* 0x000000031d1b7810 */ /* 0x000fc60007ffe0ff */
[----:B------:R-:W-:Y:S01]  /*69d0*/  @!P0 IMAD R21, R29, R63, R28 ;  /* 0x0000003f1d158224 */ /* 0x000fe200078e021c */
[----:B------:R-:W-:-:S03]  /*69e0*/  ISETP.EQ.OR P4, PT, R27, R2, P1 ;  /* 0x000000021b00720c */ /* 0x000fc60000f82670 */
[----:B------:R-:W-:-:S04]  /*69f0*/  @!P0 IMAD.WIDE.U32 R20, R21, 0x8, R74 ;  /* 0x0000000815148825 */ /* 0x000fc800078e004a */
[-CC-:B------:R-:W-:Y:S02]  /*6a00*/  @!P2 IMAD R23, R23, R63.reuse, R28.reuse ;  /* 0x0000003f1717a224 */ /* 0x180fe400078e021c */
[----:B------:R-:W-:Y:S01]  /*6a10*/  @!P3 IMAD R25, R25, R63, R28 ;  /* 0x0000003f1919b224 */ /* 0x000fe200078e021c */
[----:B------:R-:W0:Y:S01]  /*6a20*/  @!P0 LDG.E.64 R20, desc[UR6][R20.64] ;  /* 0x0000000614148981 */ /* 0x000e22000c1e1b00 */
[----:B------:R-:W-:-:S04]  /*6a30*/  @!P2 IMAD.WIDE.U32 R22, R23, 0x8, R74 ;  /* 0x000000081716a825 */ /* 0x000fc800078e004a */
[----:B--2---:R-:W-:Y:S02]  /*6a40*/  @!P3 IMAD.WIDE.U32 R24, R25, 0x8, R74 ;  /* 0x000000081918b825 */ /* 0x004fe400078e004a */
[----:B------:R-:W2:Y:S02]  /*6a50*/  @!P2 LDG.E.64 R22, desc[UR6][R22.64] ;  /* 0x000000061616a981 */ /* 0x000ea4000c1e1b00 */
[----:B------:R-:W-:Y:S02]  /*6a60*/  @!P4 IMAD R27, R27, R63, R28 ;  /* 0x0000003f1b1bc224 */ /* 0x000fe400078e021c */
[----:B------:R-:W3:Y:S02]  /*6a70*/  @!P3 LDG.E.64 R24, desc[UR6][R24.64] ;  /* 0x000000061818b981 */ /* 0x000ee4000c1e1b00 */
[----:B------:R-:W-:-:S06]  /*6a80*/  @!P4 IMAD.WIDE.U32 R26, R27, 0x8, R74 ;  /* 0x000000081b1ac825 */ /* 0x000fcc00078e004a */
        /* <DEDUP_REMOVED lines=10> */
.L_x_767:
[----:B------:R-:W-:-:S13]  /*6b30*/  LOP3.LUT P0, R20, R62, 0x3, RZ, 0xc0, !PT ;  /* 0x000000033e147812 */ /* 0x000fda000780c0ff */
        /* <DEDUP_REMOVED lines=11> */
[----:B------:R-:W0:Y:S04]  /*6bf0*/  @!P2 LDG.E.64 R20, desc[UR6][R20.64] ;  /* 0x000000061414a981 */ /* 0x000e28000c1e1b00 */
[----:B------:R-:W3:Y:S01]  /*6c00*/  @!P0 LDG.E.64 R22, desc[UR6][R22.64] ;  /* 0x0000000616168981 */ /* 0x000ee2000c1e1b00 */
[----:B------:R-:W-:Y:S01]  /*6c10*/  IADD3 R29, PT, PT, R29, 0x2, RZ ;  /* 0x000000021d1d7810 */ /* 0x000fe20007ffe0ff */
[----:B0-----:R-:W-:Y:S01]  /*6c20*/  @!P2 FADD.FTZ R32, R32, R20 ;  /* 0x000000142020a221 */ /* 0x001fe20000010000 */
[----:B------:R-:W-:-:S03]  /*6c30*/  @!P2 FADD.FTZ R33, R33, R21 ;  /* 0x000000152121a221 */ /* 0x000fc60000010000 */
[----:B---3--:R-:W-:Y:S01]  /*6c40*/  @!P0 FADD.FTZ R32, R32, R22 ;  /* 0x0000001620208221 */ /* 0x008fe20000010000 */
[----:B------:R-:W-:-:S07]  /*6c50*/  @!P0 FADD.FTZ R33, R33, R23 ;  /* 0x0000001721218221 */ /* 0x000fce0000010000 */
.L_x_768:
[----:B------:R-:W-:Y:S01]  /*6c60*/  ISETP.EQ.OR P0, PT, R29, R2, P1 ;  /* 0x000000021d00720c */ /* 0x000fe20000f02670 */
        /* <DEDUP_REMOVED lines=8> */
.L_x_769:
[----:B------:R-:W-:Y:S05]  /*6cf0*/  BSYNC.RECONVERGENT B0 ;  /* 0x0000000000007941 */ /* 0x000fea0003800200 */
.L_x_762:
[----:B------:R-:W5:Y:S01]  /*6d00*/  S2UR UR5, SR_CgaCtaId ;  /* 0x00000000000579c3 */ /* 0x000f620000008800 */
[----:B------:R-:W-:Y:S01]  /*6d10*/  UMOV UR4, 0x400 ;  /* 0x0000040000047882 */ /* 0x000fe20000000000 */
[--C-:B-1--4-:R-:W-:Y:S02]  /*6d20*/  HADD2.F32 R23, -RZ, R50.reuse.H0_H0 ;  /* 0x20000032ff177230 */ /* 0x112fe40000004100 */
[----:B------:R-:W-:-:S03]  /*6d30*/  HADD2.F32 R25, -RZ, R50.H1_H1 ;  /* 0x30000032ff197230 */ /* 0x000fc60000004100 */
[C---:B------:R-:W-:Y:S02]  /*6d40*/  FADD.FTZ R22, -R14.reuse, R23 ;  /* 0x000000170e167221 */ /* 0x040fe40000010100 */
[----:B------:R-:W-:Y:S01]  /*6d50*/  FADD.FTZ R26, -R14, R25 ;  /* 0x000000190e1a7221 */ /* 0x000fe20000010100 */
[----:B-----5:R-:W-:Y:S01]  /*6d60*/  ULEA UR4, UR5, UR4, 0x18 ;  /* 0x0000000405047291 */ /* 0x020fe2000f8ec0ff */
[----:B------:R-:W1:Y:S08]  /*6d70*/  LDCU.U8 UR5, c[0x0][0x414] ;  /* 0x00008280ff0577ac */ /* 0x000e700008000000 */
[----:B------:R0:W-:Y:S01]  /*6d80*/  @!P1 STS.64 [UR4+0x78], R32 ;  /* 0x00007820ff009988 */ /* 0x0001e20008000a04 */
[----:B------:R-:W-:Y:S01]  /*6d90*/  BAR.SYNC.DEFER_BLOCKING 0x0 ;  /* 0x0000000000007b1d */ /* 0x000fe20000010000 */
[-C--:B0--3--:R-:W-:Y:S01]  /*6da0*/  FMUL.FTZ R33, R22, R15.reuse ;  /* 0x0000000f16217220 */ /* 0x089fe20000410000 */
[----:B-1----:R-:W-:Y:S01]  /*6db0*/  UISETP.NE.AND UP0, UPT, UR5, URZ, UPT ;  /* 0x000000ff0500728c */ /* 0x002fe2000bf05270 */
[----:B------:R-:W-:-:S03]  /*6dc0*/  FMUL.FTZ R32, R26, R15 ;  /* 0x0000000f1a207220 */ /* 0x000fc60000410000 */
[----:B------:R-:W2:Y:S01]  /*6dd0*/  LDS.64 R20, [UR4+0x78] ;  /* 0x00007804ff147984 */ /* 0x000ea20008000a00 */
[----:B------:R-:W2:Y:S02]  /*6de0*/  LDCU UR4, c[0x0][0x42c] ;  /* 0x00008580ff0477ac */ /* 0x000ea40008000800 */
[----:B--2---:R-:W-:Y:S01]  /*6df0*/  FMUL.FTZ R24, R20, UR4 ;  /* 0x0000000414187c20 */ /* 0x004fe20008410000 */
[----:B------:R-:W-:Y:S01]  /*6e00*/  FMUL.FTZ R27, R21, UR4 ;  /* 0x00000004151b7c20 */ /* 0x000fe20008410000 */
[--C-:B------:R-:W-:Y:S02]  /*6e10*/  HADD2.F32 R21, -RZ, R49.reuse.H0_H0 ;  /* 0x20000031ff157230 */ /* 0x100fe40000004100 */
[----:B------:R-:W-:Y:S01]  /*6e20*/  HADD2.F32 R20, -RZ, R49.H1_H1 ;  /* 0x30000031ff147230 */ /* 0x000fe20000004100 */
        /* <DEDUP_REMOVED lines=19> */
.L_x_770:
[----:B------:R-:W0:Y:S01]  /*6f60*/  LDCU UR4, c[0x0][0x41c] ;  /* 0x00008380ff0477ac */ /* 0x000e220008000800 */
[C-C-:B------:R-:W-:Y:S01]  /*6f70*/  FFMA.FTZ R23, R24.reuse, R33, R27.reuse ;  /* 0x0000002118177223 */ /* 0x140fe2000001001b */
[----:B------:R-:W-:Y:S01]  /*6f80*/  FFMA.FTZ R22, R24, R32, R27 ;  /* 0x0000002018167223 */ /* 0x000fe2000001001b */
[----:B------:R-:W-:Y:S01]  /*6f90*/  BSSY.RECONVERGENT B0, `(.L_x_771) ;  /* 0x0000019000007945 */ /* 0x000fe20003800200 */
[----:B------:R-:W1:Y:S02]  /*6fa0*/  LDCU.64 UR8, c[0x0][0x400] ;  /* 0x00008000ff0877ac */ /* 0x000e640008000a00 */
[----:B------:R-:W-:Y:S01]  /*6fb0*/  FFMA.FTZ R22, R19, R20, -R22 ;  /* 0x0000001413167223 */ /* 0x000fe20000010816 */
[----:B0-----:R-:W-:Y:S02]  /*6fc0*/  IMAD R25, R2, UR4, R53 ;  /* 0x0000000402197c24 */ /* 0x001fe4000f8e0235 */
[----:B------:R-:W-:-:S03]  /*6fd0*/  FFMA.FTZ R2, R18, R21, -R23 ;  /* 0x0000001512027223 */ /* 0x000fc60000010817 */
[C---:B-1----:R-:W-:Y:S02]  /*6fe0*/  ISETP.GE.U32.AND P0, PT, R25.reuse, UR8, PT ;  /* 0x0000000819007c0c */ /* 0x042fe4000bf06070 */
[----:B------:R-:W-:Y:S02]  /*6ff0*/  SHF.R.S32.HI R26, RZ, 0x1f, R25 ;  /* 0x0000001fff1a7819 */ /* 0x000fe40000011419 */
[C---:B------:R-:W-:Y:S02]  /*7000*/  IADD3 R31, PT, PT, R25.reuse, 0x20, RZ ;  /* 0x00000020191f7810 */ /* 0x040fe40007ffe0ff */
[----:B------:R-:W-:Y:S02]  /*7010*/  ISETP.GE.AND.EX P0, PT, R26, UR9, PT, P0 ;  /* 0x000000091a007c0c */ /* 0x000fe4000bf06300 */
[----:B------:R-:W-:-:S11]  /*7020*/  IADD3 R29, PT, PT, R25, 0x40, RZ ;  /* 0x00000040191d7810 */ /* 0x000fd60007ffe0ff */
        /* <DEDUP_REMOVED lines=12> */
[----:B------:R-:W-:Y:S02]  /*70f0*/  F2FP.F16.F32.PACK_AB R21, R2, R33 ;  /* 0x000000210215723e */ /* 0x000fe400000000ff */
[----:B------:R-:W-:-:S05]  /*7100*/  LEA.HI.X R23, R20, UR5, R23, 0x1, P0 ;  /* 0x0000000514177c11 */ /* 0x000fca00080f0c17 */
[----:B------:R0:W-:Y:S02]  /*7110*/  STG.E desc[UR6][R22.64], R21 ;  /* 0x0000001516007986 */ /* 0x0001e4000c101906 */
.L_x_772:
[----:B------:R-:W-:Y:S05]  /*7120*/  BSYNC.RECONVERGENT B0 ;  /* 0x0000000000007941 */ /* 0x000fea0003800200 */
.L_x_771:
[--C-:B0-----:R-:W-:Y:S01]  /*7130*/  HADD2.F32 R21, -RZ, R48.reuse.H0_H0 ;  /* 0x20000030ff157230 */ /* 0x101fe20000004100 */
[----:B------:R-:W-:Y:S01]  /*7140*/  ISETP.GE.U32.AND P0, PT, R31, UR8, PT ;  /* 0x000000081f007c0c */ /* 0x000fe2000bf06070 */
[----:B------:R-:W-:Y:S01]  /*7150*/  HADD2.F32 R33, -RZ, R48.H1_H1 ;  /* 0x30000030ff217230 */ /* 0x000fe20000004100 */
[----:B------:R-:W-:Y:S01]  /*7160*/  ISETP.GE.U32.AND P1, PT, R29, UR8, PT ;  /* 0x000000081d007c0c */ /* 0x000fe2000bf26070 */
[--C-:B------:R-:W-:Y:S02]  /*7170*/  HADD2.F32 R23, -RZ, R47.reuse.H0_H0 ;  /* 0x2000002fff177230 */ /* 0x100fe40000004100 */
[C---:B------:R-:W-:Y:S01]  /*7180*/  FADD.FTZ R22, -R14.reuse, R21 ;  /* 0x000000150e167221 */ /* 0x040fe20000010100 */
[----:B------:R-:W-:Y:S01]  /*7190*/  SHF.R.S32.HI R20, RZ, 0x1f, R31 ;  /* 0x0000001fff147819 */ /* 0x000fe2000001141f */
[----:B------:R-:W-:Y:S01]  /*71a0*/  FADD.FTZ R26, -R14, R33 ;  /* 0x000000210e1a7221 */ /* 0x000fe20000010100 */
[----:B------:R-:W-:Y:S01]  /*71b0*/  SHF.R.S32.HI R2, RZ, 0x1f, R29 ;  /* 0x0000001fff027819 */ /* 0x000fe2000001141d */
[----:B------:R-:W-:Y:S01]  /*71c0*/  FMUL.FTZ R49, R22, R15 ;  /* 0x0000000f16317220 */ /* 0x000fe20000410000 */
[----:B------:R-:W-:Y:S01]  /*71d0*/  ISETP.GE.AND.EX P0, PT, R20, UR9, PT, P0 ;  /* 0x0000000914007c0c */ /* 0x000fe2000bf06300 */
[----:B------:R-:W-:Y:S01]  /*71e0*/  HADD2.F32 R22, -RZ, R47.H1_H1 ;  /* 0x3000002fff167230 */ /* 0x000fe20000004100 */
[----:B------:R-:W-:Y:S01]  /*71f0*/  ISETP.GE.AND.EX P1, PT, R2, UR9, PT, P1 ;  /* 0x0000000902007c0c */ /* 0x000fe2000bf26310 */
[----:B------:R-:W-:-:S02]  /*7200*/  HADD2.F32 R21, -RZ, R46.H0_H0 ;  /* 0x2000002eff157230 */ /* 0x000fc40000004100 */
[----:B------:R-:W-:Y:S01]  /*7210*/  FFMA.FTZ R69, R24, R49, R27 ;  /* 0x0000003118457223 */ /* 0x000fe2000001001b */
[----:B------:R-:W-:Y:S01]  /*7220*/  FMUL.FTZ R48, R26, R15 ;  /* 0x0000000f1a307220 */ /* 0x000fe20000410000 */
        /* <DEDUP_REMOVED lines=19> */
.L_x_773:
[----:B------:R-:W-:Y:S01]  /*7360*/  FFMA.FTZ R28, R24, R48, R27 ;  /* 0x00000030181c7223 */ /* 0x000fe2000001001b */
[----:B------:R-:W-:Y:S01]  /*7370*/  BSSY.RECONVERGENT B0, `(.L_x_774) ;  /* 0x0000014000007945 */ /* 0x000fe20003800200 */
[----:B------:R-:W-:Y:S01]  /*7380*/  FFMA.FTZ R26, R18, R23, -R69 ;  /* 0x00000017121a7223 */ /* 0x000fe20000010845 */
[----:B------:R-:W-:Y:S02]  /*7390*/  HADD2.F32 R33, -RZ, R46.H1_H1 ;  /* 0x3000002eff217230 */ /* 0x000fe40000004100 */
[----:B------:R-:W-:Y:S01]  /*73a0*/  FADD.FTZ R30, -R14, R21 ;  /* 0x000000150e1e7221 */ /* 0x000fe20000010100 */
[----:B------:R-:W-:Y:S01]  /*73b0*/  FFMA.FTZ R28, R19, R22, -R28 ;  /* 0x00000016131c7223 */ /* 0x000fe2000001081c */
[----:B------:R-:W-:Y:S06]  /*73c0*/  @P0 BRA `(.L_x_775) ;  /* 0x0000000000380947 */ /* 0x000fec0003800000 */
[----:B------:R-:W0:Y:S01]  /*73d0*/  LDCU.64 UR4, c[0x0][0x3f8] ;  /* 0x00007f00ff0477ac */ /* 0x000e220008000a00 */
[----:B------:R-:W-:Y:S01]  /*73e0*/  MOV R21, R67 ;  /* 0x0000004300157202 */ /* 0x000fe20000000f00 */
[----:B------:R-:W1:Y:S01]  /*73f0*/  LDCU.64 UR10, c[0x0][0x380] ;  /* 0x00007000ff0a77ac */ /* 0x000e620008000a00 */
[----:B0-----:R-:W-:Y:S01]  /*7400*/  IMAD R22, R20, UR4, RZ ;  /* 0x0000000414167c24 */ /* 0x001fe2000f8e02ff */
[----:B------:R-:W-:-:S03]  /*7410*/  MOV R20, R64 ;  /* 0x0000004000147202 */ /* 0x000fc60000000f00 */
[C---:B------:R-:W-:Y:S02]  /*7420*/  IMAD R23, R31.reuse, UR5, R22 ;  /* 0x000000051f177c24 */ /* 0x040fe4000f8e0216 */
[----:B------:R-:W-:-:S04]  /*7430*/  IMAD.WIDE.U32 R20, R31, UR4, R20 ;  /* 0x000000041f147c25 */ /* 0x000fc8000f8e0014 */
[-C--:B------:R-:W-:Y:S01]  /*7440*/  FMUL.FTZ R31, R26, R15.reuse ;  /* 0x0000000f1a1f7220 */ /* 0x080fe20000410000 */
[----:B------:R-:W-:Y:S01]  /*7450*/  FMUL.FTZ R26, R28, R15 ;  /* 0x0000000f1c1a7220 */ /* 0x000fe20000410000 */
[----:B-1----:R-:W-:Y:S02]  /*7460*/  LEA R22, P0, R20, UR10, 0x1 ;  /* 0x0000000a14167c11 */ /* 0x002fe4000f8008ff */
[----:B------:R-:W-:Y:S02]  /*7470*/  IADD3 R23, PT, PT, R21, R23, RZ ;  /* 0x0000001715177210 */ /* 0x000fe40007ffe0ff */
[----:B------:R-:W-:Y:S02]  /*7480*/  F2FP.F16.F32.PACK_AB R21, R26, R31 ;  /* 0x0000001f1a15723e */ /* 0x000fe400000000ff */
[----:B------:R-:W-:-:S05]  /*7490*/  LEA.HI.X R23, R20, UR11, R23, 0x1, P0 ;  /* 0x0000000b14177c11 */ /* 0x000fca00080f0c17 */
[----:B------:R0:W-:Y:S02]  /*74a0*/  STG.E desc[UR6][R22.64], R21 ;  /* 0x0000001516007986 */ /* 0x0001e4000c101906 */
.L_x_775:
[----:B------:R-:W-:Y:S05]  /*74b0*/  BSYNC.RECONVERGENT B0 ;  /* 0x0000000000007941 */ /* 0x000fea0003800200 */
.L_x_774:
[----:B0-----:R-:W-:Y:S01]  /*74c0*/  FMUL.FTZ R23, R30, R15 ;  /* 0x0000000f1e177220 */ /* 0x001fe20000410000 */
[----:B------:R-:W-:Y:S01]  /*74d0*/  FADD.FTZ R22, -R14, R33 ;  /* 0x000000210e167221 */ /* 0x000fe20000010100 */
[--C-:B------:R-:W-:Y:S02]  /*74e0*/  HADD2.F32 R21, -RZ, R45.reuse.H0_H0 ;  /* 0x2000002dff157230 */ /* 0x100fe40000004100 */
[----:B------:R-:W-:Y:S02]  /*74f0*/  HADD2.F32 R20, -RZ, R45.H1_H1 ;  /* 0x3000002dff147230 */ /* 0x000fe40000004100 */
        /* <DEDUP_REMOVED lines=21> */
.L_x_776:
[----:B------:R-:W-:Y:S01]  /*7650*/  FFMA.FTZ R26, R24, R46, R27 ;  /* 0x0000002e181a7223 */ /* 0x000fe2000001001b */
[----:B------:R-:W-:Y:S01]  /*7660*/  BSSY.RECONVERGENT B0, `(.L_x_777) ;  /* 0x0000014000007945 */ /* 0x000fe20003800200 */
[----:B------:R-:W-:Y:S01]  /*7670*/  FFMA.FTZ R22, R18, R21, -R45 ;  /* 0x0000001512167223 */ /* 0x000fe2000001082d */
[----:B------:R-:W-:Y:S01]  /*7680*/  IADD3 R33, PT, PT, R25, 0x60, RZ ;  /* 0x0000006019217810 */ /* 0x000fe20007ffe0ff */
[----:B------:R-:W-:Y:S01]  /*7690*/  FFMA.FTZ R26, R19, R20, -R26 ;  /* 0x00000014131a7223 */ /* 0x000fe2000001081a */
[----:B------:R-:W-:Y:S01]  /*76a0*/  IADD3 R31, PT, PT, R25, 0x80, RZ ;  /* 0x00000080191f7810 */ /* 0x000fe20007ffe0ff */
        /* <DEDUP_REMOVED lines=12> */
[----:B------:R-:W-:Y:S02]  /*7770*/  F2FP.F16.F32.PACK_AB R21, R2, R29 ;  /* 0x0000001d0215723e */ /* 0x000fe400000000ff */
[----:B------:R-:W-:-:S05]  /*7780*/  LEA.HI.X R23, R20, UR11, R23, 0x1, P0 ;  /* 0x0000000b14177c11 */ /* 0x000fca00080f0c17 */
[----:B------:R0:W-:Y:S02]  /*7790*/  STG.E desc[UR6][R22.64], R21 ;  /* 0x0000001516007986 */ /* 0x0001e4000c101906 */
.L_x_778:
[----:B------:R-:W-:Y:S05]  /*77a0*/  BSYNC.RECONVERGENT B0 ;  /* 0x0000000000007941 */ /* 0x000fea0003800200 */
.L_x_777:
[--C-:B0-----:R-:W-:Y:S01]  /*77b0*/  HADD2.F32 R21, -RZ, R44.reuse.H0_H0 ;  /* 0x2000002cff157230 */ /* 0x101fe20000004100 */
[----:B------:R-:W-:Y:S01]  /*77c0*/  ISETP.GE.U32.AND P0, PT, R33, UR8, PT ;  /* 0x0000000821007c0c */ /* 0x000fe2000bf06070 */
[----:B------:R-:W-:Y:S01]  /*77d0*/  HADD2.F32 R23, -RZ, R44.H1_H1 ;  /* 0x3000002cff177230 */ /* 0x000fe20000004100 */
[----:B------:R-:W-:Y:S01]  /*77e0*/  ISETP.GE.U32.AND P1, PT, R31, UR8, PT ;  /* 0x000000081f007c0c */ /* 0x000fe2000bf26070 */
[----:B------:R-:W-:Y:S02]  /*77f0*/  HADD2.F32 R49, -RZ, R42.H0_H0 ;  /* 0x2000002aff317230 */ /* 0x000fe40000004100 */
[C---:B------:R-:W-:Y:S01]  /*7800*/  FADD.FTZ R22, -R14.reuse, R21 ;  /* 0x000000150e167221 */ /* 0x040fe20000010100 */
[----:B------:R-:W-:Y:S01]  /*7810*/  SHF.R.S32.HI R20, RZ, 0x1f, R33 ;  /* 0x0000001fff147819 */ /* 0x000fe20000011421 */
[----:B------:R-:W-:Y:S01]  /*7820*/  FADD.FTZ R26, -R14, R23 ;  /* 0x000000170e1a7221 */ /* 0x000fe20000010100 */
[----:B------:R-:W-:Y:S01]  /*7830*/  SHF.R.S32.HI R2, RZ, 0x1f, R31 ;  /* 0x0000001fff027819 */ /* 0x000fe2000001141f */
[----:B------:R-:W-:Y:S01]  /*7840*/  FMUL.FTZ R29, R22, R15 ;  /* 0x0000000f161d7220 */ /* 0x000fe20000410000 */
[----:B------:R-:W-:Y:S01]  /*7850*/  ISETP.GE.AND.EX P0, PT, R20, UR9, PT, P0 ;  /* 0x0000000914007c0c */ /* 0x000fe2000bf06300 */
[--C-:B------:R-:W-:Y:S01]  /*7860*/  HADD2.F32 R21, -RZ, R43.reuse.H0_H0 ;  /* 0x2000002bff157230 */ /* 0x100fe20000004100 */
[----:B------:R-:W-:Y:S01]  /*7870*/  ISETP.GE.AND.EX P1, PT, R2, UR9, PT, P1 ;  /* 0x0000000902007c0c */ /* 0x000fe2000bf26310 */
[----:B------:R-:W-:-:S02]  /*7880*/  HADD2.F32 R22, -RZ, R43.H1_H1 ;  /* 0x3000002bff167230 */ /* 0x000fc40000004100 */
        /* <DEDUP_REMOVED lines=21> */
.L_x_779:
        /* <DEDUP_REMOVED lines=13> */
[----:B------:R-:W-:-:S05]  /*7ab0*/  MOV R20, R64 ;  /* 0x0000004000147202 */ /* 0x000fca0000000f00 */
[----:B------:R-:W-:-:S04]  /*7ac0*/  IMAD.WIDE.U32 R20, R33, UR4, R20 ;  /* 0x0000000421147c25 */ /* 0x000fc8000f8e0014 */
[----:B------:R-:W-:Y:S01]  /*7ad0*/  IMAD R33, R33, UR5, R22 ;  /* 0x0000000521217c24 */ /* 0x000fe2000f8e0216 */
[----:B-1----:R-:W-:-:S04]  /*7ae0*/  LEA R22, P0, R20, UR10, 0x1 ;  /* 0x0000000a14167c11 */ /* 0x002fc8000f8008ff */
[----:B------:R-:W-:Y:S02]  /*7af0*/  IADD3 R33, PT, PT, R21, R33, RZ ;  /* 0x0000002115217210 */ /* 0x000fe40007ffe0ff */
[----:B------:R-:W-:Y:S02]  /*7b00*/  F2FP.F16.F32.PACK_AB R21, R26, R29 ;  /* 0x0000001d1a15723e */ /* 0x000fe400000000ff */
[----:B------:R-:W-:-:S05]  /*7b10*/  LEA.HI.X R23, R20, UR11, R33, 0x1, P0 ;  /* 0x0000000b14177c11 */ /* 0x000fca00080f0c21 */
[----:B------:R0:W-:Y:S02]  /*7b20*/  STG.E desc[UR6][R22.64], R21 ;  /* 0x0000001516007986 */ /* 0x0001e4000c101906 */
.L_x_781:
[----:B------:R-:W-:Y:S05]  /*7b30*/  BSYNC.RECONVERGENT B0 ;  /* 0x0000000000007941 */ /* 0x000fea0003800200 */
.L_x_780:
        /* <DEDUP_REMOVED lines=25> */
.L_x_782:
[----:B------:R-:W-:Y:S01]  /*7cd0*/  FFMA.FTZ R26, R24, R42, R27 ;  /* 0x0000002a181a7223 */ /* 0x000fe2000001001b */
[----:B------:R-:W-:Y:S01]  /*7ce0*/  BSSY.RECONVERGENT B0, `(.L_x_783) ;  /* 0x0000014000007945 */ /* 0x000fe20003800200 */
[----:B------:R-:W-:Y:S01]  /*7cf0*/  FFMA.FTZ R22, R18, R21, -R43 ;  /* 0x0000001512167223 */ /* 0x000fe2000001082b */
[--C-:B------:R-:W-:Y:S02]  /*7d00*/  HADD2.F32 R29, -RZ, R40.reuse.H0_H0 ;  /* 0x20000028ff1d7230 */ /* 0x100fe40000004100 */
[----:B------:R-:W-:Y:S01]  /*7d10*/  FFMA.FTZ R26, R19, R20, -R26 ;  /* 0x00000014131a7223 */ /* 0x000fe2000001081a */
[----:B------:R-:W-:Y:S01]  /*7d20*/  HADD2.F32 R33, -RZ, R40.H1_H1 ;  /* 0x30000028ff217230 */ /* 0x000fe20000004100 */
        /* <DEDUP_REMOVED lines=15> */
.L_x_784:
[----:B------:R-:W-:Y:S05]  /*7e20*/  BSYNC.RECONVERGENT B0 ;  /* 0x0000000000007941 */ /* 0x000fea0003800200 */
.L_x_783:
[----:B------:R-:W-:Y:S02]  /*7e30*/  HADD2.F32 R61, -RZ, R5.H0_H0 ;  /* 0x20000005ff3d7230 */ /* 0x000fe40000004100 */
[C---:B------:R-:W-:Y:S01]  /*7e40*/  FADD.FTZ R28, -R14.reuse, R29 ;  /* 0x0000001d0e1c7221 */ /* 0x040fe20000010100 */
[----:B------:R-:W-:Y:S02]  /*7e50*/  HADD2.F32 R71, -RZ, R9.H0_H0 ;  /* 0x20000009ff477230 */ /* 0x000fe40000004100 */
[----:B------:R-:W-:Y:S01]  /*7e60*/  FADD.FTZ R72, -R14, R33 ;  /* 0x000000210e487221 */ /* 0x000fe20000010100 */
[--C-:B0-----:R-:W-:Y:S02]  /*7e70*/  HADD2.F32 R21, -RZ, R38.reuse.H0_H0 ;  /* 0x20000026ff157230 */ /* 0x101fe40000004100 */
[----:B------:R-:W-:Y:S01]  /*7e80*/  FMUL.FTZ R33, R28, R15 ;  /* 0x0000000f1c217220 */ /* 0x000fe20000410000 */
[----:B------:R-:W-:Y:S02]  /*7e90*/  HADD2.F32 R23, -RZ, R38.H1_H1 ;  /* 0x30000026ff177230 */ /* 0x000fe40000004100 */
[----:B------:R-:W-:Y:S01]  /*7ea0*/  FADD.FTZ R50, -R14, R61 ;  /* 0x0000003d0e327221 */ /* 0x000fe20000010100 */
[----:B------:R-:W-:-:S02]  /*7eb0*/  HADD2.F32 R5, -RZ, R5.H1_H1 ;  /* 0x30000005ff057230 */ /* 0x000fc40000004100 */
[C---:B------:R-:W-:Y:S01]  /*7ec0*/  FADD.FTZ R70, -R14.reuse, R21 ;  /* 0x000000150e467221 */ /* 0x040fe20000010100 */
[----:B------:R-:W-:Y:S02]  /*7ed0*/  HADD2.F32 R9, -RZ, R9.H1_H1 ;  /* 0x30000009ff097230 */ /* 0x000fe40000004100 */
[C---:B------:R-:W-:Y:S01]  /*7ee0*/  FADD.FTZ R20, -R14.reuse, R23 ;  /* 0x000000170e147221 */ /* 0x040fe20000010100 */
[----:B------:R-:W-:Y:S02]  /*7ef0*/  HADD2.F32 R69, -RZ, R7.H0_H0 ;  /* 0x20000007ff457230 */ /* 0x000fe40000004100 */
[C---:B------:R-:W-:Y:S01]  /*7f00*/  FADD.FTZ R46, -R14.reuse, R5 ;  /* 0x000000050e2e7221 */ /* 0x040fe20000010100 */
[----:B------:R-:W-:Y:S02]  /*7f10*/  HADD2.F32 R73, -RZ, R11.H0_H0 ;  /* 0x2000000bff497230 */ /* 0x000fe40000004100 */
[----:B------:R-:W-:Y:S01]  /*7f20*/  FADD.FTZ R38, -R14, R9 ;  /* 0x000000090e267221 */ /* 0x000fe20000010100 */
[----:B------:R-:W-:Y:S01]  /*7f30*/  HADD2.F32 R7, -RZ, R7.H1_H1 ;  /* 0x30000007ff077230 */ /* 0x000fe20000004100 */
[C---:B------:R-:W-:Y:S01]  /*7f40*/  IADD3 R21, PT, PT, R25.reuse, 0xa0, RZ ;  /* 0x000000a019157810 */ /* 0x040fe20007ffe0ff */
[----:B------:R-:W-:Y:S01]  /*7f50*/  HADD2.F32 R11, -RZ, R11.H1_H1 ;  /* 0x3000000bff0b7230 */ /* 0x000fe20000004100 */
[C---:B------:R-:W-:Y:S01]  /*7f60*/  IADD3 R23, PT, PT, R25.reuse, 0xc0, RZ ;  /* 0x000000c019177810 */ /* 0x040fe20007ffe0ff */
[--C-:B------:R-:W-:Y:S01]  /*7f70*/  HADD2.F32 R47, -RZ, R3.reuse.H0_H0 ;  /* 0x20000003ff2f7230 */ /* 0x100fe20000004100 */
[C---:B------:R-:W-:Y:S01]  /*7f80*/  IADD3 R9, PT, PT, R25.reuse, 0xe0, RZ ;  /* 0x000000e019097810 */ /* 0x040fe20007ffe0ff */
[----:B------:R-:W-:Y:S01]  /*7f90*/  HADD2.F32 R49, -RZ, R3.H1_H1 ;  /* 0x30000003ff317230 */ /* 0x000fe20000004100 */
[----:B------:R-:W-:Y:S01]  /*7fa0*/  IADD3 R5, PT, PT, R25, 0x100, RZ ;  /* 0x0000010019057810 */ /* 0x000fe20007ffe0ff */
[----:B------:R-:W-:-:S02]  /*7fb0*/  HADD2.F32 R3, -RZ, R59.H0_H0 ;  /* 0x2000003bff037230 */ /* 0x000fc40000004100 */
[C---:B------:R-:W-:Y:S01]  /*7fc0*/  FADD.FTZ R42, -R14.reuse, R7 ;  /* 0x000000070e2a7221 */ /* 0x040fe20000010100 */
[--C-:B------:R-:W-:Y:S01]  /*7fd0*/  HADD2.F32 R31, -RZ, R36.reuse.H0_H0 ;  /* 0x20000024ff1f7230 */ /* 0x100fe20000004100 */
[----:B------:R-:W-:Y:S01]  /*7fe0*/  ISETP.GE.U32.AND P0, PT, R21, UR8, PT ;  /* 0x0000000815007c0c */ /* 0x000fe2000bf06070 */
[----:B------:R-:W-:Y:S01]  /*7ff0*/  HADD2.F32 R41, -RZ, R36.H1_H1 ;  /* 0x30000024ff297230 */ /* 0x000fe20000004100 */
[----:B------:R-:W-:Y:S01]  /*8000*/  ISETP.GE.U32.AND P1, PT, R23, UR8, PT ;  /* 0x0000000817007c0c */ /* 0x000fe2000bf26070 */
[--C-:B------:R-:W-:Y:S01]  /*8010*/  HADD2.F32 R43, -RZ, R34.reuse.H0_H0 ;  /* 0x20000022ff2b7230 */ /* 0x100fe20000004100 */
[----:B------:R-:W-:Y:S01]  /*8020*/  ISETP.GE.U32.AND P2, PT, R9, UR8, PT ;  /* 0x0000000809007c0c */ /* 0x000fe2000bf46070 */
[----:B------:R-:W-:Y:S02]  /*8030*/  HADD2.F32 R45, -RZ, R34.H1_H1 ;  /* 0x30000022ff2d7230 */ /* 0x000fe40000004100 */
[C---:B------:R-:W-:Y:S01]  /*8040*/  FADD.FTZ R34, -R14.reuse, R11 ;  /* 0x0000000b0e227221 */ /* 0x040fe20000010100 */
[--C-:B------:R-:W-:Y:S01]  /*8050*/  HADD2.F32 R75, -RZ, R56.reuse.H0_H0 ;  /* 0x20000038ff4b7230 */ /* 0x100fe20000004100 */
[----:B------:R-:W-:Y:S01]  /*8060*/  ISETP.GE.U32.AND P3, PT, R5, UR8, PT ;  /* 0x0000000805007c0c */ /* 0x000fe2000bf66070 */
[----:B------:R-:W-:Y:S01]  /*8070*/  HADD2.F32 R77, -RZ, R56.H1_H1 ;  /* 0x30000038ff4d7230 */ /* 0x000fe20000004100 */
[----:B------:R-:W-:Y:S01]  /*8080*/  SHF.R.S32.HI R2, RZ, 0x1f, R21 ;  /* 0x0000001fff027819 */ /* 0x000fe20000011415 */
[----:B------:R-:W-:Y:S01]  /*8090*/  HADD2.F32 R59, -RZ, R59.H1_H1 ;  /* 0x3000003bff3b7230 */ /* 0x000fe20000004100 */
[----:B------:R-:W-:Y:S01]  /*80a0*/  SHF.R.S32.HI R29, RZ, 0x1f, R23 ;  /* 0x0000001fff1d7819 */ /* 0x000fe20000011417 */
[C---:B------:R-:W-:Y:S01]  /*80b0*/  FADD.FTZ R68, -R14.reuse, R31 ;  /* 0x0000001f0e447221 */ /* 0x040fe20000010100 */
[----:B------:R-:W-:Y:S01]  /*80c0*/  SHF.R.S32.HI R11, RZ, 0x1f, R9 ;  /* 0x0000001fff0b7819 */ /* 0x000fe20000011409 */
[C---:B------:R-:W-:Y:S01]  /*80d0*/  FADD.FTZ R62, -R14.reuse, R41 ;  /* 0x000000290e3e7221 */ /* 0x040fe20000010100 */
[----:B------:R-:W-:Y:S01]  /*80e0*/  SHF.R.S32.HI R7, RZ, 0x1f, R5 ;  /* 0x0000001fff077819 */ /* 0x000fe20000011405 */
[C---:B------:R-:W-:Y:S01]  /*80f0*/  FADD.FTZ R60, -R14.reuse, R43 ;  /* 0x0000002b0e3c7221 */ /* 0x040fe20000010100 */
        /* <DEDUP_REMOVED lines=10> */
[----:B------:R-:W-:Y:S01]  /*81a0*/  ISETP.GE.AND.EX P0, PT, R2, UR9, PT, P0 ;  /* 0x0000000902007c0c */ /* 0x000fe2000bf06300 */
[--C-:B------:R-:W-:Y:S01]  /*81b0*/  HADD2.F32 R31, -RZ, R39.reuse.H0_H0 ;  /* 0x20000027ff1f7230 */ /* 0x100fe20000004100 */
[----:B------:R-:W-:Y:S01]  /*81c0*/  ISETP.GE.AND.EX P1, PT, R29, UR9, PT, P1 ;  /* 0x000000091d007c0c */ /* 0x000fe2000bf26310 */
[----:B------:R-:W-:Y:S01]  /*81d0*/  HADD2.F32 R14, -RZ, R39.H1_H1 ;  /* 0x30000027ff0e7230 */ /* 0x000fe20000004100 */
[----:B------:R-:W-:Y:S01]  /*81e0*/  ISETP.GE.AND.EX P2, PT, R11, UR9, PT, P2 ;  /* 0x000000090b007c0c */ /* 0x000fe2000bf46320 */
[----:B------:R-:W-:Y:S01]  /*81f0*/  FFMA.FTZ R3, R24, R33, R27 ;  /* 0x0000002118037223 */ /* 0x000fe2000001001b */
[----:B------:R-:W-:Y:S01]  /*8200*/  ISETP.GE.AND.EX P3, PT, R7, UR9, PT, P3 ;  /* 0x0000000907007c0c */ /* 0x000fe2000bf66330 */
[----:B------:R-:W-:Y:S01]  /*8210*/  FMUL.FTZ R72, R72, R15 ;  /* 0x0000000f48487220 */ /* 0x000fe20000410000 */
[----:B------:R-:W-:Y:S11]  /*8220*/  BRA.U !UP0, `(.L_x_785) ;  /* 0x0000000108487547 */ /* 0x000ff6000b800000 */
        /* <DEDUP_REMOVED lines=13> */
[----:B-1----:R-:W-:Y:S01]  /*8300*/  FMUL.FTZ R31, R31, R74 ;  /* 0x0000004a1f1f7220 */ /* 0x002fe20000410000 */
[----:B------:R-:W-:Y:S02]  /*8310*/  FADD.FTZ R74, -R74, 1 ;  /* 0x3f8000004a4a7421 */ /* 0x000fe40000010100 */
[----:B------:R-:W-:Y:S02]  /*8320*/  FMUL.FTZ R14, R14, R39 ;  /* 0x000000270e0e7220 */ /* 0x000fe40000410000 */
[----:B------:R-:W-:-:S04]  /*8330*/  FFMA.FTZ R74, R33, R74, 1 ;  /* 0x3f800000214a7423 */ /* 0x000fc8000001004a */
[----:B------:R-:W-:-:S07]  /*8340*/  FMUL.FTZ R31, R31, R74 ;  /* 0x0000004a1f1f7220 */ /* 0x000fce0000410000 */
.L_x_785:
        /* <DEDUP_REMOVED lines=21> */
.L_x_787:
[----:B------:R-:W-:Y:S05]  /*84a0*/  BSYNC.RECONVERGENT B0 ;  /* 0x0000000000007941 */ /* 0x000fea0003800200 */
.L_x_786:
[--C-:B0-----:R-:W-:Y:S02]  /*84b0*/  HADD2.F32 R3, -RZ, R37.reuse.H0_H0 ;  /* 0x20000025ff037230 */ /* 0x101fe40000004100 */
        /* <DEDUP_REMOVED lines=22> */
.L_x_788:
        /* <DEDUP_REMOVED lines=19> */
.L_x_790:
[----:B------:R-:W-:Y:S05]  /*8750*/  BSYNC.RECONVERGENT B0 ;  /* 0x0000000000007941 */ /* 0x000fea0003800200 */
.L_x_789:
[--C-:B0-----:R-:W-:Y:S02]  /*8760*/  HADD2.F32 R3, -RZ, R35.reuse.H0_H0 ;  /* 0x20000023ff037230 */ /* 0x101fe40000004100 */
[----:B------:R-:W-:Y:S01]  /*8770*/  FFMA.FTZ R37, R24, R31, R27 ;  /* 0x0000001f18257223 */ /* 0x000fe2000001001b */
[----:B------:R-:W-:Y:S02]  /*8780*/  HADD2.F32 R2, -RZ, R35.H1_H1 ;  /* 0x30000023ff027230 */ /* 0x000fe40000004100 */
        /* <DEDUP_REMOVED lines=20> */
.L_x_791:
        /* <DEDUP_REMOVED lines=18> */
[----:B------:R-:W-:Y:S02]  /*89f0*/  F2FP.F16.F32.PACK_AB R9, R9, R14 ;  /* 0x0000000e0909723e */ /* 0x000fe400000000ff */
[----:B------:R-:W-:-:S05]  /*8a00*/  LEA.HI.X R21, R2, UR11, R11, 0x1, P0 ;  /* 0x0000000b02157c11 */ /* 0x000fca00080f0c0b */
[----:B------:R0:W-:Y:S02]  /*8a10*/  STG.E desc[UR6][R20.64], R9 ;  /* 0x0000000914007986 */ /* 0x0001e4000c101906 */
.L_x_793:
[----:B------:R-:W-:Y:S05]  /*8a20*/  BSYNC.RECONVERGENT B0 ;  /* 0x0000000000007941 */ /* 0x000fea0003800200 */
.L_x_792:
[--C-:B------:R-:W-:Y:S02]  /*8a30*/  HADD2.F32 R3, -RZ, R13.reuse.H0_H0 ;  /* 0x2000000dff037230 */ /* 0x100fe40000004100 */
[C-C-:B------:R-:W-:Y:S01]  /*8a40*/  FFMA.FTZ R23, R24.reuse, R29, R27.reuse ;  /* 0x0000001d18177223 */ /* 0x140fe2000001001b */
[----:B------:R-:W-:Y:S01]  /*8a50*/  FFMA.FTZ R62, R24, R60, R27 ;  /* 0x0000003c183e7223 */ /* 0x000fe2000001001b */
[----:B------:R-:W-:Y:S01]  /*8a60*/  HADD2.F32 R2, -RZ, R13.H1_H1 ;  /* 0x3000000dff027230 */ /* 0x000fe20000004100 */
        /* <DEDUP_REMOVED lines=19> */
.L_x_794:
        /* <DEDUP_REMOVED lines=18> */
.L_x_796:
[----:B------:R-:W-:Y:S05]  /*8cc0*/  BSYNC.RECONVERGENT B0 ;  /* 0x0000000000007941 */ /* 0x000fea0003800200 */
.L_x_795:
        /* <DEDUP_REMOVED lines=35> */
.L_x_797:
[C---:B------:R-:W-:Y:S01]  /*8f00*/  IADD3 R49, PT, PT, R25.reuse, 0x120, RZ ;  /* 0x0000012019317810 */ /* 0x040fe20007ffe0ff */
[C-C-:B-1----:R-:W-:Y:S01]  /*8f10*/  FFMA.FTZ R5, R24.reuse, R29, R27.reuse ;  /* 0x0000001d18057223 */ /* 0x142fe2000001001b */
        /* <DEDUP_REMOVED lines=12> */
[C---:B0-----:R-:W-:Y:S01]  /*8fe0*/  IADD3 R21, PT, PT, R25.reuse, 0x1a0, RZ ;  /* 0x000001a019157810 */ /* 0x041fe20007ffe0ff */
        /* <DEDUP_REMOVED lines=20> */
[----:B------:R-:W-:Y:S02]  /*9130*/  SHF.R.S32.HI R29, RZ, 0x1f, R21 ;  /* 0x0000001fff1d7819 */ /* 0x000fe40000011415 */
[----:B------:R-:W-:Y:S02]  /*9140*/  SHF.R.S32.HI R31, RZ, 0x1f, R22 ;  /* 0x0000001fff1f7819 */ /* 0x000fe40000011416 */
[----:B------:R-:W-:Y:S02]  /*9150*/  ISETP.GE.U32.AND P2, PT, R25, UR8, PT ;  /* 0x0000000819007c0c */ /* 0x000fe4000bf46070 */
[----:B------:R-:W-:Y:S02]  /*9160*/  ISETP.GE.AND.EX P1, PT, R47, UR9, PT, P1 ;  /* 0x000000092f007c0c */ /* 0x000fe4000bf26310 */
[----:B------:R-:W-:Y:S02]  /*9170*/  ISETP.GE.AND.EX P0, PT, R41, UR9, PT, P0 ;  /* 0x0000000929007c0c */ /* 0x000fe4000bf06300 */
[----:B------:R-:W-:-:S02]  /*9180*/  ISETP.GE.AND.EX P6, PT, R23, UR9, PT, P6 ;  /* 0x0000000917007c0c */ /* 0x000fc4000bfc6360 */
[----:B------:R-:W-:Y:S02]  /*9190*/  ISETP.GE.AND.EX P3, PT, R29, UR9, PT, P3 ;  /* 0x000000091d007c0c */ /* 0x000fe4000bf66330 */
[----:B------:R-:W-:Y:S01]  /*91a0*/  ISETP.GE.AND.EX P4, PT, R31, UR9, PT, P4 ;  /* 0x000000091f007c0c */ /* 0x000fe2000bf86340 */
[----:B------:R-:W-:-:S12]  /*91b0*/  @P5 BRA `(.L_x_799) ;  /* 0x0000000000385947 */ /* 0x000fd80003800000 */
[----:B------:R-:W0:Y:S01]  /*91c0*/  LDCU.64 UR4, c[0x0][0x3f8] ;  /* 0x00007f00ff0477ac */ /* 0x000e220008000a00 */
[----:B------:R-:W-:Y:S01]  /*91d0*/  MOV R3, R67 ;  /* 0x0000004300037202 */ /* 0x000fe20000000f00 */
[-C--:B------:R-:W-:Y:S01]  /*91e0*/  FMUL.FTZ R60, R60, R15.reuse ;  /* 0x0000000f3c3c7220 */ /* 0x080fe20000410000 */
[----:B------:R-:W-:Y:S01]  /*91f0*/  FMUL.FTZ R27, R4, R15 ;  /* 0x0000000f041b7220 */ /* 0x000fe20000410000 */
[----:B------:R-:W1:Y:S04]  /*9200*/  LDCU.64 UR10, c[0x0][0x380] ;  /* 0x00007000ff0a77ac */ /* 0x000e680008000a00 */
[----:B------:R-:W-:Y:S01]  /*9210*/  F2FP.F16.F32.PACK_AB R27, R27, R60 ;  /* 0x0000003c1b1b723e */ /* 0x000fe200000000ff */
[----:B0-----:R-:W-:-:S04]  /*9220*/  IMAD R2, R59, UR4, RZ ;  /* 0x000000043b027c24 */ /* 0x001fc8000f8e02ff */
[----:B------:R-:W-:Y:S01]  /*9230*/  IMAD R5, R49, UR5, R2 ;  /* 0x0000000531057c24 */ /* 0x000fe2000f8e0202 */
[----:B------:R-:W-:-:S05]  /*9240*/  MOV R2, R64 ;  /* 0x0000004000027202 */ /* 0x000fca0000000f00 */
[----:B------:R-:W-:-:S05]  /*9250*/  IMAD.WIDE.U32 R2, R49, UR4, R2 ;  /* 0x0000000431027c25 */ /* 0x000fca000f8e0002 */
[----:B------:R-:W-:Y:S02]  /*9260*/  IADD3 R5, PT, PT, R3, R5, RZ ;  /* 0x0000000503057210 */ /* 0x000fe40007ffe0ff */
[----:B-1----:R-:W-:-:S04]  /*9270*/  LEA R4, P5, R2, UR10, 0x1 ;  /* 0x0000000a02047c11 */ /* 0x002fc8000f8a08ff */
[----:B------:R-:W-:-:S05]  /*9280*/  LEA.HI.X R5, R2, UR11, R5, 0x1, P5 ;  /* 0x0000000b02057c11 */ /* 0x000fca000a8f0c05 */
[----:B------:R0:W-:Y:S04]  /*9290*/  STG.E desc[UR6][R4.64], R27 ;  /* 0x0000001b04007986 */ /* 0x0001e8000c101906 */
.L_x_799:
[----:B------:R-:W-:Y:S05]  /*92a0*/  BSYNC.RECONVERGENT B0 ;  /* 0x0000000000007941 */ /* 0x000fea0003800200 */
.L_x_798:
[--C-:B------:R-:W-:Y:S02]  /*92b0*/  HADD2.F32 R2, -RZ, R6.reuse.H0_H0 ;  /* 0x20000006ff027230 */ /* 0x100fe40000004100 */
[----:B------:R-:W-:Y:S01]  /*92c0*/  HADD2.F32 R6, -RZ, R6.H1_H1 ;  /* 0x30000006ff067230 */ /* 0x000fe20000004100 */
        /* <DEDUP_REMOVED lines=19> */
.L_x_800:
[----:B------:R-:W-:Y:S01]  /*9400*/  BSSY.RECONVERGENT B0, `(.L_x_801) ;  /* 0x0000012000007945 */ /* 0x000fe20003800200 */
[----:B0-----:R-:W-:Y:S01]  /*9410*/  FFMA.FTZ R4, R18, R2, -R45 ;  /* 0x0000000212047223 */ /* 0x001fe2000001082d */
        /* <DEDUP_REMOVED lines=16> */
.L_x_802:
[----:B------:R-:W-:Y:S05]  /*9520*/  BSYNC.RECONVERGENT B0 ;  /* 0x0000000000007941 */ /* 0x000fea0003800200 */
.L_x_801:
[--C-:B------:R-:W-:Y:S02]  /*9530*/  HADD2.F32 R2, -RZ, R8.reuse.H0_H0 ;  /* 0x20000008ff027230 */ /* 0x100fe40000004100 */
[----:B------:R-:W-:Y:S01]  /*9540*/  HADD2.F32 R8, -RZ, R8.H1_H1 ;  /* 0x30000008ff087230 */ /* 0x000fe20000004100 */
        /* <DEDUP_REMOVED lines=19> */
.L_x_803:
        /* <DEDUP_REMOVED lines=18> */
.L_x_805:
[----:B------:R-:W-:Y:S05]  /*97a0*/  BSYNC.RECONVERGENT B0 ;  /* 0x0000000000007941 */ /* 0x000fea0003800200 */
.L_x_804:
        /* <DEDUP_REMOVED lines=21> */
.L_x_806:
        /* <DEDUP_REMOVED lines=18> */
.L_x_808:
[----:B------:R-:W-:Y:S05]  /*9a20*/  BSYNC.RECONVERGENT B0 ;  /* 0x0000000000007941 */ /* 0x000fea0003800200 */
.L_x_807:
        /* <DEDUP_REMOVED lines=21> */
.L_x_809:
[----:B------:R-:W-:Y:S01]  /*9b80*/  BSSY.RECONVERGENT B0, `(.L_x_810) ;  /* 0x0000012000007945 */ /* 0x000fe20003800200 */
[----:B------:R-:W-:Y:S01]  /*9b90*/  FFMA.FTZ R6, R18, R2, -R11 ;  /* 0x0000000212067223 */ /* 0x000fe2000001080b */
[----:B------:R-:W-:Y:S02]  /*9ba0*/  FFMA.FTZ R38, R19, R12, -R38 ;  /* 0x0000000c13267223 */ /* 0x000fe40000010826 */
[----:B------:R-:W-:Y:S05]  /*9bb0*/  @P3 BRA `(.L_x_811) ;  /* 0x0000000000383947 */ /* 0x000fea0003800000 */
[----:B------:R-:W1:Y:S01]  /*9bc0*/  LDCU.64 UR4, c[0x0][0x3f8] ;  /* 0x00007f00ff0477ac */ /* 0x000e620008000a00 */
[----:B------:R-:W-:Y:S01]  /*9bd0*/  MOV R2, R64 ;  /* 0x0000004000027202 */ /* 0x000fe20000000f00 */
[----:B------:R-:W-:Y:S01]  /*9be0*/  FMUL.FTZ R7, R6, R15 ;  /* 0x0000000f06077220 */ /* 0x000fe20000410000 */
[----:B0-----:R-:W-:Y:S01]  /*9bf0*/  MOV R3, R67 ;  /* 0x0000004300037202 */ /* 0x001fe20000000f00 */
[----:B------:R-:W0:Y:S01]  /*9c00*/  LDCU.64 UR10, c[0x0][0x380] ;  /* 0x00007000ff0a77ac */ /* 0x000e220008000a00 */
[----:B------:R-:W-:Y:S01]  /*9c10*/  FMUL.FTZ R6, R38, R15 ;  /* 0x0000000f26067220 */ /* 0x000fe20000410000 */
[----:B-1----:R-:W-:Y:S02]  /*9c20*/  IMAD R8, R29, UR4, RZ ;  /* 0x000000041d087c24 */ /* 0x002fe4000f8e02ff */
[----:B------:R-:W-:-:S04]  /*9c30*/  IMAD.WIDE.U32 R4, R21, UR4, R2 ;  /* 0x0000000415047c25 */ /* 0x000fc8000f8e0002 */
[----:B------:R-:W-:Y:S01]  /*9c40*/  IMAD R21, R21, UR5, R8 ;  /* 0x0000000515157c24 */ /* 0x000fe2000f8e0208 */
[----:B0-----:R-:W-:-:S04]  /*9c50*/  LEA R2, P0, R4, UR10, 0x1 ;  /* 0x0000000a04027c11 */ /* 0x001fc8000f8008ff */
[----:B------:R-:W-:Y:S02]  /*9c60*/  IADD3 R21, PT, PT, R5, R21, RZ ;  /* 0x0000001505157210 */ /* 0x000fe40007ffe0ff */
[----:B------:R-:W-:Y:S02]  /*9c70*/  F2FP.F16.F32.PACK_AB R5, R6, R7 ;  /* 0x000000070605723e */ /* 0x000fe400000000ff */
[----:B------:R-:W-:-:S05]  /*9c80*/  LEA.HI.X R3, R4, UR11, R21, 0x1, P0 ;  /* 0x0000000b04037c11 */ /* 0x000fca00080f0c15 */
[----:B------:R1:W-:Y:S02]  /*9c90*/  STG.E desc[UR6][R2.64], R5 ;  /* 0x0000000502007986 */ /* 0x0003e4000c101906 */
.L_x_811:
[----:B------:R-:W-:Y:S05]  /*9ca0*/  BSYNC.RECONVERGENT B0 ;  /* 0x0000000000007941 */ /* 0x000fea0003800200 */
.L_x_810:
[--C-:B-1----:R-:W-:Y:S02]  /*9cb0*/  HADD2.F32 R2, -RZ, R57.reuse.H0_H0 ;  /* 0x20000039ff027230 */ /* 0x102fe40000004100 */
        /* <DEDUP_REMOVED lines=20> */
.L_x_812:
        /* <DEDUP_REMOVED lines=18> */
.L_x_814:
[----:B------:R-:W-:Y:S05]  /*9f20*/  BSYNC.RECONVERGENT B0 ;  /* 0x0000000000007941 */ /* 0x000fea0003800200 */
.L_x_813:
[--C-:B-1----:R-:W-:Y:S01]  /*9f30*/  HADD2.F32 R2, -RZ, R58.reuse.H0_H0 ;  /* 0x2000003aff027230 */ /* 0x102fe20000004100 */
[----:B------:R-:W-:Y:S01]  /*9f40*/  SHF.R.S32.HI R10, RZ, 0x1f, R25 ;  /* 0x0000001fff0a7819 */ /* 0x000fe20000011419 */
        /* <DEDUP_REMOVED lines=20> */
.L_x_815:
[----:B------:R-:W-:Y:S01]  /*a090*/  ISETP.GE.AND.EX P2, PT, R10, UR9, PT, P2 ;  /* 0x000000090a007c0c */ /* 0x000fe2000bf46320 */
[----:B------:R-:W-:Y:S01]  /*a0a0*/  FFMA.FTZ R2, R18, R2, -R35 ;  /* 0x0000000212027223 */ /* 0x000fe20000010823 */
[----:B------:R-:W-:Y:S01]  /*a0b0*/  FFMA.FTZ R24, R19, R58, -R24 ;  /* 0x0000003a13187223 */ /* 0x000fe20000010818 */
[----:B------:R-:W-:Y:S02]  /*a0c0*/  BSSY.RECONVERGENT B0, `(.L_x_816) ;  /* 0x000000f000007945 */ /* 0x000fe40003800200 */
[-C--:B0-----:R-:W-:Y:S01]  /*a0d0*/  FMUL.FTZ R5, R2, R15.reuse ;  /* 0x0000000f02057220 */ /* 0x081fe20000410000 */
        /* <DEDUP_REMOVED lines=13> */
.L_x_817:
[----:B------:R-:W-:Y:S05]  /*a1b0*/  BSYNC.RECONVERGENT B0 ;  /* 0x0000000000007941 */ /* 0x000fea0003800200 */
.L_x_816:
[----:B------:R-:W1:Y:S01]  /*a1c0*/  LDCU UR4, c[0x0][0x410] ;  /* 0x00008200ff0477ac */ /* 0x000e620008000800 */
[----:B------:R-:W-:Y:S02]  /*a1d0*/  IADD3 R54, PT, PT, R63, R54, RZ ;  /* 0x000000363f367210 */ /* 0x000fe40007ffe0ff */
[----:B------:R-:W-:Y:S01]  /*a1e0*/  IADD3 R51, PT, PT, R51, 0x1, RZ ;  /* 0x0000000133337810 */ /* 0x000fe20007ffe0ff */
[----:B------:R-:W1:Y:S02]  /*a1f0*/  LDCU UR5, c[0x0][0x3e0] ;  /* 0x00007c00ff0577ac */ /* 0x000e640008000800 */
[----:B-1----:R-:W-:-:S06]  /*a200*/  UIMAD UR4, UR4, UR5, URZ ;  /* 0x00000005040472a4 */ /* 0x002fcc000f8e02ff */
[----:B------:R-:W-:-:S13]  /*a210*/  ISETP.GE.AND P0, PT, R54, UR4, PT ;  /* 0x0000000436007c0c */ /* 0x000fda000bf06270 */
[----:B------:R-:W-:Y:S05]  /*a220*/  @!P0 BRA `(.L_x_818) ;  /* 0xffffff5c00cc8947 */ /* 0x000fea000383ffff */
.L_x_751:
[----:B------:R-:W1:Y:S01]  /*a230*/  S2R R9, SR_TID.X ;  /* 0x0000000000097919 */ /* 0x000e620000002100 */
[----:B------:R-:W2:Y:S01]  /*a240*/  LDC R4, c[0x0][0x370] ;  /* 0x0000dc00ff047b82 */ /* 0x000ea20000000800 */
[----:B------:R-:W-:Y:S07]  /*a250*/  BSSY.RECONVERGENT B0, `(.L_x_819) ;  /* 0x000000e000007945 */ /* 0x000fee0003800200 */
[----:B------:R-:W3:Y:S08]  /*a260*/  LDC R7, c[0x0][0x374] ;  /* 0x0000dd00ff077b82 */ /* 0x000ef00000000800 */
[----:B0-----:R-:W0:Y:S01]  /*a270*/  LDC.64 R2, c[0x0][0x3c8] ;  /* 0x0000f200ff027b82 */ /* 0x001e220000000a00 */
[----:B--2---:R-:W-:-:S02]  /*a280*/  ISETP.NE.AND P0, PT, R4, 0x1, PT ;  /* 0x000000010400780c */ /* 0x004fc40003f05270 */
[----:B-1----:R-:W-:Y:S02]  /*a290*/  ISETP.NE.AND P1, PT, R9, RZ, PT ;  /* 0x000000ff0900720c */ /* 0x002fe40003f25270 */
[----:B---3--:R-:W-:-:S04]  /*a2a0*/  SHF.L.U32 R0, R7, 0x1, RZ ;  /* 0x0000000107007819 */ /* 0x008fc800000006ff */
[----:B------:R-:W-:-:S05]  /*a2b0*/  SEL R5, R0, RZ, P0 ;  /* 0x000000ff00057207 */ /* 0x000fca0000000000 */
[----:B0-----:R-:W-:Y:S02]  /*a2c0*/  IMAD.WIDE.U32 R2, R5, 0x4, R2 ;  /* 0x0000000405027825 */ /* 0x001fe400078e0002 */
[----:B------:R-:W-:Y:S05]  /*a2d0*/  @P1 BRA `(.L_x_820) ;  /* 0x0000000000141947 */ /* 0x000fea0003800000 */
[----:B------:R-:W-:Y:S01]  /*a2e0*/  HFMA2 R5, -RZ, RZ, 0, 5.9604644775390625e-08 ;  /* 0x00000001ff057431 */ /* 0x000fe200000001ff */
[----:B------:R-:W-:Y:S06]  /*a2f0*/  MEMBAR.ALL.GPU ;  /* 0x0000000000007992 */ /* 0x000fec000000a000 */
[----:B------:R-:W-:-:S00]  /*a300*/  ERRBAR ;  /* 0x00000000000079ab */ /* 0x000fc00000000000 */
[----:B------:R-:W-:Y:S06]  /*a310*/  CGAERRBAR ;  /* 0x00000000000075ab */ /* 0x000fec0000000000 */
[----:B------:R0:W-:Y:S02]  /*a320*/  REDG.E.ADD.S32.STRONG.GPU desc[UR6][R2.64], R5 ;  /* 0x000000050200798e */ /* 0x0001e4000c12e306 */
.L_x_820:
[----:B------:R-:W-:Y:S05]  /*a330*/  BSYNC.RECONVERGENT B0 ;  /* 0x0000000000007941 */ /* 0x000fea0003800200 */
.L_x_819:
        /* <DEDUP_REMOVED lines=11> */
.L_x_822:
[----:B------:R-:W2:Y:S04]  /*a3f0*/  LDG.E.STRONG.GPU R5, desc[UR6][R2.64] ;  /* 0x0000000602057981 */ /* 0x000ea8000c1ef900 */
[----:B--2---:R-:W-:Y:S01]  /*a400*/  CCTL.IVALL ;  /* 0x00000000ff00798f */ /* 0x004fe20002000000 */
[----:B------:R-:W-:Y:S05]  /*a410*/  YIELD ;  /* 0x0000000000007946 */ /* 0x000fea0003800000 */
[----:B------:R-:W-:-:S13]  /*a420*/  ISETP.NE.AND P0, PT, R5, R0, PT ;  /* 0x000000000500720c */ /* 0x000fda0003f05270 */
[----:B------:R-:W-:Y:S05]  /*a430*/  @P0 BRA `(.L_x_822) ;  /* 0xfffffffc00ec0947 */ /* 0x000fea000383ffff */
.L_x_821:
        /* <DEDUP_REMOVED lines=74> */
.L_x_825:
        /* <DEDUP_REMOVED lines=29> */
.L_x_824:
[----:B------:R-:W-:Y:S05]  /*aab0*/  BSYNC.RECONVERGENT B0 ;  /* 0x0000000000007941 */ /* 0x000fea0003800200 */
.L_x_823:
        /* <DEDUP_REMOVED lines=10> */
.L_x_826:
[C---:B------:R-:W-:Y:S02]  /*ab60*/  SHF.L.U32 R24, R2.reuse, 0x2, RZ ;  /* 0x0000000202187819 */ /* 0x040fe400000006ff */
[----:B------:R-:W-:Y:S02]  /*ab70*/  SHF.L.U64.HI R10, R2, 0x2, R11 ;  /* 0x00000002020a7819 */ /* 0x000fe4000001020b */
[----:B-1----:R-:W-:-:S04]  /*ab80*/  IADD3 R12, P0, PT, R24, UR4, RZ ;  /* 0x00000004180c7c10 */ /* 0x002fc8000ff1e0ff */
[----:B------:R-:W-:Y:S02]  /*ab90*/  IADD3.X R13, PT, PT, R10, UR5, RZ, P0, !PT ;  /* 0x000000050a0d7c10 */ /* 0x000fe400087fe4ff */
[C---:B------:R-:W-:Y:S02]  /*aba0*/  IADD3 R14, P0, PT, R12.reuse, R6, RZ ;  /* 0x000000060c0e7210 */ /* 0x040fe40007f1e0ff */
[C---:B---3--:R-:W-:Y:S01]  /*abb0*/  IADD3 R18, P1, PT, R12.reuse, R9, RZ ;  /* 0x000000090c127210 */ /* 0x048fe20007f3e0ff */
[----:B------:R1:W3:Y:S01]  /*abc0*/  LDG.E R26, desc[UR6][R12.64] ;  /* 0x000000060c1a7981 */ /* 0x0002e2000c1e1900 */
[C---:B------:R-:W-:Y:S02]  /*abd0*/  IADD3.X R15, PT, PT, R13.reuse, R5, RZ, P0, !PT ;  /* 0x000000050d0f7210 */ /* 0x040fe400007fe4ff */
[----:B------:R-:W-:Y:S02]  /*abe0*/  IADD3 R16, P0, PT, R12, R7, RZ ;  /* 0x000000070c107210 */ /* 0x000fe40007f1e0ff */
[C---:B------:R-:W-:Y:S01]  /*abf0*/  IADD3.X R19, PT, PT, R13.reuse, R8, RZ, P1, !PT ;  /* 0x000000080d137210 */ /* 0x040fe20000ffe4ff */
[----:B------:R4:W3:Y:S01]  /*ac00*/  LDG.E R27, desc[UR6][R14.64] ;  /* 0x000000060e1b7981 */ /* 0x0008e2000c1e1900 */
[----:B------:R-:W-:-:S03]  /*ac10*/  IADD3.X R17, PT, PT, R13, R4, RZ, P0, !PT ;  /* 0x000000040d117210 */ /* 0x000fc600007fe4ff */
[----:B------:R-:W5:Y:S04]  /*ac20*/  LDG.E R29, desc[UR6][R18.64] ;  /* 0x00000006121d7981 */ /* 0x000f68000c1e1900 */
[----:B------:R-:W5:Y:S01]  /*ac30*/  LDG.E R28, desc[UR6][R16.64] ;  /* 0x00000006101c7981 */ /* 0x000f62000c1e1900 */
[C---:B------:R-:W-:Y:S02]  /*ac40*/  SHF.L.U32 R34, R2.reuse, 0x3, RZ ;  /* 0x0000000302227819 */ /* 0x040fe400000006ff */
[----:B------:R-:W-:Y:S02]  /*ac50*/  SHF.L.U64.HI R35, R2, 0x3, R11 ;  /* 0x0000000302237819 */ /* 0x000fe4000001020b */
[----:B------:R-:W-:Y:S02]  /*ac60*/  LOP3.LUT R22, R34, 0xfffffff8, RZ, 0xc0, !PT ;  /* 0xfffffff822167812 */ /* 0x000fe400078ec0ff */
[----:B------:R-:W-:-:S02]  /*ac70*/  LOP3.LUT R24, R24, 0xfffffffc, RZ, 0xc0, !PT ;  /* 0xfffffffc18187812 */ /* 0x000fc400078ec0ff */
[----:B------:R-:W-:Y:S02]  /*ac80*/  LOP3.LUT R11, R35, 0x3, RZ, 0xc0, !PT ;  /* 0x00000003230b7812 */ /* 0x000fe400078ec0ff */
[----:B0-----:R-:W-:Y:S02]  /*ac90*/  IADD3 R20, P0, PT, R22, UR8, RZ ;  /* 0x0000000816147c10 */ /* 0x001fe4000ff1e0ff */
[----:B------:R-:W-:Y:S02]  /*aca0*/  LOP3.LUT R10, R10, 0x3, RZ, 0xc0, !PT ;  /* 0x000000030a0a7812 */ /* 0x000fe400078ec0ff */
[----:B------:R-:W-:Y:S02]  /*acb0*/  IADD3 R24, P2, PT, R24, UR4, RZ ;  /* 0x0000000418187c10 */ /* 0x000fe4000ff5e0ff */
[----:B--2---:R-:W-:Y:S02]  /*acc0*/  IADD3 R22, P1, PT, R22, UR10, RZ ;  /* 0x0000000a16167c10 */ /* 0x004fe4000ff3e0ff */
[----:B------:R-:W-:-:S02]  /*acd0*/  IADD3.X R21, PT, PT, R11, UR9, RZ, P0, !PT ;  /* 0x000000090b157c10 */ /* 0x000fc400087fe4ff */
[----:B------:R-:W-:Y:S02]  /*ace0*/  IADD3.X R25, PT, PT, R10, UR5, RZ, P2, !PT ;  /* 0x000000050a197c10 */ /* 0x000fe400097fe4ff */
[----:B------:R-:W-:Y:S02]  /*acf0*/  IADD3.X R23, PT, PT, R11, UR11, RZ, P1, !PT ;  /* 0x0000000b0b177c10 */ /* 0x000fe40008ffe4ff */
[C---:B------:R-:W-:Y:S02]  /*ad00*/  IADD3 R10, P0, PT, R24.reuse, R6, RZ ;  /* 0x00000006180a7210 */ /* 0x040fe40007f1e0ff */
[C---:B-1----:R-:W-:Y:S02]  /*ad10*/  IADD3 R12, P1, PT, R24.reuse, R7, RZ ;  /* 0x00000007180c7210 */ /* 0x042fe40007f3e0ff */
[----:B----4-:R-:W-:Y:S02]  /*ad20*/  IADD3 R14, P2, PT, R24, R9, RZ ;  /* 0x00000009180e7210 */ /* 0x010fe40007f5e0ff */
[----:B------:R-:W-:-:S02]  /*ad30*/  IADD3.X R11, PT, PT, R25, R5, RZ, P0, !PT ;  /* 0x00000005190b7210 */ /* 0x000fc400007fe4ff */
[C---:B------:R-:W-:Y:S02]  /*ad40*/  IADD3.X R13, PT, PT, R25.reuse, R4, RZ, P1, !PT ;  /* 0x00000004190d7210 */ /* 0x040fe40000ffe4ff */
[----:B------:R-:W-:Y:S01]  /*ad50*/  IADD3.X R15, PT, PT, R25, R8, RZ, P2, !PT ;  /* 0x00000008190f7210 */ /* 0x000fe200017fe4ff */
[----:B---3--:R-:W-:Y:S04]  /*ad60*/  STG.E.64 desc[UR6][R20.64], R26 ;  /* 0x0000001a14007986 */ /* 0x008fe8000c101b06 */
[----:B-----5:R0:W-:Y:S04]  /*ad70*/  STG.E.64 desc[UR6][R22.64], R28 ;  /* 0x0000001c16007986 */ /* 0x0201e8000c101b06 */
[----:B------:R-:W2:Y:S04]  /*ad80*/  LDG.E R30, desc[UR6][R24.64+0x600] ;  /* 0x00060006181e7981 */ /* 0x000ea8000c1e1900 */
        /* <DEDUP_REMOVED lines=13> */
[----:B0-----:R-:W3:Y:S04]  /*ae60*/  LDG.E R22, desc[UR6][R24.64+0xc00] ;  /* 0x000c000618167981 */ /* 0x001ee8000c1e1900 */
        /* <DEDUP_REMOVED lines=8> */
[----:B-1----:R-:W-:Y:S02]  /*aef0*/  IADD3 R16, P1, PT, R21, UR10, RZ ;  /* 0x0000000a15107c10 */ /* 0x002fe4000ff3e0ff */
[----:B------:R-:W-:-:S02]  /*af00*/  IADD3.X R21, PT, PT, R28, UR9, RZ, P0, !PT ;  /* 0x000000091c157c10 */ /* 0x000fc400087fe4ff */
[----:B------:R-:W-:-:S03]  /*af10*/  IADD3.X R17, PT, PT, R28, UR11, RZ, P1, !PT ;  /* 0x0000000b1c117c10 */ /* 0x000fc60008ffe4ff */
[----:B---3--:R0:W-:Y:S04]  /*af20*/  STG.E.64 desc[UR6][R20.64], R22 ;  /* 0x0000001614007986 */ /* 0x0081e8000c101b06 */
[----:B----4-:R3:W-:Y:S04]  /*af30*/  STG.E.64 desc[UR6][R16.64], R26 ;  /* 0x0000001a10007986 */ /* 0x0107e8000c101b06 */
[----:B------:R-:W4:Y:S04]  /*af40*/  LDG.E R28, desc[UR6][R24.64+0x1200] ;  /* 0x00120006181c7981 */ /* 0x000f28000c1e1900 */
[----:B------:R1:W4:Y:S04]  /*af50*/  LDG.E R29, desc[UR6][R10.64+0x1200] ;  /* 0x001200060a1d7981 */ /* 0x000328000c1e1900 */
[----:B------:R-:W5:Y:S04]  /*af60*/  LDG.E R30, desc[UR6][R12.64+0x1200] ;  /* 0x001200060c1e7981 */ /* 0x000f68000c1e1900 */
[----:B------:R-:W5:Y:S01]  /*af70*/  LDG.E R31, desc[UR6][R14.64+0x1200] ;  /* 0x001200060e1f7981 */ /* 0x000f62000c1e1900 */
[----:B--2---:R-:W-:-:S04]  /*af80*/  IADD3 R19, P0, PT, R34, 0x2400, RZ ;  /* 0x0000240022137810 */ /* 0x004fc80007f1e0ff */
        /* <DEDUP_REMOVED lines=10> */
[----:B-1----:R-:W-:Y:S01]  /*b030*/  HFMA2 R11, -RZ, RZ, 0, 0 ;  /* 0x00000000ff0b7431 */ /* 0x002fe200000001ff */
[----:B----4-:R3:W-:Y:S04]  /*b040*/  STG.E.64 desc[UR6][R18.64], R28 ;  /* 0x0000001c12007986 */ /* 0x0107e8000c101b06 */
[----:B-----5:R3:W-:Y:S07]  /*b050*/  STG.E.64 desc[UR6][R20.64], R30 ;  /* 0x0000001e14007986 */ /* 0x0207ee000c101b06 */
[----:B------:R-:W-:Y:S05]  /*b060*/  @P0 BRA `(.L_x_826) ;  /* 0xfffffff800bc0947 */ /* 0x000fea000383ffff */
[----:B------:R-:W-:Y:S05]  /*b070*/  EXIT ;  /* 0x000000000000794d */ /* 0x000fea0003800000 */
.L_x_827:
        /* <DEDUP_REMOVED lines=16> */
.L_x_3422:


//--------------------- .text._Z35group_norm_nhwc_bwd_one_pass_kernelI11Fp16IOBf16WLi64ELi24ELi384EEv26Group_norm_nhwc_bwd_params --------------------------
	.section	.text._Z35group_norm_nhwc_bwd_one_pass_kernelI11Fp16IOBf16WLi64ELi24ELi384EEv26Group_norm_nhwc_bwd_params,"ax",@progbits
	.align	128
        .global         _Z35group_norm_nhwc_bwd_one_pass_kernelI11Fp16IOBf16WLi64ELi24ELi384EEv26Group_norm_nhwc_bwd_params
        .type           _Z35group_norm_nhwc_bwd_one_pass_kernelI11Fp16IOBf16WLi64ELi24ELi384EEv26Group_norm_nhwc_bwd_params,@function
        .size           _Z35group_norm_nhwc_bwd_one_pass_kernelI11Fp16IOBf16WLi64ELi24ELi384EEv26Group_norm_nhwc_bwd_params,(.L_x_3423 - _Z35group_norm_nhwc_bwd_one_pass_kernelI11Fp16IOBf16WLi64ELi24ELi384EEv26Group_norm_nhwc_bwd_params)
        .other          _Z35group_norm_nhwc_bwd_one_pass_kernelI11Fp16IOBf16WLi64ELi24ELi384EEv26Group_norm_nhwc_bwd_params,@"STO_CUDA_ENTRY STV_DEFAULT"
_Z35group_norm_nhwc_bwd_one_pass_kernelI11Fp16IOBf16WLi64ELi24ELi384EEv26Group_norm_nhwc_bwd_params:
.text._Z35group_norm_nhwc_bwd_one_pass_kernelI11Fp16IOBf16WLi64ELi24ELi384EEv26Group_norm_nhwc_bwd_params:
        /* <DEDUP_REMOVED lines=37> */
.L_x_853:
[----:B0-----:R-:W0:Y:S01]  /*0250*/  LDC R10, c[0x0][0x410] ;  /* 0x00010400ff0a7b82 */ /* 0x001e220000000800 */
[----:B-1----:R-:W1:Y:S01]  /*0260*/  LDCU.64 UR8, c[0x0][0x3b8] ;  /* 0x00007700ff0877ac */ /* 0x002e620008000a00 */
[----:B------:R-:W-:Y:S01]  /*0270*/  ISETP.LE.AND P1, PT, RZ, UR7, PT ;  /* 0x00000007ff007c0c */ /* 0x000fe2000bf23270 */
[----:B------:R-:W2:Y:S05]  /*0280*/  LDCU.128 UR20, c[0x0][0x400] ;  /* 0x00008000ff1477ac */ /* 0x000eaa0008000c00 */
[----:B------:R-:W3:Y:S01]  /*0290*/  LDC.64 R22, c[0x0][0x3a8] ;  /* 0x0000ea00ff167b82 */ /* 0x000ee20000000a00 */
[----:B-1----:R-:W-:Y:S01]  /*02a0*/  UIMAD.WIDE UR8, UR7, 0x8, UR8 ;  /* 0x00000008070878a5 */ /* 0x002fe2000f8e0208 */
[----:B--2---:R-:W-:-:S02]  /*02b0*/  ISETP.GE.U32.AND P0, PT, R31, UR20, PT ;  /* 0x000000141f007c0c */ /* 0x004fc4000bf06070 */
[----:B0-----:R-:W-:-:S03]  /*02c0*/  IABS R11, R10 ;  /* 0x0000000a000b7213 */ /* 0x001fc60000000000 */
[----:B------:R-:W-:Y:S01]  /*02d0*/  MOV R8, UR8 ;  /* 0x0000000800087c02 */ /* 0x000fe20008000f00 */
[----:B------:R-:W0:Y:S01]  /*02e0*/  I2F.RP R2, R11 ;  /* 0x0000000b00027306 */ /* 0x000e220000209400 */
[----:B------:R-:W-:-:S13]  /*02f0*/  ISETP.GE.AND.EX P0, PT, R3, UR21, PT, P0 ;  /* 0x0000001503007c0c */ /* 0x000fda000bf06300 */
        /* <DEDUP_REMOVED lines=9> */
[----:B------:R-:W-:-:S05]  /*0390*/  MOV R9, UR9 ;  /* 0x0000000900097c02 */ /* 0x000fca0008000f00 */
[----:B------:R-:W-:Y:S01]  /*03a0*/  IMAD.HI.U32 R7, R7, R4, RZ ;  /* 0x0000000407077227 */ /* 0x000fe200078e00ff */
[----:B------:R-:W2:Y:S04]  /*03b0*/  LDG.E.64 R8, desc[UR14][R8.64] ;  /* 0x0000000e08087981 */ /* 0x000ea8000c1e1b00 */
[----:B------:R-:W-:-:S05]  /*03c0*/  IADD3 R2, PT, PT, -R7, RZ, RZ ;  /* 0x000000ff07027210 */ /* 0x000fca0007ffe1ff */
[----:B------:R-:W-:Y:S01]  /*03d0*/  IMAD R2, R11, R2, R4 ;  /* 0x000000020b027224 */ /* 0x000fe200078e0204 */
[----:B------:R-:W-:-:S04]  /*03e0*/  LOP3.LUT R4, R10, UR7, RZ, 0x3c, !PT ;  /* 0x000000070a047c12 */ /* 0x000fc8000f8e3cff */
[----:B------:R-:W-:Y:S02]  /*03f0*/  ISETP.GT.U32.AND P4, PT, R11, R2, PT ;  /* 0x000000020b00720c */ /* 0x000fe40003f84070 */
[----:B------:R-:W-:-:S11]  /*0400*/  ISETP.GE.AND P2, PT, R4, RZ, PT ;  /* 0x000000ff0400720c */ /* 0x000fd60003f46270 */
[----:B------:R-:W-:-:S04]  /*0410*/  @!P4 IADD3 R2, PT, PT, R2, -R11, RZ ;  /* 0x8000000b0202c210 */ /* 0x000fc80007ffe0ff */
[CC--:B------:R-:W-:Y:S02]  /*0420*/  ISETP.GE.U32.AND P3, PT, R2.reuse, R11.reuse, PT ;  /* 0x0000000b0200720c */ /* 0x0c0fe40003f66070 */
[----:B------:R-:W-:Y:S02]  /*0430*/  @!P4 IADD3 R7, PT, PT, R7, 0x1, RZ ;  /* 0x000000010707c810 */ /* 0x000fe40007ffe0ff */
[----:B------:R-:W-:Y:S02]  /*0440*/  ISETP.GT.U32.AND P4, PT, R11, R2, PT ;  /* 0x000000020b00720c */ /* 0x000fe40003f84070 */
[----:B------:R-:W-:-:S04]  /*0450*/  IADD3 R11, PT, PT, R2, -R11, RZ ;  /* 0x8000000b020b7210 */ /* 0x000fc80007ffe0ff */
[----:B------:R-:W-:-:S03]  /*0460*/  SEL R2, R11, R2, !P4 ;  /* 0x000000020b027207 */ /* 0x000fc60006000000 */
[----:B------:R-:W-:Y:S02]  /*0470*/  @P3 IADD3 R7, PT, PT, R7, 0x1, RZ ;  /* 0x0000000107073810 */ /* 0x000fe40007ffe0ff */
[----:B------:R-:W-:Y:S02]  /*0480*/  ISETP.NE.AND P3, PT, R10, RZ, PT ;  /* 0x000000ff0a00720c */ /* 0x000fe40003f65270 */
[----:B------:R-:W-:Y:S02]  /*0490*/  LOP3.LUT R11, RZ, R10, RZ, 0x33, !PT ;  /* 0x0000000aff0b7212 */ /* 0x000fe400078e33ff */
[----:B------:R-:W-:Y:S02]  /*04a0*/  @!P1 IADD3 R2, PT, PT, -R2, RZ, RZ ;  /* 0x000000ff02029210 */ /* 0x000fe40007ffe1ff */
[----:B------:R-:W-:Y:S02]  /*04b0*/  MOV R4, R7 ;  /* 0x0000000700047202 */ /* 0x000fe40000000f00 */
[----:B------:R-:W-:Y:S01]  /*04c0*/  SEL R32, R11, R2, !P3 ;  /* 0x000000020b207207 */ /* 0x000fe20005800000 */
[----:B------:R-:W0:Y:S01]  /*04d0*/  @!P0 LDC.64 R6, c[0x0][0x3f8] ;  /* 0x0000fe00ff068b82 */ /* 0x000e220000000a00 */
[----:B------:R-:W-:-:S02]  /*04e0*/  @!P2 IADD3 R4, PT, PT, -R4, RZ, RZ ;  /* 0x000000ff0404a210 */ /* 0x000fc40007ffe1ff */
[----:B------:R-:W-:Y:S01]  /*04f0*/  ISETP.GE.U32.AND P1, PT, R29, UR20, PT ;  /* 0x000000141d007c0c */ /* 0x000fe2000bf26070 */
[----:B------:R-:W-:Y:S01]  /*0500*/  IMAD R33, R32, 0x18, RZ ;  /* 0x0000001820217824 */ /* 0x000fe200078e02ff */
[----:B------:R-:W-:Y:S02]  /*0510*/  SEL R11, R11, R4, !P3 ;  /* 0x000000040b0b7207 */ /* 0x000fe40005800000 */
[----:B------:R-:W-:Y:S02]  /*0520*/  ISETP.GE.AND.EX P1, PT, R5, UR21, PT, P1 ;  /* 0x0000001505007c0c */ /* 0x000fe4000bf26310 */
[----:B------:R-:W-:Y:S02]  /*0530*/  SHF.R.S32.HI R2, RZ, 0x1f, R11 ;  /* 0x0000001fff027819 */ /* 0x000fe4000001140b */
[----:B------:R-:W-:-:S03]  /*0540*/  IADD3 R34, P2, PT, R33, R0, RZ ;  /* 0x0000000021227210 */ /* 0x000fc60007f5e0ff */
[----:B------:R-:W-:Y:S01]  /*0550*/  IMAD R2, R2, UR22, RZ ;  /* 0x0000001602027c24 */ /* 0x000fe2000f8e02ff */
[----:B------:R-:W-:-:S03]  /*0560*/  LEA.HI.X.SX32 R35, R33, RZ, 0x1, P2 ;  /* 0x000000ff21237211 */ /* 0x000fc600010f0eff */
[C---:B------:R-:W-:Y:S02]  /*0570*/  IMAD R37, R11.reuse, UR23, R2 ;  /* 0x000000170b257c24 */ /* 0x040fe4000f8e0202 */
[----:B------:R-:W-:Y:S01]  /*0580*/  IMAD.WIDE.U32 R34, R11, UR22, R34 ;  /* 0x000000160b227c25 */ /* 0x000fe2000f8e0022 */
[----:B------:R-:W4:Y:S03]  /*0590*/  @!P1 LDC.64 R14, c[0x0][0x3f8] ;  /* 0x0000fe00ff0e9b82 */ /* 0x000f260000000a00 */
[----:B0-----:R-:W-:Y:S01]  /*05a0*/  @!P0 IMAD R0, R3, R6, RZ ;  /* 0x0000000603008224 */ /* 0x001fe200078e02ff */
[----:B------:R-:W-:Y:S02]  /*05b0*/  IADD3 R37, PT, PT, R35, R37, RZ ;  /* 0x0000002523257210 */ /* 0x000fe40007ffe0ff */
[----:B------:R-:W-:Y:S01]  /*05c0*/  @!P0 MOV R36, R34 ;  /* 0x0000002200248202 */ /* 0x000fe20000000f00 */
[C---:B------:R-:W-:Y:S01]  /*05d0*/  @!P0 IMAD R11, R31.reuse, R7, R0 ;  /* 0x000000071f0b8224 */ /* 0x040fe200078e0200 */
[----:B------:R-:W-:Y:S01]  /*05e0*/  ISETP.NE.AND P2, PT, RZ, UR18, PT ;  /* 0x00000012ff007c0c */ /* 0x000fe2000bf45270 */
[----:B------:R-:W0:Y:S02]  /*05f0*/  @!P1 LDC.64 R12, c[0x0][0x398] ;  /* 0x0000e600ff0c9b82 */ /* 0x000e240000000a00 */
[----:B------:R-:W-:-:S05]  /*0600*/  @!P0 IMAD.WIDE.U32 R6, R31, R6, R36 ;  /* 0x000000061f068225 */ /* 0x000fca00078e0024 */
[----:B------:R-:W-:Y:S02]  /*0610*/  @!P0 IADD3 R7, PT, PT, R7, R11, RZ ;  /* 0x0000000b07078210 */ /* 0x000fe40007ffe0ff */
[C---:B------:R-:W-:Y:S01]  /*0620*/  @!P0 SHF.L.U32 R25, R6.reuse, 0x1, RZ ;  /* 0x0000000106198819 */ /* 0x040fe200000006ff */
[----:B------:R-:W3:Y:S01]  /*0630*/  @!P1 LDC.64 R10, c[0x0][0x3a0] ;  /* 0x0000e800ff0a9b82 */ /* 0x000ee20000000a00 */
[----:B------:R-:W-:Y:S02]  /*0640*/  @!P0 SHF.L.U64.HI R2, R6, 0x1, R7 ;  /* 0x0000000106028819 */ /* 0x000fe40000010207 */
[----:B------:R-:W-:-:S05]  /*0650*/  @!P1 MOV R26, R34 ;  /* 0x00000022001a9202 */ /* 0x000fca0000000f00 */
[----:B------:R-:W0:Y:S01]  /*0660*/  @!P0 LDC.64 R6, c[0x0][0x398] ;  /* 0x0000e600ff068b82 */ /* 0x000e220000000a00 */
[----:B----4-:R-:W-:Y:S01]  /*0670*/  @!P1 IMAD R0, R5, R14, RZ ;  /* 0x0000000e05009224 */ /* 0x010fe200078e02ff */
[----:B------:R-:W-:-:S06]  /*0680*/  @!P1 MOV R27, R37 ;  /* 0x00000025001b9202 */ /* 0x000fcc0000000f00 */
[----:B------:R-:W4:Y:S01]  /*0690*/  @P2 LDC.64 R16, c[0x0][0x3b0] ;  /* 0x0000ec00ff102b82 */ /* 0x000f220000000a00 */
[C---:B------:R-:W-:Y:S02]  /*06a0*/  @!P1 IMAD R0, R29.reuse, R15, R0 ;  /* 0x0000000f1d009224 */ /* 0x040fe400078e0200 */
[----:B------:R-:W-:Y:S01]  /*06b0*/  @!P1 IMAD.WIDE.U32 R14, R29, R14, R26 ;  /* 0x0000000e1d0e9225 */ /* 0x000fe200078e001a */
[----:B-1----:R-:W-:-:S04]  /*06c0*/  @!P0 IADD3 R18, P3, PT, R25, R18, RZ ;  /* 0x0000001219128210 */ /* 0x002fc80007f7e0ff */
[----:B------:R-:W-:Y:S02]  /*06d0*/  @!P1 IADD3 R15, PT, PT, R15, R0, RZ ;  /* 0x000000000f0f9210 */ /* 0x000fe40007ffe0ff */
[----:B------:R-:W-:Y:S02]  /*06e0*/  LOP3.LUT R0, R28, 0xffff, RZ, 0xc0, !PT ;  /* 0x0000ffff1c007812 */ /* 0x000fe400078ec0ff */
[----:B------:R-:W-:Y:S02]  /*06f0*/  CS2R R26, SRZ ;  /* 0x00000000001a7805 */ /* 0x000fe4000001ff00 */
[----:B------:R-:W-:Y:S02]  /*0700*/  @!P0 IADD3.X R19, PT, PT, R2, R19, RZ, P3, !PT ;  /* 0x0000001302138210 */ /* 0x000fe40001ffe4ff */
[----:B------:R-:W-:Y:S02]  /*0710*/  IADD3 R33, PT, PT, R33, R0, RZ ;  /* 0x0000000021217210 */ /* 0x000fe40007ffe0ff */
[C---:B------:R-:W-:Y:S01]  /*0720*/  @!P1 SHF.L.U64.HI R4, R14.reuse, 0x1, R15 ;  /* 0x000000010e049819 */ /* 0x040fe2000001020f */
[----:B------:R1:W5:Y:S01]  /*0730*/  @!P0 LDG.E R27, desc[UR14][R18.64] ;  /* 0x0000000e121b8981 */ /* 0x000362000c1e1900 */
[----:B------:R-:W-:-:S02]  /*0740*/  @!P1 SHF.L.U32 R15, R14, 0x1, RZ ;  /* 0x000000010e0f9819 */ /* 0x000fc400000006ff */
[----:B0-----:R-:W-:Y:S02]  /*0750*/  @!P0 IADD3 R14, P3, PT, R25, R6, RZ ;  /* 0x00000006190e8210 */ /* 0x001fe40007f7e0ff */
[----:B---3--:R-:W-:Y:S01]  /*0760*/  @!P1 IADD3 R10, P4, PT, R15, R10, RZ ;  /* 0x0000000a0f0a9210 */ /* 0x008fe20007f9e0ff */
[----:B----4-:R-:W-:Y:S01]  /*0770*/  @P2 IMAD.WIDE R16, R33, 0x2, R16 ;  /* 0x0000000221102825 */ /* 0x010fe200078e0210 */
[----:B------:R-:W-:-:S03]  /*0780*/  @!P1 IADD3 R6, P5, PT, R15, R12, RZ ;  /* 0x0000000c0f069210 */ /* 0x000fc60007fbe0ff */
[----:B-1----:R-:W-:Y:S01]  /*0790*/  IMAD.WIDE R18, R33, 0x2, R22 ;  /* 0x0000000221127825 */ /* 0x002fe200078e0216 */
[----:B------:R-:W-:Y:S02]  /*07a0*/  @!P0 IADD3.X R15, PT, PT, R2, R7, RZ, P3, !PT ;  /* 0x00000007020f8210 */ /* 0x000fe40001ffe4ff */
[C---:B------:R-:W-:Y:S01]  /*07b0*/  @!P1 IADD3.X R11, PT, PT, R4.reuse, R11, RZ, P4, !PT ;  /* 0x0000000b040b9210 */ /* 0x040fe200027fe4ff */
[----:B------:R-:W3:Y:S01]  /*07c0*/  @P2 LDG.E.U16 R2, desc[UR14][R16.64+0x2] ;  /* 0x0000020e10022981 */ /* 0x000ee2000c1e1500 */
[----:B------:R-:W-:-:S03]  /*07d0*/  @!P1 IADD3.X R7, PT, PT, R4, R13, RZ, P5, !PT ;  /* 0x0000000d04079210 */ /* 0x000fc60002ffe4ff */
[----:B------:R-:W4:Y:S04]  /*07e0*/  LDG.E.U16 R4, desc[UR14][R18.64] ;  /* 0x0000000e12047981 */ /* 0x000f28000c1e1500 */
[----:B------:R-:W4:Y:S04]  /*07f0*/  @P2 LDG.E.U16 R13, desc[UR14][R16.64] ;  /* 0x0000000e100d2981 */ /* 0x000f28000c1e1500 */
[----:B------:R-:W4:Y:S04]  /*0800*/  LDG.E.U16 R12, desc[UR14][R18.64+0x2] ;  /* 0x0000020e120c7981 */ /* 0x000f28000c1e1500 */
[----:B------:R0:W5:Y:S01]  /*0810*/  @!P0 LDG.E R26, desc[UR14][R14.64] ;  /* 0x0000000e0e1a8981 */ /* 0x000162000c1e1900 */
[----:B------:R-:W-:-:S02]  /*0820*/  CS2R R24, SRZ ;  /* 0x0000000000187805 */ /* 0x000fc4000001ff00 */
[----:B------:R-:W-:-:S04]  /*0830*/  CS2R R22, SRZ ;  /* 0x0000000000167805 */ /* 0x000fc8000001ff00 */
        /* <DEDUP_REMOVED lines=12> */
[----:B------:R-:W1:Y:S02]  /*0900*/  @P1 MUFU.RSQ R8, R8 ;  /* 0x0000000800081308 */ /* 0x000e640000001400 */
[----:B-1----:R-:W-:-:S13]  /*0910*/  @P1 R2UR UR8, R8 ;  /* 0x00000000080812ca */ /* 0x002fda00000e0000 */
[----:B------:R-:W-:Y:S01]  /*0920*/  @UP0 UMOV UR20, UR8 ;  /* 0x0000000800140c82 */ /* 0x000fe20008000000 */
[----:B---3--:R-:W-:Y:S02]  /*0930*/  @P2 SHF.L.U32 R23, R2, 0x10, RZ ;  /* 0x0000001002172819 */ /* 0x008fe400000006ff */
[----:B----4-:R-:W-:Y:S02]  /*0940*/  SHF.L.U32 R2, R4, 0x10, RZ ;  /* 0x0000001004027819 */ /* 0x010fe400000006ff */
[----:B------:R-:W-:Y:S02]  /*0950*/  @P2 SHF.L.U32 R25, R13, 0x10, RZ ;  /* 0x000000100d192819 */ /* 0x000fe400000006ff */
[----:B------:R-:W-:Y:S01]  /*0960*/  SHF.L.U32 R4, R12, 0x10, RZ ;  /* 0x000000100c047819 */ /* 0x000fe200000006ff */
[----:B0-----:R-:W-:Y:S06]  /*0970*/  BRA.U UP1, `(.L_x_829) ;  /* 0x0000000101947547 */ /* 0x001fec000b800000 */
[--C-:B-----5:R-:W-:Y:S02]  /*0980*/  HADD2.F32 R6, -RZ, R27.reuse.H0_H0 ;  /* 0x2000001bff067230 */ /* 0x120fe40000004100 */
[--C-:B------:R-:W-:Y:S02]  /*0990*/  HADD2.F32 R7, -RZ, R26.reuse.H0_H0 ;  /* 0x2000001aff077230 */ /* 0x100fe40000004100 */
[----:B------:R-:W-:Y:S02]  /*09a0*/  HADD2.F32 R8, -RZ, R27.H1_H1 ;  /* 0x3000001bff087230 */ /* 0x000fe40000004100 */
[----:B------:R-:W-:Y:S01]  /*09b0*/  FADD.FTZ R6, R6, -UR32 ;  /* 0x8000002006067e21 */ /* 0x000fe20008010000 */
[----:B------:R-:W-:Y:S02]  /*09c0*/  HADD2.F32 R9, -RZ, R26.H1_H1 ;  /* 0x3000001aff097230 */ /* 0x000fe40000004100 */
[----:B------:R-:W-:Y:S01]  /*09d0*/  FMUL.FTZ R11, R2, R7 ;  /* 0x00000007020b7220 */ /* 0x000fe20000410000 */
[----:B------:R-:W-:-:S02]  /*09e0*/  HADD2.F32 R12, -RZ, R24.H0_H0 ;  /* 0x20000018ff0c7230 */ /* 0x000fc40000004100 */
[----:B------:R-:W-:Y:S01]  /*09f0*/  FMUL.FTZ R6, R6, UR20 ;  /* 0x0000001406067c20 */ /* 0x000fe20008410000 */
[----:B------:R-:W-:Y:S01]  /*0a00*/  FADD.FTZ R8, R8, -UR32 ;  /* 0x8000002008087e21 */ /* 0x000fe20008010000 */
[----:B------:R-:W-:Y:S01]  /*0a10*/  FMUL.FTZ R13, R4, R9 ;  /* 0x00000009040d7220 */ /* 0x000fe20000410000 */
[----:B------:R-:W-:Y:S01]  /*0a20*/  FADD.FTZ R10, RZ, R11 ;  /* 0x0000000bff0a7221 */ /* 0x000fe20000010000 */
[----:B------:R-:W-:Y:S01]  /*0a30*/  FFMA.FTZ R15, R6, R11, RZ ;  /* 0x0000000b060f7223 */ /* 0x000fe200000100ff */
[----:B------:R-:W-:Y:S01]  /*0a40*/  FMUL.FTZ R8, R8, UR20 ;  /* 0x0000001408087c20 */ /* 0x000fe20008410000 */
[--C-:B------:R-:W-:Y:S02]  /*0a50*/  HADD2.F32 R11, -RZ, R22.reuse.H0_H0 ;  /* 0x20000016ff0b7230 */ /* 0x100fe40000004100 */
[----:B------:R-:W-:Y:S01]  /*0a60*/  FADD.FTZ R14, R12, -UR32 ;  /* 0x800000200c0e7e21 */ /* 0x000fe20008010000 */
[----:B------:R-:W-:Y:S01]  /*0a70*/  FADD.FTZ R10, R13, R10 ;  /* 0x0000000a0d0a7221 */ /* 0x000fe20000010000 */
[----:B------:R-:W-:Y:S01]  /*0a80*/  FFMA.FTZ R13, R8, R13, R15 ;  /* 0x0000000d080d7223 */ /* 0x000fe2000001000f */
[----:B------:R-:W-:-:S02]  /*0a90*/  HADD2.F32 R15, -RZ, R22.H1_H1 ;  /* 0x30000016ff0f7230 */ /* 0x000fc40000004100 */
[----:B------:R-:W-:Y:S01]  /*0aa0*/  FMUL.FTZ R17, R2, R11 ;  /* 0x0000000b02117220 */ /* 0x000fe20000410000 */
[----:B------:R-:W-:Y:S01]  /*0ab0*/  FMUL.FTZ R14, R14, UR20 ;  /* 0x000000140e0e7c20 */ /* 0x000fe20008410000 */
[----:B------:R-:W-:Y:S02]  /*0ac0*/  HADD2.F32 R12, -RZ, R24.H1_H1 ;  /* 0x30000018ff0c7230 */ /* 0x000fe40000004100 */
[----:B------:R-:W-:Y:S01]  /*0ad0*/  FFMA.FTZ R18, R7, R6, RZ ;  /* 0x0000000607127223 */ /* 0x000fe200000100ff */
[----:B------:R-:W-:Y:S01]  /*0ae0*/  FADD.FTZ R10, R10, R17 ;  /* 0x000000110a0a7221 */ /* 0x000fe20000010000 */
[----:B------:R-:W-:Y:S01]  /*0af0*/  FFMA.FTZ R19, R14, R17, R13 ;  /* 0x000000110e137223 */ /* 0x000fe2000001000d */
[----:B------:R-:W-:Y:S01]  /*0b00*/  FMUL.FTZ R17, R4, R15 ;  /* 0x0000000f04117220 */ /* 0x000fe20000410000 */
[----:B------:R-:W-:Y:S01]  /*0b10*/  FADD.FTZ R12, R12, -UR32 ;  /* 0x800000200c0c7e21 */ /* 0x000fe20008010000 */
[----:B------:R-:W-:Y:S01]  /*0b20*/  FFMA.FTZ R6, R9, R8, RZ ;  /* 0x0000000809067223 */ /* 0x000fe200000100ff */
[----:B------:R-:W-:Y:S01]  /*0b30*/  FADD.FTZ R9, RZ, R9 ;  /* 0x00000009ff097221 */ /* 0x000fe20000010000 */
[----:B------:R-:W-:Y:S01]  /*0b40*/  FADD.FTZ R13, R17, R10 ;  /* 0x0000000a110d7221 */ /* 0x000fe20000010000 */
[----:B------:R-:W-:Y:S01]  /*0b50*/  FADD.FTZ R10, RZ, R7 ;  /* 0x00000007ff0a7221 */ /* 0x000fe20000010000 */
[----:B------:R-:W-:Y:S01]  /*0b60*/  FMUL.FTZ R16, R12, UR20 ;  /* 0x000000140c107c20 */ /* 0x000fe20008410000 */
[----:B------:R-:W-:-:S02]  /*0b70*/  FFMA.FTZ R8, R11, R14, R18 ;  /* 0x0000000e0b087223 */ /* 0x000fc40000010012 */
[----:B------:R-:W-:Y:S01]  /*0b80*/  FADD.FTZ R10, R11, R10 ;  /* 0x0000000a0b0a7221 */ /* 0x000fe20000010000 */
[C---:B------:R-:W-:Y:S01]  /*0b90*/  FADD.FTZ R11, R15.reuse, R9 ;  /* 0x000000090f0b7221 */ /* 0x040fe20000010000 */
[----:B------:R-:W-:Y:S01]  /*0ba0*/  FFMA.FTZ R12, R16, R17, R19 ;  /* 0x00000011100c7223 */ /* 0x000fe20000010013 */
[----:B------:R-:W-:Y:S01]  /*0bb0*/  FFMA.FTZ R9, R15, R16, R6 ;  /* 0x000000100f097223 */ /* 0x000fe20000010006 */
[----:B------:R-:W-:Y:S06]  /*0bc0*/  BRA `(.L_x_830) ;  /* 0x0000000400207947 */ /* 0x000fec0003800000 */
.L_x_829:
[--C-:B-----5:R-:W-:Y:S02]  /*0bd0*/  HADD2.F32 R6, -RZ, R27.reuse.H0_H0 ;  /* 0x2000001bff067230 */ /* 0x120fe40000004100 */
[----:B------:R-:W-:Y:S02]  /*0be0*/  HADD2.F32 R7, -RZ, R27.H1_H1 ;  /* 0x3000001bff077230 */ /* 0x000fe40000004100 */
[--C-:B------:R-:W-:Y:S02]  /*0bf0*/  HADD2.F32 R8, -RZ, R24.reuse.H0_H0 ;  /* 0x20000018ff087230 */ /* 0x100fe40000004100 */
[----:B------:R-:W-:Y:S01]  /*0c00*/  FADD.FTZ R6, R6, -UR32 ;  /* 0x8000002006067e21 */ /* 0x000fe20008010000 */
[----:B------:R-:W-:Y:S02]  /*0c10*/  HADD2.F32 R11, -RZ, R24.H1_H1 ;  /* 0x30000018ff0b7230 */ /* 0x000fe40000004100 */
[----:B------:R-:W-:Y:S01]  /*0c20*/  FADD.FTZ R7, R7, -UR32 ;  /* 0x8000002007077e21 */ /* 0x000fe20008010000 */
[----:B------:R-:W-:Y:S01]  /*0c30*/  FMUL.FTZ R6, R6, UR20 ;  /* 0x0000001406067c20 */ /* 0x000fe20008410000 */
[----:B------:R-:W-:-:S02]  /*0c40*/  FADD.FTZ R8, R8, -UR32 ;  /* 0x8000002008087e21 */ /* 0x000fc40008010000 */
[----:B------:R-:W-:Y:S01]  /*0c50*/  FMUL.FTZ R7, R7, UR20 ;  /* 0x0000001407077c20 */ /* 0x000fe20008410000 */
[----:B------:R-:W-:Y:S01]  /*0c60*/  FFMA.FTZ R14, R2, R6, R25 ;  /* 0x00000006020e7223 */ /* 0x000fe20000010019 */
[----:B------:R-:W-:Y:S02]  /*0c70*/  FMUL.FTZ R8, R8, UR20 ;  /* 0x0000001408087c20 */ /* 0x000fe40008410000 */
[----:B------:R-:W-:Y:S01]  /*0c80*/  FFMA.FTZ R15, R4, R7, R23 ;  /* 0x00000007040f7223 */ /* 0x000fe20000010017 */
[----:B------:R-:W-:Y:S01]  /*0c90*/  FMUL.FTZ R9, R14, -1.4426950216293334961 ;  /* 0xbfb8aa3b0e097820 */ /* 0x000fe20000410000 */
[----:B------:R-:W-:Y:S02]  /*0ca0*/  FFMA.FTZ R10, R2, R8, R25 ;  /* 0x00000008020a7223 */ /* 0x000fe40000010019 */
[----:B------:R-:W-:Y:S02]  /*0cb0*/  FMUL.FTZ R12, R15, -1.4426950216293334961 ;  /* 0xbfb8aa3b0f0c7820 */ /* 0x000fe40000410000 */
[----:B------:R-:W-:Y:S01]  /*0cc0*/  FMUL.FTZ R13, R10, -1.4426950216293334961 ;  /* 0xbfb8aa3b0a0d7820 */ /* 0x000fe20000410000 */
[----:B------:R-:W0:Y:S04]  /*0cd0*/  MUFU.EX2 R9, R9 ;  /* 0x0000000900097308 */ /* 0x000e280000000800 */
[----:B------:R-:W1:Y:S04]  /*0ce0*/  MUFU.EX2 R12, R12 ;  /* 0x0000000c000c7308 */ /* 0x000e680000000800 */
[----:B------:R-:W2:Y:S01]  /*0cf0*/  MUFU.EX2 R13, R13 ;  /* 0x0000000d000d7308 */ /* 0x000ea20000000800 */
[----:B0-----:R-:W-:Y:S01]  /*0d00*/  FADD.FTZ R17, R9, 1 ;  /* 0x3f80000009117421 */ /* 0x001fe20000010000 */
[----:B------:R-:W-:Y:S01]  /*0d10*/  FADD.FTZ R9, R11, -UR32 ;  /* 0x800000200b097e21 */ /* 0x000fe20008010000 */
[----:B-1----:R-:W-:-:S03]  /*0d20*/  FADD.FTZ R18, R12, 1 ;  /* 0x3f8000000c127421 */ /* 0x002fc60000010000 */
[----:B------:R-:W-:Y:S01]  /*0d30*/  FMUL.FTZ R9, R9, UR20 ;  /* 0x0000001409097c20 */ /* 0x000fe20008410000 */
[----:B------:R-:W0:Y:S01]  /*0d40*/  MUFU.RCP R17, R17 ;  /* 0x0000001100117308 */ /* 0x000e220000001000 */
[----:B--2---:R-:W-:Y:S02]  /*0d50*/  FADD.FTZ R33, R13, 1 ;  /* 0x3f8000000d217421 */ /* 0x004fe40000010000 */
[----:B------:R-:W-:-:S04]  /*0d60*/  FFMA.FTZ R11, R4, R9, R23 ;  /* 0x00000009040b7223 */ /* 0x000fc80000010017 */
[----:B------:R-:W-:Y:S01]  /*0d70*/  FMUL.FTZ R19, R11, -1.4426950216293334961 ;  /* 0xbfb8aa3b0b137820 */ /* 0x000fe20000410000 */
[----:B------:R1:W2:Y:S08]  /*0d80*/  MUFU.RCP R12, R18 ;  /* 0x00000012000c7308 */ /* 0x0002b00000001000 */
[----:B------:R0:W3:Y:S01]  /*0d90*/  MUFU.EX2 R16, R19 ;  /* 0x0000001300107308 */ /* 0x0000e20000000800 */
[----:B-1----:R-:W-:-:S03]  /*0da0*/  HADD2.F32 R18, -RZ, R26.H0_H0 ;  /* 0x2000001aff127230 */ /* 0x002fc60000004100 */
[----:B------:R3:W1:Y:S01]  /*0db0*/  MUFU.RCP R13, R33 ;  /* 0x00000021000d7308 */ /* 0x0006620000001000 */
[----:B0-----:R-:W-:Y:S01]  /*0dc0*/  FADD.FTZ R19, -R17, 1 ;  /* 0x3f80000011137421 */ /* 0x001fe20000010100 */
[----:B------:R-:W-:-:S03]  /*0dd0*/  FMUL.FTZ R17, R18, R17 ;  /* 0x0000001112117220 */ /* 0x000fc60000410000 */
[----:B------:R-:W-:Y:S01]  /*0de0*/  FFMA.FTZ R14, R14, R19, 1 ;  /* 0x3f8000000e0e7423 */ /* 0x000fe20000010013 */
[----:B---3--:R-:W-:Y:S01]  /*0df0*/  FADD.FTZ R33, R16, 1 ;  /* 0x3f80000010217421 */ /* 0x008fe20000010000 */
[----:B--2---:R-:W-:Y:S01]  /*0e00*/  FADD.FTZ R16, -R12, 1 ;  /* 0x3f8000000c107421 */ /* 0x004fe20000010100 */
[----:B------:R-:W-:-:S03]  /*0e10*/  HADD2.F32 R19, -RZ, R26.H1_H1 ;  /* 0x3000001aff137230 */ /* 0x000fc60000004100 */
[----:B------:R-:W-:Y:S01]  /*0e20*/  FFMA.FTZ R18, R15, R16, 1 ;  /* 0x3f8000000f127423 */ /* 0x000fe20000010010 */
[----:B------:R-:W-:Y:S01]  /*0e30*/  FMUL.FTZ R15, R17, R14 ;  /* 0x0000000e110f7220 */ /* 0x000fe20000410000 */
[----:B------:R-:W0:Y:S01]  /*0e40*/  MUFU.RCP R16, R33 ;  /* 0x0000002100107308 */ /* 0x000e220000001000 */
[----:B------:R-:W-:Y:S01]  /*0e50*/  FMUL.FTZ R19, R19, R12 ;  /* 0x0000000c13137220 */ /* 0x000fe20000410000 */
[----:B------:R-:W-:Y:S02]  /*0e60*/  HADD2.F32 R12, -RZ, R22.H0_H0 ;  /* 0x20000016ff0c7230 */ /* 0x000fe40000004100 */
[----:B-1----:R-:W-:Y:S01]  /*0e70*/  FADD.FTZ R17, -R13, 1 ;  /* 0x3f8000000d117421 */ /* 0x002fe20000010100 */
[----:B------:R-:W-:-:S03]  /*0e80*/  FMUL.FTZ R14, R19, R18 ;  /* 0x00000012130e7220 */ /* 0x000fc60000410000 */
[----:B------:R-:W-:Y:S01]  /*0e90*/  FFMA.FTZ R17, R10, R17, 1 ;  /* 0x3f8000000a117423 */ /* 0x000fe20000010011 */
[----:B------:R-:W-:Y:S01]  /*0ea0*/  FMUL.FTZ R10, R12, R13 ;  /* 0x0000000d0c0a7220 */ /* 0x000fe20000410000 */
[----:B------:R-:W-:-:S03]  /*0eb0*/  HADD2.F32 R13, -RZ, R22.H1_H1 ;  /* 0x30000016ff0d7230 */ /* 0x000fc60000004100 */
[----:B------:R-:W-:Y:S01]  /*0ec0*/  FMUL.FTZ R17, R10, R17 ;  /* 0x000000110a117220 */ /* 0x000fe20000410000 */
[----:B------:R-:W-:Y:S01]  /*0ed0*/  FMUL.FTZ R10, R4, R14 ;  /* 0x0000000e040a7220 */ /* 0x000fe20000410000 */
[----:B0-----:R-:W-:-:S04]  /*0ee0*/  FADD.FTZ R12, -R16, 1 ;  /* 0x3f800000100c7421 */ /* 0x001fc80000010100 */
[----:B------:R-:W-:Y:S01]  /*0ef0*/  FFMA.FTZ R12, R11, R12, 1 ;  /* 0x3f8000000b0c7423 */ /* 0x000fe2000001000c */
[----:B------:R-:W-:Y:S01]  /*0f00*/  FMUL.FTZ R11, R13, R16 ;  /* 0x000000100d0b7220 */ /* 0x000fe20000410000 */
[----:B------:R-:W-:-:S03]  /*0f10*/  FMUL.FTZ R13, R2, R15 ;  /* 0x0000000f020d7220 */ /* 0x000fc60000410000 */
[----:B------:R-:W-:Y:S01]  /*0f20*/  FMUL.FTZ R11, R11, R12 ;  /* 0x0000000c0b0b7220 */ /* 0x000fe20000410000 */
        /* <DEDUP_REMOVED lines=8> */
[----:B------:R-:W-:Y:S01]  /*0fb0*/  FADD.FTZ R13, R10, R19 ;  /* 0x000000130a0d7221 */ /* 0x000fe20000010000 */
[----:B------:R-:W-:Y:S01]  /*0fc0*/  FFMA.FTZ R19, R6, R15, RZ ;  /* 0x0000000f06137223 */ /* 0x000fe200000100ff */
[----:B------:R-:W-:Y:S01]  /*0fd0*/  FFMA.FTZ R12, R9, R10, R12 ;  /* 0x0000000a090c7223 */ /* 0x000fe2000001000c */
[----:B------:R-:W-:Y:S01]  /*0fe0*/  FFMA.FTZ R6, R7, R14, RZ ;  /* 0x0000000e07067223 */ /* 0x000fe200000100ff */
[----:B------:R-:W-:Y:S01]  /*0ff0*/  FADD.FTZ R10, RZ, R15 ;  /* 0x0000000fff0a7221 */ /* 0x000fe20000010000 */
[----:B------:R-:W-:Y:S01]  /*1000*/  FADD.FTZ R14, RZ, R14 ;  /* 0x0000000eff0e7221 */ /* 0x000fe20000010000 */
[----:B------:R-:W-:Y:S01]  /*1010*/  FFMA.FTZ R8, R8, R17, R19 ;  /* 0x0000001108087223 */ /* 0x000fe20000010013 */
[----:B------:R-:W-:Y:S01]  /*1020*/  FFMA.FTZ R9, R9, R11, R6 ;  /* 0x0000000b09097223 */ /* 0x000fe20000010006 */
[----:B------:R-:W-:Y:S01]  /*1030*/  FADD.FTZ R10, R10, R17 ;  /* 0x000000110a0a7221 */ /* 0x000fe20000010000 */
[----:B------:R-:W-:-:S07]  /*1040*/  FADD.FTZ R11, R14, R11 ;  /* 0x0000000b0e0b7221 */ /* 0x000fce0000010000 */
.L_x_830:
        /* <DEDUP_REMOVED lines=40> */
.L_x_832:
[----:B------:R-:W-:Y:S05]  /*12d0*/  BSYNC.RECONVERGENT B0 ;  /* 0x0000000000007941 */ /* 0x000fea0003800200 */
.L_x_831:
        /* <DEDUP_REMOVED lines=34> */
.L_x_834:
[----:B------:R-:W-:Y:S05]  /*1500*/  BSYNC.RECONVERGENT B0 ;  /* 0x0000000000007941 */ /* 0x000fea0003800200 */
.L_x_833:
        /* <DEDUP_REMOVED lines=157> */
[----:B------:R-:W-:-:S07]  /*1ee0*/  FADD.FTZ R11, R18, R11 ;  /* 0x0000000b120b7221 */ /* 0x000fce0000010000 */
.L_x_836:
[----:B------:R-:W-:Y:S05]  /*1ef0*/  BSYNC.RECONVERGENT B0 ;  /* 0x0000000000007941 */ /* 0x000fea0003800200 */
.L_x_835:
        /* <DEDUP_REMOVED lines=29> */
.L_x_838:
[----:B------:R-:W-:Y:S05]  /*20d0*/  BSYNC.RECONVERGENT B0 ;  /* 0x0000000000007941 */ /* 0x000fea0003800200 */
.L_x_837:
        /* <DEDUP_REMOVED lines=30> */
.L_x_841:
[----:B---3--:R-:W3:Y:S04]  /*22c0*/  LDG.E.STRONG.GPU R8, desc[UR14][R10.64] ;  /* 0x0000000e0a087981 */ /* 0x008ee8000c1ef900 */
[----:B---3--:R-:W-:Y:S01]  /*22d0*/  CCTL.IVALL ;  /* 0x00000000ff00798f */ /* 0x008fe20002000000 */
[----:B------:R-:W-:Y:S05]  /*22e0*/  YIELD ;  /* 0x0000000000007946 */ /* 0x000fea0003800000 */
[----:B------:R-:W-:-:S13]  /*22f0*/  ISETP.NE.AND P1, PT, R8, R15, PT ;  /* 0x0000000f0800720c */ /* 0x000fda0003f25270 */
[----:B------:R-:W-:Y:S05]  /*2300*/  @P1 BRA `(.L_x_841) ;  /* 0xfffffffc00ec1947 */ /* 0x000fea000383ffff */
.L_x_840:
        /* <DEDUP_REMOVED lines=15> */
.L_x_843:
        /* <DEDUP_REMOVED lines=84> */
.L_x_842:
        /* <DEDUP_REMOVED lines=41> */
.L_x_844:
        /* <DEDUP_REMOVED lines=23> */
.L_x_845:
        /* <DEDUP_REMOVED lines=11> */
.L_x_846:
[----:B------:R-:W-:Y:S05]  /*2df0*/  BSYNC.RECONVERGENT B0 ;  /* 0x0000000000007941 */ /* 0x000fea0003800200 */
.L_x_839:
[----:B------:R-:W5:Y:S01]  /*2e00*/  S2UR UR9, SR_CgaCtaId ;  /* 0x00000000000979c3 */ /* 0x000f620000008800 */
[----:B------:R-:W-:Y:S01]  /*2e10*/  UMOV UR8, 0x400 ;  /* 0x0000040000087882 */ /* 0x000fe20000000000 */
[--C-:B---34-:R-:W-:Y:S02]  /*2e20*/  HADD2.F32 R12, -RZ, R27.reuse.H0_H0 ;  /* 0x2000001bff0c7230 */ /* 0x118fe40000004100 */
[----:B------:R-:W-:Y:S02]  /*2e30*/  HADD2.F32 R27, -RZ, R27.H1_H1 ;  /* 0x3000001bff1b7230 */ /* 0x000fe40000004100 */
[--C-:B------:R-:W-:Y:S02]  /*2e40*/  HADD2.F32 R13, -RZ, R24.reuse.H0_H0 ;  /* 0x20000018ff0d7230 */ /* 0x100fe40000004100 */
[----:B------:R-:W-:Y:S02]  /*2e50*/  HADD2.F32 R24, -RZ, R24.H1_H1 ;  /* 0x30000018ff187230 */ /* 0x000fe40000004100 */
[----:B--2---:R-:W-:-:S02]  /*2e60*/  HADD2.F32 R17, -RZ, R26.H0_H0 ;  /* 0x2000001aff117230 */ /* 0x004fc40000004100 */
        /* <DEDUP_REMOVED lines=18> */
[----:B------:R-:W-:-:S05]  /*2f90*/  FMUL.FTZ R18, R8, -1.4426950216293334961 ;  /* 0xbfb8aa3b08127820 */ /* 0x000fca0000410000 */
        /* <DEDUP_REMOVED lines=14> */
.L_x_847:
[----:B------:R-:W-:Y:S04]  /*3080*/  BSSY.RECONVERGENT B0, `(.L_x_848) ;  /* 0x0000014000007945 */ /* 0x000fe80003800200 */
[----:B------:R-:W-:Y:S05]  /*3090*/  @P0 BRA `(.L_x_849) ;  /* 0x0000000000480947 */ /* 0x000fea0003800000 */
[----:B------:R-:W0:Y:S01]  /*30a0*/  LDCU.64 UR10, c[0x0][0x3f8] ;  /* 0x00007f00ff0a77ac */ /* 0x000e220008000a00 */
[C-C-:B------:R-:W-:Y:S01]  /*30b0*/  FFMA.FTZ R7, R10.reuse, R7, R11.reuse ;  /* 0x000000070a077223 */ /* 0x140fe2000001000b */
[----:B------:R-:W-:Y:S01]  /*30c0*/  FFMA.FTZ R9, R10, R6, R11 ;  /* 0x000000060a097223 */ /* 0x000fe2000001000b */
[----:B------:R-:W-:Y:S01]  /*30d0*/  MOV R6, R34 ;  /* 0x0000002200067202 */ /* 0x000fe20000000f00 */
[----:B------:R-:W2:Y:S01]  /*30e0*/  LDCU.64 UR8, c[0x0][0x380] ;  /* 0x00007000ff0877ac */ /* 0x000ea20008000a00 */
[----:B------:R-:W-:Y:S01]  /*30f0*/  FFMA.FTZ R17, R2, R17, -R7 ;  /* 0x0000001102117223 */ /* 0x000fe20000010807 */
[----:B------:R-:W-:Y:S01]  /*3100*/  MOV R7, R37 ;  /* 0x0000002500077202 */ /* 0x000fe20000000f00 */
[----:B------:R-:W-:Y:S02]  /*3110*/  FFMA.FTZ R9, R4, R15, -R9 ;  /* 0x0000000f04097223 */ /* 0x000fe40000010809 */
[----:B------:R-:W-:Y:S02]  /*3120*/  FMUL.FTZ R17, R17, UR20 ;  /* 0x0000001411117c20 */ /* 0x000fe40008410000 */
[----:B------:R-:W-:Y:S01]  /*3130*/  FMUL.FTZ R14, R9, UR20 ;  /* 0x00000014090e7c20 */ /* 0x000fe20008410000 */
[----:B0-----:R-:W-:-:S02]  /*3140*/  IMAD R8, R3, UR10, RZ ;  /* 0x0000000a03087c24 */ /* 0x001fc4000f8e02ff */
[----:B------:R-:W-:-:S04]  /*3150*/  IMAD.WIDE.U32 R6, R31, UR10, R6 ;  /* 0x0000000a1f067c25 */ /* 0x000fc8000f8e0006 */
[----:B------:R-:W-:Y:S01]  /*3160*/  IMAD R15, R31, UR11, R8 ;  /* 0x0000000b1f0f7c24 */ /* 0x000fe2000f8e0208 */
[----:B--2---:R-:W-:-:S04]  /*3170*/  LEA R8, P0, R6, UR8, 0x1 ;  /* 0x0000000806087c11 */ /* 0x004fc8000f8008ff */
[----:B------:R-:W-:Y:S02]  /*3180*/  IADD3 R15, PT, PT, R7, R15, RZ ;  /* 0x0000000f070f7210 */ /* 0x000fe40007ffe0ff */
[----:B------:R-:W-:Y:S02]  /*3190*/  F2FP.F16.F32.PACK_AB R7, R14, R17 ;  /* 0x000000110e07723e */ /* 0x000fe400000000ff */
[----:B------:R-:W-:-:S05]  /*31a0*/  LEA.HI.X R9, R6, UR9, R15, 0x1, P0 ;  /* 0x0000000906097c11 */ /* 0x000fca00080f0c0f */
[----:B------:R0:W-:Y:S02]  /*31b0*/  STG.E desc[UR14][R8.64], R7 ;  /* 0x0000000708007986 */ /* 0x0001e4000c10190e */
.L_x_849:
[----:B------:R-:W-:Y:S05]  /*31c0*/  BSYNC.RECONVERGENT B0 ;  /* 0x0000000000007941 */ /* 0x000fea0003800200 */
.L_x_848:
        /* <DEDUP_REMOVED lines=11> */
[----:B------:R-:W2:Y:S01]  /*3280*/  MUFU.EX2 R14, R14 ;  /* 0x0000000e000e7308 */ /* 0x000ea20000000800 */
[----:B0-----:R-:W-:Y:S01]  /*3290*/  FADD.FTZ R8, R6, 1 ;  /* 0x3f80000006087421 */ /* 0x001fe20000010000 */
[----:B--2---:R-:W-:-:S05]  /*32a0*/  FADD.FTZ R15, R14, 1 ;  /* 0x3f8000000e0f7421 */ /* 0x004fca0000010000 */
[----:B------:R-:W0:Y:S08]  /*32b0*/  MUFU.RCP R8, R8 ;  /* 0x0000000800087308 */ /* 0x000e300000001000 */
[----:B-1----:R-:W1:Y:S01]  /*32c0*/  MUFU.RCP R16, R15 ;  /* 0x0000000f00107308 */ /* 0x002e620000001000 */
        /* <DEDUP_REMOVED lines=8> */
.L_x_850:
        /* <DEDUP_REMOVED lines=14> */
[----:B------:R-:W2:Y:S01]  /*3430*/  LDCU.64 UR10, c[0x0][0x380] ;  /* 0x00007000ff0a77ac */ /* 0x000ea20008000a00 */
[----:B0-----:R-:W-:Y:S02]  /*3440*/  IMAD R4, R5, UR8, RZ ;  /* 0x0000000805047c24 */ /* 0x001fe4000f8e02ff */
[----:B------:R-:W-:-:S04]  /*3450*/  IMAD.WIDE.U32 R34, R29, UR8, R34 ;  /* 0x000000081d227c25 */ /* 0x000fc8000f8e0022 */
[----:B------:R-:W-:Y:S01]  /*3460*/  IMAD R7, R29, UR9, R4 ;  /* 0x000000091d077c24 */ /* 0x000fe2000f8e0204 */
[----:B--2---:R-:W-:-:S04]  /*3470*/  LEA R6, P0, R34, UR10, 0x1 ;  /* 0x0000000a22067c11 */ /* 0x004fc8000f8008ff */
[----:B------:R-:W-:-:S04]  /*3480*/  IADD3 R7, PT, PT, R35, R7, RZ ;  /* 0x0000000723077210 */ /* 0x000fc80007ffe0ff */
[----:B------:R-:W-:-:S05]  /*3490*/  LEA.HI.X R7, R34, UR11, R7, 0x1, P0 ;  /* 0x0000000b22077c11 */ /* 0x000fca00080f0c07 */
[----:B------:R0:W-:Y:S02]  /*34a0*/  STG.E desc[UR14][R6.64], R9 ;  /* 0x0000000906007986 */ /* 0x0001e4000c10190e */
.L_x_852:
[----:B------:R-:W-:Y:S05]  /*34b0*/  BSYNC.RECONVERGENT B0 ;  /* 0x0000000000007941 */ /* 0x000fea0003800200 */
.L_x_851:
[----:B------:R-:W-:Y:S02]  /*34c0*/  UIADD3 UR7, UPT, UPT, UR16, UR7, URZ ;  /* 0x0000000710077290 */ /* 0x000fe4000fffe0ff */
[----:B------:R-:W-:Y:S02]  /*34d0*/  UIADD3 UR4, UPT, UPT, UR4, 0x1, URZ ;  /* 0x0000000104047890 */ /* 0x000fe4000fffe0ff */
[----:B------:R-:W-:-:S09]  /*34e0*/  UISETP.GE.AND UP0, UPT, UR7, UR6, UPT ;  /* 0x000000060700728c */ /* 0x000fd2000bf06270 */
[----:B------:R-:W-:Y:S05]  /*34f0*/  BRA.U !UP0, `(.L_x_853) ;  /* 0xffffffcd08547547 */ /* 0x000fea000b83ffff */
.L_x_828:
[----:B------:R-:W2:Y:S01]  /*3500*/  LDC R4, c[0x0][0x370] ;  /* 0x0000dc00ff047b82 */ /* 0x000ea20000000800 */
[----:B------:R-:W-:Y:S01]  /*3510*/  ISETP.NE.AND P2, PT, R21, RZ, PT ;  /* 0x000000ff1500720c */ /* 0x000fe20003f45270 */
[----:B------:R-:W-:Y:S06]  /*3520*/  BSSY.RECONVERGENT B0, `(.L_x_854) ;  /* 0x0000011000007945 */ /* 0x000fec0003800200 */
[----:B0-----:R-:W0:Y:S08]  /*3530*/  LDC R7, c[0x0][0x374] ;  /* 0x0000dd00ff077b82 */ /* 0x001e300000000800 */
[----:B------:R-:W3:Y:S01]  /*3540*/  LDC.64 R2, c[0x0][0x3c8] ;  /* 0x0000f200ff027b82 */ /* 0x000ee20000000a00 */
[----:B--2---:R-:W-:-:S02]  /*3550*/  IADD3 R5, PT, PT, R4, -0x1, RZ ;  /* 0xffffffff04057810 */ /* 0x004fc40007ffe0ff */
[----:B------:R-:W-:Y:S02]  /*3560*/  ISETP.NE.AND P1, PT, R4, 0x1, PT ;  /* 0x000000010400780c */ /* 0x000fe40003f25270 */
[----:B0-----:R-:W-:-:S04]  /*3570*/  IADD3 R0, PT, PT, R7, -0x1, RZ ;  /* 0xffffffff07007810 */ /* 0x001fc80007ffe0ff */
[----:B------:R-:W-:Y:S02]  /*3580*/  ISETP.NE.AND P0, PT, R0, UR5, PT ;  /* 0x0000000500007c0c */ /* 0x000fe4000bf05270 */
[----:B------:R-:W-:Y:S02]  /*3590*/  SHF.L.U32 R0, R7, 0x1, RZ ;  /* 0x0000000107007819 */ /* 0x000fe400000006ff */
[----:B------:R-:W-:Y:S02]  /*35a0*/  ISETP.NE.OR P0, PT, R5, UR13, P0 ;  /* 0x0000000d05007c0c */ /* 0x000fe40008705670 */
[----:B------:R-:W-:-:S05]  /*35b0*/  SEL R5, R0, RZ, P1 ;  /* 0x000000ff00057207 */ /* 0x000fca0000800000 */
[----:B---3--:R-:W-:Y:S01]  /*35c0*/  IMAD.WIDE.U32 R2, R5, 0x4, R2 ;  /* 0x0000000405027825 */ /* 0x008fe200078e0002 */
[----:B------:R-:W-:Y:S06]  /*35d0*/  @P2 BRA `(.L_x_855) ;  /* 0x0000000000142947 */ /* 0x000fec0003800000 */
[----:B------:R-:W-:Y:S01]  /*35e0*/  HFMA2 R5, -RZ, RZ, 0, 5.9604644775390625e-08 ;  /* 0x00000001ff057431 */ /* 0x000fe200000001ff */
[----:B------:R-:W-:Y:S06]  /*35f0*/  MEMBAR.ALL.GPU ;  /* 0x0000000000007992 */ /* 0x000fec000000a000 */
[----:B------:R-:W-:-:S00]  /*3600*/  ERRBAR ;  /* 0x00000000000079ab */ /* 0x000fc00000000000 */
[----:B------:R-:W-:Y:S06]  /*3610*/  CGAERRBAR ;  /* 0x00000000000075ab */ /* 0x000fec0000000000 */
[----:B------:R0:W-:Y:S02]  /*3620*/  REDG.E.ADD.S32.STRONG.GPU desc[UR14][R2.64], R5 ;  /* 0x000000050200798e */ /* 0x0001e4000c12e30e */
.L_x_855:
[----:B------:R-:W-:Y:S05]  /*3630*/  BSYNC.RECONVERGENT B0 ;  /* 0x0000000000007941 */ /* 0x000fea0003800200 */
.L_x_854:
[----:B------:R-:W-:Y:S05]  /*3640*/  @P0 EXIT ;  /* 0x000000000000094d */ /* 0x000fea0003800000 */
[----:B------:R-:W-:Y:S05]  /*3650*/  @P2 BRA `(.L_x_856) ;  /* 0x0000000000202947 */ /* 0x000fea0003800000 */
[----:B------:R-:W-:-:S05]  /*3660*/  IMAD R0, R4, R7, RZ ;  /* 0x0000000704007224 */ /* 0x000fca00078e02ff */
[----:B------:R-:W-:-:S13]  /*3670*/  ISETP.NE.AND P0, PT, R0, -0x1, PT ;  /* 0xffffffff0000780c */ /* 0x000fda0003f05270 */
[----:B------:R-:W-:Y:S05]  /*3680*/  @!P0 BRA `(.L_x_856) ;  /* 0x0000000000148947 */ /* 0x000fea0003800000 */
.L_x_857:
[----:B0-----:R-:W2:Y:S04]  /*3690*/  LDG.E.STRONG.GPU R5, desc[UR14][R2.64] ;  /* 0x0000000e02057981 */ /* 0x001ea8000c1ef900 */
[----:B--2---:R-:W-:Y:S01]  /*36a0*/  CCTL.IVALL ;  /* 0x00000000ff00798f */ /* 0x004fe20002000000 */
[----:B------:R-:W-:Y:S05]  /*36b0*/  YIELD ;  /* 0x0000000000007946 */ /* 0x000fea0003800000 */
[----:B------:R-:W-:-:S13]  /*36c0*/  ISETP.NE.AND P0, PT, R5, R0, PT ;  /* 0x000000000500720c */ /* 0x000fda0003f05270 */
[----:B------:R-:W-:Y:S05]  /*36d0*/  @P0 BRA `(.L_x_857) ;  /* 0xfffffffc00ec0947 */ /* 0x000fea000383ffff */
.L_x_856:
        /* <DEDUP_REMOVED lines=37> */
[----:B-1----:R-:W-:Y:S02]  /*3930*/  LEA.HI R16, P2, R11, R8, RZ, 0x1 ;  /* 0x000000080b107211 */ /* 0x002fe400078508ff */
        /* <DEDUP_REMOVED lines=17> */
[C---:B------:R-:W-:Y:S02]  /*3a50*/  SHF.L.U32 R19, R21.reuse, 0x2, RZ ;  /* 0x0000000215137819 */ /* 0x040fe400000006ff */
[----:B------:R-:W-:Y:S01]  /*3a60*/  SHF.L.U64.HI R20, R21, 0x2, R2 ;  /* 0x0000000215147819 */ /* 0x000fe20000010202 */
[----:B------:R-:W-:Y:S01]  /*3a70*/  IMAD.WIDE.U32 R6, R25, 0x180, R6 ;  /* 0x0000018019067825 */ /* 0x000fe200078e0006 */
[----:B------:R-:W-:Y:S01]  /*3a80*/  UMOV UR4, URZ ;  /* 0x000000ff00047c82 */ /* 0x000fe20008000000 */
[----:B------:R-:W-:-:S02]  /*3a90*/  SHF.L.U32 R9, R5, 0x2, RZ ;  /* 0x0000000205097819 */ /* 0x000fc400000006ff */
[----:B------:R-:W-:Y:S02]  /*3aa0*/  SHF.L.U64.HI R24, R0, 0x2, R3 ;  /* 0x0000000200187819 */ /* 0x000fe40000010203 */
[----:B0-----:R-:W-:Y:S02]  /*3ab0*/  IADD3 R14, P1, PT, R19, UR6, RZ ;  /* 0x00000006130e7c10 */ /* 0x001fe4000ff3e0ff */
[----:B------:R-:W-:Y:S02]  /*3ac0*/  IADD3 R2, PT, PT, R7, UR4, RZ ;  /* 0x0000000407027c10 */ /* 0x000fe4000fffe0ff */
[----:B-1----:R-:W-:Y:S02]  /*3ad0*/  IADD3 R18, P2, PT, R19, UR8, RZ ;  /* 0x0000000813127c10 */ /* 0x002fe4000ff5e0ff */
[----:B------:R-:W-:Y:S01]  /*3ae0*/  MOV R21, R6 ;  /* 0x0000000600157202 */ /* 0x000fe20000000f00 */
[----:B------:R-:W-:Y:S01]  /*3af0*/  IMAD.WIDE.U32 R6, R4, 0x4, RZ ;  /* 0x0000000404067825 */ /* 0x000fe200078e00ff */
[----:B------:R-:W-:-:S02]  /*3b00*/  IADD3.X R15, PT, PT, R20, UR7, RZ, P1, !PT ;  /* 0x00000007140f7c10 */ /* 0x000fc40008ffe4ff */
[C---:B------:R-:W-:Y:S02]  /*3b10*/  IADD3.X R23, PT, PT, R20.reuse, UR9, RZ, P2, !PT ;  /* 0x0000000914177c10 */ /* 0x040fe400097fe4ff */
[----:B--2---:R-:W-:Y:S02]  /*3b20*/  IADD3 R19, P1, PT, R19, UR10, RZ ;  /* 0x0000000a13137c10 */ /* 0x004fe4000ff3e0ff */
[----:B------:R-:W-:Y:S02]  /*3b30*/  IADD3 R25, P2, PT, RZ, -R25, RZ ;  /* 0x80000019ff197210 */ /* 0x000fe40007f5e0ff */
[----:B------:R-:W-:Y:S02]  /*3b40*/  IADD3.X R20, PT, PT, R20, UR11, RZ, P1, !PT ;  /* 0x0000000b14147c10 */ /* 0x000fe40008ffe4ff */
[----:B------:R-:W-:Y:S02]  /*3b50*/  SHF.L.U64.HI R26, R16, 0x2, R17 ;  /* 0x00000002101a7819 */ /* 0x000fe40000010211 */
[----:B------:R-:W-:-:S02]  /*3b60*/  IADD3 R28, PT, PT, R7, R9, RZ ;  /* 0x00000009071c7210 */ /* 0x000fc40007ffe0ff */
[----:B------:R-:W-:-:S07]  /*3b70*/  IADD3.X R22, PT, PT, RZ, -0x1, RZ, P2, !PT ;  /* 0xffffffffff167810 */ /* 0x000fce00017fe4ff */
.L_x_860:
[-C--:B0-----:R-:W-:Y:S01]  /*3b80*/  LEA R8, P1, R0, R14.reuse, 0x2 ;  /* 0x0000000e00087211 */ /* 0x081fe200078210ff */
[----:B------:R-:W2:Y:S01]  /*3b90*/  LDG.E R27, desc[UR14][R14.64] ;  /* 0x0000000e0e1b7981 */ /* 0x000ea2000c1e1900 */
[----:B------:R-:W-:Y:S02]  /*3ba0*/  LEA R12, P3, R16, R14, 0x2 ;  /* 0x0000000e100c7211 */ /* 0x000fe400078610ff */
[----:B------:R-:W-:Y:S02]  /*3bb0*/  IADD3 R10, P2, PT, R14, R6, RZ ;  /* 0x000000060e0a7210 */ /* 0x000fe40007f5e0ff */
[C---:B------:R-:W-:Y:S02]  /*3bc0*/  IADD3.X R9, PT, PT, R15.reuse, R24, RZ, P1, !PT ;  /* 0x000000180f097210 */ /* 0x040fe40000ffe4ff */
[C---:B------:R-:W-:Y:S02]  /*3bd0*/  IADD3.X R13, PT, PT, R15.reuse, R26, RZ, P3, !PT ;  /* 0x0000001a0f0d7210 */ /* 0x040fe40001ffe4ff */
[----:B------:R-:W-:Y:S01]  /*3be0*/  IADD3.X R11, PT, PT, R15, R28, RZ, P2, !PT ;  /* 0x0000001c0f0b7210 */ /* 0x000fe200017fe4ff */
[----:B------:R0:W2:Y:S04]  /*3bf0*/  LDG.E R8, desc[UR14][R8.64] ;  /* 0x0000000e08087981 */ /* 0x0000a8000c1e1900 */
[----:B------:R1:W3:Y:S04]  /*3c00*/  LDG.E R10, desc[UR14][R10.64] ;  /* 0x0000000e0a0a7981 */ /* 0x0002e8000c1e1900 */
[----:B------:R-:W3:Y:S01]  /*3c10*/  LDG.E R13, desc[UR14][R12.64] ;  /* 0x0000000e0c0d7981 */ /* 0x000ee2000c1e1900 */
[----:B0-----:R-:W-:-:S02]  /*3c20*/  MOV R9, R20 ;  /* 0x0000001400097202 */ /* 0x001fc40000000f00 */
[----:B------:R-:W-:Y:S02]  /*3c30*/  IADD3 R25, P1, PT, R25, 0x1, RZ ;  /* 0x0000000119197810 */ /* 0x000fe40007f3e0ff */
[----:B-1----:R-:W-:Y:S02]  /*3c40*/  MOV R11, R23 ;  /* 0x00000017000b7202 */ /* 0x002fe40000000f00 */
[----:B------:R-:W-:Y:S02]  /*3c50*/  IADD3.X R22, PT, PT, RZ, R22, RZ, P1, !PT ;  /* 0x00000016ff167210 */ /* 0x000fe40000ffe4ff */
[----:B------:R-:W-:-:S04]  /*3c60*/  ISETP.NE.U32.AND P1, PT, R25, RZ, PT ;  /* 0x000000ff1900720c */ /* 0x000fc80003f25070 */
[----:B------:R-:W-:Y:S02]  /*3c70*/  ISETP.NE.AND.EX P1, PT, R22, RZ, PT, P1 ;  /* 0x000000ff1600720c */ /* 0x000fe40003f25310 */
[----:B------:R-:W-:-:S04]  /*3c80*/  IADD3 R14, P2, PT, R14, 0x600, RZ ;  /* 0x000006000e0e7810 */ /* 0x000fc80007f5e0ff */
[----:B------:R-:W-:Y:S02]  /*3c90*/  IADD3.X R15, PT, PT, RZ, R15, RZ, P2, !PT ;  /* 0x0000000fff0f7210 */ /* 0x000fe400017fe4ff */
[----:B--2---:R-:W-:Y:S02]  /*3ca0*/  F2FP.BF16.F32.PACK_AB R27, R8, R27 ;  /* 0x0000001b081b723e */ /* 0x004fe400000010ff */
[----:B------:R-:W-:Y:S02]  /*3cb0*/  MOV R8, R19 ;  /* 0x0000001300087202 */ /* 0x000fe40000000f00 */
[----:B---3--:R-:W-:Y:S02]  /*3cc0*/  F2FP.BF16.F32.PACK_AB R29, R13, R10 ;  /* 0x0000000a0d1d723e */ /* 0x008fe400000010ff */
[----:B------:R-:W-:Y:S01]  /*3cd0*/  MOV R10, R18 ;  /* 0x00000012000a7202 */ /* 0x000fe20000000f00 */
[----:B------:R0:W-:Y:S04]  /*3ce0*/  STG.E desc[UR14][R8.64], R27 ;  /* 0x0000001b08007986 */ /* 0x0001e8000c10190e */
[----:B------:R0:W-:Y:S01]  /*3cf0*/  STG.E desc[UR14][R10.64], R29 ;  /* 0x0000001d0a007986 */ /* 0x0001e2000c10190e */
[----:B------:R-:W-:-:S02]  /*3d00*/  IADD3 R18, P3, PT, R18, 0x600, RZ ;  /* 0x0000060012127810 */ /* 0x000fc40007f7e0ff */
[----:B------:R-:W-:Y:S02]  /*3d10*/  IADD3 R19, P4, PT, R19, 0x600, RZ ;  /* 0x0000060013137810 */ /* 0x000fe40007f9e0ff */
[----:B------:R-:W-:Y:S02]  /*3d20*/  IADD3.X R23, PT, PT, RZ, R23, RZ, P3, !PT ;  /* 0x00000017ff177210 */ /* 0x000fe40001ffe4ff */
[----:B------:R-:W-:Y:S01]  /*3d30*/  IADD3.X R20, PT, PT, RZ, R20, RZ, P4, !PT ;  /* 0x00000014ff147210 */ /* 0x000fe200027fe4ff */
[----:B------:R-:W-:Y:S08]  /*3d40*/  @P1 BRA `(.L_x_860) ;  /* 0xfffffffc008c1947 */ /* 0x000ff0000383ffff */
.L_x_859:
[----:B------:R-:W-:Y:S05]  /*3d50*/  BSYNC.RECONVERGENT B0 ;  /* 0x0000000000007941 */ /* 0x000fea0003800200 */
.L_x_858:
[----:B------:R-:W-:Y:S05]  /*3d60*/  @!P0 EXIT ;  /* 0x000000000000894d */ /* 0x000fea0003800000 */
[----:B------:R-:W-:Y:S01]  /*3d70*/  SHF.L.U64.HI R23, R16, 0x2, R17 ;  /* 0x0000000210177819 */ /* 0x000fe20000010211 */
[----:B------:R-:W1:Y:S01]  /*3d80*/  LDCU.64 UR4, c[0x0][0x3d8] ;  /* 0x00007b00ff0477ac */ /* 0x000e620008000a00 */
[C---:B------:R-:W-:Y:S02]  /*3d90*/  SHF.L.U64.HI R13, R4.reuse, 0x2, R5 ;  /* 0x00000002040d7819 */ /* 0x040fe40000010205 */
[----:B------:R-:W-:Y:S01]  /*3da0*/  SHF.L.U32 R15, R4, 0x2, RZ ;  /* 0x00000002040f7819 */ /* 0x000fe200000006ff */
[----:B------:R-:W2:Y:S01]  /*3db0*/  LDCU.64 UR6, c[0x0][0x388] ;  /* 0x00007100ff0677ac */ /* 0x000ea20008000a00 */
[----:B------:R-:W-:Y:S02]  /*3dc0*/  SHF.L.U32 R25, R16, 0x2, RZ ;  /* 0x0000000210197819 */ /* 0x000fe400000006ff */
[C---:B------:R-:W-:Y:S01]  /*3dd0*/  SHF.L.U64.HI R17, R0.reuse, 0x2, R3 ;  /* 0x0000000200117819 */ /* 0x040fe20000010203 */
[----:B------:R-:W3:Y:S01]  /*3de0*/  LDCU.64 UR8, c[0x0][0x390] ;  /* 0x00007200ff0877ac */ /* 0x000ee20008000a00 */
[----:B------:R-:W-:-:S07]  /*3df0*/  SHF.L.U32 R19, R0, 0x2, RZ ;  /* 0x0000000200137819 */ /* 0x000fce00000006ff */
.L_x_861:
[C---:B------:R-:W-:Y:S02]  /*3e00*/  SHF.L.U32 R12, R21.reuse, 0x2, RZ ;  /* 0x00000002150c7819 */ /* 0x040fe400000006ff */
[----:B------:R-:W-:Y:S02]  /*3e10*/  SHF.L.U64.HI R2, R21, 0x2, R2 ;  /* 0x0000000215027819 */ /* 0x000fe40000010202 */
[----:B-1----:R-:W-:-:S04]  /*3e20*/  IADD3 R4, P0, PT, R12, UR4, RZ ;  /* 0x000000040c047c10 */ /* 0x002fc8000ff1e0ff */
[----:B----4-:R-:W-:Y:S02]  /*3e30*/  IADD3.X R5, PT, PT, R2, UR5, RZ, P0, !PT ;  /* 0x0000000502057c10 */ /* 0x010fe400087fe4ff */
[C---:B------:R-:W-:Y:S02]  /*3e40*/  IADD3 R6, P0, PT, R4.reuse, R19, RZ ;  /* 0x0000001304067210 */ /* 0x040fe40007f1e0ff */
[C---:B0-----:R-:W-:Y:S02]  /*3e50*/  IADD3 R10, P2, PT, R4.reuse, R25, RZ ;  /* 0x00000019040a7210 */ /* 0x041fe40007f5e0ff */
[C---:B------:R-:W-:Y:S02]  /*3e60*/  IADD3.X R7, PT, PT, R5.reuse, R17, RZ, P0, !PT ;  /* 0x0000001105077210 */ /* 0x040fe400007fe4ff */
[----:B------:R-:W-:Y:S02]  /*3e70*/  IADD3 R8, P1, PT, R4, R15, RZ ;  /* 0x0000000f04087210 */ /* 0x000fe40007f3e0ff */
[C---:B------:R-:W-:Y:S01]  /*3e80*/  IADD3.X R11, PT, PT, R5.reuse, R23, RZ, P2, !PT ;  /* 0x00000017050b7210 */ /* 0x040fe200017fe4ff */
[----:B------:R0:W4:Y:S01]  /*3e90*/  LDG.E R4, desc[UR14][R4.64] ;  /* 0x0000000e04047981 */ /* 0x000122000c1e1900 */
[----:B------:R-:W-:-:S03]  /*3ea0*/  IADD3.X R9, PT, PT, R5, R13, RZ, P1, !PT ;  /* 0x0000000d05097210 */ /* 0x000fc60000ffe4ff */
[----:B------:R-:W4:Y:S04]  /*3eb0*/  LDG.E R7, desc[UR14][R6.64] ;  /* 0x0000000e06077981 */ /* 0x000f28000c1e1900 */
[----:B------:R-:W5:Y:S04]  /*3ec0*/  LDG.E R8, desc[UR14][R8.64] ;  /* 0x0000000e08087981 */ /* 0x000f68000c1e1900 */
[----:B------:R-:W5:Y:S01]  /*3ed0*/  LDG.E R11, desc[UR14][R10.64] ;  /* 0x0000000e0a0b7981 */ /* 0x000f62000c1e1900 */
[----:B------:R-:W-:Y:S02]  /*3ee0*/  LOP3.LUT R14, R12, 0xfffffffc, RZ, 0xc0, !PT ;  /* 0xfffffffc0c0e7812 */ /* 0x000fe400078ec0ff */
[----:B------:R-:W-:-:S02]  /*3ef0*/  LOP3.LUT R16, R2, 0x1, RZ, 0xc0, !PT ;  /* 0x0000000102107812 */ /* 0x000fc400078ec0ff */
[----:B--2---:R-:W-:Y:S02]  /*3f00*/  IADD3 R26, P0, PT, R14, UR6, RZ ;  /* 0x000000060e1a7c10 */ /* 0x004fe4000ff1e0ff */
[----:B0-----:R-:W-:Y:S02]  /*3f10*/  LOP3.LUT R5, R2, 0x3, RZ, 0xc0, !PT ;  /* 0x0000000302057812 */ /* 0x001fe400078ec0ff */
[----:B------:R-:W-:Y:S02]  /*3f20*/  IADD3.X R27, PT, PT, R16, UR7, RZ, P0, !PT ;  /* 0x00000007101b7c10 */ /* 0x000fe400087fe4ff */
[----:B---3--:R-:W-:-:S04]  /*3f30*/  IADD3 R28, P0, PT, R14, UR8, RZ ;  /* 0x000000080e1c7c10 */ /* 0x008fc8000ff1e0ff */
[----:B------:R-:W-:Y:S02]  /*3f40*/  IADD3.X R29, PT, PT, R16, UR9, RZ, P0, !PT ;  /* 0x00000009101d7c10 */ /* 0x000fe400087fe4ff */
[----:B----4-:R-:W-:Y:S02]  /*3f50*/  F2FP.BF16.F32.PACK_AB R31, R7, R4 ;  /* 0x00000004071f723e */ /* 0x010fe400000010ff */
[----:B------:R-:W-:-:S04]  /*3f60*/  IADD3 R4, P1, PT, R14, UR4, RZ ;  /* 0x000000040e047c10 */ /* 0x000fc8000ff3e0ff */
[----:B------:R-:W-:Y:S02]  /*3f70*/  IADD3.X R5, PT, PT, R5, UR5, RZ, P1, !PT ;  /* 0x0000000505057c10 */ /* 0x000fe40008ffe4ff */
[----:B-----5:R-:W-:Y:S02]  /*3f80*/  F2FP.BF16.F32.PACK_AB R33, R11, R8 ;  /* 0x000000080b21723e */ /* 0x020fe400000010ff */
[C---:B------:R-:W-:Y:S02]  /*3f90*/  IADD3 R10, P0, PT, R4.reuse, R19, RZ ;  /* 0x00000013040a7210 */ /* 0x040fe40007f1e0ff */
[C---:B------:R-:W-:Y:S02]  /*3fa0*/  IADD3 R6, P1, PT, R4.reuse, R15, RZ ;  /* 0x0000000f04067210 */ /* 0x040fe40007f3e0ff */
[----:B------:R-:W-:Y:S02]  /*3fb0*/  IADD3 R8, P2, PT, R4, R25, RZ ;  /* 0x0000001904087210 */ /* 0x000fe40007f5e0ff */
[----:B------:R-:W-:-:S02]  /*3fc0*/  IADD3.X R11, PT, PT, R5, R17, RZ, P0, !PT ;  /* 0x00000011050b7210 */ /* 0x000fc400007fe4ff */
        /* <DEDUP_REMOVED lines=12> */
[C---:B0-----:R-:W-:Y:S02]  /*4090*/  IADD3 R26, P0, PT, R30.reuse, UR6, RZ ;  /* 0x000000061e1a7c10 */ /* 0x041fe4000ff1e0ff */
        /* <DEDUP_REMOVED lines=40> */
[----:B-----5:R-:W-:-:S03]  /*4320*/  F2FP.BF16.F32.PACK_AB R5, R9, R6 ;  /* 0x000000060905723e */ /* 0x020fc600000010ff */
[----:B------:R4:W-:Y:S04]  /*4330*/  STG.E desc[UR14][R30.64], R11 ;  /* 0x0000000b1e007986 */ /* 0x0009e8000c10190e */
[----:B------:R4:W-:Y:S02]  /*4340*/  STG.E desc[UR14][R28.64], R5 ;  /* 0x000000051c007986 */ /* 0x0009e4000c10190e */
[----:B------:R-:W-:Y:S05]  /*4350*/  @P0 BRA `(.L_x_861) ;  /* 0xfffffff800a80947 */ /* 0x000fea000383ffff */
[----:B------:R-:W-:Y:S05]  /*4360*/  EXIT ;  /* 0x000000000000794d */ /* 0x000fea0003800000 */
.L_x_862:
        /* <DEDUP_REMOVED lines=9> */
.L_x_3423:


//--------------------- .text._Z35group_norm_nhwc_bwd_one_pass_kernelI11Fp16IOBf16WLi128ELi24ELi384EEv26Group_norm_nhwc_bwd_params --------------------------
	.section	.text._Z35group_norm_nhwc_bwd_one_pass_kernelI11Fp16IOBf16WLi128ELi24ELi384EEv26Group_norm_nhwc_bwd_params,"ax",@progbits
	.align	128
        .global         _Z35group_norm_nhwc_bwd_one_pass_kernelI11Fp16IOBf16WLi128ELi24ELi384EEv26Group_norm_nhwc_bwd_params
        .type           _Z35group_norm_nhwc_bwd_one_pass_kernelI11Fp16IOBf16WLi128ELi24ELi384EEv26Group_norm_nhwc_bwd_params,@function
        .size           _Z35group_norm_nhwc_bwd_one_pass_kernelI11Fp16IOBf16WLi128ELi24ELi384EEv26Group_norm_nhwc_bwd_params,(.L_x_3424 - _Z35group_norm_nhwc_bwd_one_pass_kernelI11Fp16IOBf16WLi128ELi24ELi384EEv26Group_norm_nhwc_bwd_params)
        .other          _Z35group_norm_nhwc_bwd_one_pass_kernelI11Fp16IOBf16WLi128ELi24ELi384EEv26Group_norm_nhwc_bwd_params,@"STO_CUDA_ENTRY STV_DEFAULT"
_Z35group_norm_nhwc_bwd_one_pass_kernelI11Fp16IOBf16WLi128ELi24ELi384EEv26Group_norm_nhwc_bwd_params:
.text._Z35group_norm_nhwc_bwd_one_pass_kernelI11Fp16IOBf16WLi128ELi24ELi384EEv26Group_norm_nhwc_bwd_params:
        /* <DEDUP_REMOVED lines=32> */
.L_x_894:
        /* <DEDUP_REMOVED lines=43> */
[----:B------:R-:W-:Y:S01]  /*04b0*/  SHF.R.S32.HI R21, RZ, 0x1f, R19 ;  /* 0x0000001fff157819 */ /* 0x000fe20000011413 */
[----:B------:R-:W2:Y:S01]  /*04c0*/  @!P1 LDC.64 R12, c[0x0][0x398] ;  /* 0x0000e600ff0c9b82 */ /* 0x000ea20000000a00 */
[C---:B------:R-:W-:Y:S02]  /*04d0*/  IADD3 R50, P0, PT, R8.reuse, R7, RZ ;  /* 0x0000000708327210 */ /* 0x040fe40007f1e0ff */
        /* <DEDUP_REMOVED lines=21> */
[----:B------:R-:W-:Y:S02]  /*0630*/  @!P2 MOV R16, R50 ;  /* 0x000000320010a202 */ /* 0x000fe40000000f00 */
[----:B------:R-:W-:Y:S01]  /*0640*/  @!P2 MOV R17, R53 ;  /* 0x000000350011a202 */ /* 0x000fe20000000f00 */
[----:B0-----:R-:W-:Y:S01]  /*0650*/  @!P2 IMAD R20, R21, R14, RZ ;  /* 0x0000000e1514a224 */ /* 0x001fe200078e02ff */
[----:B------:R-:W0:Y:S01]  /*0660*/  @!P0 LDC.64 R26, c[0x0][0x3f8] ;  /* 0x0000fe00ff1a8b82 */ /* 0x000e220000000a00 */
[----:B-1----:R-:W-:-:S02]  /*0670*/  @!P1 IADD3 R22, P4, PT, R7, R22, RZ ;  /* 0x0000001607169210 */ /* 0x002fc40007f9e0ff */
[C---:B------:R-:W-:Y:S02]  /*0680*/  @!P2 IMAD R25, R19.reuse, R15, R20 ;  /* 0x0000000f1319a224 */ /* 0x040fe400078e0214 */
[----:B------:R-:W-:Y:S01]  /*0690*/  @!P2 IMAD.WIDE.U32 R14, R19, R14, R16 ;  /* 0x0000000e130ea225 */ /* 0x000fe200078e0010 */
[----:B------:R-:W-:-:S03]  /*06a0*/  @!P1 IADD3.X R23, PT, PT, R18, R23, RZ, P4, !PT ;  /* 0x0000001712179210 */ /* 0x000fc600027fe4ff */
[----:B---3--:R-:W-:Y:S01]  /*06b0*/  IMAD.WIDE R8, R37, 0x8, R8 ;  /* 0x0000000825087825 */ /* 0x008fe200078e0208 */
[----:B--2---:R-:W-:Y:S01]  /*06c0*/  @!P1 IADD3 R12, P4, PT, R7, R12, RZ ;  /* 0x0000000c070c9210 */ /* 0x004fe20007f9e0ff */
[----:B------:R-:W1:Y:S01]  /*06d0*/  @!P2 LDC.64 R20, c[0x0][0x398] ;  /* 0x0000e600ff14ab82 */ /* 0x000e620000000a00 */
[----:B------:R-:W-:Y:S02]  /*06e0*/  @!P2 IADD3 R7, PT, PT, R15, R25, RZ ;  /* 0x000000190f07a210 */ /* 0x000fe40007ffe0ff */
[----:B------:R-:W-:Y:S01]  /*06f0*/  CS2R R34, SRZ ;  /* 0x0000000000227805 */ /* 0x000fe2000001ff00 */
[----:B------:R-:W5:Y:S01]  /*0700*/  @!P1 LDG.E R36, desc[UR8][R22.64] ;  /* 0x0000000816249981 */ /* 0x000f62000c1e1900 */
[----:B------:R-:W-:-:S03]  /*0710*/  @!P2 SHF.L.U32 R15, R14, 0x1, RZ ;  /* 0x000000010e0fa819 */ /* 0x000fc600000006ff */
[----:B------:R-:W2:Y:S01]  /*0720*/  LDG.E.64 R8, desc[UR8][R8.64] ;  /* 0x0000000808087981 */ /* 0x000ea2000c1e1b00 */
[----:B------:R-:W-:Y:S01]  /*0730*/  @!P2 SHF.L.U64.HI R7, R14, 0x1, R7 ;  /* 0x000000010e07a819 */ /* 0x000fe20000010207 */
[----:B------:R-:W3:Y:S01]  /*0740*/  @!P3 LDC.64 R16, c[0x0][0x3f8] ;  /* 0x0000fe00ff10bb82 */ /* 0x000ee20000000a00 */
[----:B----4-:R-:W-:Y:S02]  /*0750*/  @!P2 IADD3 R10, P5, PT, R15, R10, RZ ;  /* 0x0000000a0f0aa210 */ /* 0x010fe40007fbe0ff */
[----:B------:R-:W-:Y:S02]  /*0760*/  @!P1 IADD3.X R13, PT, PT, R18, R13, RZ, P4, !PT ;  /* 0x0000000d120d9210 */ /* 0x000fe400027fe4ff */
[----:B------:R-:W-:Y:S02]  /*0770*/  @!P2 IADD3.X R11, PT, PT, R7, R11, RZ, P5, !PT ;  /* 0x0000000b070ba210 */ /* 0x000fe40002ffe4ff */
[----:B------:R-:W-:Y:S01]  /*0780*/  ISETP.NE.AND P4, PT, RZ, UR11, PT ;  /* 0x0000000bff007c0c */ /* 0x000fe2000bf85270 */
[----:B0-----:R-:W-:Y:S01]  /*0790*/  @!P0 IMAD R14, R5, R26, RZ ;  /* 0x0000001a050e8224 */ /* 0x001fe200078e02ff */
[----:B------:R-:W0:Y:S01]  /*07a0*/  @!P0 LDC.64 R18, c[0x0][0x3a0] ;  /* 0x0000e800ff128b82 */ /* 0x000e220000000a00 */
[----:B------:R4:W5:Y:S02]  /*07b0*/  @!P2 LDG.E R34, desc[UR8][R10.64] ;  /* 0x000000080a22a981 */ /* 0x000964000c1e1900 */
[----:B------:R-:W-:-:S02]  /*07c0*/  @!P0 IMAD R29, R41, R27, R14 ;  /* 0x0000001b291d8224 */ /* 0x000fc400078e020e */
[----:B------:R3:W5:Y:S03]  /*07d0*/  @!P1 LDG.E R35, desc[UR8][R12.64] ;  /* 0x000000080c239981 */ /* 0x000766000c1e1900 */
[----:B------:R-:W0:Y:S01]  /*07e0*/  LDC.64 R24, c[0x0][0x3a8] ;  /* 0x0000ea00ff187b82 */ /* 0x000e220000000a00 */
[----:B----4-:R-:W-:Y:S02]  /*07f0*/  @!P0 MOV R10, R50 ;  /* 0x00000032000a8202 */ /* 0x010fe40000000f00 */
[----:B------:R-:W-:-:S05]  /*0800*/  @!P0 MOV R11, R53 ;  /* 0x00000035000b8202 */ /* 0x000fca0000000f00 */
[----:B------:R-:W4:Y:S01]  /*0810*/  @P4 LDC.64 R22, c[0x0][0x3b0] ;  /* 0x0000ec00ff164b82 */ /* 0x000f220000000a00 */
[----:B------:R-:W-:Y:S01]  /*0820*/  @!P0 IMAD.WIDE.U32 R26, R41, R26, R10 ;  /* 0x0000001a291a8225 */ /* 0x000fe200078e000a */
[----:B-1----:R-:W-:-:S06]  /*0830*/  @!P2 IADD3 R20, P1, PT, R15, R20, RZ ;  /* 0x000000140f14a210 */ /* 0x002fcc0007f3e0ff */
[----:B------:R-:W1:Y:S01]  /*0840*/  @!P0 LDC.64 R10, c[0x0][0x398] ;  /* 0x0000e600ff0a8b82 */ /* 0x000e620000000a00 */
[----:B------:R-:W-:Y:S01]  /*0850*/  @!P0 IADD3 R29, PT, PT, R27, R29, RZ ;  /* 0x0000001d1b1d8210 */ /* 0x000fe20007ffe0ff */
[----:B---3--:R-:W-:-:S06]  /*0860*/  @!P3 IMAD R30, R6, R16, RZ ;  /* 0x00000010061eb224 */ /* 0x008fcc00078e02ff */
[----:B------:R-:W3:Y:S01]  /*0870*/  @!P3 LDC.64 R12, c[0x0][0x3a0] ;  /* 0x0000e800ff0cbb82 */ /* 0x000ee20000000a00 */
[----:B------:R-:W-:-:S07]  /*0880*/  @!P0 SHF.L.U32 R27, R26, 0x1, RZ ;  /* 0x000000011a1b8819 */ /* 0x000fce00000006ff */
[----:B------:R-:W3:Y:S01]  /*0890*/  @!P3 LDC.64 R14, c[0x0][0x398] ;  /* 0x0000e600ff0ebb82 */ /* 0x000ee20000000a00 */
[----:B------:R-:W-:Y:S01]  /*08a0*/  @!P0 SHF.L.U64.HI R26, R26, 0x1, R29 ;  /* 0x000000011a1a8819 */ /* 0x000fe2000001021d */
[C---:B------:R-:W-:Y:S01]  /*08b0*/  @!P3 IMAD R29, R40.reuse, R17, R30 ;  /* 0x00000011281db224 */ /* 0x040fe200078e021e */
[----:B------:R-:W-:Y:S02]  /*08c0*/  @!P3 MOV R30, R50 ;  /* 0x00000032001eb202 */ /* 0x000fe40000000f00 */
[----:B------:R-:W-:Y:S02]  /*08d0*/  @!P3 MOV R31, R53 ;  /* 0x00000035001fb202 */ /* 0x000fe40000000f00 */
[----:B------:R-:W-:Y:S02]  /*08e0*/  @!P2 IADD3.X R21, PT, PT, R7, R21, RZ, P1, !PT ;  /* 0x000000150715a210 */ /* 0x000fe40000ffe4ff */
[----:B0-----:R-:W-:Y:S01]  /*08f0*/  @!P0 IADD3 R18, P1, PT, R27, R18, RZ ;  /* 0x000000121b128210 */ /* 0x001fe20007f3e0ff */
[----:B------:R-:W-:Y:S01]  /*0900*/  @!P3 IMAD.WIDE.U32 R16, R40, R16, R30 ;  /* 0x000000102810b225 */ /* 0x000fe200078e001e */
[----:B------:R-:W-:-:S02]  /*0910*/  LOP3.LUT R7, R39, 0xffff, RZ, 0xc0, !PT ;  /* 0x0000ffff27077812 */ /* 0x000fc400078ec0ff */
[----:B------:R-:W-:Y:S02]  /*0920*/  CS2R R32, SRZ ;  /* 0x0000000000207805 */ /* 0x000fe4000001ff00 */
[----:B------:R-:W-:Y:S02]  /*0930*/  @!P0 IADD3.X R19, PT, PT, R26, R19, RZ, P1, !PT ;  /* 0x000000131a138210 */ /* 0x000fe40000ffe4ff */
[----:B------:R-:W-:Y:S02]  /*0940*/  @!P3 IADD3 R29, PT, PT, R17, R29, RZ ;  /* 0x0000001d111db210 */ /* 0x000fe40007ffe0ff */
[----:B-1----:R-:W-:Y:S01]  /*0950*/  @!P0 IADD3 R10, P1, PT, R27, R10, RZ ;  /* 0x0000000a1b0a8210 */ /* 0x002fe20007f3e0ff */
[----:B------:R-:W-:Y:S01]  /*0960*/  IMAD R27, R47, 0x18, R7 ;  /* 0x000000182f1b7824 */ /* 0x000fe200078e0207 */
[C---:B------:R-:W-:Y:S01]  /*0970*/  @!P3 SHF.L.U32 R17, R16.reuse, 0x1, RZ ;  /* 0x000000011011b819 */ /* 0x040fe200000006ff */
[----:B------:R0:W5:Y:S01]  /*0980*/  @!P2 LDG.E R33, desc[UR8][R20.64] ;  /* 0x000000081421a981 */ /* 0x000162000c1e1900 */
[----:B------:R-:W-:Y:S01]  /*0990*/  @!P3 SHF.L.U64.HI R16, R16, 0x1, R29 ;  /* 0x000000011010b819 */ /* 0x000fe2000001021d */
[----:B----4-:R-:W-:Y:S01]  /*09a0*/  @P4 IMAD.WIDE R22, R27, 0x2, R22 ;  /* 0x000000021b164825 */ /* 0x010fe200078e0216 */
[----:B---3--:R-:W-:-:S02]  /*09b0*/  @!P3 IADD3 R12, P2, PT, R17, R12, RZ ;  /* 0x0000000c110cb210 */ /* 0x008fc40007f5e0ff */
[----:B------:R-:W-:Y:S02]  /*09c0*/  CS2R R30, SRZ ;  /* 0x00000000001e7805 */ /* 0x000fe4000001ff00 */
[----:B------:R-:W-:Y:S01]  /*09d0*/  @!P3 IADD3 R14, P5, PT, R17, R14, RZ ;  /* 0x0000000e110eb210 */ /* 0x000fe20007fbe0ff */
[----:B------:R-:W-:Y:S01]  /*09e0*/  IMAD.WIDE R24, R27, 0x2, R24 ;  /* 0x000000021b187825 */ /* 0x000fe200078e0218 */
[----:B------:R-:W-:Y:S01]  /*09f0*/  MOV R29, RZ ;  /* 0x000000ff001d7202 */ /* 0x000fe20000000f00 */
[----:B------:R0:W5:Y:S01]  /*0a00*/  @!P0 LDG.E R32, desc[UR8][R18.64] ;  /* 0x0000000812208981 */ /* 0x000162000c1e1900 */
[----:B------:R-:W-:Y:S02]  /*0a10*/  @!P0 IADD3.X R11, PT, PT, R26, R11, RZ, P1, !PT ;  /* 0x0000000b1a0b8210 */ /* 0x000fe40000ffe4ff */
[C---:B------:R-:W-:Y:S01]  /*0a20*/  @!P3 IADD3.X R13, PT, PT, R16.reuse, R13, RZ, P2, !PT ;  /* 0x0000000d100db210 */ /* 0x040fe200017fe4ff */
[----:B------:R-:W3:Y:S01]  /*0a30*/  LDG.E.U16 R43, desc[UR8][R24.64] ;  /* 0x00000008182b7981 */ /* 0x000ee2000c1e1500 */
[----:B------:R-:W-:-:S03]  /*0a40*/  @!P3 IADD3.X R15, PT, PT, R16, R15, RZ, P5, !PT ;  /* 0x0000000f100fb210 */ /* 0x000fc60002ffe4ff */
[----:B------:R-:W4:Y:S04]  /*0a50*/  LDG.E.U16 R17, desc[UR8][R24.64+0x2] ;  /* 0x0000020818117981 */ /* 0x000f28000c1e1500 */
[----:B------:R-:W4:Y:S04]  /*0a60*/  @P4 LDG.E.U16 R19, desc[UR8][R22.64] ;  /* 0x0000000816134981 */ /* 0x000f28000c1e1500 */
[----:B------:R-:W4:Y:S04]  /*0a70*/  @P4 LDG.E.U16 R18, desc[UR8][R22.64+0x2] ;  /* 0x0000020816124981 */ /* 0x000f28000c1e1500 */
[----:B------:R0:W5:Y:S04]  /*0a80*/  @!P0 LDG.E R31, desc[UR8][R10.64] ;  /* 0x000000080a1f8981 */ /* 0x000168000c1e1900 */
[----:B------:R0:W5:Y:S04]  /*0a90*/  @!P3 LDG.E R30, desc[UR8][R12.64] ;  /* 0x000000080c1eb981 */ /* 0x000168000c1e1900 */
[----:B------:R0:W5:Y:S01]  /*0aa0*/  @!P3 LDG.E R29, desc[UR8][R14.64] ;  /* 0x000000080e1db981 */ /* 0x000162000c1e1900 */
[----:B------:R-:W-:Y:S01]  /*0ab0*/  MOV R46, 0x3f800000 ;  /* 0x3f800000002e7802 */ /* 0x000fe20000000f00 */
[----:B------:R-:W-:Y:S01]  /*0ac0*/  UISETP.NE.AND UP0, UPT, UR11, URZ, UPT ;  /* 0x000000ff0b00728c */ /* 0x000fe2000bf05270 */
[----:B------:R-:W-:Y:S01]  /*0ad0*/  CS2R R44, SRZ ;  /* 0x00000000002c7805 */ /* 0x000fe2000001ff00 */
[----:B--2---:R-:W-:-:S05]  /*0ae0*/  FFMA.FTZ R9, -R8, R8, R9 ;  /* 0x0000000808097223 */ /* 0x004fca0000010109 */
[----:B------:R-:W-:-:S13]  /*0af0*/  FSETP.GTU.FTZ.AND P1, PT, R9, RZ, PT ;  /* 0x000000ff0900720b */ /* 0x000fda0003f3c000 */
[----:B------:R-:W1:Y:S02]  /*0b00*/  @P1 LDC R16, c[0x0][0x3c0] ;  /* 0x0000f000ff101b82 */ /* 0x000e640000000800 */
[----:B-1----:R-:W-:-:S04]  /*0b10*/  @P1 FADD.FTZ R16, R9, R16 ;  /* 0x0000001009101221 */ /* 0x002fc80000010000 */
[----:B------:R0:W1:Y:S01]  /*0b20*/  @P1 MUFU.RSQ R46, R16 ;  /* 0x00000010002e1308 */ /* 0x0000620000001400 */
[----:B---3--:R-:W-:Y:S02]  /*0b30*/  SHF.L.U32 R43, R43, 0x10, RZ ;  /* 0x000000102b2b7819 */ /* 0x008fe400000006ff */
[----:B----4-:R-:W-:Y:S02]  /*0b40*/  SHF.L.U32 R9, R17, 0x10, RZ ;  /* 0x0000001011097819 */ /* 0x010fe400000006ff */
[----:B------:R-:W-:Y:S02]  /*0b50*/  @P4 SHF.L.U32 R45, R19, 0x10, RZ ;  /* 0x00000010132d4819 */ /* 0x000fe400000006ff */
[----:B------:R-:W-:Y:S01]  /*0b60*/  @P4 SHF.L.U32 R44, R18, 0x10, RZ ;  /* 0x00000010122c4819 */ /* 0x000fe200000006ff */
[----:B01----:R-:W-:Y:S06]  /*0b70*/  BRA.U UP0, `(.L_x_864) ;  /* 0x0000000500247547 */ /* 0x003fec000b800000 */
[--C-:B-----5:R-:W-:Y:S02]  /*0b80*/  HADD2.F32 R11, -RZ, R36.reuse.H0_H0 ;  /* 0x20000024ff0b7230 */ /* 0x120fe40000004100 */
[----:B------:R-:W-:Y:S02]  /*0b90*/  HADD2.F32 R13, -RZ, R36.H1_H1 ;  /* 0x30000024ff0d7230 */ /* 0x000fe40000004100 */
[--C-:B------:R-:W-:Y:S02]  /*0ba0*/  HADD2.F32 R12, -RZ, R35.reuse.H0_H0 ;  /* 0x20000023ff0c7230 */ /* 0x100fe40000004100 */
[C---:B------:R-:W-:Y:S01]  /*0bb0*/  FADD.FTZ R11, -R8.reuse, R11 ;  /* 0x0000000b080b7221 */ /* 0x040fe20000010100 */
[----:B------:R-:W-:Y:S02]  /*0bc0*/  HADD2.F32 R17, -RZ, R34.H0_H0 ;  /* 0x20000022ff117230 */ /* 0x000fe40000004100 */
[----:B------:R-:W-:Y:S01]  /*0bd0*/  FADD.FTZ R13, -R8, R13 ;  /* 0x0000000d080d7221 */ /* 0x000fe20000010100 */
[----:B------:R-:W-:-:S02]  /*0be0*/  HADD2.F32 R10, -RZ, R35.H1_H1 ;  /* 0x30000023ff0a7230 */ /* 0x000fc40000004100 */
[----:B------:R-:W-:Y:S01]  /*0bf0*/  FMUL.FTZ R14, R43, R12 ;  /* 0x0000000c2b0e7220 */ /* 0x000fe20000410000 */
[-C--:B------:R-:W-:Y:S01]  /*0c00*/  FMUL.FTZ R11, R11, R46.reuse ;  /* 0x0000002e0b0b7220 */ /* 0x080fe20000410000 */
[----:B------:R-:W-:Y:S01]  /*0c10*/  FADD.FTZ R19, -R8, R17 ;  /* 0x0000001108137221 */ /* 0x000fe20000010100 */
[----:B------:R-:W-:Y:S01]  /*0c20*/  FMUL.FTZ R15, R13, R46 ;  /* 0x0000002e0d0f7220 */ /* 0x000fe20000410000 */
[----:B------:R-:W-:Y:S01]  /*0c30*/  FADD.FTZ R13, RZ, R14 ;  /* 0x0000000eff0d7221 */ /* 0x000fe20000010000 */
[----:B------:R-:W-:Y:S01]  /*0c40*/  FFMA.FTZ R14, R11, R14, RZ ;  /* 0x0000000e0b0e7223 */ /* 0x000fe200000100ff */
[----:B------:R-:W-:Y:S02]  /*0c50*/  HADD2.F32 R18, -RZ, R33.H0_H0 ;  /* 0x20000021ff127230 */ /* 0x000fe40000004100 */
[----:B------:R-:W-:Y:S01]  /*0c60*/  FFMA.FTZ R21, R12, R11, RZ ;  /* 0x0000000b0c157223 */ /* 0x000fe200000100ff */
[----:B------:R-:W-:Y:S02]  /*0c70*/  HADD2.F32 R17, -RZ, R34.H1_H1 ;  /* 0x30000022ff117230 */ /* 0x000fe40000004100 */
[----:B------:R-:W-:Y:S01]  /*0c80*/  FADD.FTZ R11, RZ, R12 ;  /* 0x0000000cff0b7221 */ /* 0x000fe20000010000 */
[----:B------:R-:W-:Y:S01]  /*0c90*/  FMUL.FTZ R19, R19, R46 ;  /* 0x0000002e13137220 */ /* 0x000fe20000410000 */
[----:B------:R-:W-:Y:S01]  /*0ca0*/  FMUL.FTZ R16, R9, R10 ;  /* 0x0000000a09107220 */ /* 0x000fe20000410000 */
[----:B------:R-:W-:-:S02]  /*0cb0*/  HADD2.F32 R27, -RZ, R30.H0_H0 ;  /* 0x2000001eff1b7230 */ /* 0x000fc40000004100 */
[----:B------:R-:W-:Y:S01]  /*0cc0*/  FADD.FTZ R17, -R8, R17 ;  /* 0x0000001108117221 */ /* 0x000fe20000010100 */
[C---:B------:R-:W-:Y:S01]  /*0cd0*/  FADD.FTZ R11, R18.reuse, R11 ;  /* 0x0000000b120b7221 */ /* 0x040fe20000010000 */
[----:B------:R-:W-:Y:S01]  /*0ce0*/  FFMA.FTZ R12, R18, R19, R21 ;  /* 0x00000013120c7223 */ /* 0x000fe20000010015 */
[----:B------:R-:W-:Y:S01]  /*0cf0*/  FFMA.FTZ R14, R15, R16, R14 ;  /* 0x000000100f0e7223 */ /* 0x000fe2000001000e */
[----:B------:R-:W-:Y:S01]  /*0d00*/  FMUL.FTZ R18, R43, R18 ;  /* 0x000000122b127220 */ /* 0x000fe20000410000 */
[----:B------:R-:W-:Y:S01]  /*0d10*/  FADD.FTZ R13, R16, R13 ;  /* 0x0000000d100d7221 */ /* 0x000fe20000010000 */
[----:B------:R-:W-:Y:S02]  /*0d20*/  HADD2.F32 R16, -RZ, R33.H1_H1 ;  /* 0x30000021ff107230 */ /* 0x000fe40000004100 */
[----:B------:R-:W-:Y:S01]  /*0d30*/  FFMA.FTZ R15, R10, R15, RZ ;  /* 0x0000000f0a0f7223 */ /* 0x000fe200000100ff */
[----:B------:R-:W-:Y:S01]  /*0d40*/  FADD.FTZ R21, RZ, R10 ;  /* 0x0000000aff157221 */ /* 0x000fe20000010000 */
[----:B------:R-:W-:Y:S01]  /*0d50*/  FMUL.FTZ R17, R17, R46 ;  /* 0x0000002e11117220 */ /* 0x000fe20000410000 */
[----:B------:R-:W-:Y:S01]  /*0d60*/  FFMA.FTZ R14, R19, R18, R14 ;  /* 0x00000012130e7223 */ /* 0x000fe2000001000e */
[----:B------:R-:W-:-:S02]  /*0d70*/  HADD2.F32 R19, -RZ, R32.H0_H0 ;  /* 0x20000020ff137230 */ /* 0x000fc40000004100 */
[----:B------:R-:W-:Y:S01]  /*0d80*/  FADD.FTZ R23, R13, R18 ;  /* 0x000000120d177221 */ /* 0x000fe20000010000 */
        /* <DEDUP_REMOVED lines=8> */
[----:B------:R-:W-:Y:S01]  /*0e10*/  FMUL.FTZ R18, R43, R15 ;  /* 0x0000000f2b127220 */ /* 0x000fe20000410000 */
[----:B------:R-:W-:Y:S01]  /*0e20*/  FMUL.FTZ R19, R19, R46 ;  /* 0x0000002e13137220 */ /* 0x000fe20000410000 */
[----:B------:R-:W-:-:S02]  /*0e30*/  HADD2.F32 R14, -RZ, R31.H1_H1 ;  /* 0x3000001fff0e7230 */ /* 0x000fc40000004100 */
[C---:B------:R-:W-:Y:S01]  /*0e40*/  FADD.FTZ R21, -R8.reuse, R21 ;  /* 0x0000001508157221 */ /* 0x040fe20000010100 */
[----:B------:R-:W-:Y:S01]  /*0e50*/  FADD.FTZ R20, R23, R18 ;  /* 0x0000001217147221 */ /* 0x000fe20000010000 */
[----:B------:R-:W-:Y:S01]  /*0e60*/  FFMA.FTZ R25, R19, R18, R16 ;  /* 0x0000001213197223 */ /* 0x000fe20000010010 */
[----:B------:R-:W-:Y:S02]  /*0e70*/  HADD2.F32 R17, -RZ, R29.H0_H0 ;  /* 0x2000001dff117230 */ /* 0x000fe40000004100 */
[----:B------:R-:W-:Y:S01]  /*0e80*/  FMUL.FTZ R23, R9, R14 ;  /* 0x0000000e09177220 */ /* 0x000fe20000410000 */
[----:B------:R-:W-:Y:S01]  /*0e90*/  FMUL.FTZ R16, R21, R46 ;  /* 0x0000002e15107220 */ /* 0x000fe20000410000 */
[----:B------:R-:W-:Y:S01]  /*0ea0*/  FFMA.FTZ R12, R15, R19, R12 ;  /* 0x000000130f0c7223 */ /* 0x000fe2000001000c */
[----:B------:R-:W-:Y:S01]  /*0eb0*/  FADD.FTZ R19, -R8, R27 ;  /* 0x0000001b08137221 */ /* 0x000fe20000010100 */
        /* <DEDUP_REMOVED lines=17> */
[----:B------:R-:W-:Y:S01]  /*0fd0*/  FFMA.FTZ R12, R17, R19, R12 ;  /* 0x00000013110c7223 */ /* 0x000fe2000001000c */
[----:B------:R-:W-:Y:S01]  /*0fe0*/  FADD.FTZ R15, R15, R18 ;  /* 0x000000120f0f7221 */ /* 0x000fe20000010000 */
[----:B------:R-:W-:Y:S01]  /*0ff0*/  FFMA.FTZ R13, R18, R23, R13 ;  /* 0x00000017120d7223 */ /* 0x000fe2000001000d */
[----:B------:R-:W-:Y:S06]  /*1000*/  BRA `(.L_x_865) ;  /* 0x0000000800407947 */ /* 0x000fec0003800000 */
.L_x_864:
[----:B-----5:R-:W-:Y:S02]  /*1010*/  HADD2.F32 R11, -RZ, R36.H0_H0 ;  /* 0x20000024ff0b7230 */ /* 0x020fe40000004100 */
[----:B------:R-:W-:Y:S02]  /*1020*/  HADD2.F32 R15, -RZ, R34.H1_H1 ;  /* 0x30000022ff0f7230 */ /* 0x000fe40000004100 */
[----:B------:R-:W-:Y:S02]  /*1030*/  HADD2.F32 R23, -RZ, R32.H0_H0 ;  /* 0x20000020ff177230 */ /* 0x000fe40000004100 */
[C---:B------:R-:W-:Y:S01]  /*1040*/  FADD.FTZ R13, -R8.reuse, R11 ;  /* 0x0000000b080d7221 */ /* 0x040fe20000010100 */
[----:B------:R-:W-:Y:S02]  /*1050*/  HADD2.F32 R11, -RZ, R36.H1_H1 ;  /* 0x30000024ff0b7230 */ /* 0x000fe40000004100 */
[----:B------:R-:W-:Y:S01]  /*1060*/  FADD.FTZ R15, -R8, R15 ;  /* 0x0000000f080f7221 */ /* 0x000fe20000010100 */
[----:B------:R-:W-:-:S02]  /*1070*/  HADD2.F32 R26, -RZ, R35.H0_H0 ;  /* 0x20000023ff1a7230 */ /* 0x000fc40000004100 */
[-C--:B------:R-:W-:Y:S01]  /*1080*/  FMUL.FTZ R12, R13, R46.reuse ;  /* 0x0000002e0d0c7220 */ /* 0x080fe20000410000 */
[----:B------:R-:W-:Y:S02]  /*1090*/  HADD2.F32 R13, -RZ, R34.H0_H0 ;  /* 0x20000022ff0d7230 */ /* 0x000fe40000004100 */
[C---:B------:R-:W-:Y:S01]  /*10a0*/  FADD.FTZ R11, -R8.reuse, R11 ;  /* 0x0000000b080b7221 */ /* 0x040fe20000010100 */
[----:B------:R-:W-:Y:S01]  /*10b0*/  FMUL.FTZ R15, R15, R46 ;  /* 0x0000002e0f0f7220 */ /* 0x000fe20000410000 */
[----:B------:R-:W-:Y:S01]  /*10c0*/  FFMA.FTZ R18, R43, R12, R45 ;  /* 0x0000000c2b127223 */ /* 0x000fe2000001002d */
[C---:B------:R-:W-:Y:S01]  /*10d0*/  FADD.FTZ R25, -R8.reuse, R23 ;  /* 0x0000001708197221 */ /* 0x040fe20000010100 */
[----:B------:R-:W-:Y:S01]  /*10e0*/  FMUL.FTZ R10, R11, R46 ;  /* 0x0000002e0b0a7220 */ /* 0x000fe20000410000 */
[----:B------:R-:W-:Y:S01]  /*10f0*/  FADD.FTZ R13, -R8, R13 ;  /* 0x0000000d080d7221 */ /* 0x000fe20000010100 */
[----:B------:R-:W-:Y:S01]  /*1100*/  FMUL.FTZ R16, R18, -1.4426950216293334961 ;  /* 0xbfb8aa3b12107820 */ /* 0x000fe20000410000 */
[C-C-:B------:R-:W-:Y:S01]  /*1110*/  FFMA.FTZ R20, R9.reuse, R15, R44.reuse ;  /* 0x0000000f09147223 */ /* 0x140fe2000001002c */
[----:B------:R-:W-:Y:S01]  /*1120*/  FFMA.FTZ R11, R9, R10, R44 ;  /* 0x0000000a090b7223 */ /* 0x000fe2000001002c */
[----:B------:R-:W-:Y:S01]  /*1130*/  FMUL.FTZ R14, R13, R46 ;  /* 0x0000002e0d0e7220 */ /* 0x000fe20000410000 */
[----:B------:R-:W-:-:S02]  /*1140*/  HADD2.F32 R27, -RZ, R30.H0_H0 ;  /* 0x2000001eff1b7230 */ /* 0x000fc40000004100 */
[----:B------:R-:W-:Y:S01]  /*1150*/  FMUL.FTZ R24, R20, -1.4426950216293334961 ;  /* 0xbfb8aa3b14187820 */ /* 0x000fe20000410000 */
[----:B------:R-:W0:Y:S01]  /*1160*/  MUFU.EX2 R16, R16 ;  /* 0x0000001000107308 */ /* 0x000e220000000800 */
[----:B------:R-:W-:Y:S01]  /*1170*/  FMUL.FTZ R19, R11, -1.4426950216293334961 ;  /* 0xbfb8aa3b0b137820 */ /* 0x000fe20000410000 */
[----:B------:R-:W-:Y:S01]  /*1180*/  FFMA.FTZ R13, R43, R14, R45 ;  /* 0x0000000e2b0d7223 */ /* 0x000fe2000001002d */
[----:B------:R-:W-:Y:S02]  /*1190*/  HADD2.F32 R49, -RZ, R30.H1_H1 ;  /* 0x3000001eff317230 */ /* 0x000fe40000004100 */
[----:B------:R-:W-:Y:S01]  /*11a0*/  MUFU.EX2 R24, R24 ;  /* 0x0000001800187308 */ /* 0x000fe20000000800 */
[----:B------:R-:W-:Y:S02]  /*11b0*/  FMUL.FTZ R17, R13, -1.4426950216293334961 ;  /* 0xbfb8aa3b0d117820 */ /* 0x000fe40000410000 */
[----:B------:R-:W-:Y:S01]  /*11c0*/  FADD.FTZ R49, -R8, R49 ;  /* 0x0000003108317221 */ /* 0x000fe20000010100 */
[----:B------:R-:W1:Y:S04]  /*11d0*/  MUFU.EX2 R19, R19 ;  /* 0x0000001300137308 */ /* 0x000e680000000800 */
[----:B------:R-:W2:Y:S01]  /*11e0*/  MUFU.EX2 R17, R17 ;  /* 0x0000001100117308 */ /* 0x000ea20000000800 */
[----:B0-----:R-:W-:Y:S01]  /*11f0*/  FADD.FTZ R21, R16, 1 ;  /* 0x3f80000010157421 */ /* 0x001fe20000010000 */
[----:B------:R-:W-:-:S05]  /*1200*/  FMUL.FTZ R16, R25, R46 ;  /* 0x0000002e19107220 */ /* 0x000fca0000410000 */
[----:B------:R-:W0:Y:S01]  /*1210*/  MUFU.RCP R21, R21 ;  /* 0x0000001500157308 */ /* 0x000e220000001000 */
[----:B-1----:R-:W-:Y:S01]  /*1220*/  FADD.FTZ R23, R19, 1 ;  /* 0x3f80000013177421 */ /* 0x002fe20000010000 */
[----:B------:R-:W-:Y:S01]  /*1230*/  FFMA.FTZ R19, R43, R16, R45 ;  /* 0x000000102b137223 */ /* 0x000fe2000001002d */
[----:B--2---:R-:W-:-:S03]  /*1240*/  FADD.FTZ R17, R17, 1 ;  /* 0x3f80000011117421 */ /* 0x004fc60000010000 */
[----:B------:R-:W-:Y:S02]  /*1250*/  FMUL.FTZ R22, R19, -1.4426950216293334961 ;  /* 0xbfb8aa3b13167820 */ /* 0x000fe40000410000 */
[----:B------:R-:W1:Y:S08]  /*1260*/  MUFU.RCP R23, R23 ;  /* 0x0000001700177308 */ /* 0x000e700000001000 */
[----:B------:R-:W2:Y:S01]  /*1270*/  MUFU.EX2 R22, R22 ;  /* 0x0000001600167308 */ /* 0x000ea20000000800 */
[----:B0-----:R-:W-:-:S03]  /*1280*/  FADD.FTZ R25, -R21, 1 ;  /* 0x3f80000015197421 */ /* 0x001fc60000010100 */
[----:B------:R-:W0:Y:S01]  /*1290*/  MUFU.RCP R17, R17 ;  /* 0x0000001100117308 */ /* 0x000e220000001000 */
[----:B------:R-:W-:Y:S01]  /*12a0*/  FFMA.FTZ R18, R18, R25, 1 ;  /* 0x3f80000012127423 */ /* 0x000fe20000010019 */
[----:B------:R-:W-:Y:S01]  /*12b0*/  FMUL.FTZ R25, R26, R21 ;  /* 0x000000151a197220 */ /* 0x000fe20000410000 */
[----:B------:R-:W-:Y:S01]  /*12c0*/  FADD.FTZ R21, R24, 1 ;  /* 0x3f80000018157421 */ /* 0x000fe20000010000 */
[----:B------:R-:W-:Y:S02]  /*12d0*/  HADD2.F32 R26, -RZ, R35.H1_H1 ;  /* 0x30000023ff1a7230 */ /* 0x000fe40000004100 */
[----:B-1----:R-:W-:Y:S01]  /*12e0*/  FADD.FTZ R24, -R23, 1 ;  /* 0x3f80000017187421 */ /* 0x002fe20000010100 */
[----:B------:R-:W-:Y:S01]  /*12f0*/  FMUL.FTZ R18, R25, R18 ;  /* 0x0000001219127220 */ /* 0x000fe20000410000 */
[----:B------:R-:W-:Y:S01]  /*1300*/  HADD2.F32 R25, -RZ, R32.H1_H1 ;  /* 0x30000020ff197230 */ /* 0x000fe20000004100 */
[----:B------:R-:W1:Y:S01]  /*1310*/  MUFU.RCP R21, R21 ;  /* 0x0000001500157308 */ /* 0x000e620000001000 */
[----:B------:R-:W-:Y:S01]  /*1320*/  FFMA.FTZ R24, R11, R24, 1 ;  /* 0x3f8000000b187423 */ /* 0x000fe20000010018 */
[----:B------:R-:W-:Y:S01]  /*1330*/  FMUL.FTZ R11, R26, R23 ;  /* 0x000000171a0b7220 */ /* 0x000fe20000410000 */
[----:B--2---:R-:W-:Y:S01]  /*1340*/  FADD.FTZ R23, R22, 1 ;  /* 0x3f80000016177421 */ /* 0x004fe20000010000 */
[----:B------:R-:W-:-:S02]  /*1350*/  FADD.FTZ R25, -R8, R25 ;  /* 0x0000001908197221 */ /* 0x000fc40000010100 */
[----:B------:R-:W-:Y:S01]  /*1360*/  FMUL.FTZ R11, R11, R24 ;  /* 0x000000180b0b7220 */ /* 0x000fe20000410000 */
[----:B------:R-:W-:Y:S02]  /*1370*/  HADD2.F32 R24, -RZ, R33.H0_H0 ;  /* 0x20000021ff187230 */ /* 0x000fe40000004100 */
[----:B------:R-:W2:Y:S01]  /*1380*/  MUFU.RCP R23, R23 ;  /* 0x0000001700177308 */ /* 0x000ea20000001000 */
[----:B0-----:R-:W-:Y:S02]  /*1390*/  FADD.FTZ R22, -R17, 1 ;  /* 0x3f80000011167421 */ /* 0x001fe40000010100 */
[----:B------:R-:W-:Y:S02]  /*13a0*/  FMUL.FTZ R17, R24, R17 ;  /* 0x0000001118117220 */ /* 0x000fe40000410000 */
[----:B------:R-:W-:Y:S01]  /*13b0*/  FFMA.FTZ R22, R13, R22, 1 ;  /* 0x3f8000000d167423 */ /* 0x000fe20000010016 */
[----:B------:R-:W-:Y:S01]  /*13c0*/  FMUL.FTZ R13, R25, R46 ;  /* 0x0000002e190d7220 */ /* 0x000fe20000410000 */
[----:B-1----:R-:W-:-:S02]  /*13d0*/  FADD.FTZ R25, -R21, 1 ;  /* 0x3f80000015197421 */ /* 0x002fc40000010100 */
[----:B------:R-:W-:Y:S01]  /*13e0*/  FMUL.FTZ R17, R17, R22 ;  /* 0x0000001611117220 */ /* 0x000fe20000410000 */
[----:B------:R-:W-:Y:S01]  /*13f0*/  FFMA.FTZ R24, R9, R13, R44 ;  /* 0x0000000d09187223 */ /* 0x000fe2000001002c */
[----:B------:R-:W-:Y:S01]  /*1400*/  FFMA.FTZ R22, R20, R25, 1 ;  /* 0x3f80000014167423 */ /* 0x000fe20000010019 */
[----:B------:R-:W-:Y:S02]  /*1410*/  HADD2.F32 R20, -RZ, R33.H1_H1 ;  /* 0x30000021ff147230 */ /* 0x000fe40000004100 */
[----:B------:R-:W-:Y:S01]  /*1420*/  FMUL.FTZ R25, R24, -1.4426950216293334961 ;  /* 0xbfb8aa3b18197820 */ /* 0x000fe20000410000 */
[----:B--2---:R-:W-:Y:S02]  /*1430*/  FADD.FTZ R26, -R23, 1 ;  /* 0x3f800000171a7421 */ /* 0x004fe40000010100 */
[----:B------:R-:W-:Y:S02]  /*1440*/  FMUL.FTZ R21, R20, R21 ;  /* 0x0000001514157220 */ /* 0x000fe40000410000 */
[----:B------:R-:W0:Y:S01]  /*1450*/  MUFU.EX2 R20, R25 ;  /* 0x0000001900147308 */ /* 0x000e220000000800 */
[----:B------:R-:W-:Y:S01]  /*1460*/  FFMA.FTZ R19, R19, R26, 1 ;  /* 0x3f80000013137423 */ /* 0x000fe2000001001a */
[----:B------:R-:W-:-:S02]  /*1470*/  HADD2.F32 R26, -RZ, R31.H0_H0 ;  /* 0x2000001fff1a7230 */ /* 0x000fc40000004100 */
[----:B------:R-:W-:-:S03]  /*1480*/  FMUL.FTZ R22, R21, R22 ;  /* 0x0000001615167220 */ /* 0x000fc60000410000 */
[----:B------:R-:W-:Y:S01]  /*1490*/  FMUL.FTZ R26, R26, R23 ;  /* 0x000000171a1a7220 */ /* 0x000fe20000410000 */
[----:B------:R-:W-:-:S03]  /*14a0*/  FADD.FTZ R23, -R8, R27 ;  /* 0x0000001b08177221 */ /* 0x000fc60000010100 */
[----:B------:R-:W-:Y:S01]  /*14b0*/  FMUL.FTZ R19, R26, R19 ;  /* 0x000000131a137220 */ /* 0x000fe20000410000 */
[----:B------:R-:W-:Y:S02]  /*14c0*/  HADD2.F32 R26, -RZ, R31.H1_H1 ;  /* 0x3000001fff1a7230 */ /* 0x000fe40000004100 */
[----:B0-----:R-:W-:Y:S01]  /*14d0*/  FADD.FTZ R27, R20, 1 ;  /* 0x3f800000141b7421 */ /* 0x001fe20000010000 */
[----:B------:R-:W-:-:S04]  /*14e0*/  FMUL.FTZ R20, R23, R46 ;  /* 0x0000002e17147220 */ /* 0x000fc80000410000 */
[----:B------:R-:W-:Y:S01]  /*14f0*/  FFMA.FTZ R23, R43, R20, R45 ;  /* 0x000000142b177223 */ /* 0x000fe2000001002d */
[----:B------:R-:W0:Y:S03]  /*1500*/  MUFU.RCP R27, R27 ;  /* 0x0000001b001b7308 */ /* 0x000e260000001000 */
[----:B------:R-:W-:-:S06]  /*1510*/  FMUL.FTZ R25, R23, -1.4426950216293334961 ;  /* 0xbfb8aa3b17197820 */ /* 0x000fcc0000410000 */
[----:B------:R-:W1:Y:S01]  /*1520*/  MUFU.EX2 R25, R25 ;  /* 0x0000001900197308 */ /* 0x000e620000000800 */
[----:B0-----:R-:W-:-:S04]  /*1530*/  FADD.FTZ R21, -R27, 1 ;  /* 0x3f8000001b157421 */ /* 0x001fc80000010100 */
[----:B------:R-:W-:Y:S01]  /*1540*/  FFMA.FTZ R21, R24, R21, 1 ;  /* 0x3f80000018157423 */ /* 0x000fe20000010015 */
[----:B------:R-:W-:Y:S01]  /*1550*/  FMUL.FTZ R24, R26, R27 ;  /* 0x0000001b1a187220 */ /* 0x000fe20000410000 */
[----:B-1----:R-:W-:Y:S01]  /*1560*/  FADD.FTZ R26, R25, 1 ;  /* 0x3f800000191a7421 */ /* 0x002fe20000010000 */
[----:B------:R-:W-:Y:S02]  /*1570*/  HADD2.F32 R27, -RZ, R29.H0_H0 ;  /* 0x2000001dff1b7230 */ /* 0x000fe40000004100 */
[----:B------:R-:W-:Y:S01]  /*1580*/  FMUL.FTZ R24, R24, R21 ;  /* 0x0000001518187220 */ /* 0x000fe20000410000 */
[----:B------:R-:W-:Y:S02]  /*1590*/  FMUL.FTZ R21, R43, R18 ;  /* 0x000000122b157220 */ /* 0x000fe40000410000 */
[----:B------:R-:W0:Y:S02]  /*15a0*/  MUFU.RCP R26, R26 ;  /* 0x0000001a001a7308 */ /* 0x000e240000001000 */
[----:B------:R-:W-:Y:S01]  /*15b0*/  FFMA.FTZ R25, R12, R21, RZ ;  /* 0x000000150c197223 */ /* 0x000fe200000100ff */
[----:B------:R-:W-:Y:S01]  /*15c0*/  FADD.FTZ R48, RZ, R21 ;  /* 0x00000015ff307221 */ /* 0x000fe20000010000 */
[----:B------:R-:W-:-:S04]  /*15d0*/  FMUL.FTZ R21, R9, R11 ;  /* 0x0000000b09157220 */ /* 0x000fc80000410000 */
[----:B------:R-:W-:Y:S01]  /*15e0*/  FFMA.FTZ R25, R10, R21, R25 ;  /* 0x000000150a197223 */ /* 0x000fe20000010019 */
[----:B------:R-:W-:Y:S01]  /*15f0*/  FADD.FTZ R21, R21, R48 ;  /* 0x0000003015157221 */ /* 0x000fe20000010000 */
[----:B0-----:R-:W-:Y:S01]  /*1600*/  FADD.FTZ R48, -R26, 1 ;  /* 0x3f8000001a307421 */ /* 0x001fe20000010100 */
[----:B------:R-:W-:Y:S01]  /*1610*/  FMUL.FTZ R27, R27, R26 ;  /* 0x0000001a1b1b7220 */ /* 0x000fe20000410000 */
[----:B------:R-:W-:Y:S02]  /*1620*/  FMUL.FTZ R26, R43, R17 ;  /* 0x000000112b1a7220 */ /* 0x000fe40000410000 */
[----:B------:R-:W-:Y:S02]  /*1630*/  FFMA.FTZ R48, R23, R48, 1 ;  /* 0x3f80000017307423 */ /* 0x000fe40000010030 */
[----:B------:R-:W-:Y:S02]  /*1640*/  FADD.FTZ R21, R21, R26 ;  /* 0x0000001a15157221 */ /* 0x000fe40000010000 */
[----:B------:R-:W-:Y:S01]  /*1650*/  FMUL.FTZ R23, R27, R48 ;  /* 0x000000301b177220 */ /* 0x000fe20000410000 */
[----:B------:R-:W-:Y:S01]  /*1660*/  FFMA.FTZ R27, R12, R18, RZ ;  /* 0x000000120c1b7223 */ /* 0x000fe200000100ff */
[----:B------:R-:W-:Y:S01]  /*1670*/  FADD.FTZ R12, RZ, R18 ;  /* 0x00000012ff0c7221 */ /* 0x000fe20000010000 */
[----:B------:R-:W-:Y:S01]  /*1680*/  FFMA.FTZ R48, R10, R11, RZ ;  /* 0x0000000b0a307223 */ /* 0x000fe200000100ff */
[----:B------:R-:W-:Y:S01]  /*1690*/  FADD.FTZ R11, RZ, R11 ;  /* 0x0000000bff0b7221 */ /* 0x000fe20000010000 */
[----:B------:R-:W-:Y:S01]  /*16a0*/  FFMA.FTZ R18, R14, R17, R27 ;  /* 0x000000110e127223 */ /* 0x000fe2000001001b */
[----:B------:R-:W-:Y:S01]  /*16b0*/  FADD.FTZ R12, R12, R17 ;  /* 0x000000110c0c7221 */ /* 0x000fe20000010000 */
[----:B------:R-:W-:Y:S01]  /*16c0*/  FMUL.FTZ R17, R49, R46 ;  /* 0x0000002e31117220 */ /* 0x000fe20000410000 */
[----:B------:R-:W-:Y:S01]  /*16d0*/  FFMA.FTZ R14, R14, R26, R25 ;  /* 0x0000001a0e0e7223 */ /* 0x000fe20000010019 */
[----:B------:R-:W-:-:S02]  /*16e0*/  HADD2.F32 R26, -RZ, R29.H1_H1 ;  /* 0x3000001dff1a7230 */ /* 0x000fc40000004100 */
[----:B------:R-:W-:Y:S01]  /*16f0*/  FFMA.FTZ R48, R15, R22, R48 ;  /* 0x000000160f307223 */ /* 0x000fe20000010030 */
[----:B------:R-:W-:Y:S01]  /*1700*/  FFMA.FTZ R25, R9, R17, R44 ;  /* 0x0000001109197223 */ /* 0x000fe2000001002c */
[----:B------:R-:W-:Y:S02]  /*1710*/  FADD.FTZ R11, R11, R22 ;  /* 0x000000160b0b7221 */ /* 0x000fe40000010000 */
[----:B------:R-:W-:Y:S01]  /*1720*/  FFMA.FTZ R48, R13, R24, R48 ;  /* 0x000000180d307223 */ /* 0x000fe20000010030 */
        /* <DEDUP_REMOVED lines=14> */
[----:B------:R-:W-:Y:S01]  /*1810*/  FMUL.FTZ R14, R9, R24 ;  /* 0x00000018090e7220 */ /* 0x000fe20000410000 */
[----:B------:R-:W-:Y:S01]  /*1820*/  FFMA.FTZ R15, R16, R19, R18 ;  /* 0x00000013100f7223 */ /* 0x000fe20000010012 */
[-C--:B------:R-:W-:Y:S02]  /*1830*/  FMUL.FTZ R16, R43, R23.reuse ;  /* 0x000000172b107220 */ /* 0x080fe40000410000 */
[----:B------:R-:W-:Y:S01]  /*1840*/  FFMA.FTZ R21, R13, R14, R22 ;  /* 0x0000000e0d157223 */ /* 0x000fe20000010016 */
[----:B------:R-:W-:Y:S01]  /*1850*/  FADD.FTZ R25, R14, R25 ;  /* 0x000000190e197221 */ /* 0x000fe20000010000 */
[----:B------:R-:W-:Y:S01]  /*1860*/  FADD.FTZ R14, R12, R19 ;  /* 0x000000130c0e7221 */ /* 0x000fe20000010000 */
[----:B------:R-:W-:Y:S01]  /*1870*/  FMUL.FTZ R12, R9, R10 ;  /* 0x0000000a090c7220 */ /* 0x000fe20000410000 */
[----:B------:R-:W-:Y:S01]  /*1880*/  FFMA.FTZ R18, R20, R16, R21 ;  /* 0x0000001014127223 */ /* 0x000fe20000010015 */
[----:B------:R-:W-:Y:S01]  /*1890*/  FADD.FTZ R25, R25, R16 ;  /* 0x0000001019197221 */ /* 0x000fe20000010000 */
[----:B------:R-:W-:Y:S01]  /*18a0*/  FADD.FTZ R19, R11, R24 ;  /* 0x000000180b137221 */ /* 0x000fe20000010000 */
[----:B------:R-:W-:Y:S01]  /*18b0*/  FADD.FTZ R14, R14, R23 ;  /* 0x000000170e0e7221 */ /* 0x000fe20000010000 */
[C---:B------:R-:W-:Y:S01]  /*18c0*/  FFMA.FTZ R16, R17.reuse, R12, R18 ;  /* 0x0000000c11107223 */ /* 0x040fe20000010012 */
[----:B------:R-:W-:Y:S01]  /*18d0*/  FADD.FTZ R11, R12, R25 ;  /* 0x000000190c0b7221 */ /* 0x000fe20000010000 */
[----:B------:R-:W-:Y:S01]  /*18e0*/  FFMA.FTZ R12, R20, R23, R15 ;  /* 0x00000017140c7223 */ /* 0x000fe2000001000f */
[----:B------:R-:W-:Y:S01]  /*18f0*/  FFMA.FTZ R13, R17, R10, R48 ;  /* 0x0000000a110d7223 */ /* 0x000fe20000010030 */
[----:B------:R-:W-:-:S07]  /*1900*/  FADD.FTZ R15, R19, R10 ;  /* 0x0000000a130f7221 */ /* 0x000fce0000010000 */
.L_x_865:
        /* <DEDUP_REMOVED lines=46> */
.L_x_867:
[----:B------:R-:W-:Y:S05]  /*1bf0*/  BSYNC.RECONVERGENT B0 ;  /* 0x0000000000007941 */ /* 0x000fea0003800200 */
.L_x_866:
        /* <DEDUP_REMOVED lines=32> */
.L_x_869:
[----:B------:R-:W-:Y:S05]  /*1e00*/  BSYNC.RECONVERGENT B0 ;  /* 0x0000000000007941 */ /* 0x000fea0003800200 */
.L_x_868:
        /* <DEDUP_REMOVED lines=158> */
.L_x_871:
[----:B------:R-:W-:Y:S05]  /*27f0*/  BSYNC.RECONVERGENT B0 ;  /* 0x0000000000007941 */ /* 0x000fea0003800200 */
.L_x_870:
        /* <DEDUP_REMOVED lines=29> */
.L_x_873:
[----:B------:R-:W-:Y:S05]  /*29d0*/  BSYNC.RECONVERGENT B0 ;  /* 0x0000000000007941 */ /* 0x000fea0003800200 */
.L_x_872:
        /* <DEDUP_REMOVED lines=24> */
.L_x_876:
[----:B----4-:R-:W3:Y:S04]  /*2b60*/  LDG.E.STRONG.GPU R14, desc[UR8][R12.64] ;  /* 0x000000080c0e7981 */ /* 0x010ee8000c1ef900 */
[----:B---3--:R-:W-:Y:S01]  /*2b70*/  CCTL.IVALL ;  /* 0x00000000ff00798f */ /* 0x008fe20002000000 */
[----:B------:R-:W-:Y:S05]  /*2b80*/  YIELD ;  /* 0x0000000000007946 */ /* 0x000fea0003800000 */
[----:B------:R-:W-:-:S13]  /*2b90*/  ISETP.NE.AND P1, PT, R14, R19, PT ;  /* 0x000000130e00720c */ /* 0x000fda0003f25270 */
[----:B------:R-:W-:Y:S05]  /*2ba0*/  @P1 BRA `(.L_x_876) ;  /* 0xfffffffc00ec1947 */ /* 0x000fea000383ffff */
.L_x_875:
[----:B------:R-:W-:Y:S05]  /*2bb0*/  WARPSYNC.ALL ;  /* 0x0000000000007948 */ /* 0x000fea0003800000 */
[----:B------:R-:W-:Y:S01]  /*2bc0*/  BAR.SYNC.DEFER_BLOCKING 0x0 ;  /* 0x0000000000007b1d */ /* 0x000fe20000010000 */
[----:B--2---:R-:W-:-:S05]  /*2bd0*/  HFMA2 R20, -RZ, RZ, 0, 0 ;  /* 0x00000000ff147431 */ /* 0x004fca00000001ff */
        /* <DEDUP_REMOVED lines=12> */
.L_x_878:
        /* <DEDUP_REMOVED lines=59> */
.L_x_877:
        /* <DEDUP_REMOVED lines=34> */
.L_x_879:
        /* <DEDUP_REMOVED lines=18> */
.L_x_880:
        /* <DEDUP_REMOVED lines=9> */
.L_x_881:
[----:B------:R-:W-:Y:S05]  /*3420*/  BSYNC.RECONVERGENT B0 ;  /* 0x0000000000007941 */ /* 0x000fea0003800200 */
.L_x_874:
[----:B------:R-:W5:Y:S01]  /*3430*/  S2UR UR6, SR_CgaCtaId ;  /* 0x00000000000679c3 */ /* 0x000f620000008800 */
[----:B------:R-:W-:Y:S01]  /*3440*/  UMOV UR5, 0x400 ;  /* 0x0000040000057882 */ /* 0x000fe20000000000 */
[----:B------:R-:W0:Y:S01]  /*3450*/  LDCU.64 UR12, c[0x0][0x400] ;  /* 0x00008000ff0c77ac */ /* 0x000e220008000a00 */
[--C-:B-1--4-:R-:W-:Y:S02]  /*3460*/  HADD2.F32 R17, -RZ, R36.reuse.H0_H0 ;  /* 0x20000024ff117230 */ /* 0x112fe40000004100 */
[----:B------:R-:W-:Y:S02]  /*3470*/  HADD2.F32 R19, -RZ, R36.H1_H1 ;  /* 0x30000024ff137230 */ /* 0x000fe40000004100 */
[----:B------:R-:W-:Y:S01]  /*3480*/  HADD2.F32 R12, -RZ, R30.H0_H0 ;  /* 0x2000001eff0c7230 */ /* 0x000fe20000004100 */
[----:B------:R-:W1:Y:S01]  /*3490*/  LDC R13, c[0x0][0x41c] ;  /* 0x00010700ff0d7b82 */ /* 0x000e620000000800 */
[----:B------:R-:W-:Y:S01]  /*34a0*/  FADD.FTZ R23, -R8, R17 ;  /* 0x0000001108177221 */ /* 0x000fe20000010100 */
[----:B------:R-:W-:-:S02]  /*34b0*/  HADD2.F32 R27, -RZ, R34.H0_H0 ;  /* 0x20000022ff1b7230 */ /* 0x000fc40000004100 */
[C---:B------:R-:W-:Y:S01]  /*34c0*/  FADD.FTZ R47, -R8.reuse, R19 ;  /* 0x00000013082f7221 */ /* 0x040fe20000010100 */
[--C-:B------:R-:W-:Y:S02]  /*34d0*/  HADD2.F32 R21, -RZ, R32.reuse.H0_H0 ;  /* 0x20000020ff157230 */ /* 0x100fe40000004100 */
[----:B------:R-:W-:Y:S01]  /*34e0*/  FMUL.FTZ R22, R23, R46 ;  /* 0x0000002e17167220 */ /* 0x000fe20000410000 */
[----:B------:R-:W-:Y:S02]  /*34f0*/  HADD2.F32 R49, -RZ, R32.H1_H1 ;  /* 0x30000020ff317230 */ /* 0x000fe40000004100 */
[C---:B------:R-:W-:Y:S01]  /*3500*/  FADD.FTZ R27, -R8.reuse, R27 ;  /* 0x0000001b081b7221 */ /* 0x040fe20000010100 */
[----:B------:R-:W-:Y:S02]  /*3510*/  HADD2.F32 R30, -RZ, R30.H1_H1 ;  /* 0x3000001eff1e7230 */ /* 0x000fe40000004100 */
[C---:B------:R-:W-:Y:S01]  /*3520*/  FADD.FTZ R21, -R8.reuse, R21 ;  /* 0x0000001508157221 */ /* 0x040fe20000010100 */
[C---:B------:R-:W-:Y:S01]  /*3530*/  FADD.FTZ R17, -R8.reuse, R12 ;  /* 0x0000000c08117221 */ /* 0x040fe20000010100 */
[----:B------:R-:W-:Y:S01]  /*3540*/  FADD.FTZ R19, -R8, R49 ;  /* 0x0000003108137221 */ /* 0x000fe20000010100 */
[----:B0-----:R-:W-:Y:S01]  /*3550*/  ISETP.GE.U32.AND P1, PT, R40, UR12, PT ;  /* 0x0000000c28007c0c */ /* 0x001fe2000bf26070 */
[----:B------:R-:W-:Y:S01]  /*3560*/  FADD.FTZ R23, -R8, R30 ;  /* 0x0000001e08177221 */ /* 0x000fe20000010100 */
[----:B------:R-:W-:-:S02]  /*3570*/  HADD2.F32 R24, -RZ, R35.H0_H0 ;  /* 0x20000023ff187230 */ /* 0x000fc40000004100 */
[----:B------:R-:W-:Y:S01]  /*3580*/  FMUL.FTZ R12, R47, R46 ;  /* 0x0000002e2f0c7220 */ /* 0x000fe20000410000 */
[----:B-----5:R-:W-:Y:S01]  /*3590*/  ULEA UR5, UR6, UR5, 0x18 ;  /* 0x0000000506057291 */ /* 0x020fe2000f8ec0ff */
[----:B-1----:R-:W-:-:S08]  /*35a0*/  IMAD R13, R13, UR10, R42 ;  /* 0x0000000a0d0d7c24 */ /* 0x002fd0000f8e022a */
[----:B------:R-:W-:Y:S01]  /*35b0*/  @!P2 STS.64 [UR5+0x78], R10 ;  /* 0x0000780aff00a988 */ /* 0x000fe20008000a05 */
[----:B------:R-:W-:Y:S01]  /*35c0*/  BAR.SYNC.DEFER_BLOCKING 0x0 ;  /* 0x0000000000007b1d */ /* 0x000fe20000010000 */
[C---:B------:R-:W-:Y:S02]  /*35d0*/  IADD3 R25, PT, PT, R13.reuse, 0x20, RZ ;  /* 0x000000200d197810 */ /* 0x040fe40007ffe0ff */
[----:B------:R-:W-:Y:S02]  /*35e0*/  ISETP.GE.U32.AND P2, PT, R13, UR12, PT ;  /* 0x0000000c0d007c0c */ /* 0x000fe4000bf46070 */
[----:B------:R-:W-:Y:S02]  /*35f0*/  ISETP.GE.U32.AND P3, PT, R25, UR12, PT ;  /* 0x0000000c19007c0c */ /* 0x000fe4000bf66070 */
[----:B---3--:R-:W-:-:S04]  /*3600*/  SHF.R.S32.HI R16, RZ, 0x1f, R25 ;  /* 0x0000001fff107819 */ /* 0x008fc80000011419 */
[----:B------:R-:W-:Y:S01]  /*3610*/  ISETP.GE.AND.EX P3, PT, R16, UR13, PT, P3 ;  /* 0x0000000d10007c0c */ /* 0x000fe2000bf66330 */
[----:B------:R-:W0:Y:S01]  /*3620*/  LDS.64 R10, [UR5+0x78] ;  /* 0x00007805ff0a7984 */ /* 0x000e220008000a00 */
[----:B------:R-:W0:Y:S02]  /*3630*/  LDCU UR5, c[0x0][0x42c] ;  /* 0x00008580ff0577ac */ /* 0x000e240008000800 */
[----:B0-----:R-:W-:Y:S01]  /*3640*/  FMUL.FTZ R15, R11, UR5 ;  /* 0x000000050b0f7c20 */ /* 0x001fe20008410000 */
[----:B------:R-:W-:Y:S02]  /*3650*/  HADD2.F32 R11, -RZ, R34.H1_H1 ;  /* 0x30000022ff0b7230 */ /* 0x000fe40000004100 */
[----:B------:R-:W-:Y:S01]  /*3660*/  FMUL.FTZ R14, R10, UR5 ;  /* 0x000000050a0e7c20 */ /* 0x000fe20008410000 */
[----:B------:R-:W-:Y:S02]  /*3670*/  SHF.R.S32.HI R10, RZ, 0x1f, R13 ;  /* 0x0000001fff0a7819 */ /* 0x000fe4000001140d */
[----:B------:R-:W-:-:S02]  /*3680*/  FADD.FTZ R11, -R8, R11 ;  /* 0x0000000b080b7221 */ /* 0x000fc40000010100 */
[----:B------:R-:W-:Y:S01]  /*3690*/  ISETP.GE.AND.EX P2, PT, R10, UR13, PT, P2 ;  /* 0x0000000d0a007c0c */ /* 0x000fe2000bf46320 */
[----:B------:R-:W-:Y:S02]  /*36a0*/  HADD2.F32 R8, -RZ, R35.H1_H1 ;  /* 0x30000023ff087230 */ /* 0x000fe40000004100 */
[----:B------:R-:W-:Y:S01]  /*36b0*/  FFMA.FTZ R18, R14, R22, R15 ;  /* 0x000000160e127223 */ /* 0x000fe2000001000f */
[----:B------:R-:W-:Y:S09]  /*36c0*/  @!P4 BRA `(.L_x_882) ;  /* 0x000000000048c947 */ /* 0x000ff20003800000 */
[----:B------:R-:W-:Y:S01]  /*36d0*/  FFMA.FTZ R22, R43, R22, R45 ;  /* 0x000000162b167223 */ /* 0x000fe2000001002d */
        /* <DEDUP_REMOVED lines=9> */
[----:B0-----:R-:W-:Y:S01]  /*3770*/  FMUL.FTZ R24, R24, R35 ;  /* 0x0000002318187220 */ /* 0x001fe20000410000 */
[----:B------:R-:W-:-:S04]  /*3780*/  FADD.FTZ R35, -R35, 1 ;  /* 0x3f80000023237421 */ /* 0x000fc80000010100 */
[----:B------:R-:W-:Y:S01]  /*3790*/  FFMA.FTZ R35, R22, R35, 1 ;  /* 0x3f80000016237423 */ /* 0x000fe20000010023 */
[----:B-1----:R-:W-:Y:S01]  /*37a0*/  FADD.FTZ R49, -R47, 1 ;  /* 0x3f8000002f317421 */ /* 0x002fe20000010100 */
[----:B------:R-:W-:Y:S02]  /*37b0*/  FMUL.FTZ R8, R8, R47 ;  /* 0x0000002f08087220 */ /* 0x000fe40000410000 */
[----:B------:R-:W-:Y:S01]  /*37c0*/  FMUL.FTZ R24, R24, R35 ;  /* 0x0000002318187220 */ /* 0x000fe20000410000 */
[----:B------:R-:W-:-:S04]  /*37d0*/  FFMA.FTZ R49, R20, R49, 1 ;  /* 0x3f80000014317423 */ /* 0x000fc80000010031 */
[----:B------:R-:W-:-:S07]  /*37e0*/  FMUL.FTZ R8, R8, R49 ;  /* 0x0000003108087220 */ /* 0x000fce0000410000 */
.L_x_882:
[----:B------:R-:W-:Y:S01]  /*37f0*/  FFMA.FTZ R12, R14, R12, R15 ;  /* 0x0000000c0e0c7223 */ /* 0x000fe2000001000f */
[----:B------:R-:W-:Y:S01]  /*3800*/  BSSY.RECONVERGENT B0, `(.L_x_883) ;  /* 0x0000014000007945 */ /* 0x000fe20003800200 */
[----:B------:R-:W-:Y:S01]  /*3810*/  FFMA.FTZ R35, R43, R24, -R18 ;  /* 0x000000182b237223 */ /* 0x000fe20000010812 */
[-C--:B------:R-:W-:Y:S01]  /*3820*/  FMUL.FTZ R18, R27, R46.reuse ;  /* 0x0000002e1b127220 */ /* 0x080fe20000410000 */
[----:B--2---:R-:W-:Y:S01]  /*3830*/  FMUL.FTZ R20, R11, R46 ;  /* 0x0000002e0b147220 */ /* 0x004fe20000410000 */
        /* <DEDUP_REMOVED lines=13> */
[----:B------:R-:W-:Y:S02]  /*3910*/  F2FP.F16.F32.PACK_AB R11, R8, R35 ;  /* 0x00000023080b723e */ /* 0x000fe400000000ff */
[----:B------:R-:W-:-:S05]  /*3920*/  LEA.HI.X R13, R10, UR7, R13, 0x1, P2 ;  /* 0x000000070a0d7c11 */ /* 0x000fca00090f0c0d */
[----:B------:R0:W-:Y:S02]  /*3930*/  STG.E desc[UR8][R12.64], R11 ;  /* 0x0000000b0c007986 */ /* 0x0001e4000c101908 */
.L_x_884:
[----:B------:R-:W-:Y:S05]  /*3940*/  BSYNC.RECONVERGENT B0 ;  /* 0x0000000000007941 */ /* 0x000fea0003800200 */
.L_x_883:
        /* <DEDUP_REMOVED lines=23> */
.L_x_885:
        /* <DEDUP_REMOVED lines=18> */
.L_x_887:
[----:B------:R-:W-:Y:S05]  /*3be0*/  BSYNC.RECONVERGENT B0 ;  /* 0x0000000000007941 */ /* 0x000fea0003800200 */
.L_x_886:
[--C-:B------:R-:W-:Y:S02]  /*3bf0*/  HADD2.F32 R10, -RZ, R31.reuse.H0_H0 ;  /* 0x2000001fff0a7230 */ /* 0x100fe40000004100 */
[-C--:B------:R-:W-:Y:S01]  /*3c00*/  FMUL.FTZ R26, R21, R46.reuse ;  /* 0x0000002e151a7220 */ /* 0x080fe20000410000 */
[----:B0-----:R-:W-:Y:S02]  /*3c10*/  HADD2.F32 R12, -RZ, R31.H1_H1 ;  /* 0x3000001fff0c7230 */ /* 0x001fe40000004100 */
        /* <DEDUP_REMOVED lines=22> */
.L_x_888:
[----:B------:R-:W-:Y:S04]  /*3d80*/  BSSY.RECONVERGENT B0, `(.L_x_889) ;  /* 0x0000014000007945 */ /* 0x000fe80003800200 */
[----:B------:R-:W-:Y:S05]  /*3d90*/  @P0 BRA `(.L_x_890) ;  /* 0x0000000000480947 */ /* 0x000fea0003800000 */
[----:B------:R-:W0:Y:S01]  /*3da0*/  LDCU.64 UR6, c[0x0][0x3f8] ;  /* 0x00007f00ff0677ac */ /* 0x000e220008000a00 */
[C-C-:B------:R-:W-:Y:S01]  /*3db0*/  FFMA.FTZ R18, R14.reuse, R26, R15.reuse ;  /* 0x0000001a0e127223 */ /* 0x140fe2000001000f */
[----:B------:R-:W-:Y:S01]  /*3dc0*/  MOV R11, R53 ;  /* 0x00000035000b7202 */ /* 0x000fe20000000f00 */
[----:B------:R-:W-:Y:S01]  /*3dd0*/  FFMA.FTZ R20, R14, R30, R15 ;  /* 0x0000001e0e147223 */ /* 0x000fe2000001000f */
[----:B------:R-:W1:Y:S01]  /*3de0*/  LDCU.64 UR14, c[0x0][0x380] ;  /* 0x00007000ff0e77ac */ /* 0x000e620008000a00 */
[----:B------:R-:W-:Y:S01]  /*3df0*/  FFMA.FTZ R13, R43, R10, -R18 ;  /* 0x0000000a2b0d7223 */ /* 0x000fe20000010812 */
[----:B------:R-:W-:Y:S01]  /*3e00*/  MOV R10, R50 ;  /* 0x00000032000a7202 */ /* 0x000fe20000000f00 */
[----:B------:R-:W-:-:S04]  /*3e10*/  FFMA.FTZ R17, R9, R12, -R20 ;  /* 0x0000000c09117223 */ /* 0x000fc80000010814 */
[----:B------:R-:W-:Y:S01]  /*3e20*/  FMUL.FTZ R17, R17, R46 ;  /* 0x0000002e11117220 */ /* 0x000fe20000410000 */
        /* <DEDUP_REMOVED lines=9> */
.L_x_890:
[----:B------:R-:W-:Y:S05]  /*3ec0*/  BSYNC.RECONVERGENT B0 ;  /* 0x0000000000007941 */ /* 0x000fea0003800200 */
.L_x_889:
[----:B------:R-:W-:Y:S01]  /*3ed0*/  UISETP.NE.AND UP0, UPT, UR11, URZ, UPT ;  /* 0x000000ff0b00728c */ /* 0x000fe2000bf05270 */
[C-C-:B------:R-:W-:Y:S01]  /*3ee0*/  FFMA.FTZ R18, R14.reuse, R8, R15.reuse ;  /* 0x000000080e127223 */ /* 0x140fe2000001000f */
[----:B------:R-:W-:Y:S01]  /*3ef0*/  FFMA.FTZ R20, R14, R16, R15 ;  /* 0x000000100e147223 */ /* 0x000fe2000001000f */
[--C-:B------:R-:W-:Y:S02]  /*3f00*/  HADD2.F32 R10, -RZ, R29.reuse.H0_H0 ;  /* 0x2000001dff0a7230 */ /* 0x100fe40000004100 */
[----:B0-----:R-:W-:-:S04]  /*3f10*/  HADD2.F32 R12, -RZ, R29.H1_H1 ;  /* 0x3000001dff0c7230 */ /* 0x001fc80000004100 */
        /* <DEDUP_REMOVED lines=19> */
.L_x_891:
        /* <DEDUP_REMOVED lines=18> */
.L_x_893:
[----:B------:R-:W-:Y:S05]  /*4170*/  BSYNC.RECONVERGENT B0 ;  /* 0x0000000000007941 */ /* 0x000fea0003800200 */
.L_x_892:
[----:B------:R-:W-:Y:S02]  /*4180*/  IADD3 R37, PT, PT, R3, R37, RZ ;  /* 0x0000002503257210 */ /* 0x000fe40007ffe0ff */
[----:B------:R-:W-:Y:S02]  /*4190*/  IADD3 R38, PT, PT, R38, 0x1, RZ ;  /* 0x0000000126267810 */ /* 0x000fe40007ffe0ff */
[----:B------:R-:W-:-:S13]  /*41a0*/  ISETP.GE.AND P0, PT, R37, UR4, PT ;  /* 0x0000000425007c0c */ /* 0x000fda000bf06270 */
[----:B------:R-:W-:Y:S05]  /*41b0*/  @!P0 BRA `(.L_x_894) ;  /* 0xffffffc000108947 */ /* 0x000fea000383ffff */
.L_x_863:
[----:B------:R-:W1:Y:S01]  /*41c0*/  LDC R4, c[0x0][0x370] ;  /* 0x0000dc00ff047b82 */ /* 0x000e620000000800 */
[----:B------:R-:W-:Y:S01]  /*41d0*/  ISETP.NE.AND P2, PT, R28, RZ, PT ;  /* 0x000000ff1c00720c */ /* 0x000fe20003f45270 */
[----:B------:R-:W-:Y:S06]  /*41e0*/  BSSY.RECONVERGENT B0, `(.L_x_895) ;  /* 0x0000011000007945 */ /* 0x000fec0003800200 */
[----:B------:R-:W2:Y:S08]  /*41f0*/  LDC R7, c[0x0][0x374] ;  /* 0x0000dd00ff077b82 */ /* 0x000eb00000000800 */
[----:B------:R-:W3:Y:S01]  /*4200*/  LDC.64 R2, c[0x0][0x3c8] ;  /* 0x0000f200ff027b82 */ /* 0x000ee20000000a00 */
[----:B-1----:R-:W-:-:S02]  /*4210*/  ISETP.NE.AND P1, PT, R4, 0x1, PT ;  /* 0x000000010400780c */ /* 0x002fc40003f25270 */
[----:B------:R-:W-:Y:S02]  /*4220*/  IADD3 R6, PT, PT, R4, -0x1, RZ ;  /* 0xffffffff04067810 */ /* 0x000fe40007ffe0ff */
[----:B--2---:R-:W-:-:S04]  /*4230*/  IADD3 R5, PT, PT, R7, -0x1, RZ ;  /* 0xffffffff07057810 */ /* 0x004fc80007ffe0ff */
[----:B------:R-:W-:Y:S02]  /*4240*/  ISETP.NE.AND P0, PT, R0, R5, PT ;  /* 0x000000050000720c */ /* 0x000fe40003f05270 */
        /* <DEDUP_REMOVED lines=10> */
.L_x_896:
[----:B------:R-:W-:Y:S05]  /*42f0*/  BSYNC.RECONVERGENT B0 ;  /* 0x0000000000007941 */ /* 0x000fea0003800200 */
.L_x_895:
[----:B------:R-:W-:Y:S05]  /*4300*/  @P0 EXIT ;  /* 0x000000000000094d */ /* 0x000fea0003800000 */
[----:B------:R-:W-:Y:S05]  /*4310*/  @P2 BRA `(.L_x_897) ;  /* 0x0000000000202947 */ /* 0x000fea0003800000 */
[----:B------:R-:W-:-:S05]  /*4320*/  IMAD R0, R4, R7, RZ ;  /* 0x0000000704007224 */ /* 0x000fca00078e02ff */
[----:B------:R-:W-:-:S13]  /*4330*/  ISETP.NE.AND P0, PT, R0, -0x1, PT ;  /* 0xffffffff0000780c */ /* 0x000fda0003f05270 */
[----:B------:R-:W-:Y:S05]  /*4340*/  @!P0 BRA `(.L_x_897) ;  /* 0x0000000000148947 */ /* 0x000fea0003800000 */
.L_x_898:
[----:B-1----:R-:W2:Y:S04]  /*4350*/  LDG.E.STRONG.GPU R5, desc[UR8][R2.64] ;  /* 0x0000000802057981 */ /* 0x002ea8000c1ef900 */
[----:B--2---:R-:W-:Y:S01]  /*4360*/  CCTL.IVALL ;  /* 0x00000000ff00798f */ /* 0x004fe20002000000 */
[----:B------:R-:W-:Y:S05]  /*4370*/  YIELD ;  /* 0x0000000000007946 */ /* 0x000fea0003800000 */
[----:B------:R-:W-:-:S13]  /*4380*/  ISETP.NE.AND P0, PT, R5, R0, PT ;  /* 0x000000000500720c */ /* 0x000fda0003f05270 */
[----:B------:R-:W-:Y:S05]  /*4390*/  @P0 BRA `(.L_x_898) ;  /* 0xfffffffc00ec0947 */ /* 0x000fea000383ffff */
.L_x_897:
[----:B------:R-:W-:Y:S05]  /*43a0*/  WARPSYNC.ALL ;  /* 0x0000000000007948 */ /* 0x000fea0003800000 */
[----:B-1----:R-:W1:Y:S08]  /*43b0*/  LDC.64 R4, c[0x0][0x3f8] ;  /* 0x0000fe00ff047b82 */ /* 0x002e700000000a00 */
        /* <DEDUP_REMOVED lines=14> */
[----:B0-----:R-:W-:Y:S02]  /*44a0*/  SEL R11, R3, R2, P0 ;  /* 0x00000002030b7207 */ /* 0x001fe40000000000 */
        /* <DEDUP_REMOVED lines=33> */
[C---:B------:R-:W-:Y:S01]  /*46c0*/  SHF.L.U32 R20, R28.reuse, 0x2, RZ ;  /* 0x000000021c147819 */ /* 0x040fe200000006ff */
[----:B------:R-:W1:Y:S01]  /*46d0*/  LDCU.64 UR6, c[0x0][0x3d8] ;  /* 0x00007b00ff0677ac */ /* 0x000e620008000a00 */
[----:B------:R-:W-:Y:S02]  /*46e0*/  LOP3.LUT R9, R9, 0x3, RZ, 0xc0, !PT ;  /* 0x0000000309097812 */ /* 0x000fe400078ec0ff */
[--C-:B------:R-:W-:Y:S01]  /*46f0*/  SHF.L.U64.HI R21, R28, 0x2, R29.reuse ;  /* 0x000000021c157819 */ /* 0x100fe2000001021d */
[----:B------:R-:W2:Y:S01]  /*4700*/  LDCU.64 UR12, c[0x0][0x388] ;  /* 0x00007100ff0c77ac */ /* 0x000ea20008000a00 */
[----:B------:R-:W-:Y:S01]  /*4710*/  SHF.L.U64.HI R32, R3, 0x2, R0 ;  /* 0x0000000203207819 */ /* 0x000fe20000010200 */
[----:B------:R-:W-:Y:S01]  /*4720*/  IMAD.WIDE.U32 R6, R9, 0x180, R28 ;  /* 0x0000018009067825 */ /* 0x000fe200078e001c */
[----:B------:R-:W-:Y:S01]  /*4730*/  SHF.L.U64.HI R26, R27, 0x2, R34 ;  /* 0x000000021b1a7819 */ /* 0x000fe20000010222 */
[----:B------:R-:W-:-:S03]  /*4740*/  UMOV UR4, URZ ;  /* 0x000000ff00047c82 */ /* 0x000fc60008000000 */
        /* <DEDUP_REMOVED lines=13> */
.L_x_901:
        /* <DEDUP_REMOVED lines=31> */
.L_x_900:
[----:B------:R-:W-:Y:S05]  /*4a10*/  BSYNC.RECONVERGENT B0 ;  /* 0x0000000000007941 */ /* 0x000fea0003800200 */
.L_x_899:
        /* <DEDUP_REMOVED lines=10> */
.L_x_902:
[C---:B---3--:R-:W-:Y:S02]  /*4ac0*/  SHF.L.U32 R9, R28.reuse, 0x2, RZ ;  /* 0x000000021c097819 */ /* 0x048fe400000006ff */
[----:B------:R-:W-:Y:S02]  /*4ad0*/  SHF.L.U64.HI R18, R28, 0x2, R29 ;  /* 0x000000021c127819 */ /* 0x000fe4000001021d */
[----:B-1----:R-:W-:-:S04]  /*4ae0*/  IADD3 R10, P0, PT, R9, UR4, RZ ;  /* 0x00000004090a7c10 */ /* 0x002fc8000ff1e0ff */
[----:B------:R-:W-:Y:S02]  /*4af0*/  IADD3.X R11, PT, PT, R18, UR5, RZ, P0, !PT ;  /* 0x00000005120b7c10 */ /* 0x000fe400087fe4ff */
        /* <DEDUP_REMOVED lines=12> */
[C---:B--2---:R-:W-:Y:S02]  /*4bc0*/  IADD3 R20, P0, PT, R23.reuse, UR6, RZ ;  /* 0x0000000617147c10 */ /* 0x044fe4000ff1e0ff */
[----:B-1----:R-:W-:Y:S02]  /*4bd0*/  LOP3.LUT R11, R18, 0x3, RZ, 0xc0, !PT ;  /* 0x00000003120b7812 */ /* 0x002fe400078ec0ff */
[----:B------:R-:W-:Y:S02]  /*4be0*/  IADD3.X R21, PT, PT, R24, UR7, RZ, P0, !PT ;  /* 0x0000000718157c10 */ /* 0x000fe400087fe4ff */
[----:B0-----:R-:W-:Y:S02]  /*4bf0*/  IADD3 R22, P0, PT, R23, UR10, RZ ;  /* 0x0000000a17167c10 */ /* 0x001fe4000ff1e0ff */
        /* <DEDUP_REMOVED lines=67> */
.L_x_903:
        /* <DEDUP_REMOVED lines=13> */
.L_x_3424:


//--------------------- .text._Z35group_norm_nhwc_bwd_one_pass_kernelI11Fp16IOBf16WLi256ELi24ELi384EEv26Group_norm_nhwc_bwd_params --------------------------
	.section	.text._Z35group_norm_nhwc_bwd_one_pass_kernelI11Fp16IOBf16WLi256ELi24ELi384EEv26Group_norm_nhwc_bwd_params,"ax",@progbits
	.align	128
        .global         _Z35group_norm_nhwc_bwd_one_pass_kernelI11Fp16IOBf16WLi256ELi24ELi384EEv26Group_norm_nhwc_bwd_params
        .type           _Z35group_norm_nhwc_bwd_one_pass_kernelI11Fp16IOBf16WLi256ELi24ELi384EEv26Group_norm_nhwc_bwd_params,@function
        .size           _Z35group_norm_nhwc_bwd_one_pass_kernelI11Fp16IOBf16WLi256ELi24ELi384EEv26Group_norm_nhwc_bwd_params,(.L_x_3425 - _Z35group_norm_nhwc_bwd_one_pass_kernelI11Fp16IOBf16WLi256ELi24ELi384EEv26Group_norm_nhwc_bwd_params)
        .other          _Z35group_norm_nhwc_bwd_one_pass_kernelI11Fp16IOBf16WLi256ELi24ELi384EEv26Group_norm_nhwc_bwd_params,@"STO_CUDA_ENTRY STV_DEFAULT"
_Z35group_norm_nhwc_bwd_one_pass_kernelI11Fp16IOBf16WLi256ELi24ELi384EEv26Group_norm_nhwc_bwd_params:
.text._Z35group_norm_nhwc_bwd_one_pass_kernelI11Fp16IOBf16WLi256ELi24ELi384EEv26Group_norm_nhwc_bwd_params:
        /* <DEDUP_REMOVED lines=21> */
.L_x_947:
[----:B0-----:R-:W0:Y:S01]  /*0150*/  LDC R11, c[0x0][0x410] ;  /* 0x00010400ff0b7b82 */ /* 0x001e220000000800 */
[----:B------:R-:W1:Y:S01]  /*0160*/  S2R R52, SR_CTAID.X ;  /* 0x0000000000347919 */ /* 0x000e620000002500 */
[----:B------:R-:W1:Y:S01]  /*0170*/  LDCU UR4, c[0x0][0x41c] ;  /* 0x00008380ff0477ac */ /* 0x000e620008000800 */
[----:B------:R-:W-:Y:S02]  /*0180*/  ISETP.GE.AND P2, PT, R48, RZ, PT ;  /* 0x000000ff3000720c */ /* 0x000fe40003f46270 */
[----:B------:R-:W-:Y:S01]  /*0190*/  MOV R46, RZ ;  /* 0x000000ff002e7202 */ /* 0x000fe20000000f00 */
[----:B------:R-:W2:Y:S01]  /*01a0*/  LDCU.128 UR8, c[0x0][0x400] ;  /* 0x00008000ff0877ac */ /* 0x000ea20008000c00 */
[----:B0-----:R-:W-:-:S04]  /*01b0*/  IABS R5, R11 ;  /* 0x0000000b00057213 */ /* 0x001fc80000000000 */
[----:B------:R-:W0:Y:S01]  /*01c0*/  I2F.RP R0, R5 ;  /* 0x0000000500007306 */ /* 0x000e220000209400 */
[----:B-1-3--:R-:W-:Y:S01]  /*01d0*/  IMAD R17, R52, UR4, R47 ;  /* 0x0000000434117c24 */ /* 0x00afe2000f8e022f */
[----:B------:R-:W-:Y:S02]  /*01e0*/  CS2R R38, SRZ ;  /* 0x0000000000267805 */ /* 0x000fe4000001ff00 */
[----:B------:R-:W-:Y:S02]  /*01f0*/  CS2R R44, SRZ ;  /* 0x00000000002c7805 */ /* 0x000fe4000001ff00 */
[----:B------:R-:W-:Y:S02]  /*0200*/  CS2R R36, SRZ ;  /* 0x0000000000247805 */ /* 0x000fe4000001ff00 */
[----:B------:R-:W-:Y:S02]  /*0210*/  CS2R R34, SRZ ;  /* 0x0000000000227805 */ /* 0x000fe4000001ff00 */
[----:B--2---:R-:W-:-:S02]  /*0220*/  ISETP.GE.U32.AND P0, PT, R17, UR8, PT ;  /* 0x0000000811007c0c */ /* 0x004fc4000bf06070 */
[----:B------:R-:W-:Y:S02]  /*0230*/  CS2R R42, SRZ ;  /* 0x00000000002a7805 */ /* 0x000fe4000001ff00 */
[----:B------:R-:W-:Y:S01]  /*0240*/  SHF.R.S32.HI R9, RZ, 0x1f, R17 ;  /* 0x0000001fff097819 */ /* 0x000fe20000011411 */
[----:B------:R-:W1:Y:S01]  /*0250*/  LDCU.U8 UR4, c[0x0][0x414] ;  /* 0x00008280ff0477ac */ /* 0x000e620008000000 */
[----:B------:R-:W-:Y:S01]  /*0260*/  IADD3 R20, PT, PT, R17, 0x20, RZ ;  /* 0x0000002011147810 */ /* 0x000fe20007ffe0ff */
[----:B0-----:R-:W0:Y:S01]  /*0270*/  MUFU.RCP R0, R0 ;  /* 0x0000000000007308 */ /* 0x001e220000001000 */
[----:B------:R-:W-:Y:S02]  /*0280*/  ISETP.GE.AND.EX P0, PT, R9, UR9, PT, P0 ;  /* 0x0000000909007c0c */ /* 0x000fe4000bf06300 */
[----:B------:R-:W-:-:S11]  /*0290*/  SHF.R.S32.HI R23, RZ, 0x1f, R20 ;  /* 0x0000001fff177819 */ /* 0x000fd60000011414 */
        /* <DEDUP_REMOVED lines=24> */
[----:B------:R-:W-:Y:S02]  /*0420*/  @P1 IADD3 R3, PT, PT, R3, 0x1, RZ ;  /* 0x0000000103031810 */ /* 0x000fe40007ffe0ff */
[----:B------:R-:W-:Y:S02]  /*0430*/  @!P2 IADD3 R0, PT, PT, -R0, RZ, RZ ;  /* 0x000000ff0000a210 */ /* 0x000fe40007ffe1ff */
[----:B------:R-:W-:-:S02]  /*0440*/  MOV R4, R3 ;  /* 0x0000000300047202 */ /* 0x000fc40000000f00 */
[----:B------:R-:W0:Y:S01]  /*0450*/  @!P0 LDC.64 R2, c[0x0][0x3f8] ;  /* 0x0000fe00ff028b82 */ /* 0x000e220000000a00 */
[----:B------:R-:W-:Y:S02]  /*0460*/  SEL R16, R5, R0, !P5 ;  /* 0x0000000005107207 */ /* 0x000fe40006800000 */
[----:B------:R-:W-:Y:S02]  /*0470*/  @!P4 IADD3 R4, PT, PT, -R4, RZ, RZ ;  /* 0x000000ff0404c210 */ /* 0x000fe40007ffe1ff */
[----:B------:R-:W-:Y:S01]  /*0480*/  ISETP.GE.AND.EX P3, PT, R23, UR9, PT, P3 ;  /* 0x0000000917007c0c */ /* 0x000fe2000bf66330 */
[----:B------:R-:W-:Y:S01]  /*0490*/  IMAD R0, R16, 0x18, RZ ;  /* 0x0000001810007824 */ /* 0x000fe200078e02ff */
[----:B------:R-:W-:-:S04]  /*04a0*/  SEL R5, R5, R4, !P5 ;  /* 0x0000000405057207 */ /* 0x000fc80006800000 */
[C---:B------:R-:W-:Y:S02]  /*04b0*/  IADD3 R6, P1, PT, R0.reuse, R51, RZ ;  /* 0x0000003300067210 */ /* 0x040fe40007f3e0ff */
[----:B------:R-:W-:Y:S02]  /*04c0*/  SHF.R.S32.HI R4, RZ, 0x1f, R5 ;  /* 0x0000001fff047819 */ /* 0x000fe40000011405 */
[----:B------:R-:W-:-:S03]  /*04d0*/  LEA.HI.X.SX32 R7, R0, RZ, 0x1, P1 ;  /* 0x000000ff00077211 */ /* 0x000fc600008f0eff */
[----:B------:R-:W-:Y:S01]  /*04e0*/  IMAD R4, R4, UR10, RZ ;  /* 0x0000000a04047c24 */ /* 0x000fe2000f8e02ff */
[----:B------:R-:W3:Y:S01]  /*04f0*/  @!P3 LDC.64 R14, c[0x0][0x3f8] ;  /* 0x0000fe00ff0ebb82 */ /* 0x000ee20000000a00 */
[----:B------:R-:W-:-:S04]  /*0500*/  IMAD.WIDE.U32 R6, R5, UR10, R6 ;  /* 0x0000000a05067c25 */ /* 0x000fc8000f8e0006 */
[----:B0-----:R-:W-:Y:S01]  /*0510*/  @!P0 IMAD R0, R9, R2, RZ ;  /* 0x0000000209008224 */ /* 0x001fe200078e02ff */
[----:B------:R-:W-:Y:S01]  /*0520*/  @!P0 MOV R8, R6 ;  /* 0x0000000600088202 */ /* 0x000fe20000000f00 */
[----:B------:R-:W-:Y:S02]  /*0530*/  IMAD R11, R5, UR11, R4 ;  /* 0x0000000b050b7c24 */ /* 0x000fe4000f8e0204 */
[C---:B------:R-:W-:Y:S01]  /*0540*/  @!P0 IMAD R5, R17.reuse, R3, R0 ;  /* 0x0000000311058224 */ /* 0x040fe200078e0200 */
[----:B------:R-:W-:Y:S02]  /*0550*/  IADD3 R0, PT, PT, R17, 0x40, RZ ;  /* 0x0000004011007810 */ /* 0x000fe40007ffe0ff */
[----:B------:R-:W-:Y:S02]  /*0560*/  IADD3 R9, PT, PT, R7, R11, RZ ;  /* 0x0000000b07097210 */ /* 0x000fe40007ffe0ff */
[----:B------:R-:W-:Y:S01]  /*0570*/  ISETP.GE.U32.AND P1, PT, R0, UR8, PT ;  /* 0x0000000800007c0c */ /* 0x000fe2000bf26070 */
[----:B------:R-:W0:Y:S01]  /*0580*/  @!P3 LDC.64 R10, c[0x0][0x3a0] ;  /* 0x0000e800ff0abb82 */ /* 0x000e220000000a00 */
[----:B------:R-:W-:Y:S01]  /*0590*/  SHF.R.S32.HI R21, RZ, 0x1f, R0 ;  /* 0x0000001fff157819 */ /* 0x000fe20000011400 */
[----:B------:R-:W-:-:S03]  /*05a0*/  @!P0 IMAD.WIDE.U32 R2, R17, R2, R8 ;  /* 0x0000000211028225 */ /* 0x000fc600078e0008 */
[----:B------:R-:W-:Y:S02]  /*05b0*/  ISETP.GE.AND.EX P1, PT, R21, UR9, PT, P1 ;  /* 0x0000000915007c0c */ /* 0x000fe4000bf26310 */
[----:B------:R-:W-:Y:S02]  /*05c0*/  @!P0 IADD3 R3, PT, PT, R3, R5, RZ ;  /* 0x0000000503038210 */ /* 0x000fe40007ffe0ff */
[C---:B------:R-:W-:Y:S01]  /*05d0*/  @!P0 SHF.L.U32 R25, R2.reuse, 0x1, RZ ;  /* 0x0000000102198819 */ /* 0x040fe200000006ff */
[----:B------:R-:W1:Y:S01]  /*05e0*/  @!P3 LDC.64 R4, c[0x0][0x398] ;  /* 0x0000e600ff04bb82 */ /* 0x000e620000000a00 */
[----:B---3--:R-:W-:Y:S01]  /*05f0*/  @!P3 IMAD R23, R23, R14, RZ ;  /* 0x0000000e1717b224 */ /* 0x008fe200078e02ff */
[----:B------:R-:W-:Y:S02]  /*0600*/  @!P0 SHF.L.U64.HI R24, R2, 0x1, R3 ;  /* 0x0000000102188819 */ /* 0x000fe40000010203 */
[----:B--2---:R-:W-:Y:S01]  /*0610*/  @!P0 IADD3 R22, P2, PT, R25, R18, RZ ;  /* 0x0000001219168210 */ /* 0x004fe20007f5e0ff */
[----:B------:R-:W-:Y:S01]  /*0620*/  @!P3 IMAD R27, R20, R15, R23 ;  /* 0x0000000f141bb224 */ /* 0x000fe200078e0217 */
[----:B------:R-:W-:-:S02]  /*0630*/  @!P3 MOV R18, R6 ;  /* 0x000000060012b202 */ /* 0x000fc40000000f00 */
[----:B------:R-:W2:Y:S01]  /*0640*/  @!P1 LDC.64 R2, c[0x0][0x3f8] ;  /* 0x0000fe00ff029b82 */ /* 0x000ea20000000a00 */
[----:B------:R-:W-:Y:S02]  /*0650*/  @!P0 IADD3.X R23, PT, PT, R24, R19, RZ, P2, !PT ;  /* 0x0000001318178210 */ /* 0x000fe400017fe4ff */
[----:B------:R-:W-:Y:S02]  /*0660*/  @!P3 MOV R19, R9 ;  /* 0x000000090013b202 */ /* 0x000fe40000000f00 */
[----:B----4-:R-:W-:Y:S01]  /*0670*/  @!P0 IADD3 R12, P2, PT, R25, R12, RZ ;  /* 0x0000000c190c8210 */ /* 0x010fe20007f5e0ff */
[----:B------:R-:W5:Y:S01]  /*0680*/  @!P0 LDG.E R46, desc[UR6][R22.64] ;  /* 0x00000006162e8981 */ /* 0x000f62000c1e1900 */
[----:B------:R-:W-:Y:S01]  /*0690*/  IADD3 R29, PT, PT, R17, 0x60, RZ ;  /* 0x00000060111d7810 */ /* 0x000fe20007ffe0ff */
[----:B------:R-:W-:Y:S01]  /*06a0*/  @!P3 IMAD.WIDE.U32 R14, R20, R14, R18 ;  /* 0x0000000e140eb225 */ /* 0x000fe200078e0012 */
[----:B------:R-:W-:Y:S02]  /*06b0*/  @!P0 IADD3.X R13, PT, PT, R24, R13, RZ, P2, !PT ;  /* 0x0000000d180d8210 */ /* 0x000fe400017fe4ff */
[----:B------:R-:W-:-:S02]  /*06c0*/  ISETP.GE.U32.AND P2, PT, R29, UR8, PT ;  /* 0x000000081d007c0c */ /* 0x000fc4000bf46070 */
[----:B------:R-:W-:Y:S01]  /*06d0*/  SHF.R.S32.HI R19, RZ, 0x1f, R29 ;  /* 0x0000001fff137819 */ /* 0x000fe2000001141d */
[----:B------:R3:W5:Y:S01]  /*06e0*/  @!P0 LDG.E R38, desc[UR6][R12.64] ;  /* 0x000000060c268981 */ /* 0x000762000c1e1900 */
[----:B------:R-:W-:Y:S02]  /*06f0*/  @!P3 IADD3 R15, PT, PT, R15, R27, RZ ;  /* 0x0000001b0f0fb210 */ /* 0x000fe40007ffe0ff */
[----:B------:R-:W-:Y:S02]  /*0700*/  ISETP.GE.AND.EX P2, PT, R19, UR9, PT, P2 ;  /* 0x0000000913007c0c */ /* 0x000fe4000bf46320 */
[C---:B------:R-:W-:Y:S02]  /*0710*/  @!P3 SHF.L.U32 R27, R14.reuse, 0x1, RZ ;  /* 0x000000010e1bb819 */ /* 0x040fe400000006ff */
[----:B------:R-:W-:Y:S02]  /*0720*/  @!P3 SHF.L.U64.HI R14, R14, 0x1, R15 ;  /* 0x000000010e0eb819 */ /* 0x000fe4000001020f */
[----:B-1----:R-:W-:Y:S01]  /*0730*/  @!P3 IADD3 R26, P0, PT, R27, R4, RZ ;  /* 0x000000041b1ab210 */ /* 0x002fe20007f1e0ff */
[----:B--2---:R-:W-:Y:S01]  /*0740*/  @!P1 IMAD R21, R21, R2, RZ ;  /* 0x0000000215159224 */ /* 0x004fe200078e02ff */
[----:B0-----:R-:W-:Y:S01]  /*0750*/  @!P3 IADD3 R10, P4, PT, R27, R10, RZ ;  /* 0x0000000a1b0ab210 */ /* 0x001fe20007f9e0ff */
[----:B---3--:R-:W0:Y:S01]  /*0760*/  @!P1 LDC.64 R12, c[0x0][0x3a0] ;  /* 0x0000e800ff0c9b82 */ /* 0x008e220000000a00 */
[----:B------:R-:W-:-:S02]  /*0770*/  @!P3 IADD3.X R27, PT, PT, R14, R5, RZ, P0, !PT ;  /* 0x000000050e1bb210 */ /* 0x000fc400007fe4ff */
[----:B------:R-:W-:Y:S02]  /*0780*/  @!P1 MOV R4, R6 ;  /* 0x0000000600049202 */ /* 0x000fe40000000f00 */
[----:B------:R-:W-:Y:S01]  /*0790*/  @!P1 MOV R5, R9 ;  /* 0x0000000900059202 */ /* 0x000fe20000000f00 */
[----:B------:R-:W-:Y:S01]  /*07a0*/  @!P1 IMAD R21, R0, R3, R21 ;  /* 0x0000000300159224 */ /* 0x000fe200078e0215 */
[----:B------:R-:W-:Y:S01]  /*07b0*/  @!P3 IADD3.X R11, PT, PT, R14, R11, RZ, P4, !PT ;  /* 0x0000000b0e0bb210 */ /* 0x000fe200027fe4ff */
[----:B------:R-:W5:Y:S01]  /*07c0*/  @!P3 LDG.E R37, desc[UR6][R26.64] ;  /* 0x000000061a25b981 */ /* 0x000f62000c1e1900 */
[----:B------:R-:W1:Y:S01]  /*07d0*/  @!P2 LDC.64 R14, c[0x0][0x3f8] ;  /* 0x0000fe00ff0eab82 */ /* 0x000e620000000a00 */
[----:B------:R-:W-:Y:S01]  /*07e0*/  @!P1 IMAD.WIDE.U32 R2, R0, R2, R4 ;  /* 0x0000000200029225 */ /* 0x000fe200078e0004 */
[----:B------:R-:W-:Y:S01]  /*07f0*/  IADD3 R24, PT, PT, R17, 0x80, RZ ;  /* 0x0000008011187810 */ /* 0x000fe20007ffe0ff */
[----:B------:R2:W5:Y:S05]  /*0800*/  @!P3 LDG.E R45, desc[UR6][R10.64] ;  /* 0x000000060a2db981 */ /* 0x00056a000c1e1900 */
[----:B------:R-:W3:Y:S01]  /*0810*/  @!P1 LDC.64 R4, c[0x0][0x398] ;  /* 0x0000e600ff049b82 */ /* 0x000ee20000000a00 */
[----:B------:R-:W-:-:S02]  /*0820*/  @!P1 IADD3 R3, PT, PT, R3, R21, RZ ;  /* 0x0000001503039210 */ /* 0x000fc40007ffe0ff */
[C---:B------:R-:W-:Y:S02]  /*0830*/  @!P1 SHF.L.U32 R31, R2.reuse, 0x1, RZ ;  /* 0x00000001021f9819 */ /* 0x040fe400000006ff */
[----:B------:R-:W-:-:S03]  /*0840*/  @!P1 SHF.L.U64.HI R28, R2, 0x1, R3 ;  /* 0x00000001021c9819 */ /* 0x000fc60000010203 */
[----:B------:R-:W4:Y:S01]  /*0850*/  @!P2 LDC.64 R2, c[0x0][0x3a0] ;  /* 0x0000e800ff02ab82 */ /* 0x000f220000000a00 */
[----:B0-----:R-:W-:Y:S02]  /*0860*/  @!P1 IADD3 R12, P6, PT, R31, R12, RZ ;  /* 0x0000000c1f0c9210 */ /* 0x001fe40007fde0ff */
[----:B------:R-:W-:Y:S02]  /*0870*/  ISETP.GE.U32.AND P0, PT, R24, UR8, PT ;  /* 0x0000000818007c0c */ /* 0x000fe4000bf06070 */
[----:B------:R-:W-:-:S03]  /*0880*/  SHF.R.S32.HI R25, RZ, 0x1f, R24 ;  /* 0x0000001fff197819 */ /* 0x000fc60000011418 */
[----:B--2---:R-:W0:Y:S01]  /*0890*/  @!P2 LDC.64 R10, c[0x0][0x398] ;  /* 0x0000e600ff0aab82 */ /* 0x004e220000000a00 */
[----:B-1----:R-:W-:Y:S01]  /*08a0*/  @!P2 IMAD R18, R19, R14, RZ ;  /* 0x0000000e1312a224 */ /* 0x002fe200078e02ff */
[----:B------:R-:W-:Y:S02]  /*08b0*/  @!P1 IADD3.X R13, PT, PT, R28, R13, RZ, P6, !PT ;  /* 0x0000000d1c0d9210 */ /* 0x000fe400037fe4ff */
[----:B------:R-:W-:Y:S02]  /*08c0*/  ISETP.GE.AND.EX P0, PT, R25, UR9, PT, P0 ;  /* 0x0000000919007c0c */ /* 0x000fe4000bf06300 */
[----:B------:R-:W-:Y:S01]  /*08d0*/  IADD3 R23, PT, PT, R17, 0xa0, RZ ;  /* 0x000000a011177810 */ /* 0x000fe20007ffe0ff */
[----:B------:R1:W5:Y:S01]  /*08e0*/  @!P1 LDG.E R44, desc[UR6][R12.64] ;  /* 0x000000060c2c9981 */ /* 0x000362000c1e1900 */
[----:B---3--:R-:W-:Y:S01]  /*08f0*/  @!P1 IADD3 R4, P6, PT, R31, R4, RZ ;  /* 0x000000041f049210 */ /* 0x008fe20007fde0ff */
[----:B------:R-:W-:Y:S01]  /*0900*/  @!P2 IMAD R31, R29, R15, R18 ;  /* 0x0000000f1d1fa224 */ /* 0x000fe200078e0212 */
[----:B------:R-:W-:-:S02]  /*0910*/  @!P2 MOV R18, R6 ;  /* 0x000000060012a202 */ /* 0x000fc40000000f00 */
[----:B------:R-:W-:Y:S02]  /*0920*/  @!P2 MOV R19, R9 ;  /* 0x000000090013a202 */ /* 0x000fe40000000f00 */
[----:B------:R-:W-:Y:S02]  /*0930*/  ISETP.GE.U32.AND P4, PT, R23, UR8, PT ;  /* 0x0000000817007c0c */ /* 0x000fe4000bf86070 */
[----:B------:R-:W-:Y:S01]  /*0940*/  SHF.R.S32.HI R22, RZ, 0x1f, R23 ;  /* 0x0000001fff167819 */ /* 0x000fe20000011417 */
[----:B------:R-:W-:Y:S01]  /*0950*/  @!P2 IMAD.WIDE.U32 R14, R29, R14, R18 ;  /* 0x0000000e1d0ea225 */ /* 0x000fe200078e0012 */
[----:B------:R-:W-:Y:S01]  /*0960*/  @!P1 IADD3.X R5, PT, PT, R28, R5, RZ, P6, !PT ;  /* 0x000000051c059210 */ /* 0x000fe200037fe4ff */
[----:B------:R-:W2:Y:S01]  /*0970*/  @!P0 LDC.64 R20, c[0x0][0x3f8] ;  /* 0x0000fe00ff148b82 */ /* 0x000ea20000000a00 */
[----:B------:R-:W-:Y:S02]  /*0980*/  ISETP.GE.AND.EX P4, PT, R22, UR9, PT, P4 ;  /* 0x0000000916007c0c */ /* 0x000fe4000bf86340 */
[----:B------:R-:W-:Y:S01]  /*0990*/  @!P2 IADD3 R29, PT, PT, R15, R31, RZ ;  /* 0x0000001f0f1da210 */ /* 0x000fe20007ffe0ff */
[----:B------:R3:W5:Y:S01]  /*09a0*/  @!P1 LDG.E R36, desc[UR6][R4.64] ;  /* 0x0000000604249981 */ /* 0x000762000c1e1900 */
[----:B------:R-:W-:-:S02]  /*09b0*/  @!P2 SHF.L.U32 R15, R14, 0x1, RZ ;  /* 0x000000010e0fa819 */ /* 0x000fc400000006ff */
[----:B------:R-:W-:Y:S01]  /*09c0*/  @!P2 SHF.L.U64.HI R28, R14, 0x1, R29 ;  /* 0x000000010e1ca819 */ /* 0x000fe2000001021d */
[----:B-1----:R-:W1:Y:S01]  /*09d0*/  @!P0 LDC.64 R12, c[0x0][0x398] ;  /* 0x0000e600ff0c8b82 */ /* 0x002e620000000a00 */
[C---:B----4-:R-:W-:Y:S02]  /*09e0*/  @!P2 IADD3 R2, P6, PT, R15.reuse, R2, RZ ;  /* 0x000000020f02a210 */ /* 0x050fe40007fde0ff */
[----:B0-----:R-:W-:Y:S02]  /*09f0*/  @!P2 IADD3 R10, P1, PT, R15, R10, RZ ;  /* 0x0000000a0f0aa210 */ /* 0x001fe40007f3e0ff */
[C---:B------:R-:W-:Y:S02]  /*0a00*/  @!P2 IADD3.X R3, PT, PT, R28.reuse, R3, RZ, P6, !PT ;  /* 0x000000031c03a210 */ /* 0x040fe400037fe4ff */
[----:B------:R-:W-:Y:S01]  /*0a10*/  @!P2 IADD3.X R11, PT, PT, R28, R11, RZ, P1, !PT ;  /* 0x0000000b1c0ba210 */ /* 0x000fe20000ffe4ff */
[----:B------:R-:W0:Y:S01]  /*0a20*/  @!P4 LDC.64 R18, c[0x0][0x3f8] ;  /* 0x0000fe00ff12cb82 */ /* 0x000e220000000a00 */
[----:B------:R-:W-:Y:S01]  /*0a30*/  IADD3 R26, PT, PT, R17, 0xc0, RZ ;  /* 0x000000c0111a7810 */ /* 0x000fe20007ffe0ff */
[----:B------:R4:W5:Y:S06]  /*0a40*/  @!P2 LDG.E R43, desc[UR6][R2.64] ;  /* 0x00000006022ba981 */ /* 0x00096c000c1e1900 */
[----:B------:R-:W1:Y:S01]  /*0a50*/  LDC.64 R28, c[0x0][0x3b8] ;  /* 0x0000ee00ff1c7b82 */ /* 0x000e620000000a00 */
[----:B------:R-:W-:Y:S01]  /*0a60*/  ISETP.GE.U32.AND P5, PT, R26, UR8, PT ;  /* 0x000000081a007c0c */ /* 0x000fe2000bfa6070 */
[----:B--2---:R-:W-:Y:S01]  /*0a70*/  @!P0 IMAD R25, R25, R20, RZ ;  /* 0x0000001419198224 */ /* 0x004fe200078e02ff */
[----:B------:R-:W-:Y:S01]  /*0a80*/  SHF.R.S32.HI R27, RZ, 0x1f, R26 ;  /* 0x0000001fff1b7819 */ /* 0x000fe2000001141a */
[----:B------:R1:W5:Y:S01]  /*0a90*/  @!P2 LDG.E R35, desc[UR6][R10.64] ;  /* 0x000000060a23a981 */ /* 0x000362000c1e1900 */
[----:B---3--:R-:W-:-:S02]  /*0aa0*/  @!P0 MOV R4, R6 ;  /* 0x0000000600048202 */ /* 0x008fc40000000f00 */
[----:B------:R-:W-:Y:S01]  /*0ab0*/  @!P0 MOV R5, R9 ;  /* 0x0000000900058202 */ /* 0x000fe20000000f00 */
[----:B------:R-:W2:Y:S01]  /*0ac0*/  @!P0 LDC.64 R14, c[0x0][0x3a0] ;  /* 0x0000e800ff0e8b82 */ /* 0x000ea20000000a00 */
[----:B------:R-:W-:Y:S01]  /*0ad0*/  ISETP.GE.AND.EX P5, PT, R27, UR9, PT, P5 ;  /* 0x000000091b007c0c */ /* 0x000fe2000bfa6350 */
[C---:B------:R-:W-:Y:S01]  /*0ae0*/  @!P0 IMAD R25, R24.reuse, R21, R25 ;  /* 0x0000001518198224 */ /* 0x040fe200078e0219 */
[----:B------:R-:W-:Y:S01]  /*0af0*/  IADD3 R17, PT, PT, R17, 0xe0, RZ ;  /* 0x000000e011117810 */ /* 0x000fe20007ffe0ff */
[----:B------:R-:W-:-:S04]  /*0b00*/  @!P0 IMAD.WIDE.U32 R20, R24, R20, R4 ;  /* 0x0000001418148225 */ /* 0x000fc800078e0004 */
[----:B------:R-:W3:Y:S01]  /*0b10*/  @!P4 LDC.64 R4, c[0x0][0x3a0] ;  /* 0x0000e800ff04cb82 */ /* 0x000ee20000000a00 */
[----:B------:R-:W-:Y:S01]  /*0b20*/  ISETP.GE.U32.AND P3, PT, R17, UR8, PT ;  /* 0x0000000811007c0c */ /* 0x000fe2000bf66070 */
[----:B0-----:R-:W-:Y:S01]  /*0b30*/  @!P4 IMAD R24, R22, R18, RZ ;  /* 0x000000121618c224 */ /* 0x001fe200078e02ff */
[----:B------:R-:W-:Y:S02]  /*0b40*/  SHF.R.S32.HI R0, RZ, 0x1f, R17 ;  /* 0x0000001fff007819 */ /* 0x000fe40000011411 */
[----:B----4-:R-:W-:Y:S02]  /*0b50*/  @!P4 MOV R2, R6 ;  /* 0x000000060002c202 */ /* 0x010fe40000000f00 */
[----:B------:R-:W-:Y:S01]  /*0b60*/  @!P4 MOV R3, R9 ;  /* 0x000000090003c202 */ /* 0x000fe20000000f00 */
[----:B-1----:R-:W-:Y:S01]  /*0b70*/  IMAD.WIDE R10, R48, 0x8, R28 ;  /* 0x00000008300a7825 */ /* 0x002fe200078e021c */
[----:B------:R-:W-:-:S03]  /*0b80*/  ISETP.GE.AND.EX P3, PT, R0, UR9, PT, P3 ;  /* 0x0000000900007c0c */ /* 0x000fc6000bf66330 */
[C---:B------:R-:W-:Y:S02]  /*0b90*/  @!P4 IMAD R31, R23.reuse, R19, R24 ;  /* 0x00000013171fc224 */ /* 0x040fe400078e0218 */
[----:B------:R-:W-:Y:S01]  /*0ba0*/  @!P4 IMAD.WIDE.U32 R18, R23, R18, R2 ;  /* 0x000000121712c225 */ /* 0x000fe200078e0002 */
[----:B------:R-:W4:Y:S01]  /*0bb0*/  LDG.E.64 R10, desc[UR6][R10.64] ;  /* 0x000000060a0a7981 */ /* 0x000f22000c1e1b00 */
[----:B------:R-:W0:Y:S01]  /*0bc0*/  @!P5 LDC.64 R2, c[0x0][0x3f8] ;  /* 0x0000fe00ff02db82 */ /* 0x000e220000000a00 */
[----:B------:R-:W-:Y:S02]  /*0bd0*/  @!P0 IADD3 R21, PT, PT, R21, R25, RZ ;  /* 0x0000001915158210 */ /* 0x000fe40007ffe0ff */
[----:B------:R-:W-:Y:S02]  /*0be0*/  @!P4 IADD3 R19, PT, PT, R19, R31, RZ ;  /* 0x0000001f1313c210 */ /* 0x000fe40007ffe0ff */
[C---:B------:R-:W-:Y:S02]  /*0bf0*/  @!P0 SHF.L.U32 R25, R20.reuse, 0x1, RZ ;  /* 0x0000000114198819 */ /* 0x040fe400000006ff */
[----:B------:R-:W-:-:S02]  /*0c00*/  @!P0 SHF.L.U64.HI R22, R20, 0x1, R21 ;  /* 0x0000000114168819 */ /* 0x000fc40000010215 */
[----:B------:R-:W-:Y:S01]  /*0c10*/  CS2R R40, SRZ ;  /* 0x0000000000287805 */ /* 0x000fe2000001ff00 */
[----:B------:R-:W1:Y:S01]  /*0c20*/  @!P4 LDC.64 R20, c[0x0][0x398] ;  /* 0x0000e600ff14cb82 */ /* 0x000e620000000a00 */
[----:B--2---:R-:W-:Y:S02]  /*0c30*/  @!P0 IADD3 R14, P6, PT, R25, R14, RZ ;  /* 0x0000000e190e8210 */ /* 0x004fe40007fde0ff */
[C---:B------:R-:W-:Y:S02]  /*0c40*/  @!P4 SHF.L.U32 R28, R18.reuse, 0x1, RZ ;  /* 0x00000001121cc819 */ /* 0x040fe400000006ff */
[----:B------:R-:W-:-:S03]  /*0c50*/  @!P4 SHF.L.U64.HI R29, R18, 0x1, R19 ;  /* 0x00000001121dc819 */ /* 0x000fc60000010213 */
[----:B------:R-:W2:Y:S01]  /*0c60*/  @!P3 LDC.64 R18, c[0x0][0x3f8] ;  /* 0x0000fe00ff12bb82 */ /* 0x000ea20000000a00 */
[----:B------:R-:W-:Y:S02]  /*0c70*/  @!P0 IADD3.X R15, PT, PT, R22, R15, RZ, P6, !PT ;  /* 0x0000000f160f8210 */ /* 0x000fe400037fe4ff */
[----:B---3--:R-:W-:Y:S02]  /*0c80*/  @!P4 IADD3 R4, P6, PT, R28, R4, RZ ;  /* 0x000000041c04c210 */ /* 0x008fe40007fde0ff */
[----:B------:R-:W-:Y:S01]  /*0c90*/  ISETP.NE.AND P1, PT, RZ, UR4, PT ;  /* 0x00000004ff007c0c */ /* 0x000fe2000bf25270 */
[----:B------:R-:W5:Y:S01]  /*0ca0*/  @!P0 LDG.E R42, desc[UR6][R14.64] ;  /* 0x000000060e2a8981 */ /* 0x000f62000c1e1900 */
[----:B------:R-:W-:Y:S01]  /*0cb0*/  @!P4 IADD3.X R5, PT, PT, R29, R5, RZ, P6, !PT ;  /* 0x000000051d05c210 */ /* 0x000fe200037fe4ff */
[----:B0-----:R-:W-:Y:S01]  /*0cc0*/  @!P5 IMAD R27, R27, R2, RZ ;  /* 0x000000021b1bd224 */ /* 0x001fe200078e02ff */
[----:B------:R-:W-:Y:S01]  /*0cd0*/  @!P0 IADD3 R12, P2, PT, R25, R12, RZ ;  /* 0x0000000c190c8210 */ /* 0x000fe20007f5e0ff */
[----:B------:R-:W0:Y:S02]  /*0ce0*/  LDC.64 R30, c[0x0][0x3a8] ;  /* 0x0000ea00ff1e7b82 */ /* 0x000e240000000a00 */
[----:B------:R3:W5:Y:S01]  /*0cf0*/  @!P4 LDG.E R41, desc[UR6][R4.64] ;  /* 0x000000060429c981 */ /* 0x000762000c1e1900 */
[----:B------:R-:W-:Y:S01]  /*0d00*/  @!P0 IADD3.X R13, PT, PT, R22, R13, RZ, P2, !PT ;  /* 0x0000000d160d8210 */ /* 0x000fe200017fe4ff */
[----:B------:R-:W-:-:S04]  /*0d10*/  @!P5 IMAD R27, R26, R3, R27 ;  /* 0x000000031a1bd224 */ /* 0x000fc800078e021b */
[----:B------:R-:W0:Y:S01]  /*0d20*/  @!P5 LDC.64 R22, c[0x0][0x3a0] ;  /* 0x0000e800ff16db82 */ /* 0x000e220000000a00 */
[----:B------:R2:W5:Y:S01]  /*0d30*/  @!P0 LDG.E R34, desc[UR6][R12.64] ;  /* 0x000000060c228981 */ /* 0x000562000c1e1900 */
[----:B---3--:R-:W-:Y:S02]  /*0d40*/  @!P5 MOV R4, R6 ;  /* 0x000000060004d202 */ /* 0x008fe40000000f00 */
[----:B------:R-:W-:-:S04]  /*0d50*/  @!P5 MOV R5, R9 ;  /* 0x000000090005d202 */ /* 0x000fc80000000f00 */
[----:B------:R-:W3:Y:S01]  /*0d60*/  @P1 LDC.64 R24, c[0x0][0x3b0] ;  /* 0x0000ec00ff181b82 */ /* 0x000ee20000000a00 */
[----:B------:R-:W-:Y:S01]  /*0d70*/  @!P5 IMAD.WIDE.U32 R2, R26, R2, R4 ;  /* 0x000000021a02d225 */ /* 0x000fe200078e0004 */
[----:B-1----:R-:W-:-:S06]  /*0d80*/  @!P4 IADD3 R20, P0, PT, R28, R20, RZ ;  /* 0x000000141c14c210 */ /* 0x002fcc0007f1e0ff */
[----:B------:R-:W1:Y:S01]  /*0d90*/  @!P5 LDC.64 R4, c[0x0][0x398] ;  /* 0x0000e600ff04db82 */ /* 0x000e620000000a00 */
[----:B------:R-:W-:Y:S01]  /*0da0*/  @!P5 IADD3 R27, PT, PT, R3, R27, RZ ;  /* 0x0000001b031bd210 */ /* 0x000fe20007ffe0ff */
[----:B--2---:R-:W-:-:S06]  /*0db0*/  @!P3 IMAD R26, R0, R18, RZ ;  /* 0x00000012001ab224 */ /* 0x004fcc00078e02ff */
[----:B------:R-:W2:Y:S01]  /*0dc0*/  @!P3 LDC.64 R12, c[0x0][0x3a0] ;  /* 0x0000e800ff0cbb82 */ /* 0x000ea20000000a00 */
[----:B------:R-:W-:-:S07]  /*0dd0*/  @!P4 IADD3.X R21, PT, PT, R29, R21, RZ, P0, !PT ;  /* 0x000000151d15c210 */ /* 0x000fce00007fe4ff */
[----:B------:R-:W2:Y:S01]  /*0de0*/  @!P3 LDC.64 R14, c[0x0][0x398] ;  /* 0x0000e600ff0ebb82 */ /* 0x000ea20000000a00 */
[C---:B------:R-:W-:Y:S01]  /*0df0*/  @!P5 SHF.L.U64.HI R0, R2.reuse, 0x1, R27 ;  /* 0x000000010200d819 */ /* 0x040fe2000001021b */
[----:B------:R-:W-:Y:S01]  /*0e00*/  @!P3 IMAD R29, R17, R19, R26 ;  /* 0x00000013111db224 */ /* 0x000fe200078e021a */
[----:B------:R-:W-:Y:S02]  /*0e10*/  @!P3 MOV R26, R6 ;  /* 0x00000006001ab202 */ /* 0x000fe40000000f00 */
[----:B------:R-:W-:Y:S02]  /*0e20*/  @!P3 MOV R27, R9 ;  /* 0x00000009001bb202 */ /* 0x000fe40000000f00 */
[----:B------:R-:W-:Y:S01]  /*0e30*/  LOP3.LUT R51, R53, 0xffff, RZ, 0xc0, !PT ;  /* 0x0000ffff35337812 */ /* 0x000fe200078ec0ff */
[----:B------:R-:W-:Y:S01]  /*0e40*/  @!P3 IMAD.WIDE.U32 R18, R17, R18, R26 ;  /* 0x000000121112b225 */ /* 0x000fe200078e001a */
[----:B------:R-:W-:Y:S02]  /*0e50*/  @!P5 SHF.L.U32 R28, R2, 0x1, RZ ;  /* 0x00000001021cd819 */ /* 0x000fe400000006ff */
[----:B------:R-:W-:Y:S01]  /*0e60*/  CS2R R32, SRZ ;  /* 0x0000000000207805 */ /* 0x000fe2000001ff00 */
[----:B------:R-:W-:Y:S01]  /*0e70*/  IMAD R3, R16, 0x18, R51 ;  /* 0x0000001810037824 */ /* 0x000fe200078e0233 */
[----:B------:R-:W-:-:S02]  /*0e80*/  @!P3 IADD3 R29, PT, PT, R19, R29, RZ ;  /* 0x0000001d131db210 */ /* 0x000fc40007ffe0ff */
[----:B0-----:R-:W-:Y:S02]  /*0e90*/  @!P5 IADD3 R22, P0, PT, R28, R22, RZ ;  /* 0x000000161c16d210 */ /* 0x001fe40007f1e0ff */
[C---:B------:R-:W-:Y:S01]  /*0ea0*/  @!P3 SHF.L.U32 R17, R18.reuse, 0x1, RZ ;  /* 0x000000011211b819 */ /* 0x040fe200000006ff */
[C---:B---3--:R-:W-:Y:S01]  /*0eb0*/  @P1 IMAD.WIDE R24, R3.reuse, 0x2, R24 ;  /* 0x0000000203181825 */ /* 0x048fe200078e0218 */
[----:B------:R-:W-:Y:S01]  /*0ec0*/  @!P3 SHF.L.U64.HI R26, R18, 0x1, R29 ;  /* 0x00000001121ab819 */ /* 0x000fe2000001021d */
[----:B------:R0:W5:Y:S01]  /*0ed0*/  @!P4 LDG.E R33, desc[UR6][R20.64] ;  /* 0x000000061421c981 */ /* 0x000162000c1e1900 */
[----:B------:R-:W-:Y:S01]  /*0ee0*/  @!P5 IADD3.X R23, PT, PT, R0, R23, RZ, P0, !PT ;  /* 0x000000170017d210 */ /* 0x000fe200007fe4ff */
[----:B------:R-:W-:Y:S01]  /*0ef0*/  IMAD.WIDE R18, R3, 0x2, R30 ;  /* 0x0000000203127825 */ /* 0x000fe200078e021e */
[----:B-1----:R-:W-:Y:S01]  /*0f00*/  @!P5 IADD3 R4, P0, PT, R28, R4, RZ ;  /* 0x000000041c04d210 */ /* 0x002fe20007f1e0ff */
[----:B------:R-:W3:Y:S01]  /*0f10*/  @P1 LDG.E.U16 R2, desc[UR6][R24.64] ;  /* 0x0000000618021981 */ /* 0x000ee2000c1e1500 */
[----:B--2---:R-:W-:-:S02]  /*0f20*/  @!P3 IADD3 R12, P2, PT, R17, R12, RZ ;  /* 0x0000000c110cb210 */ /* 0x004fc40007f5e0ff */
[----:B------:R-:W-:Y:S02]  /*0f30*/  @!P3 IADD3 R14, P4, PT, R17, R14, RZ ;  /* 0x0000000e110eb210 */ /* 0x000fe40007f9e0ff */
[----:B------:R-:W-:Y:S02]  /*0f40*/  CS2R R30, SRZ ;  /* 0x00000000001e7805 */ /* 0x000fe4000001ff00 */
[----:B------:R-:W-:Y:S01]  /*0f50*/  @!P5 IADD3.X R5, PT, PT, R0, R5, RZ, P0, !PT ;  /* 0x000000050005d210 */ /* 0x000fe200007fe4ff */
[----:B------:R-:W2:Y:S01]  /*0f60*/  LDG.E.U16 R3, desc[UR6][R18.64] ;  /* 0x0000000612037981 */ /* 0x000ea2000c1e1500 */
[C---:B------:R-:W-:Y:S02]  /*0f70*/  @!P3 IADD3.X R13, PT, PT, R26.reuse, R13, RZ, P2, !PT ;  /* 0x0000000d1a0db210 */ /* 0x040fe400017fe4ff */
[----:B------:R-:W-:Y:S01]  /*0f80*/  @!P3 IADD3.X R15, PT, PT, R26, R15, RZ, P4, !PT ;  /* 0x0000000f1a0fb210 */ /* 0x000fe200027fe4ff */
[----:B------:R-:W2:Y:S04]  /*0f90*/  @P1 LDG.E.U16 R24, desc[UR6][R24.64+0x2] ;  /* 0x0000020618181981 */ /* 0x000ea8000c1e1500 */
[----:B------:R-:W2:Y:S04]  /*0fa0*/  LDG.E.U16 R20, desc[UR6][R18.64+0x2] ;  /* 0x0000020612147981 */ /* 0x000ea8000c1e1500 */
[----:B------:R0:W5:Y:S04]  /*0fb0*/  @!P5 LDG.E R40, desc[UR6][R22.64] ;  /* 0x000000061628d981 */ /* 0x000168000c1e1900 */
[----:B------:R0:W5:Y:S04]  /*0fc0*/  @!P5 LDG.E R32, desc[UR6][R4.64] ;  /* 0x000000060420d981 */ /* 0x000168000c1e1900 */
[----:B------:R0:W5:Y:S04]  /*0fd0*/  @!P3 LDG.E R39, desc[UR6][R12.64] ;  /* 0x000000060c27b981 */ /* 0x000168000c1e1900 */
[----:B------:R0:W5:Y:S01]  /*0fe0*/  @!P3 LDG.E R31, desc[UR6][R14.64] ;  /* 0x000000060e1fb981 */ /* 0x000162000c1e1900 */
[----:B------:R-:W-:Y:S01]  /*0ff0*/  UISETP.NE.AND UP0, UPT, UR4, URZ, UPT ;  /* 0x000000ff0400728c */ /* 0x000fe2000bf05270 */
[----:B----4-:R-:W-:-:S05]  /*1000*/  FFMA.FTZ R0, -R10, R10, R11 ;  /* 0x0000000a0a007223 */ /* 0x010fca000001010b */
[----:B------:R-:W-:-:S13]  /*1010*/  FSETP.GTU.FTZ.AND P0, PT, R0, RZ, PT ;  /* 0x000000ff0000720b */ /* 0x000fda0003f1c000 */
[----:B------:R-:W1:Y:S01]  /*1020*/  @P0 LDC R17, c[0x0][0x3c0] ;  /* 0x0000f000ff110b82 */ /* 0x000e620000000800 */
[----:B------:R-:W-:Y:S01]  /*1030*/  MOV R11, RZ ;  /* 0x000000ff000b7202 */ /* 0x000fe20000000f00 */
[----:B-1----:R-:W-:Y:S01]  /*1040*/  @P0 FADD.FTZ R17, R0, R17 ;  /* 0x0000001100110221 */ /* 0x002fe20000010000 */
[----:B------:R-:W-:-:S06]  /*1050*/  MOV R0, 0x3f800000 ;  /* 0x3f80000000007802 */ /* 0x000fcc0000000f00 */
[----:B------:R0:W1:Y:S01]  /*1060*/  @P0 MUFU.RSQ R0, R17 ;  /* 0x0000001100000308 */ /* 0x0000620000001400 */
[----:B---3--:R-:W-:Y:S02]  /*1070*/  @P1 SHF.L.U32 R30, R2, 0x10, RZ ;  /* 0x00000010021e1819 */ /* 0x008fe400000006ff */
[----:B--2---:R-:W-:Y:S02]  /*1080*/  SHF.L.U32 R2, R3, 0x10, RZ ;  /* 0x0000001003027819 */ /* 0x004fe400000006ff */
[----:B------:R-:W-:Y:S02]  /*1090*/  @P1 SHF.L.U32 R11, R24, 0x10, RZ ;  /* 0x00000010180b1819 */ /* 0x000fe400000006ff */
[----:B------:R-:W-:Y:S01]  /*10a0*/  SHF.L.U32 R3, R20, 0x10, RZ ;  /* 0x0000001014037819 */ /* 0x000fe200000006ff */
[----:B01----:R-:W-:Y:S06]  /*10b0*/  BRA.U UP0, `(.L_x_905) ;  /* 0x0000000900447547 */ /* 0x003fec000b800000 */
[--C-:B-----5:R-:W-:Y:S02]  /*10c0*/  HADD2.F32 R13, -RZ, R46.reuse.H0_H0 ;  /* 0x2000002eff0d7230 */ /* 0x120fe40000004100 */
[----:B------:R-:W-:Y:S02]  /*10d0*/  HADD2.F32 R19, -RZ, R45.H0_H0 ;  /* 0x2000002dff137230 */ /* 0x000fe40000004100 */
[----:B------:R-:W-:Y:S02]  /*10e0*/  HADD2.F32 R17, -RZ, R46.H1_H1 ;  /* 0x3000002eff117230 */ /* 0x000fe40000004100 */
[C---:B------:R-:W-:Y:S01]  /*10f0*/  FADD.FTZ R13, -R10.reuse, R13 ;  /* 0x0000000d0a0d7221 */ /* 0x040fe20000010100 */
[--C-:B------:R-:W-:Y:S02]  /*1100*/  HADD2.F32 R5, -RZ, R38.reuse.H0_H0 ;  /* 0x20000026ff057230 */ /* 0x100fe40000004100 */
[----:B------:R-:W-:Y:S01]  /*1110*/  FADD.FTZ R21, -R10, R19 ;  /* 0x000000130a157221 */ /* 0x000fe20000010100 */
[----:B------:R-:W-:-:S02]  /*1120*/  HADD2.F32 R4, -RZ, R38.H1_H1 ;  /* 0x30000026ff047230 */ /* 0x000fc40000004100 */
[----:B------:R-:W-:Y:S01]  /*1130*/  FADD.FTZ R17, -R10, R17 ;  /* 0x000000110a117221 */ /* 0x000fe20000010100 */
[----:B------:R-:W-:Y:S01]  /*1140*/  FMUL.FTZ R12, R13, R0 ;  /* 0x000000000d0c7220 */ /* 0x000fe20000410000 */
[----:B------:R-:W-:Y:S01]  /*1150*/  FMUL.FTZ R19, R2, R5 ;  /* 0x0000000502137220 */ /* 0x000fe20000410000 */
[----:B------:R-:W-:Y:S02]  /*1160*/  HADD2.F32 R15, -RZ, R37.H0_H0 ;  /* 0x20000025ff0f7230 */ /* 0x000fe40000004100 */
[----:B------:R-:W-:Y:S01]  /*1170*/  FMUL.FTZ R14, R3, R4 ;  /* 0x00000004030e7220 */ /* 0x000fe20000410000 */
[----:B------:R-:W-:Y:S01]  /*1180*/  FMUL.FTZ R13, R17, R0 ;  /* 0x00000000110d7220 */ /* 0x000fe20000410000 */
[----:B------:R-:W-:Y:S01]  /*1190*/  FFMA.FTZ R18, R12, R19, RZ ;  /* 0x000000130c127223 */ /* 0x000fe200000100ff */
[----:B------:R-:W-:Y:S01]  /*11a0*/  FADD.FTZ R17, RZ, R19 ;  /* 0x00000013ff117221 */ /* 0x000fe20000010000 */
[----:B------:R-:W-:Y:S01]  /*11b0*/  FFMA.FTZ R20, R5, R12, RZ ;  /* 0x0000000c05147223 */ /* 0x000fe200000100ff */
[----:B------:R-:W-:Y:S01]  /*11c0*/  FADD.FTZ R22, RZ, R5 ;  /* 0x00000005ff167221 */ /* 0x000fe20000010000 */
[----:B------:R-:W-:Y:S01]  /*11d0*/  FMUL.FTZ R21, R21, R0 ;  /* 0x0000000015157220 */ /* 0x000fe20000410000 */
[----:B------:R-:W-:Y:S01]  /*11e0*/  FFMA.FTZ R18, R13, R14, R18 ;  /* 0x0000000e0d127223 */ /* 0x000fe20000010012 */
[----:B------:R-:W-:Y:S01]  /*11f0*/  FMUL.FTZ R19, R2, R15 ;  /* 0x0000000f02137220 */ /* 0x000fe20000410000 */
[----:B------:R-:W-:Y:S01]  /*1200*/  FADD.FTZ R12, R14, R17 ;  /* 0x000000110e0c7221 */ /* 0x000fe20000010000 */
[C---:B------:R-:W-:Y:S01]  /*1210*/  FADD.FTZ R14, R15.reuse, R22 ;  /* 0x000000160f0e7221 */ /* 0x040fe20000010000 */
[----:B------:R-:W-:Y:S01]  /*1220*/  FFMA.FTZ R5, R15, R21, R20 ;  /* 0x000000150f057223 */ /* 0x000fe20000010014 */
[----:B------:R-:W-:Y:S01]  /*1230*/  FFMA.FTZ R15, R21, R19, R18 ;  /* 0x00000013150f7223 */ /* 0x000fe20000010012 */
[----:B------:R-:W-:-:S02]  /*1240*/  HADD2.F32 R21, -RZ, R44.H0_H0 ;  /* 0x2000002cff157230 */ /* 0x000fc40000004100 */
[----:B------:R-:W-:Y:S01]  /*1250*/  FADD.FTZ R12, R12, R19 ;  /* 0x000000130c0c7221 */ /* 0x000fe20000010000 */
[----:B------:R-:W-:Y:S02]  /*1260*/  HADD2.F32 R17, -RZ, R45.H1_H1 ;  /* 0x3000002dff117230 */ /* 0x000fe40000004100 */
[----:B------:R-:W-:Y:S01]  /*1270*/  FADD.FTZ R19, RZ, R4 ;  /* 0x00000004ff137221 */ /* 0x000fe20000010000 */
[----:B------:R-:W-:Y:S02]  /*1280*/  HADD2.F32 R20, -RZ, R37.H1_H1 ;  /* 0x30000025ff147230 */ /* 0x000fe40000004100 */
[----:B------:R-:W-:Y:S01]  /*1290*/  FADD.FTZ R21, -R10, R21 ;  /* 0x000000150a157221 */ /* 0x000fe20000010100 */
[----:B------:R-:W-:Y:S01]  /*12a0*/  FFMA.FTZ R13, R4, R13, RZ ;  /* 0x0000000d040d7223 */ /* 0x000fe200000100ff */
[----:B------:R-:W-:Y:S01]  /*12b0*/  FADD.FTZ R17, -R10, R17 ;  /* 0x000000110a117221 */ /* 0x000fe20000010100 */
[----:B------:R-:W-:Y:S02]  /*12c0*/  HADD2.F32 R18, -RZ, R36.H0_H0 ;  /* 0x20000024ff127230 */ /* 0x000fe40000004100 */
[----:B------:R-:W-:Y:S01]  /*12d0*/  FADD.FTZ R4, R20, R19 ;  /* 0x0000001314047221 */ /* 0x000fe20000010000 */
[-C--:B------:R-:W-:Y:S01]  /*12e0*/  FMUL.FTZ R19, R21, R0.reuse ;  /* 0x0000000015137220 */ /* 0x080fe20000410000 */
[----:B------:R-:W-:Y:S01]  /*12f0*/  FMUL.FTZ R22, R17, R0 ;  /* 0x0000000011167220 */ /* 0x000fe20000410000 */
[----:B------:R-:W-:-:S02]  /*1300*/  HADD2.F32 R17, -RZ, R44.H1_H1 ;  /* 0x3000002cff117230 */ /* 0x000fc40000004100 */
[----:B------:R-:W-:Y:S01]  /*1310*/  FMUL.FTZ R21, R3, R20 ;  /* 0x0000001403157220 */ /* 0x000fe20000410000 */
[----:B------:R-:W-:Y:S01]  /*1320*/  FADD.FTZ R14, R14, R18 ;  /* 0x000000120e0e7221 */ /* 0x000fe20000010000 */
[----:B------:R-:W-:Y:S01]  /*1330*/  FFMA.FTZ R5, R18, R19, R5 ;  /* 0x0000001312057223 */ /* 0x000fe20000010005 */
[----:B------:R-:W-:Y:S01]  /*1340*/  FMUL.FTZ R23, R2, R18 ;  /* 0x0000001202177220 */ /* 0x000fe20000410000 */
[----:B------:R-:W-:Y:S01]  /*1350*/  FFMA.FTZ R13, R20, R22, R13 ;  /* 0x00000016140d7223 */ /* 0x000fe2000001000d */
[----:B------:R-:W-:Y:S02]  /*1360*/  HADD2.F32 R18, -RZ, R36.H1_H1 ;  /* 0x30000024ff127230 */ /* 0x000fe40000004100 */
[----:B------:R-:W-:Y:S01]  /*1370*/  FADD.FTZ R12, R21, R12 ;  /* 0x0000000c150c7221 */ /* 0x000fe20000010000 */
[----:B------:R-:W-:Y:S01]  /*1380*/  FFMA.FTZ R22, R22, R21, R15 ;  /* 0x0000001516167223 */ /* 0x000fe2000001000f */
[----:B------:R-:W-:Y:S01]  /*1390*/  FADD.FTZ R17, -R10, R17 ;  /* 0x000000110a117221 */ /* 0x000fe20000010100 */
[----:B------:R-:W-:-:S02]  /*13a0*/  HADD2.F32 R21, -RZ, R43.H1_H1 ;  /* 0x3000002bff157230 */ /* 0x000fc40000004100 */
[----:B------:R-:W-:Y:S01]  /*13b0*/  FADD.FTZ R15, R12, R23 ;  /* 0x000000170c0f7221 */ /* 0x000fe20000010000 */
[----:B------:R-:W-:Y:S01]  /*13c0*/  FFMA.FTZ R22, R19, R23, R22 ;  /* 0x0000001713167223 */ /* 0x000fe20000010016 */
[----:B------:R-:W-:Y:S01]  /*13d0*/  FMUL.FTZ R20, R3, R18 ;  /* 0x0000001203147220 */ /* 0x000fe20000410000 */
[----:B------:R-:W-:Y:S01]  /*13e0*/  FMUL.FTZ R17, R17, R0 ;  /* 0x0000000011117220 */ /* 0x000fe20000410000 */
[----:B------:R-:W-:Y:S02]  /*13f0*/  HADD2.F32 R19, -RZ, R43.H0_H0 ;  /* 0x2000002bff137230 */ /* 0x000fe40000004100 */
[----:B------:R-:W-:Y:S01]  /*1400*/  FADD.FTZ R21, -R10, R21 ;  /* 0x000000150a157221 */ /* 0x000fe20000010100 */
[----:B------:R-:W-:Y:S01]  /*1410*/  FADD.FTZ R12, R20, R15 ;  /* 0x0000000f140c7221 */ /* 0x000fe20000010000 */
[----:B------:R-:W-:Y:S01]  /*1420*/  FFMA.FTZ R15, R17, R20, R22 ;  /* 0x00000014110f7223 */ /* 0x000fe20000010016 */
[--C-:B------:R-:W-:Y:S02]  /*1430*/  HADD2.F32 R20, -RZ, R35.reuse.H0_H0 ;  /* 0x20000023ff147230 */ /* 0x100fe40000004100 */
[----:B------:R-:W-:Y:S01]  /*1440*/  FADD.FTZ R19, -R10, R19 ;  /* 0x000000130a137221 */ /* 0x000fe20000010100 */
[----:B------:R-:W-:Y:S01]  /*1450*/  FFMA.FTZ R13, R18, R17, R13 ;  /* 0x00000011120d7223 */ /* 0x000fe2000001000d */
[----:B------:R-:W-:-:S02]  /*1460*/  HADD2.F32 R22, -RZ, R35.H1_H1 ;  /* 0x30000023ff167230 */ /* 0x000fc40000004100 */
[----:B------:R-:W-:Y:S01]  /*1470*/  FADD.FTZ R4, R4, R18 ;  /* 0x0000001204047221 */ /* 0x000fe20000010000 */
[----:B------:R-:W-:Y:S01]  /*1480*/  FMUL.FTZ R24, R19, R0 ;  /* 0x0000000013187220 */ /* 0x000fe20000410000 */
[----:B------:R-:W-:Y:S02]  /*1490*/  HADD2.F32 R17, -RZ, R42.H0_H0 ;  /* 0x2000002aff117230 */ /* 0x000fe40000004100 */
[----:B------:R-:W-:Y:S01]  /*14a0*/  FMUL.FTZ R19, R2, R20 ;  /* 0x0000001402137220 */ /* 0x000fe20000410000 */
[----:B------:R-:W-:Y:S01]  /*14b0*/  FMUL.FTZ R18, R21, R0 ;  /* 0x0000000015127220 */ /* 0x000fe20000410000 */
[----:B------:R-:W-:Y:S01]  /*14c0*/  FMUL.FTZ R21, R3, R22 ;  /* 0x0000001603157220 */ /* 0x000fe20000410000 */
[----:B------:R-:W-:Y:S01]  /*14d0*/  FADD.FTZ R14, R14, R20 ;  /* 0x000000140e0e7221 */ /* 0x000fe20000010000 */
[----:B------:R-:W-:Y:S01]  /*14e0*/  FFMA.FTZ R15, R24, R19, R15 ;  /* 0x00000013180f7223 */ /* 0x000fe2000001000f */
[----:B------:R-:W-:Y:S01]  /*14f0*/  FADD.FTZ R17, -R10, R17 ;  /* 0x000000110a117221 */ /* 0x000fe20000010100 */
[----:B------:R-:W-:Y:S01]  /*1500*/  FADD.FTZ R12, R12, R19 ;  /* 0x000000130c0c7221 */ /* 0x000fe20000010000 */
[----:B------:R-:W-:Y:S01]  /*1510*/  FFMA.FTZ R13, R22, R18, R13 ;  /* 0x00000012160d7223 */ /* 0x000fe2000001000d */
[----:B------:R-:W-:Y:S01]  /*1520*/  FFMA.FTZ R15, R18, R21, R15 ;  /* 0x00000015120f7223 */ /* 0x000fe2000001000f */
[----:B------:R-:W-:Y:S01]  /*1530*/  FFMA.FTZ R5, R20, R24, R5 ;  /* 0x0000001814057223 */ /* 0x000fe20000010005 */
[----:B------:R-:W-:Y:S01]  /*1540*/  FMUL.FTZ R18, R17, R0 ;  /* 0x0000000011127220 */ /* 0x000fe20000410000 */
[----:B------:R-:W-:-:S02]  /*1550*/  HADD2.F32 R20, -RZ, R34.H0_H0 ;  /* 0x20000022ff147230 */ /* 0x000fc40000004100 */
[----:B------:R-:W-:Y:S01]  /*1560*/  FADD.FTZ R12, R21, R12 ;  /* 0x0000000c150c7221 */ /* 0x000fe20000010000 */
[----:B------:R-:W-:Y:S02]  /*1570*/  HADD2.F32 R17, -RZ, R42.H1_H1 ;  /* 0x3000002aff117230 */ /* 0x000fe40000004100 */
[----:B------:R-:W-:Y:S01]  /*1580*/  FADD.FTZ R4, R4, R22 ;  /* 0x0000001604047221 */ /* 0x000fe20000010000 */
[----:B------:R-:W-:Y:S02]  /*1590*/  HADD2.F32 R21, -RZ, R41.H0_H0 ;  /* 0x20000029ff157230 */ /* 0x000fe40000004100 */
[----:B------:R-:W-:Y:S01]  /*15a0*/  FMUL.FTZ R19, R2, R20 ;  /* 0x0000001402137220 */ /* 0x000fe20000410000 */
[----:B------:R-:W-:Y:S02]  /*15b0*/  HADD2.F32 R22, -RZ, R34.H1_H1 ;  /* 0x30000022ff167230 */ /* 0x000fe40000004100 */
[----:B------:R-:W-:Y:S01]  /*15c0*/  FADD.FTZ R17, -R10, R17 ;  /* 0x000000110a117221 */ /* 0x000fe20000010100 */
[----:B------:R-:W-:Y:S01]  /*15d0*/  FADD.FTZ R14, R14, R20 ;  /* 0x000000140e0e7221 */ /* 0x000fe20000010000 */
[----:B------:R-:W-:Y:S01]  /*15e0*/  FADD.FTZ R23, -R10, R21 ;  /* 0x000000150a177221 */ /* 0x000fe20000010100 */
[----:B------:R-:W-:Y:S01]  /*15f0*/  FFMA.FTZ R5, R20, R18, R5 ;  /* 0x0000001214057223 */ /* 0x000fe20000010005 */
[----:B------:R-:W-:Y:S01]  /*1600*/  FADD.FTZ R12, R12, R19 ;  /* 0x000000130c0c7221 */ /* 0x000fe20000010000 */
[----:B------:R-:W-:Y:S01]  /*1610*/  FFMA.FTZ R15, R18, R19, R15 ;  /* 0x00000013120f7223 */ /* 0x000fe2000001000f */
[----:B------:R-:W-:-:S02]  /*1620*/  HADD2.F32 R21, -RZ, R33.H0_H0 ;  /* 0x20000021ff157230 */ /* 0x000fc40000004100 */
[-C--:B------:R-:W-:Y:S01]  /*1630*/  FMUL.FTZ R20, R17, R0.reuse ;  /* 0x0000000011147220 */ /* 0x080fe20000410000 */
[----:B------:R-:W-:Y:S02]  /*1640*/  HADD2.F32 R19, -RZ, R41.H1_H1 ;  /* 0x30000029ff137230 */ /* 0x000fe40000004100 */
[----:B------:R-:W-:Y:S01]  /*1650*/  FMUL.FTZ R18, R23, R0 ;  /* 0x0000000017127220 */ /* 0x000fe20000410000 */
[----:B------:R-:W-:Y:S01]  /*1660*/  FMUL.FTZ R17, R3, R22 ;  /* 0x0000001603117220 */ /* 0x000fe20000410000 */
[----:B------:R-:W-:Y:S01]  /*1670*/  FADD.FTZ R4, R4, R22 ;  /* 0x0000001604047221 */ /* 0x000fe20000010000 */
[----:B------:R-:W-:Y:S01]  /*1680*/  FFMA.FTZ R13, R22, R20, R13 ;  /* 0x00000014160d7223 */ /* 0x000fe2000001000d */
[----:B------:R-:W-:Y:S01]  /*1690*/  FADD.FTZ R14, R14, R21 ;  /* 0x000000150e0e7221 */ /* 0x000fe20000010000 */
[----:B------:R-:W-:Y:S01]  /*16a0*/  FFMA.FTZ R5, R21, R18, R5 ;  /* 0x0000001215057223 */ /* 0x000fe20000010005 */
[----:B------:R-:W-:Y:S01]  /*16b0*/  FMUL.FTZ R22, R2, R21 ;  /* 0x0000001502167220 */ /* 0x000fe20000410000 */
[----:B------:R-:W-:Y:S01]  /*16c0*/  FADD.FTZ R21, -R10, R19 ;  /* 0x000000130a157221 */ /* 0x000fe20000010100 */
[----:B------:R-:W-:Y:S01]  /*16d0*/  FFMA.FTZ R15, R20, R17, R15 ;  /* 0x00000011140f7223 */ /* 0x000fe2000001000f */
[----:B------:R-:W-:Y:S01]  /*16e0*/  FADD.FTZ R19, R17, R12 ;  /* 0x0000000c11137221 */ /* 0x000fe20000010000 */
[----:B------:R-:W-:-:S02]  /*16f0*/  HADD2.F32 R20, -RZ, R33.H1_H1 ;  /* 0x30000021ff147230 */ /* 0x000fc40000004100 */
[----:B------:R-:W-:Y:S01]  /*1700*/  FMUL.FTZ R12, R21, R0 ;  /* 0x00000000150c7220 */ /* 0x000fe20000410000 */
[----:B------:R-:W-:Y:S01]  /*1710*/  FFMA.FTZ R17, R18, R22, R15 ;  /* 0x0000001612117223 */ /* 0x000fe2000001000f */
[----:B------:R-:W-:Y:S01]  /*1720*/  FADD.FTZ R24, R19, R22 ;  /* 0x0000001613187221 */ /* 0x000fe20000010000 */
[----:B------:R-:W-:Y:S02]  /*1730*/  HADD2.F32 R19, -RZ, R40.H0_H0 ;  /* 0x20000028ff137230 */ /* 0x000fe40000004100 */
[----:B------:R-:W-:Y:S01]  /*1740*/  FMUL.FTZ R15, R3, R20 ;  /* 0x00000014030f7220 */ /* 0x000fe20000410000 */
[----:B------:R-:W-:Y:S02]  /*1750*/  HADD2.F32 R18, -RZ, R32.H0_H0 ;  /* 0x20000020ff127230 */ /* 0x000fe40000004100 */
[----:B------:R-:W-:Y:S01]  /*1760*/  FFMA.FTZ R13, R20, R12, R13 ;  /* 0x0000000c140d7223 */ /* 0x000fe2000001000d */
[----:B------:R-:W-:Y:S02]  /*1770*/  HADD2.F32 R21, -RZ, R40.H1_H1 ;  /* 0x30000028ff157230 */ /* 0x000fe40000004100 */
[----:B------:R-:W-:Y:S01]  /*1780*/  FFMA.FTZ R17, R12, R15, R17 ;  /* 0x0000000f0c117223 */ /* 0x000fe20000010011 */
[----:B------:R-:W-:Y:S01]  /*1790*/  FADD.FTZ R19, -R10, R19 ;  /* 0x000000130a137221 */ /* 0x000fe20000010100 */
[----:B------:R-:W-:-:S02]  /*17a0*/  HADD2.F32 R12, -RZ, R32.H1_H1 ;  /* 0x30000020ff0c7230 */ /* 0x000fc40000004100 */
[----:B------:R-:W-:Y:S01]  /*17b0*/  FADD.FTZ R24, R15, R24 ;  /* 0x000000180f187221 */ /* 0x000fe20000010000 */
[----:B------:R-:W-:Y:S01]  /*17c0*/  FMUL.FTZ R23, R2, R18 ;  /* 0x0000001202177220 */ /* 0x000fe20000410000 */
[----:B------:R-:W-:Y:S01]  /*17d0*/  FADD.FTZ R4, R4, R20 ;  /* 0x0000001404047221 */ /* 0x000fe20000010000 */
[----:B------:R-:W-:Y:S01]  /*17e0*/  FMUL.FTZ R20, R19, R0 ;  /* 0x0000000013147220 */ /* 0x000fe20000410000 */
[----:B------:R-:W-:Y:S01]  /*17f0*/  FADD.FTZ R15, -R10, R21 ;  /* 0x000000150a0f7221 */ /* 0x000fe20000010100 */
[----:B------:R-:W-:Y:S01]  /*1800*/  FADD.FTZ R19, R24, R23 ;  /* 0x0000001718137221 */ /* 0x000fe20000010000 */
[----:B------:R-:W-:Y:S02]  /*1810*/  HADD2.F32 R21, -RZ, R39.H0_H0 ;  /* 0x20000027ff157230 */ /* 0x000fe40000004100 */
[----:B------:R-:W-:Y:S01]  /*1820*/  FMUL.FTZ R22, R3, R12 ;  /* 0x0000000c03167220 */ /* 0x000fe20000410000 */
[----:B------:R-:W-:Y:S01]  /*1830*/  FADD.FTZ R14, R14, R18 ;  /* 0x000000120e0e7221 */ /* 0x000fe20000010000 */
[----:B------:R-:W-:Y:S01]  /*1840*/  FFMA.FTZ R24, R20, R23, R17 ;  /* 0x0000001714187223 */ /* 0x000fe20000010011 */
[----:B------:R-:W-:Y:S01]  /*1850*/  FFMA.FTZ R18, R18, R20, R5 ;  /* 0x0000001412127223 */ /* 0x000fe20000010005 */
[----:B------:R-:W-:Y:S01]  /*1860*/  FMUL.FTZ R15, R15, R0 ;  /* 0x000000000f0f7220 */ /* 0x000fe20000410000 */
[----:B------:R-:W-:-:S02]  /*1870*/  HADD2.F32 R17, -RZ, R31.H0_H0 ;  /* 0x2000001fff117230 */ /* 0x000fc40000004100 */
[----:B------:R-:W-:Y:S01]  /*1880*/  FADD.FTZ R5, R22, R19 ;  /* 0x0000001316057221 */ /* 0x000fe20000010000 */
[----:B------:R-:W-:Y:S01]  /*1890*/  FADD.FTZ R19, -R10, R21 ;  /* 0x000000150a137221 */ /* 0x000fe20000010100 */
[----:B------:R-:W-:Y:S02]  /*18a0*/  HADD2.F32 R21, -RZ, R39.H1_H1 ;  /* 0x30000027ff157230 */ /* 0x000fe40000004100 */
[----:B------:R-:W-:Y:S01]  /*18b0*/  FFMA.FTZ R24, R15, R22, R24 ;  /* 0x000000160f187223 */ /* 0x000fe20000010018 */
[----:B------:R-:W-:Y:S02]  /*18c0*/  HADD2.F32 R20, -RZ, R31.H1_H1 ;  /* 0x3000001fff147230 */ /* 0x000fe40000004100 */
[----:B------:R-:W-:Y:S01]  /*18d0*/  FMUL.FTZ R22, R2, R17 ;  /* 0x0000001102167220 */ /* 0x000fe20000410000 */
[----:B------:R-:W-:Y:S01]  /*18e0*/  FMUL.FTZ R19, R19, R0 ;  /* 0x0000000013137220 */ /* 0x000fe20000410000 */
        /* <DEDUP_REMOVED lines=14> */
.L_x_905:
[--C-:B-----5:R-:W-:Y:S02]  /*19d0*/  HADD2.F32 R5, -RZ, R46.reuse.H0_H0 ;  /* 0x2000002eff057230 */ /* 0x120fe40000004100 */
[----:B------:R-:W-:Y:S02]  /*19e0*/  HADD2.F32 R13, -RZ, R46.H1_H1 ;  /* 0x3000002eff0d7230 */ /* 0x000fe40000004100 */
[--C-:B------:R-:W-:Y:S02]  /*19f0*/  HADD2.F32 R19, -RZ, R45.reuse.H0_H0 ;  /* 0x2000002dff137230 */ /* 0x100fe40000004100 */
[C---:B------:R-:W-:Y:S01]  /*1a00*/  FADD.FTZ R5, -R10.reuse, R5 ;  /* 0x000000050a057221 */ /* 0x040fe20000010100 */
[----:B------:R-:W-:Y:S02]  /*1a10*/  HADD2.F32 R21, -RZ, R45.H1_H1 ;  /* 0x3000002dff157230 */ /* 0x000fe40000004100 */
[----:B------:R-:W-:Y:S01]  /*1a20*/  FADD.FTZ R15, -R10, R13 ;  /* 0x0000000d0a0f7221 */ /* 0x000fe20000010100 */
[----:B------:R-:W-:-:S02]  /*1a30*/  HADD2.F32 R22, -RZ, R38.H0_H0 ;  /* 0x20000026ff167230 */ /* 0x000fc40000004100 */
[-C--:B------:R-:W-:Y:S01]  /*1a40*/  FMUL.FTZ R5, R5, R0.reuse ;  /* 0x0000000005057220 */ /* 0x080fe20000410000 */
[C---:B------:R-:W-:Y:S01]  /*1a50*/  FADD.FTZ R19, -R10.reuse, R19 ;  /* 0x000000130a137221 */ /* 0x040fe20000010100 */
[-C--:B------:R-:W-:Y:S01]  /*1a60*/  FMUL.FTZ R4, R15, R0.reuse ;  /* 0x000000000f047220 */ /* 0x080fe20000410000 */
[----:B------:R-:W-:Y:S01]  /*1a70*/  FADD.FTZ R21, -R10, R21 ;  /* 0x000000150a157221 */ /* 0x000fe20000010100 */
[--C-:B------:R-:W-:Y:S01]  /*1a80*/  FFMA.FTZ R14, R2, R5, R30.reuse ;  /* 0x00000005020e7223 */ /* 0x100fe2000001001e */
[----:B------:R-:W-:Y:S01]  /*1a90*/  FMUL.FTZ R19, R19, R0 ;  /* 0x0000000013137220 */ /* 0x000fe20000410000 */
[----:B------:R-:W-:Y:S01]  /*1aa0*/  FFMA.FTZ R12, R3, R4, R11 ;  /* 0x00000004030c7223 */ /* 0x000fe2000001000b */
[----:B------:R-:W-:Y:S02]  /*1ab0*/  HADD2.F32 R25, -RZ, R44.H0_H0 ;  /* 0x2000002cff197230 */ /* 0x000fe40000004100 */
[----:B------:R-:W-:Y:S01]  /*1ac0*/  FMUL.FTZ R13, R14, -1.4426950216293334961 ;  /* 0xbfb8aa3b0e0d7820 */ /* 0x000fe20000410000 */
[----:B------:R-:W-:Y:S01]  /*1ad0*/  FFMA.FTZ R20, R2, R19, R30 ;  /* 0x0000001302147223 */ /* 0x000fe2000001001e */
[----:B------:R-:W-:Y:S01]  /*1ae0*/  FMUL.FTZ R18, R12, -1.4426950216293334961 ;  /* 0xbfb8aa3b0c127820 */ /* 0x000fe20000410000 */
[----:B------:R-:W-:-:S02]  /*1af0*/  HADD2.F32 R24, -RZ, R38.H1_H1 ;  /* 0x30000026ff187230 */ /* 0x000fc40000004100 */
[----:B------:R-:W-:Y:S01]  /*1b00*/  FADD.FTZ R25, -R10, R25 ;  /* 0x000000190a197221 */ /* 0x000fe20000010100 */
[----:B------:R-:W-:Y:S01]  /*1b10*/  HADD2.F32 R50, -RZ, R36.H0_H0 ;  /* 0x20000024ff327230 */ /* 0x000fe20000004100 */
[----:B------:R-:W0:Y:S02]  /*1b20*/  MUFU.EX2 R13, R13 ;  /* 0x0000000d000d7308 */ /* 0x000e240000000800 */
[-C--:B------:R-:W-:Y:S02]  /*1b30*/  FMUL.FTZ R29, R25, R0.reuse ;  /* 0x00000000191d7220 */ /* 0x080fe40000410000 */
[----:B------:R-:W1:Y:S01]  /*1b40*/  MUFU.EX2 R18, R18 ;  /* 0x0000001200127308 */ /* 0x000e620000000800 */
[----:B0-----:R-:W-:Y:S01]  /*1b50*/  FADD.FTZ R17, R13, 1 ;  /* 0x3f8000000d117421 */ /* 0x001fe20000010000 */
[----:B-1----:R-:W-:Y:S01]  /*1b60*/  FADD.FTZ R15, R18, 1 ;  /* 0x3f800000120f7421 */ /* 0x002fe20000010000 */
[----:B------:R-:W-:-:S04]  /*1b70*/  FMUL.FTZ R18, R21, R0 ;  /* 0x0000000015127220 */ /* 0x000fc80000410000 */
[----:B------:R-:W0:Y:S01]  /*1b80*/  MUFU.RCP R17, R17 ;  /* 0x0000001100117308 */ /* 0x000e220000001000 */
[----:B------:R-:W-:-:S07]  /*1b90*/  FFMA.FTZ R21, R3, R18, R11 ;  /* 0x0000001203157223 */ /* 0x000fce000001000b */
[----:B------:R-:W1:Y:S01]  /*1ba0*/  MUFU.RCP R15, R15 ;  /* 0x0000000f000f7308 */ /* 0x000e620000001000 */
[----:B0-----:R-:W-:Y:S01]  /*1bb0*/  FADD.FTZ R13, -R17, 1 ;  /* 0x3f800000110d7421 */ /* 0x001fe20000010100 */
[----:B------:R-:W-:-:S03]  /*1bc0*/  FMUL.FTZ R17, R22, R17 ;  /* 0x0000001116117220 */ /* 0x000fc60000410000 */
[----:B------:R-:W-:Y:S01]  /*1bd0*/  FFMA.FTZ R14, R14, R13, 1 ;  /* 0x3f8000000e0e7423 */ /* 0x000fe2000001000d */
[----:B------:R-:W-:Y:S01]  /*1be0*/  FMUL.FTZ R13, R20, -1.4426950216293334961 ;  /* 0xbfb8aa3b140d7820 */ /* 0x000fe20000410000 */
[----:B-1----:R-:W-:Y:S01]  /*1bf0*/  FADD.FTZ R23, -R15, 1 ;  /* 0x3f8000000f177421 */ /* 0x002fe20000010100 */
[----:B------:R-:W-:Y:S01]  /*1c00*/  FMUL.FTZ R15, R24, R15 ;  /* 0x0000000f180f7220 */ /* 0x000fe20000410000 */
[----:B------:R-:W-:-:S03]  /*1c10*/  FMUL.FTZ R14, R17, R14 ;  /* 0x0000000e110e7220 */ /* 0x000fc60000410000 */
[----:B------:R-:W0:Y:S01]  /*1c20*/  MUFU.EX2 R13, R13 ;  /* 0x0000000d000d7308 */ /* 0x000e220000000800 */
[----:B------:R-:W-:Y:S01]  /*1c30*/  FFMA.FTZ R22, R12, R23, 1 ;  /* 0x3f8000000c167423 */ /* 0x000fe20000010017 */
[----:B------:R-:W-:Y:S01]  /*1c40*/  FMUL.FTZ R12, R21, -1.4426950216293334961 ;  /* 0xbfb8aa3b150c7820 */ /* 0x000fe20000410000 */
[----:B------:R-:W-:Y:S02]  /*1c50*/  HADD2.F32 R23, -RZ, R44.H1_H1 ;  /* 0x3000002cff177230 */ /* 0x000fe40000004100 */
[----:B------:R-:W-:Y:S01]  /*1c60*/  FFMA.FTZ R17, R2, R29, R30 ;  /* 0x0000001d02117223 */ /* 0x000fe2000001001e */
[----:B------:R-:W-:Y:S02]  /*1c70*/  FMUL.FTZ R15, R15, R22 ;  /* 0x000000160f0f7220 */ /* 0x000fe40000410000 */
[----:B------:R-:W1:Y:S01]  /*1c80*/  MUFU.EX2 R12, R12 ;  /* 0x0000000c000c7308 */ /* 0x000e620000000800 */
[----:B------:R-:W-:Y:S01]  /*1c90*/  FADD.FTZ R25, -R10, R23 ;  /* 0x000000170a197221 */ /* 0x000fe20000010100 */
[----:B------:R-:W-:-:S03]  /*1ca0*/  FMUL.FTZ R26, R17, -1.4426950216293334961 ;  /* 0xbfb8aa3b111a7820 */ /* 0x000fc60000410000 */
[----:B------:R-:W-:Y:S01]  /*1cb0*/  FMUL.FTZ R22, R25, R0 ;  /* 0x0000000019167220 */ /* 0x000fe20000410000 */
[----:B0-----:R-:W-:Y:S01]  /*1cc0*/  FADD.FTZ R13, R13, 1 ;  /* 0x3f8000000d0d7421 */ /* 0x001fe20000010000 */
[----:B------:R0:W2:Y:S05]  /*1cd0*/  MUFU.EX2 R23, R26 ;  /* 0x0000001a00177308 */ /* 0x0000aa0000000800 */
[----:B------:R-:W3:Y:S01]  /*1ce0*/  MUFU.RCP R13, R13 ;  /* 0x0000000d000d7308 */ /* 0x000ee20000001000 */
[----:B-1----:R-:W-:Y:S01]  /*1cf0*/  FADD.FTZ R24, R12, 1 ;  /* 0x3f8000000c187421 */ /* 0x002fe20000010000 */
[----:B------:R-:W-:Y:S01]  /*1d00*/  FFMA.FTZ R12, R3, R22, R11 ;  /* 0x00000016030c7223 */ /* 0x000fe2000001000b */
[----:B0-----:R-:W-:-:S03]  /*1d10*/  HADD2.F32 R26, -RZ, R37.H0_H0 ;  /* 0x20000025ff1a7230 */ /* 0x001fc60000004100 */
[----:B------:R-:W-:Y:S02]  /*1d20*/  FMUL.FTZ R25, R12, -1.4426950216293334961 ;  /* 0xbfb8aa3b0c197820 */ /* 0x000fe40000410000 */
[----:B------:R-:W0:Y:S01]  /*1d30*/  MUFU.RCP R24, R24 ;  /* 0x0000001800187308 */ /* 0x000e220000001000 */
[----:B--2---:R-:W-:-:S07]  /*1d40*/  FADD.FTZ R27, R23, 1 ;  /* 0x3f800000171b7421 */ /* 0x004fce0000010000 */
[----:B------:R-:W1:Y:S01]  /*1d50*/  MUFU.EX2 R25, R25 ;  /* 0x0000001900197308 */ /* 0x000e620000000800 */
[----:B---3--:R-:W-:Y:S01]  /*1d60*/  FADD.FTZ R23, -R13, 1 ;  /* 0x3f8000000d177421 */ /* 0x008fe20000010100 */
[----:B------:R-:W-:-:S03]  /*1d70*/  FMUL.FTZ R13, R26, R13 ;  /* 0x0000000d1a0d7220 */ /* 0x000fc60000410000 */
[----:B------:R-:W-:Y:S02]  /*1d80*/  FFMA.FTZ R20, R20, R23, 1 ;  /* 0x3f80000014147423 */ /* 0x000fe40000010017 */
[----:B------:R2:W3:Y:S01]  /*1d90*/  MUFU.RCP R23, R27 ;  /* 0x0000001b00177308 */ /* 0x0004e20000001000 */
[----:B0-----:R-:W-:Y:S01]  /*1da0*/  FADD.FTZ R26, -R24, 1 ;  /* 0x3f800000181a7421 */ /* 0x001fe20000010100 */
[----:B------:R-:W-:Y:S01]  /*1db0*/  FMUL.FTZ R20, R13, R20 ;  /* 0x000000140d147220 */ /* 0x000fe20000410000 */
[----:B------:R-:W-:Y:S02]  /*1dc0*/  HADD2.F32 R13, -RZ, R43.H0_H0 ;  /* 0x2000002bff0d7230 */ /* 0x000fe40000004100 */
[----:B-1----:R-:W-:Y:S01]  /*1dd0*/  FADD.FTZ R28, R25, 1 ;  /* 0x3f800000191c7421 */ /* 0x002fe20000010000 */
[----:B------:R-:W-:Y:S01]  /*1de0*/  FFMA.FTZ R21, R21, R26, 1 ;  /* 0x3f80000015157423 */ /* 0x000fe2000001001a */
[----:B------:R-:W-:Y:S02]  /*1df0*/  HADD2.F32 R26, -RZ, R37.H1_H1 ;  /* 0x30000025ff1a7230 */ /* 0x000fe40000004100 */
[----:B------:R-:W-:Y:S01]  /*1e00*/  FADD.FTZ R13, -R10, R13 ;  /* 0x0000000d0a0d7221 */ /* 0x000fe20000010100 */
[----:B------:R0:W1:Y:S01]  /*1e10*/  MUFU.RCP R25, R28 ;  /* 0x0000001c00197308 */ /* 0x0000620000001000 */
[----:B--2---:R-:W-:Y:S01]  /*1e20*/  FMUL.FTZ R27, R3, R15 ;  /* 0x0000000f031b7220 */ /* 0x004fe20000410000 */
[----:B------:R-:W-:Y:S01]  /*1e30*/  FMUL.FTZ R24, R26, R24 ;  /* 0x000000181a187220 */ /* 0x000fe20000410000 */
[----:B------:R-:W-:-:S03]  /*1e40*/  FMUL.FTZ R13, R13, R0 ;  /* 0x000000000d0d7220 */ /* 0x000fc60000410000 */
[----:B------:R-:W-:Y:S01]  /*1e50*/  FMUL.FTZ R21, R24, R21 ;  /* 0x0000001518157220 */ /* 0x000fe20000410000 */
[----:B---3--:R-:W-:Y:S01]  /*1e60*/  FADD.FTZ R26, -R23, 1 ;  /* 0x3f800000171a7421 */ /* 0x008fe20000010100 */
[----:B------:R-:W-:Y:S01]  /*1e70*/  FMUL.FTZ R23, R50, R23 ;  /* 0x0000001732177220 */ /* 0x000fe20000410000 */
[----:B------:R-:W-:Y:S02]  /*1e80*/  HADD2.F32 R50, -RZ, R36.H1_H1 ;  /* 0x30000024ff327230 */ /* 0x000fe40000004100 */
[----:B0-----:R-:W-:Y:S01]  /*1e90*/  FFMA.FTZ R28, R5, R14, RZ ;  /* 0x0000000e051c7223 */ /* 0x001fe200000100ff */
[----:B------:R-:W-:-:S04]  /*1ea0*/  FFMA.FTZ R26, R17, R26, 1 ;  /* 0x3f800000111a7423 */ /* 0x000fc8000001001a */
[----:B------:R-:W-:Y:S01]  /*1eb0*/  FMUL.FTZ R26, R23, R26 ;  /* 0x0000001a171a7220 */ /* 0x000fe20000410000 */
[----:B-1----:R-:W-:Y:S01]  /*1ec0*/  FMUL.FTZ R17, R50, R25 ;  /* 0x0000001932117220 */ /* 0x002fe20000410000 */
[----:B------:R-:W-:-:S04]  /*1ed0*/  FADD.FTZ R25, -R25, 1 ;  /* 0x3f80000019197421 */ /* 0x000fc80000010100 */
[----:B------:R-:W-:Y:S01]  /*1ee0*/  FFMA.FTZ R12, R12, R25, 1 ;  /* 0x3f8000000c0c7423 */ /* 0x000fe20000010019 */
[----:B------:R-:W-:-:S03]  /*1ef0*/  FADD.FTZ R25, RZ, R14 ;  /* 0x0000000eff197221 */ /* 0x000fc60000010000 */
[----:B------:R-:W-:Y:S01]  /*1f00*/  FMUL.FTZ R24, R17, R12 ;  /* 0x0000000c11187220 */ /* 0x000fe20000410000 */
[C---:B------:R-:W-:Y:S01]  /*1f10*/  FMUL.FTZ R12, R2.reuse, R14 ;  /* 0x0000000e020c7220 */ /* 0x040fe20000410000 */
[----:B------:R-:W-:Y:S01]  /*1f20*/  FADD.FTZ R25, R25, R20 ;  /* 0x0000001419197221 */ /* 0x000fe20000010000 */
[-C--:B------:R-:W-:Y:S01]  /*1f30*/  FFMA.FTZ R14, R19, R20.reuse, R28 ;  /* 0x00000014130e7223 */ /* 0x080fe2000001001c */
[----:B------:R-:W-:Y:S01]  /*1f40*/  FMUL.FTZ R20, R2, R20 ;  /* 0x0000001402147220 */ /* 0x000fe20000410000 */
[----:B------:R-:W-:Y:S01]  /*1f50*/  FFMA.FTZ R23, R5, R12, RZ ;  /* 0x0000000c05177223 */ /* 0x000fe200000100ff */
[----:B------:R-:W-:Y:S01]  /*1f60*/  FADD.FTZ R12, RZ, R12 ;  /* 0x0000000cff0c7221 */ /* 0x000fe20000010000 */
[----:B------:R-:W-:Y:S02]  /*1f70*/  HADD2.F32 R5, -RZ, R35.H0_H0 ;  /* 0x20000023ff057230 */ /* 0x000fe40000004100 */
[----:B------:R-:W-:Y:S01]  /*1f80*/  FFMA.FTZ R14, R29, R26, R14 ;  /* 0x0000001a1d0e7223 */ /* 0x000fe2000001000e */
[----:B------:R-:W-:Y:S01]  /*1f90*/  FFMA.FTZ R23, R4, R27, R23 ;  /* 0x0000001b04177223 */ /* 0x000fe20000010017 */
[----:B------:R-:W-:Y:S01]  /*1fa0*/  FADD.FTZ R27, R27, R12 ;  /* 0x0000000c1b1b7221 */ /* 0x000fe20000010000 */
[----:B------:R-:W-:-:S02]  /*1fb0*/  FFMA.FTZ R12, R2, R13, R30 ;  /* 0x0000000d020c7223 */ /* 0x000fc4000001001e */
[----:B------:R-:W-:Y:S01]  /*1fc0*/  FFMA.FTZ R28, R19, R20, R23 ;  /* 0x00000014131c7223 */ /* 0x000fe20000010017 */
[----:B------:R-:W-:Y:S01]  /*1fd0*/  FADD.FTZ R27, R27, R20 ;  /* 0x000000141b1b7221 */ /* 0x000fe20000010000 */
[----:B------:R-:W-:Y:S01]  /*1fe0*/  FMUL.FTZ R50, R12, -1.4426950216293334961 ;  /* 0xbfb8aa3b0c327820 */ /* 0x000fe20000410000 */
[----:B------:R-:W-:Y:S01]  /*1ff0*/  FFMA.FTZ R23, R4, R15, RZ ;  /* 0x0000000f04177223 */ /* 0x000fe200000100ff */
[----:B------:R-:W-:-:S03]  /*2000*/  FADD.FTZ R4, RZ, R15 ;  /* 0x0000000fff047221 */ /* 0x000fc60000010000 */
[----:B------:R-:W-:Y:S01]  /*2010*/  FFMA.FTZ R15, R18, R21, R23 ;  /* 0x00000015120f7223 */ /* 0x000fe20000010017 */
[----:B------:R-:W0:Y:S03]  /*2020*/  MUFU.EX2 R50, R50 ;  /* 0x0000003200327308 */ /* 0x000e260000000800 */
[----:B------:R-:W-:Y:S01]  /*2030*/  FFMA.FTZ R15, R22, R24, R15 ;  /* 0x00000018160f7223 */ /* 0x000fe2000001000f */
[----:B0-----:R-:W-:-:S06]  /*2040*/  FADD.FTZ R17, R50, 1 ;  /* 0x3f80000032117421 */ /* 0x001fcc0000010000 */
[----:B------:R-:W0:Y:S02]  /*2050*/  MUFU.RCP R17, R17 ;  /* 0x0000001100117308 */ /* 0x000e240000001000 */
[----:B0-----:R-:W-:Y:S01]  /*2060*/  FMUL.FTZ R5, R5, R17 ;  /* 0x0000001105057220 */ /* 0x001fe20000410000 */
[----:B------:R-:W-:Y:S01]  /*2070*/  FADD.FTZ R19, -R17, 1 ;  /* 0x3f80000011137421 */ /* 0x000fe20000010100 */
[----:B------:R-:W-:-:S03]  /*2080*/  HADD2.F32 R17, -RZ, R43.H1_H1 ;  /* 0x3000002bff117230 */ /* 0x000fc60000004100 */
[----:B------:R-:W-:Y:S01]  /*2090*/  FFMA.FTZ R12, R12, R19, 1 ;  /* 0x3f8000000c0c7423 */ /* 0x000fe20000010013 */
[----:B------:R-:W-:Y:S01]  /*20a0*/  FADD.FTZ R19, R4, R21 ;  /* 0x0000001504137221 */ /* 0x000fe20000010000 */
[----:B------:R-:W-:Y:S01]  /*20b0*/  FADD.FTZ R17, -R10, R17 ;  /* 0x000000110a117221 */ /* 0x000fe20000010100 */
[----:B------:R-:W-:Y:S01]  /*20c0*/  FMUL.FTZ R21, R3, R21 ;  /* 0x0000001503157220 */ /* 0x000fe20000410000 */
[----:B------:R-:W-:Y:S01]  /*20d0*/  FMUL.FTZ R5, R5, R12 ;  /* 0x0000000c05057220 */ /* 0x000fe20000410000 */
[----:B------:R-:W-:Y:S02]  /*20e0*/  HADD2.F32 R4, -RZ, R35.H1_H1 ;  /* 0x30000023ff047230 */ /* 0x000fe40000004100 */
[----:B------:R-:W-:Y:S01]  /*20f0*/  FMUL.FTZ R12, R17, R0 ;  /* 0x00000000110c7220 */ /* 0x000fe20000410000 */
[----:B------:R-:W-:Y:S01]  /*2100*/  FFMA.FTZ R23, R18, R21, R28 ;  /* 0x0000001512177223 */ /* 0x000fe2000001001c */
[----:B------:R-:W-:Y:S01]  /*2110*/  FADD.FTZ R27, R21, R27 ;  /* 0x0000001b151b7221 */ /* 0x000fe20000010000 */
[----:B------:R-:W-:Y:S01]  /*2120*/  FADD.FTZ R19, R19, R24 ;  /* 0x0000001813137221 */ /* 0x000fe20000010000 */
[C---:B------:R-:W-:Y:S01]  /*2130*/  FFMA.FTZ R17, R3.reuse, R12, R11 ;  /* 0x0000000c03117223 */ /* 0x040fe2000001000b */
[----:B------:R-:W-:Y:S01]  /*2140*/  FMUL.FTZ R24, R3, R24 ;  /* 0x0000001803187220 */ /* 0x000fe20000410000 */
[----:B------:R-:W-:-:S02]  /*2150*/  FFMA.FTZ R14, R13, R5, R14 ;  /* 0x000000050d0e7223 */ /* 0x000fc4000001000e */
[----:B------:R-:W-:-:S06]  /*2160*/  FMUL.FTZ R50, R17, -1.4426950216293334961 ;  /* 0xbfb8aa3b11327820 */ /* 0x000fcc0000410000 */
[----:B------:R-:W0:Y:S02]  /*2170*/  MUFU.EX2 R50, R50 ;  /* 0x0000003200327308 */ /* 0x000e240000000800 */
[----:B0-----:R-:W-:Y:S01]  /*2180*/  FADD.FTZ R20, R50, 1 ;  /* 0x3f80000032147421 */ /* 0x001fe20000010000 */
[----:B------:R-:W-:-:S05]  /*2190*/  HADD2.F32 R50, -RZ, R34.H0_H0 ;  /* 0x20000022ff327230 */ /* 0x000fca0000004100 */
        /* <DEDUP_REMOVED lines=11> */
[----:B------:R-:W-:Y:S01]  /*2250*/  FADD.FTZ R18, -R10, R18 ;  /* 0x000000120a127221 */ /* 0x000fe20000010100 */
[----:B------:R-:W-:Y:S01]  /*2260*/  FFMA.FTZ R22, R22, R24, R29 ;  /* 0x0000001816167223 */ /* 0x000fe2000001001d */
[----:B------:R-:W-:-:S02]  /*2270*/  HADD2.F32 R29, -RZ, R41.H0_H0 ;  /* 0x20000029ff1d7230 */ /* 0x000fc40000004100 */
[----:B------:R-:W-:Y:S01]  /*2280*/  FADD.FTZ R27, R24, R27 ;  /* 0x0000001b181b7221 */ /* 0x000fe20000010000 */
[----:B------:R-:W-:Y:S01]  /*2290*/  FMUL.FTZ R17, R18, R0 ;  /* 0x0000000012117220 */ /* 0x000fe20000410000 */
[----:B------:R-:W-:Y:S02]  /*22a0*/  HADD2.F32 R26, -RZ, R34.H1_H1 ;  /* 0x30000022ff1a7230 */ /* 0x000fe40000004100 */
[----:B------:R-:W-:Y:S01]  /*22b0*/  FMUL.FTZ R5, R2, R5 ;  /* 0x0000000502057220 */ /* 0x000fe20000410000 */
[----:B------:R-:W-:Y:S01]  /*22c0*/  FADD.FTZ R29, -R10, R29 ;  /* 0x0000001d0a1d7221 */ /* 0x000fe20000010100 */
[----:B------:R-:W-:Y:S01]  /*22d0*/  FFMA.FTZ R18, R2, R17, R30 ;  /* 0x0000001102127223 */ /* 0x000fe2000001001e */
[----:B------:R-:W-:Y:S01]  /*22e0*/  FFMA.FTZ R15, R12, R4, R15 ;  /* 0x000000040c0f7223 */ /* 0x000fe2000001000f */
[----:B------:R-:W-:Y:S01]  /*22f0*/  FFMA.FTZ R13, R13, R5, R22 ;  /* 0x000000050d0d7223 */ /* 0x000fe20000010016 */
[----:B------:R-:W-:Y:S01]  /*2300*/  FADD.FTZ R27, R27, R5 ;  /* 0x000000051b1b7221 */ /* 0x000fe20000010000 */
        /* <DEDUP_REMOVED lines=10> */
[----:B------:R-:W-:Y:S02]  /*23b0*/  FFMA.FTZ R14, R17, R21, R14 ;  /* 0x00000015110e7223 */ /* 0x000fe4000001000e */
        /* <DEDUP_REMOVED lines=8> */
[----:B------:R-:W-:Y:S01]  /*2440*/  FMUL.FTZ R25, R29, R0 ;  /* 0x000000001d197220 */ /* 0x000fe20000410000 */
[----:B------:R-:W-:Y:S02]  /*2450*/  HADD2.F32 R29, -RZ, R33.H0_H0 ;  /* 0x20000021ff1d7230 */ /* 0x000fe40000004100 */
[----:B------:R-:W-:-:S04]  /*2460*/  FFMA.FTZ R23, R23, R50, 1 ;  /* 0x3f80000017177423 */ /* 0x000fc80000010032 */
[----:B------:R-:W-:Y:S01]  /*2470*/  FMUL.FTZ R23, R26, R23 ;  /* 0x000000171a177220 */ /* 0x000fe20000410000 */
[----:B------:R-:W-:-:S03]  /*2480*/  FFMA.FTZ R26, R2, R25, R30 ;  /* 0x00000019021a7223 */ /* 0x000fc6000001001e */
[----:B------:R-:W-:Y:S01]  /*2490*/  FFMA.FTZ R15, R18, R23, R15 ;  /* 0x00000017120f7223 */ /* 0x000fe2000001000f */
[----:B------:R-:W-:-:S06]  /*24a0*/  FMUL.FTZ R28, R26, -1.4426950216293334961 ;  /* 0xbfb8aa3b1a1c7820 */ /* 0x000fcc0000410000 */
[----:B------:R-:W0:Y:S02]  /*24b0*/  MUFU.EX2 R28, R28 ;  /* 0x0000001c001c7308 */ /* 0x000e240000000800 */
[----:B0-----:R-:W-:Y:S01]  /*24c0*/  FADD.FTZ R24, R28, 1 ;  /* 0x3f8000001c187421 */ /* 0x001fe20000010000 */
[----:B------:R-:W-:Y:S01]  /*24d0*/  FADD.FTZ R28, R19, R4 ;  /* 0x00000004131c7221 */ /* 0x000fe20000010000 */
[----:B------:R-:W-:-:S03]  /*24e0*/  FMUL.FTZ R4, R3, R4 ;  /* 0x0000000403047220 */ /* 0x000fc60000410000 */
[----:B------:R-:W-:Y:S01]  /*24f0*/  FADD.FTZ R28, R28, R23 ;  /* 0x000000171c1c7221 */ /* 0x000fe20000010000 */
[----:B------:R-:W0:Y:S01]  /*2500*/  MUFU.RCP R24, R24 ;  /* 0x0000001800187308 */ /* 0x000e220000001000 */
[----:B------:R-:W-:Y:S01]  /*2510*/  FFMA.FTZ R12, R12, R4, R13 ;  /* 0x000000040c0c7223 */ /* 0x000fe2000001000d */
[----:B------:R-:W-:Y:S02]  /*2520*/  HADD2.F32 R13, -RZ, R33.H1_H1 ;  /* 0x30000021ff0d7230 */ /* 0x000fe40000004100 */
[----:B------:R-:W-:Y:S01]  /*2530*/  FADD.FTZ R27, R4, R27 ;  /* 0x0000001b041b7221 */ /* 0x000fe20000010000 */
[----:B0-----:R-:W-:Y:S01]  /*2540*/  FMUL.FTZ R22, R29, R24 ;  /* 0x000000181d167220 */ /* 0x001fe20000410000 */
[----:B------:R-:W-:-:S04]  /*2550*/  FADD.FTZ R29, -R24, 1 ;  /* 0x3f800000181d7421 */ /* 0x000fc80000010100 */
        /* <DEDUP_REMOVED lines=15> */
[----:B------:R-:W-:Y:S02]  /*2650*/  HADD2.F32 R12, -RZ, R32.H0_H0 ;  /* 0x20000020ff0c7230 */ /* 0x000fe40000004100 */
[----:B------:R-:W-:Y:S01]  /*2660*/  FADD.FTZ R27, R27, R21 ;  /* 0x000000151b1b7221 */ /* 0x000fe20000010000 */
[----:B0-----:R-:W-:Y:S01]  /*2670*/  FADD.FTZ R50, -R26, 1 ;  /* 0x3f8000001a327421 */ /* 0x001fe20000010100 */
[----:B------:R-:W-:-:S03]  /*2680*/  FMUL.FTZ R13, R13, R26 ;  /* 0x0000001a0d0d7220 */ /* 0x000fc60000410000 */
[----:B------:R-:W-:Y:S01]  /*2690*/  FFMA.FTZ R50, R5, R50, 1 ;  /* 0x3f80000005327423 */ /* 0x000fe20000010032 */
[----:B------:R-:W-:-:S05]  /*26a0*/  HADD2.F32 R5, -RZ, R40.H0_H0 ;  /* 0x20000028ff057230 */ /* 0x000fca0000004100 */
[----:B------:R-:W-:Y:S01]  /*26b0*/  FADD.FTZ R19, -R10, R5 ;  /* 0x000000050a137221 */ /* 0x000fe20000010100 */
[----:B------:R-:W-:Y:S01]  /*26c0*/  FMUL.FTZ R5, R13, R50 ;  /* 0x000000320d057220 */ /* 0x000fe20000410000 */
[----:B------:R-:W-:Y:S02]  /*26d0*/  HADD2.F32 R50, -RZ, R32.H1_H1 ;  /* 0x30000020ff327230 */ /* 0x000fe40000004100 */
[----:B------:R-:W-:Y:S01]  /*26e0*/  FMUL.FTZ R13, R19, R0 ;  /* 0x00000000130d7220 */ /* 0x000fe20000410000 */
[----:B------:R-:W-:-:S03]  /*26f0*/  FADD.FTZ R28, R28, R5 ;  /* 0x000000051c1c7221 */ /* 0x000fc60000010000 */
        /* <DEDUP_REMOVED lines=10> */
[----:B------:R-:W-:Y:S01]  /*27a0*/  FFMA.FTZ R19, R19, R20, 1 ;  /* 0x3f80000013137423 */ /* 0x000fe20000010014 */
[----:B------:R-:W-:-:S03]  /*27b0*/  HADD2.F32 R20, -RZ, R40.H1_H1 ;  /* 0x30000028ff147230 */ /* 0x000fc60000004100 */
[----:B------:R-:W-:Y:S02]  /*27c0*/  FMUL.FTZ R12, R12, R19 ;  /* 0x000000130c0c7220 */ /* 0x000fe40000410000 */
[----:B------:R-:W-:Y:S02]  /*27d0*/  FADD.FTZ R20, -R10, R20 ;  /* 0x000000140a147221 */ /* 0x000fe40000010100 */
[----:B------:R-:W-:Y:S01]  /*27e0*/  FFMA.FTZ R14, R13, R12, R14 ;  /* 0x0000000c0d0e7223 */ /* 0x000fe2000001000e */
[----:B------:R-:W-:Y:S01]  /*27f0*/  FADD.FTZ R29, R29, R12 ;  /* 0x0000000c1d1d7221 */ /* 0x000fe20000010000 */
[----:B------:R-:W-:-:S04]  /*2800*/  FMUL.FTZ R4, R20, R0 ;  /* 0x0000000014047220 */ /* 0x000fc80000410000 */
[----:B------:R-:W-:-:S04]  /*2810*/  FFMA.FTZ R20, R3, R4, R11 ;  /* 0x0000000403147223 */ /* 0x000fc8000001000b */
[----:B------:R-:W-:-:S06]  /*2820*/  FMUL.FTZ R21, R20, -1.4426950216293334961 ;  /* 0xbfb8aa3b14157820 */ /* 0x000fcc0000410000 */
        /* <DEDUP_REMOVED lines=14> */
[----:B------:R-:W-:Y:S02]  /*2910*/  HADD2.F32 R18, -RZ, R31.H0_H0 ;  /* 0x2000001fff127230 */ /* 0x000fe40000004100 */
[----:B------:R-:W-:Y:S01]  /*2920*/  FADD.FTZ R27, R27, R23 ;  /* 0x000000171b1b7221 */ /* 0x000fe20000010000 */
[----:B------:R-:W-:Y:S01]  /*2930*/  FADD.FTZ R28, R28, R17 ;  /* 0x000000111c1c7221 */ /* 0x000fe20000010000 */
        /* <DEDUP_REMOVED lines=10> */
[----:B------:R-:W-:-:S04]  /*29e0*/  FADD.FTZ R24, -R10, R24 ;  /* 0x000000180a187221 */ /* 0x000fc80000010100 */
[----:B------:R-:W-:Y:S01]  /*29f0*/  FMUL.FTZ R18, R24, R0 ;  /* 0x0000000018127220 */ /* 0x000fe20000410000 */
[C---:B------:R-:W-:Y:S01]  /*2a00*/  FFMA.FTZ R24, R22.reuse, R5, R15 ;  /* 0x0000000516187223 */ /* 0x040fe2000001000f */
[----:B------:R-:W-:Y:S02]  /*2a10*/  HADD2.F32 R15, -RZ, R31.H1_H1 ;  /* 0x3000001fff0f7230 */ /* 0x000fe40000004100 */
[----:B------:R-:W-:Y:S01]  /*2a20*/  FFMA.FTZ R22, R22, R26, R25 ;  /* 0x0000001a16167223 */ /* 0x000fe20000010019 */
        /* <DEDUP_REMOVED lines=9> */
[----:B------:R-:W-:Y:S01]  /*2ac0*/  FMUL.FTZ R5, R2, R12 ;  /* 0x0000000c02057220 */ /* 0x000fe20000410000 */
[----:B------:R-:W-:Y:S01]  /*2ad0*/  FFMA.FTZ R12, R19, R20, R14 ;  /* 0x00000014130c7223 */ /* 0x000fe2000001000e */
[----:B------:R-:W-:Y:S01]  /*2ae0*/  FADD.FTZ R14, R29, R20 ;  /* 0x000000141d0e7221 */ /* 0x000fe20000010000 */
[----:B------:R-:W-:Y:S01]  /*2af0*/  FMUL.FTZ R21, R3, R15 ;  /* 0x0000000f03157220 */ /* 0x000fe20000410000 */
[----:B------:R-:W-:Y:S01]  /*2b00*/  FFMA.FTZ R13, R13, R5, R22 ;  /* 0x000000050d0d7223 */ /* 0x000fe20000010016 */
[----:B------:R-:W-:Y:S01]  /*2b10*/  FADD.FTZ R26, R27, R5 ;  /* 0x000000051b1a7221 */ /* 0x000fe20000010000 */
[----:B------:R-:W-:-:S04]  /*2b20*/  FMUL.FTZ R5, R3, R17 ;  /* 0x0000001103057220 */ /* 0x000fc80000410000 */
[----:B------:R-:W-:Y:S01]  /*2b30*/  FFMA.FTZ R22, R4, R5, R13 ;  /* 0x0000000504167223 */ /* 0x000fe2000001000d */
[----:B------:R-:W-:Y:S01]  /*2b40*/  FADD.FTZ R26, R5, R26 ;  /* 0x0000001a051a7221 */ /* 0x000fe20000010000 */
[----:B------:R-:W-:Y:S01]  /*2b50*/  FMUL.FTZ R5, R2, R20 ;  /* 0x0000001402057220 */ /* 0x000fe20000410000 */
[----:B------:R-:W-:-:S03]  /*2b60*/  FFMA.FTZ R13, R4, R17, R24 ;  /* 0x00000011040d7223 */ /* 0x000fc60000010018 */
[----:B------:R-:W-:Y:S01]  /*2b70*/  FFMA.FTZ R23, R19, R5, R22 ;  /* 0x0000000513177223 */ /* 0x000fe20000010016 */
[----:B------:R-:W-:Y:S01]  /*2b80*/  FADD.FTZ R26, R26, R5 ;  /* 0x000000051a1a7221 */ /* 0x000fe20000010000 */
[----:B------:R-:W-:Y:S01]  /*2b90*/  FFMA.FTZ R13, R18, R15, R13 ;  /* 0x0000000f120d7223 */ /* 0x000fe2000001000d */
[----:B------:R-:W-:Y:S01]  /*2ba0*/  FADD.FTZ R15, R28, R15 ;  /* 0x0000000f1c0f7221 */ /* 0x000fe20000010000 */
[----:B------:R-:W-:Y:S01]  /*2bb0*/  FFMA.FTZ R5, R18, R21, R23 ;  /* 0x0000001512057223 */ /* 0x000fe20000010017 */
[----:B------:R-:W-:-:S07]  /*2bc0*/  FADD.FTZ R4, R21, R26 ;  /* 0x0000001a15047221 */ /* 0x000fce0000010000 */
.L_x_906:
[----:B------:R-:W0:Y:S01]  /*2bd0*/  S2R R20, SR_LANEID ;  /* 0x0000000000147919 */ /* 0x000e220000000000 */
[----:B------:R-:W-:Y:S01]  /*2be0*/  MOV R28, R5 ;  /* 0x00000005001c7202 */ /* 0x000fe20000000f00 */
[----:B------:R-:W1:Y:S01]  /*2bf0*/  S2UR UR8, SR_CgaCtaId ;  /* 0x00000000000879c3 */ /* 0x000e620000008800 */
[----:B------:R-:W-:Y:S01]  /*2c00*/  MOV R29, R4 ;  /* 0x00000004001d7202 */ /* 0x000fe20000000f00 */
[----:B------:R-:W2:Y:S01]  /*2c10*/  S2R R17, SR_TID.X ;  /* 0x0000000000117919 */ /* 0x000ea20000002100 */
[----:B------:R-:W-:Y:S01]  /*2c20*/  UMOV UR5, 0x400 ;  /* 0x0000040000057882 */ /* 0x000fe20000000000 */
[----:B------:R-:W-:Y:S01]  /*2c30*/  BSSY.RECONVERGENT B0, `(.L_x_907) ;  /* 0x000002b000007945 */ /* 0x000fe20003800200 */
[----:B------:R-:W-:Y:S01]  /*2c40*/  UIADD3 UR4, UPT, UPT, UR5, 0x80, URZ ;  /* 0x0000008005047890 */ /* 0x000fe2000fffe0ff */
[----:B------:R-:W3:Y:S04]  /*2c50*/  SHFL.DOWN PT, R5, R28, 0x1, 0x1f ;  /* 0x08201f001c057f89 */ /* 0x000ee800000e0000 */
[----:B------:R-:W4:Y:S01]  /*2c60*/  SHFL.DOWN PT, R4, R29, 0x1, 0x1f ;  /* 0x08201f001d047f89 */ /* 0x000f2200000e0000 */
[----:B-1----:R-:W-:Y:S01]  /*2c70*/  ULEA UR4, UR8, UR4, 0x18 ;  /* 0x0000000408047291 */ /* 0x002fe2000f8ec0ff */
[----:B0-----:R-:W-:-:S02]  /*2c80*/  ISETP.GT.AND P0, PT, R20, 0x1e, PT ;  /* 0x0000001e1400780c */ /* 0x001fc40003f04270 */
[----:B------:R-:W-:Y:S01]  /*2c90*/  ISETP.GT.AND P2, PT, R20, 0xf, PT ;  /* 0x0000000f1400780c */ /* 0x000fe20003f44270 */
[----:B--2---:R-:W-:Y:S01]  /*2ca0*/  IMAD R50, R16, 0xc, R17 ;  /* 0x0000000c10327824 */ /* 0x004fe200078e0211 */
[C---:B------:R-:W-:Y:S02]  /*2cb0*/  ISETP.NE.AND P1, PT, R17.reuse, RZ, PT ;  /* 0x000000ff1100720c */ /* 0x040fe40003f25270 */
[----:B------:R-:W-:-:S07]  /*2cc0*/  ISETP.GT.U32.AND P3, PT, R17, 0xb, PT ;  /* 0x0000000b1100780c */ /* 0x000fce0003f64070 */
[----:B---3--:R-:W-:Y:S01]  /*2cd0*/  @!P0 FADD.FTZ R28, R5, R28 ;  /* 0x0000001c051c8221 */ /* 0x008fe20000010000 */
[----:B----4-:R-:W-:Y:S01]  /*2ce0*/  @!P0 FADD.FTZ R29, R4, R29 ;  /* 0x0000001d041d8221 */ /* 0x010fe20000010000 */
[----:B------:R-:W-:-:S03]  /*2cf0*/  ISETP.GT.AND P0, PT, R20, 0x1d, PT ;  /* 0x0000001d1400780c */ /* 0x000fc60003f04270 */
[----:B------:R-:W0:Y:S04]  /*2d00*/  SHFL.DOWN PT, R5, R28, 0x2, 0x1f ;  /* 0x08401f001c057f89 */ /* 0x000e2800000e0000 */
[----:B------:R-:W1:Y:S06]  /*2d10*/  SHFL.DOWN PT, R4, R29, 0x2, 0x1f ;  /* 0x08401f001d047f89 */ /* 0x000e6c00000e0000 */
        /* <DEDUP_REMOVED lines=8> */
[----:B------:R-:W1:Y:S01]  /*2da0*/  LDC R4, c[0x0][0x374] ;  /* 0x0000dd00ff047b82 */ /* 0x000e620000000800 */
[----:B------:R-:W-:Y:S02]  /*2db0*/  ISETP.GT.AND P0, PT, R20, 0x17, PT ;  /* 0x000000171400780c */ /* 0x000fe40003f04270 */
[----:B------:R-:W2:Y:S01]  /*2dc0*/  SHFL.DOWN PT, R18, R29, 0x8, 0x1f ;  /* 0x09001f001d127f89 */ /* 0x000ea200000e0000 */
[----:B0-----:R-:W-:Y:S01]  /*2dd0*/  FADD.FTZ R19, R28, R5 ;  /* 0x000000051c137221 */ /* 0x001fe20000010000 */
[----:B------:R-:W-:Y:S01]  /*2de0*/  LEA R5, R17, UR4, 0x4 ;  /* 0x0000000411057c11 */ /* 0x000fe2000f8e20ff */
[----:B--2---:R-:W-:-:S03]  /*2df0*/  FADD.FTZ R18, R29, R18 ;  /* 0x000000121d127221 */ /* 0x004fc60000010000 */
[----:B------:R-:W-:Y:S01]  /*2e00*/  FSEL R28, R28, R19, P0 ;  /* 0x000000131c1c7208 */ /* 0x000fe20000000000 */
[----:B------:R0:W-:Y:S01]  /*2e10*/  STS.128 [R5], R12 ;  /* 0x0000000c05007388 */ /* 0x0001e20000000c00 */
[----:B------:R-:W-:-:S03]  /*2e20*/  FSEL R29, R29, R18, P0 ;  /* 0x000000121d1d7208 */ /* 0x000fc60000000000 */
[----:B------:R0:W2:Y:S04]  /*2e30*/  SHFL.DOWN PT, R16, R28, 0x10, 0x1f ;  /* 0x0a001f001c107f89 */ /* 0x0000a800000e0000 */
[----:B------:R0:W3:Y:S01]  /*2e40*/  SHFL.DOWN PT, R21, R29, 0x10, 0x1f ;  /* 0x0a001f001d157f89 */ /* 0x0000e200000e0000 */
[----:B------:R-:W-:Y:S05]  /*2e50*/  @P2 BRA `(.L_x_908) ;  /* 0x0000000000202947 */ /* 0x000fea0003800000 */
[----:B------:R-:W-:Y:S01]  /*2e60*/  ISETP.NE.AND P0, PT, R20, RZ, PT ;  /* 0x000000ff1400720c */ /* 0x000fe20003f05270 */
[----:B0-2---:R-:W-:Y:S01]  /*2e70*/  FADD.FTZ R28, R19, R16 ;  /* 0x00000010131c7221 */ /* 0x005fe20000010000 */
[----:B---3--:R-:W-:-:S11]  /*2e80*/  FADD.FTZ R29, R18, R21 ;  /* 0x00000015121d7221 */ /* 0x008fd60000010000 */
[----:B------:R-:W-:Y:S01]  /*2e90*/  VOTEU.ALL UP0, P0 ;  /* 0x0000000000ff7886 */ /* 0x000fe20000000000 */
[----:B------:R-:W-:-:S04]  /*2ea0*/  @!P0 SHF.R.U32.HI R17, RZ, 0x2, R17 ;  /* 0x00000002ff118819 */ /* 0x000fc80000011611 */
[----:B------:R-:W-:Y:S01]  /*2eb0*/  @!UP0 ULEA UR4, UR8, UR5, 0x18 ;  /* 0x0000000508048291 */ /* 0x000fe2000f8ec0ff */
[----:B------:R-:W-:-:S08]  /*2ec0*/  @!P0 LOP3.LUT R17, R17, 0xf8, RZ, 0xc0, !PT ;  /* 0x000000f811118812 */ /* 0x000fd000078ec0ff */
[----:B------:R4:W-:Y:S03]  /*2ed0*/  @!P0 STS.64 [R17+UR4+0x10], R28 ;  /* 0x0000101c11008988 */ /* 0x0009e60008000a04 */
.L_x_908:
[----:B------:R-:W-:Y:S05]  /*2ee0*/  BSYNC.RECONVERGENT B0 ;  /* 0x0000000000007941 */ /* 0x000fea0003800200 */
.L_x_907:
        /* <DEDUP_REMOVED lines=8> */
[----:B------:R-:W-:-:S03]  /*2f70*/  FADD.FTZ R20, R29, R21 ;  /* 0x000000151d147221 */ /* 0x000fc60000010000 */
[----:B--2---:R-:W-:Y:S01]  /*2f80*/  FADD.FTZ R23, R23, R16 ;  /* 0x0000001017177221 */ /* 0x004fe20000010000 */
[----:B------:R-:W-:-:S03]  /*2f90*/  FADD.FTZ R16, R20, R17 ;  /* 0x0000001114107221 */ /* 0x000fc60000010000 */
[----:B------:R-:W-:Y:S01]  /*2fa0*/  FADD.FTZ R17, R23, R18 ;  /* 0x0000001217117221 */ /* 0x000fe20000010000 */
[----:B------:R-:W-:Y:S01]  /*2fb0*/  FADD.FTZ R16, R16, R19 ;  /* 0x0000001310107221 */ /* 0x000fe20000010000 */
[----:B------:R-:W2:Y:S02]  /*2fc0*/  LDS.128 R20, [UR4+0x40] ;  /* 0x00004004ff147984 */ /* 0x000ea40008000c00 */
[----:B----4-:R-:W-:Y:S01]  /*2fd0*/  FADD.FTZ R17, R17, R24 ;  /* 0x0000001811117221 */ /* 0x010fe20000010000 */
[----:B------:R-:W-:-:S03]  /*2fe0*/  FADD.FTZ R16, R16, R25 ;  /* 0x0000001910107221 */ /* 0x000fc60000010000 */
[----:B------:R-:W-:Y:S01]  /*2ff0*/  FADD.FTZ R17, R17, R26 ;  /* 0x0000001a11117221 */ /* 0x000fe20000010000 */
[----:B------:R-:W-:-:S03]  /*3000*/  FADD.FTZ R24, R16, R27 ;  /* 0x0000001b10187221 */ /* 0x000fc60000010000 */
[----:B--2---:R-:W-:Y:S01]  /*3010*/  FADD.FTZ R25, R17, R20 ;  /* 0x0000001411197221 */ /* 0x004fe20000010000 */
[----:B------:R-:W-:Y:S01]  /*3020*/  FADD.FTZ R20, R24, R21 ;  /* 0x0000001518147221 */ /* 0x000fe20000010000 */
[----:B------:R-:W2:Y:S02]  /*3030*/  LDS.128 R16, [UR4+0x50] ;  /* 0x00005004ff107984 */ /* 0x000ea40008000c00 */
[----:B------:R-:W-:Y:S01]  /*3040*/  FADD.FTZ R21, R25, R22 ;  /* 0x0000001619157221 */ /* 0x000fe20000010000 */
[----:B------:R-:W-:Y:S01]  /*3050*/  FADD.FTZ R20, R20, R23 ;  /* 0x0000001714147221 */ /* 0x000fe20000010000 */
[----:B------:R-:W3:Y:S02]  /*3060*/  LDS.128 R24, [UR4+0x60] ;  /* 0x00006004ff187984 */ /* 0x000ee40008000c00 */
[----:B--2---:R-:W-:Y:S01]  /*3070*/  FADD.FTZ R21, R21, R16 ;  /* 0x0000001015157221 */ /* 0x004fe20000010000 */
[----:B------:R-:W-:-:S03]  /*3080*/  FADD.FTZ R20, R20, R17 ;  /* 0x0000001114147221 */ /* 0x000fc60000010000 */
[----:B------:R-:W-:Y:S01]  /*3090*/  FADD.FTZ R21, R21, R18 ;  /* 0x0000001215157221 */ /* 0x000fe20000010000 */
[----:B------:R-:W-:-:S03]  /*30a0*/  FADD.FTZ R20, R20, R19 ;  /* 0x0000001314147221 */ /* 0x000fc60000010000 */
[----:B---3--:R-:W-:Y:S01]  /*30b0*/  FADD.FTZ R21, R21, R24 ;  /* 0x0000001815157221 */ /* 0x008fe20000010000 */
[----:B------:R-:W-:-:S03]  /*30c0*/  FADD.FTZ R20, R20, R25 ;  /* 0x0000001914147221 */ /* 0x000fc60000010000 */
[----:B0-----:R-:W-:Y:S01]  /*30d0*/  FADD.FTZ R28, R21, R26 ;  /* 0x0000001a151c7221 */ /* 0x001fe20000010000 */
[----:B------:R-:W-:-:S07]  /*30e0*/  FADD.FTZ R29, R20, R27 ;  /* 0x0000001b141d7221 */ /* 0x000fce0000010000 */
.L_x_910:
[----:B------:R-:W-:Y:S05]  /*30f0*/  BSYNC.RECONVERGENT B0 ;  /* 0x0000000000007941 */ /* 0x000fea0003800200 */
.L_x_909:
[----:B------:R-:W-:Y:S06]  /*3100*/  BAR.SYNC.DEFER_BLOCKING 0x0 ;  /* 0x0000000000007b1d */ /* 0x000fec0000010000 */
[----:B------:R-:W-:Y:S04]  /*3110*/  BSSY.RECONVERGENT B0, `(.L_x_911) ;  /* 0x000009d000007945 */ /* 0x000fe80003800200 */
[----:B------:R-:W-:Y:S05]  /*3120*/  @P3 BRA `(.L_x_912) ;  /* 0x00000008006c3947 */ /* 0x000fea0003800000 */
[----:B--2-4-:R-:W2:Y:S04]  /*3130*/  LDS.128 R16, [R5+0xc0] ;  /* 0x0000c00005107984 */ /* 0x014ea80000000c00 */
[----:B---3--:R-:W3:Y:S04]  /*3140*/  LDS.128 R20, [R5+0x180] ;  /* 0x0001800005147984 */ /* 0x008ee80000000c00 */
[----:B------:R-:W4:Y:S01]  /*3150*/  LDS.128 R24, [R5+0x240] ;  /* 0x0002400005187984 */ /* 0x000f220000000c00 */
[----:B--2---:R-:W-:Y:S01]  /*3160*/  FADD.FTZ R16, R12, R16 ;  /* 0x000000100c107221 */ /* 0x004fe20000010000 */
[----:B0-----:R-:W-:Y:S01]  /*3170*/  FADD.FTZ R12, R13, R17 ;  /* 0x000000110d0c7221 */ /* 0x001fe20000010000 */
[----:B------:R-:W-:Y:S01]  /*3180*/  FADD.FTZ R13, R14, R18 ;  /* 0x000000120e0d7221 */ /* 0x000fe20000010000 */
[----:B------:R-:W-:Y:S01]  /*3190*/  FADD.FTZ R14, R15, R19 ;  /* 0x000000130f0e7221 */ /* 0x000fe20000010000 */
[----:B---3--:R-:W-:Y:S01]  /*31a0*/  FADD.FTZ R15, R16, R20 ;  /* 0x00000014100f7221 */ /* 0x008fe20000010000 */
[----:B------:R-:W-:Y:S01]  /*31b0*/  FADD.FTZ R12, R12, R21 ;  /* 0x000000150c0c7221 */ /* 0x000fe20000010000 */
[----:B------:R-:W-:Y:S01]  /*31c0*/  FADD.FTZ R13, R13, R22 ;  /* 0x000000160d0d7221 */ /* 0x000fe20000010000 */
[----:B------:R-:W0:Y:S01]  /*31d0*/  LDS.128 R16, [R5+0x300] ;  /* 0x0003000005107984 */ /* 0x000e220000000c00 */
[----:B------:R-:W-:Y:S01]  /*31e0*/  FADD.FTZ R20, R14, R23 ;  /* 0x000000170e147221 */ /* 0x000fe20000010000 */
[----:B----4-:R-:W-:Y:S01]  /*31f0*/  FADD.FTZ R21, R15, R24 ;  /* 0x000000180f157221 */ /* 0x010fe20000010000 */
[----:B------:R-:W-:Y:S01]  /*3200*/  FADD.FTZ R22, R12, R25 ;  /* 0x000000190c167221 */ /* 0x000fe20000010000 */
[----:B------:R-:W-:Y:S01]  /*3210*/  FADD.FTZ R23, R13, R26 ;  /* 0x0000001a0d177221 */ /* 0x000fe20000010000 */
[----:B------:R-:W-:Y:S01]  /*3220*/  FADD.FTZ R20, R20, R27 ;  /* 0x0000001b14147221 */ /* 0x000fe20000010000 */
[----:B------:R-:W2:Y:S01]  /*3230*/  LDS.128 R12, [R5+0x3c0] ;  /* 0x0003c000050c7984 */ /* 0x000ea20000000c00 */
[----:B0-----:R-:W-:Y:S01]  /*3240*/  FADD.FTZ R21, R21, R16 ;  /* 0x0000001015157221 */ /* 0x001fe20000010000 */
[----:B------:R-:W-:Y:S01]  /*3250*/  FADD.FTZ R22, R22, R17 ;  /* 0x0000001116167221 */ /* 0x000fe20000010000 */
[----:B------:R-:W-:Y:S01]  /*3260*/  FADD.FTZ R17, R23, R18 ;  /* 0x0000001217117221 */ /* 0x000fe20000010000 */
[----:B------:R-:W-:Y:S01]  /*3270*/  FADD.FTZ R24, R20, R19 ;  /* 0x0000001314187221 */ /* 0x000fe20000010000 */
[----:B--2---:R-:W-:Y:S01]  /*3280*/  FADD.FTZ R25, R21, R12 ;  /* 0x0000000c15197221 */ /* 0x004fe20000010000 */
[----:B------:R-:W-:Y:S01]  /*3290*/  FADD.FTZ R12, R22, R13 ;  /* 0x0000000d160c7221 */ /* 0x000fe20000010000 */
[----:B------:R-:W-:Y:S01]  /*32a0*/  FADD.FTZ R13, R17, R14 ;  /* 0x0000000e110d7221 */ /* 0x000fe20000010000 */
[----:B------:R-:W0:Y:S01]  /*32b0*/  LDS.128 R20, [R5+0x480] ;  /* 0x0004800005147984 */ /* 0x000e220000000c00 */
[----:B------:R-:W-:-:S03]  /*32c0*/  FADD.FTZ R24, R24, R15 ;  /* 0x0000000f18187221 */ /* 0x000fc60000010000 */
[----:B------:R-:W2:Y:S01]  /*32d0*/  LDS.128 R16, [R5+0x540] ;  /* 0x0005400005107984 */ /* 0x000ea20000000c00 */
[----:B0-----:R-:W-:Y:S01]  /*32e0*/  FADD.FTZ R25, R25, R20 ;  /* 0x0000001419197221 */ /* 0x001fe20000010000 */
[----:B------:R-:W-:Y:S01]  /*32f0*/  FADD.FTZ R12, R12, R21 ;  /* 0x000000150c0c7221 */ /* 0x000fe20000010000 */
[----:B------:R-:W-:Y:S01]  /*3300*/  FADD.FTZ R13, R13, R22 ;  /* 0x000000160d0d7221 */ /* 0x000fe20000010000 */
[----:B------:R-:W-:Y:S01]  /*3310*/  FADD.FTZ R24, R24, R23 ;  /* 0x0000001718187221 */ /* 0x000fe20000010000 */
[----:B--2---:R-:W-:Y:S01]  /*3320*/  FADD.FTZ R25, R25, R16 ;  /* 0x0000001019197221 */ /* 0x004fe20000010000 */
[----:B------:R-:W0:Y:S01]  /*3330*/  LDS.128 R20, [R5+0x600] ;  /* 0x0006000005147984 */ /* 0x000e220000000c00 */
        /* <DEDUP_REMOVED lines=121> */
[----:B------:R-:W-:-:S07]  /*3ad0*/  FADD.FTZ R15, R24, R19 ;  /* 0x00000013180f7221 */ /* 0x000fce0000010000 */
.L_x_912:
[----:B------:R-:W-:Y:S05]  /*3ae0*/  BSYNC.RECONVERGENT B0 ;  /* 0x0000000000007941 */ /* 0x000fea0003800200 */
.L_x_911:
[----:B------:R-:W-:Y:S04]  /*3af0*/  BSSY.RECONVERGENT B0, `(.L_x_913) ;  /* 0x000001c000007945 */ /* 0x000fe80003800200 */
[----:B------:R-:W-:Y:S05]  /*3b00*/  @P3 BRA `(.L_x_914) ;  /* 0x0000000000683947 */ /* 0x000fea0003800000 */
[----:B------:R-:W2:Y:S08]  /*3b10*/  LDC.64 R22, c[0x0][0x3f8] ;  /* 0x0000fe00ff167b82 */ /* 0x000eb00000000a00 */
[----:B---3--:R-:W3:Y:S01]  /*3b20*/  LDC.64 R20, c[0x0][0x3d8] ;  /* 0x0000f600ff147b82 */ /* 0x008ee20000000a00 */
[----:B--2-4-:R-:W-:Y:S01]  /*3b30*/  IMAD.WIDE.U32 R16, R22, 0x3, RZ ;  /* 0x0000000316107825 */ /* 0x014fe200078e00ff */
[----:B0-----:R-:W-:-:S04]  /*3b40*/  LEA R5, R23, R23, 0x1 ;  /* 0x0000001717057211 */ /* 0x001fc800078e08ff */
[----:B------:R-:W-:Y:S01]  /*3b50*/  IADD3 R5, PT, PT, R17, R5, RZ ;  /* 0x0000000511057210 */ /* 0x000fe20007ffe0ff */
[----:B---3--:R-:W-:-:S03]  /*3b60*/  IMAD.WIDE R20, R50, 0x4, R20 ;  /* 0x0000000432147825 */ /* 0x008fc600078e0214 */
[----:B------:R-:W-:-:S04]  /*3b70*/  LEA.HI R16, P0, R5, R16, RZ, 0x1 ;  /* 0x0000001005107211 */ /* 0x000fc800078108ff */
[----:B------:R-:W-:Y:S01]  /*3b80*/  IADD3.X R5, PT, PT, RZ, R5, RZ, P0, !PT ;  /* 0x00000005ff057210 */ /* 0x000fe200007fe4ff */
[----:B------:R0:W-:Y:S01]  /*3b90*/  REDG.E.ADD.F32.FTZ.RN.STRONG.GPU desc[UR6][R20.64], R12 ;  /* 0x0000000c140079a6 */ /* 0x0001e2000c12f306 */
[----:B------:R-:W-:Y:S02]  /*3ba0*/  LEA.HI R19, P0, R23, R22, RZ, 0x1 ;  /* 0x0000001617137211 */ /* 0x000fe400078108ff */
[C---:B------:R-:W-:Y:S02]  /*3bb0*/  SHF.L.U64.HI R5, R16.reuse, 0x1, R5 ;  /* 0x0000000110057819 */ /* 0x040fe40000010205 */
[----:B------:R-:W-:Y:S02]  /*3bc0*/  SHF.L.U32 R25, R16, 0x1, RZ ;  /* 0x0000000110197819 */ /* 0x000fe400000006ff */
        /* <DEDUP_REMOVED lines=14> */
.L_x_914:
[----:B------:R-:W-:Y:S05]  /*3cb0*/  BSYNC.RECONVERGENT B0 ;  /* 0x0000000000007941 */ /* 0x000fea0003800200 */
.L_x_913:
[----:B------:R-:W5:Y:S02]  /*3cc0*/  LDCU UR4, c[0x0][0x370] ;  /* 0x00006e00ff0477ac */ /* 0x000f640008000800 */
[----:B-----5:R-:W-:-:S09]  /*3cd0*/  UISETP.GE.U32.AND UP0, UPT, UR4, 0x2, UPT ;  /* 0x000000020400788c */ /* 0x020fd2000bf06070 */
[----:B------:R-:W-:Y:S05]  /*3ce0*/  BRA.U !UP0, `(.L_x_915) ;  /* 0x0000000908bc7547 */ /* 0x000fea000b800000 */
[----:B0-----:R-:W0:Y:S01]  /*3cf0*/  LDC R12, c[0x0][0x370] ;  /* 0x0000dc00ff0c7b82 */ /* 0x001e220000000800 */
[----:B------:R-:W0:Y:S01]  /*3d00*/  S2R R26, SR_CTAID.Y ;  /* 0x00000000001a7919 */ /* 0x000e220000002600 */
[----:B------:R-:W-:-:S05]  /*3d10*/  LOP3.LUT R5, R49, 0x1, RZ, 0xc0, !PT ;  /* 0x0000000131057812 */ /* 0x000fca00078ec0ff */
[----:B-1----:R-:W-:Y:S01]  /*3d20*/  IMAD R15, R5, R4, RZ ;  /* 0x00000004050f7224 */ /* 0x002fe200078e02ff */
[----:B------:R-:W1:Y:S03]  /*3d30*/  LDC.64 R22, c[0x0][0x3d0] ;  /* 0x0000f400ff167b82 */ /* 0x000e660000000a00 */
[----:B0-----:R-:W-:-:S05]  /*3d40*/  IMAD R5, R15, R12, RZ ;  /* 0x0000000c0f057224 */ /* 0x001fca00078e02ff */
[----:B------:R-:W-:-:S05]  /*3d50*/  SHF.L.U32 R5, R5, 0x1, RZ ;  /* 0x0000000105057819 */ /* 0x000fca00000006ff */
[----:B-1----:R-:W-:Y:S01]  /*3d60*/  IMAD.WIDE R22, R5, 0x4, R22 ;  /* 0x0000000405167825 */ /* 0x002fe200078e0216 */
[----:B------:R-:W-:Y:S06]  /*3d70*/  @P1 BRA `(.L_x_916) ;  /* 0x0000000000541947 */ /* 0x000fec0003800000 */
[----:B------:R-:W0:Y:S01]  /*3d80*/  LDC.64 R12, c[0x0][0x3c8] ;  /* 0x0000f200ff0c7b82 */ /* 0x000e220000000a00 */
[----:B------:R-:W-:Y:S01]  /*3d90*/  IADD3 R5, PT, PT, R15, R26, RZ ;  /* 0x0000001a0f057210 */ /* 0x000fe20007ffe0ff */
[----:B------:R-:W-:Y:S01]  /*3da0*/  IMAD R15, R52, R4, R26 ;  /* 0x00000004340f7224 */ /* 0x000fe200078e021a */
[----:B--2---:R-:W-:-:S03]  /*3db0*/  LOP3.LUT P0, R16, R49, 0x2, RZ, 0xc0, !PT ;  /* 0x0000000231107812 */ /* 0x004fc6000780c0ff */
[----:B------:R-:W-:-:S05]  /*3dc0*/  IMAD.WIDE.U32 R14, R15, 0x8, R22 ;  /* 0x000000080f0e7825 */ /* 0x000fca00078e0016 */
[----:B------:R1:W-:Y:S01]  /*3dd0*/  STG.E.64 desc[UR6][R14.64], R28 ;  /* 0x0000001c0e007986 */ /* 0x0003e2000c101b06 */
[----:B0-----:R-:W-:Y:S01]  /*3de0*/  IMAD.WIDE.U32 R12, R5, 0x4, R12 ;  /* 0x00000004050c7825 */ /* 0x001fe200078e000c */
[----:B------:R-:W-:Y:S02]  /*3df0*/  IADD3 R5, PT, PT, -R16, 0x1, RZ ;  /* 0x0000000110057810 */ /* 0x000fe40007ffe1ff */
        /* <DEDUP_REMOVED lines=8> */
.L_x_917:
[----:B------:R-:W2:Y:S04]  /*3e80*/  LDG.E.STRONG.GPU R5, desc[UR6][R12.64] ;  /* 0x000000060c057981 */ /* 0x000ea8000c1ef900 */
[----:B--2---:R-:W-:Y:S01]  /*3e90*/  CCTL.IVALL ;  /* 0x00000000ff00798f */ /* 0x004fe20002000000 */
[----:B------:R-:W-:Y:S05]  /*3ea0*/  YIELD ;  /* 0x0000000000007946 */ /* 0x000fea0003800000 */
[----:B------:R-:W-:-:S13]  /*3eb0*/  ISETP.NE.AND P0, PT, R5, R16, PT ;  /* 0x000000100500720c */ /* 0x000fda0003f05270 */
[----:B------:R-:W-:Y:S05]  /*3ec0*/  @P0 BRA `(.L_x_917) ;  /* 0xfffffffc00ec0947 */ /* 0x000fea000383ffff */
.L_x_916:
[----:B------:R-:W0:Y:S01]  /*3ed0*/  LDC R5, c[0x0][0x370] ;  /* 0x0000dc00ff057b82 */ /* 0x000e220000000800 */
[----:B------:R-:W-:Y:S05]  /*3ee0*/  WARPSYNC.ALL ;  /* 0x0000000000007948 */ /* 0x000fea0003800000 */
[----:B0-----:R-:W-:Y:S02]  /*3ef0*/  ISETP.GE.U32.AND P0, PT, R5, 0x8, PT ;  /* 0x000000080500780c */ /* 0x001fe40003f06070 */
[----:B------:R-:W-:Y:S01]  /*3f00*/  BAR.SYNC.DEFER_BLOCKING 0x0 ;  /* 0x0000000000007b1d */ /* 0x000fe20000010000 */
[----:B------:R-:W-:-:S10]  /*3f10*/  HFMA2 R5, -RZ, RZ, 0, 0 ;  /* 0x00000000ff057431 */ /* 0x000fd400000001ff */
[----:B------:R-:W-:Y:S05]  /*3f20*/  @!P0 BRA `(.L_x_918) ;  /* 0x0000000400208947 */ /* 0x000fea0003800000 */
[CC--:B----4-:R-:W-:Y:S01]  /*3f30*/  LEA R17, R4.reuse, R26.reuse, 0x1 ;  /* 0x0000001a04117211 */ /* 0x0d0fe200078e08ff */
[C-C-:B------:R-:W-:Y:S01]  /*3f40*/  IMAD R5, R4.reuse, 0x3, R26.reuse ;  /* 0x0000000304057824 */ /* 0x140fe200078e021a */
[C---:B------:R-:W-:Y:S01]  /*3f50*/  LEA R12, R4.reuse, R26, 0x2 ;  /* 0x0000001a040c7211 */ /* 0x040fe200078e10ff */
[--C-:B------:R-:W-:Y:S01]  /*3f60*/  IMAD R14, R4, 0x7, R26.reuse ;  /* 0x00000007040e7824 */ /* 0x100fe200078e021a */
[----:B------:R-:W-:Y:S01]  /*3f70*/  IADD3 R19, PT, PT, R26, R4, RZ ;  /* 0x000000041a137210 */ /* 0x000fe20007ffe0ff */
[--C-:B------:R-:W-:Y:S01]  /*3f80*/  IMAD R15, R4, 0x6, R26.reuse ;  /* 0x00000006040f7824 */ /* 0x100fe200078e021a */
[----:B------:R-:W-:Y:S01]  /*3f90*/  IADD3 R13, PT, PT, -R52, RZ, RZ ;  /* 0x000000ff340d7210 */ /* 0x000fe20007ffe1ff */
[----:B--2---:R-:W-:Y:S01]  /*3fa0*/  IMAD R16, R4, 0x5, R26 ;  /* 0x0000000504107824 */ /* 0x004fe200078e021a */
[----:B------:R-:W-:Y:S01]  /*3fb0*/  MOV R18, R26 ;  /* 0x0000001a00127202 */ /* 0x000fe20000000f00 */
[----:B------:R-:W-:-:S06]  /*3fc0*/  UMOV UR4, URZ ;  /* 0x000000ff00047c82 */ /* 0x000fcc0008000000 */
.L_x_919:
[----:B------:R-:W-:Y:S01]  /*3fd0*/  ISETP.EQ.OR P0, PT, R13, RZ, P1 ;  /* 0x000000ff0d00720c */ /* 0x000fe20000f02670 */
[----:B------:R-:W-:-:S12]  /*3fe0*/  UIADD3 UR5, UPT, UPT, UR4, 0x1, URZ ;  /* 0x0000000104057890 */ /* 0x000fd8000fffe0ff */
[----:B------:R-:W-:Y:S01]  /*3ff0*/  @!P0 IMAD.WIDE.U32 R24, R18, 0x8, R22 ;  /* 0x0000000812188825 */ /* 0x000fe200078e0016 */
[----:B------:R-:W-:-:S05]  /*4000*/  ISETP.EQ.OR P2, PT, R52, UR5, P1 ;  /* 0x0000000534007c0c */ /* 0x000fca0008f42670 */
[----:B------:R-:W2:Y:S08]  /*4010*/  @!P0 LDG.E.64 R24, desc[UR6][R24.64] ;  /* 0x0000000618188981 */ /* 0x000eb0000c1e1b00 */
[----:B---3--:R-:W-:-:S06]  /*4020*/  @!P2 IMAD.WIDE.U32 R20, R19, 0x8, R22 ;  /* 0x000000081314a825 */ /* 0x008fcc00078e0016 */
[----:B------:R-:W3:Y:S01]  /*4030*/  @!P2 LDG.E.64 R20, desc[UR6][R20.64] ;  /* 0x000000061414a981 */ /* 0x000ee2000c1e1b00 */
[----:B------:R-:W-:-:S06]  /*4040*/  UIADD3 UR5, UPT, UPT, UR4, 0x2, URZ ;  /* 0x0000000204057890 */ /* 0x000fcc000fffe0ff */
[----:B------:R-:W-:Y:S01]  /*4050*/  ISETP.EQ.OR P3, PT, R52, UR5, P1 ;  /* 0x0000000534007c0c */ /* 0x000fe20008f62670 */
[----:B------:R-:W-:Y:S01]  /*4060*/  UIADD3 UR5, UPT, UPT, UR4, 0x3, URZ ;  /* 0x0000000304057890 */ /* 0x000fe2000fffe0ff */
[----:B--2---:R-:W-:Y:S01]  /*4070*/  @!P0 FADD.FTZ R28, R28, R24 ;  /* 0x000000181c1c8221 */ /* 0x004fe20000010000 */
[----:B------:R-:W-:-:S10]  /*4080*/  @!P0 FADD.FTZ R29, R29, R25 ;  /* 0x000000191d1d8221 */ /* 0x000fd40000010000 */
[----:B------:R-:W-:Y:S01]  /*4090*/  @!P3 IMAD.WIDE.U32 R24, R17, 0x8, R22 ;  /* 0x000000081118b825 */ /* 0x000fe200078e0016 */
[----:B------:R-:W-:-:S05]  /*40a0*/  ISETP.EQ.OR P0, PT, R52, UR5, P1 ;  /* 0x0000000534007c0c */ /* 0x000fca0008f02670 */
[----:B------:R-:W2:Y:S01]  /*40b0*/  @!P3 LDG.E.64 R24, desc[UR6][R24.64] ;  /* 0x000000061818b981 */ /* 0x000ea2000c1e1b00 */
[----:B---3--:R-:W-:Y:S01]  /*40c0*/  @!P2 FADD.FTZ R28, R28, R20 ;  /* 0x000000141c1ca221 */ /* 0x008fe20000010000 */
[----:B------:R-:W-:-:S06]  /*40d0*/  @!P2 FADD.FTZ R29, R29, R21 ;  /* 0x000000151d1da221 */ /* 0x000fcc0000010000 */
[----:B------:R-:W-:-:S06]  /*40e0*/  @!P0 IMAD.WIDE.U32 R20, R5, 0x8, R22 ;  /* 0x0000000805148825 */ /* 0x000fcc00078e0016 */
        /* <DEDUP_REMOVED lines=25> */
[----:B------:R-:W0:Y:S01]  /*4280*/  LDC R27, c[0x0][0x370] ;  /* 0x0000dc00ff1b7b82 */ /* 0x000e220000000800 */
        /* <DEDUP_REMOVED lines=11> */
[----:B0-----:R-:W-:Y:S01]  /*4340*/  LOP3.LUT R24, R27, 0x7ffffff8, RZ, 0xc0, !PT ;  /* 0x7ffffff81b187812 */ /* 0x001fe200078ec0ff */
[----:B------:R-:W-:-:S03]  /*4350*/  @!P0 FADD.FTZ R29, R29, R25 ;  /* 0x000000191d1d8221 */ /* 0x000fc60000010000 */
[----:B------:R-:W-:Y:S01]  /*4360*/  ISETP.NE.AND P0, PT, R24, UR4, PT ;  /* 0x0000000418007c0c */ /* 0x000fe2000bf05270 */
[----:B---3--:R-:W-:Y:S01]  /*4370*/  @!P2 FADD.FTZ R28, R28, R20 ;  /* 0x000000141c1ca221 */ /* 0x008fe20000010000 */
[----:B------:R-:W-:-:S11]  /*4380*/  @!P2 FADD.FTZ R29, R29, R21 ;  /* 0x000000151d1da221 */ /* 0x000fd60000010000 */
[----:B------:R-:W-:Y:S05]  /*4390*/  @P0 BRA `(.L_x_919) ;  /* 0xfffffffc000c0947 */ /* 0x000fea000383ffff */
[----:B------:R-:W-:-:S07]  /*43a0*/  MOV R5, R24 ;  /* 0x0000001800057202 */ /* 0x000fce0000000f00 */
.L_x_918:
        /* <DEDUP_REMOVED lines=12> */
[----:B------:R-:W-:Y:S02]  /*4470*/  IADD3 R19, PT, PT, R5, 0x2, RZ ;  /* 0x0000000205137810 */ /* 0x000fe40007ffe0ff */
        /* <DEDUP_REMOVED lines=9> */
[----:B------:R-:W4:Y:S03]  /*4510*/  @!P0 LDG.E.64 R12, desc[UR6][R12.64] ;  /* 0x000000060c0c8981 */ /* 0x000f26000c1e1b00 */
[----:B------:R-:W-:Y:S02]  /*4520*/  @!P4 IMAD R17, R17, R4, R26 ;  /* 0x000000041111c224 */ /* 0x000fe400078e021a */
[--C-:B------:R-:W-:Y:S01]  /*4530*/  @!P3 IMAD.WIDE.U32 R18, R19, 0x8, R22.reuse ;  /* 0x000000081312b825 */ /* 0x100fe200078e0016 */
[----:B------:R-:W5:Y:S03]  /*4540*/  @!P2 LDG.E.64 R14, desc[UR6][R14.64] ;  /* 0x000000060e0ea981 */ /* 0x000f66000c1e1b00 */
[----:B--2---:R-:W-:-:S02]  /*4550*/  @!P4 IMAD.WIDE.U32 R16, R17, 0x8, R22 ;  /* 0x000000081110c825 */ /* 0x004fc400078e0016 */
[----:B------:R-:W2:Y:S04]  /*4560*/  @!P3 LDG.E.64 R18, desc[UR6][R18.64] ;  /* 0x000000061212b981 */ /* 0x000ea8000c1e1b00 */
[----:B------:R-:W3:Y:S01]  /*4570*/  @!P4 LDG.E.64 R16, desc[UR6][R16.64] ;  /* 0x000000061010c981 */ /* 0x000ee2000c1e1b00 */
[----:B------:R-:W-:Y:S01]  /*4580*/  IADD3 R5, PT, PT, R5, 0x4, RZ ;  /* 0x0000000405057810 */ /* 0x000fe20007ffe0ff */
[----:B----4-:R-:W-:Y:S01]  /*4590*/  @!P0 FADD.FTZ R28, R28, R12 ;  /* 0x0000000c1c1c8221 */ /* 0x010fe20000010000 */
[----:B------:R-:W-:-:S03]  /*45a0*/  @!P0 FADD.FTZ R29, R29, R13 ;  /* 0x0000000d1d1d8221 */ /* 0x000fc60000010000 */
[----:B-----5:R-:W-:Y:S01]  /*45b0*/  @!P2 FADD.FTZ R28, R28, R14 ;  /* 0x0000000e1c1ca221 */ /* 0x020fe20000010000 */
[----:B------:R-:W-:-:S03]  /*45c0*/  @!P2 FADD.FTZ R29, R29, R15 ;  /* 0x0000000f1d1da221 */ /* 0x000fc60000010000 */
[----:B--2---:R-:W-:Y:S01]  /*45d0*/  @!P3 FADD.FTZ R28, R28, R18 ;  /* 0x000000121c1cb221 */ /* 0x004fe20000010000 */
[----:B------:R-:W-:-:S03]  /*45e0*/  @!P3 FADD.FTZ R29, R29, R19 ;  /* 0x000000131d1db221 */ /* 0x000fc60000010000 */
[----:B---3--:R-:W-:Y:S01]  /*45f0*/  @!P4 FADD.FTZ R28, R28, R16 ;  /* 0x000000101c1cc221 */ /* 0x008fe20000010000 */
[----:B------:R-:W-:-:S07]  /*4600*/  @!P4 FADD.FTZ R29, R29, R17 ;  /* 0x000000111d1dc221 */ /* 0x000fce0000010000 */
.L_x_920:
[----:B------:R-:W-:Y:S05]  /*4610*/  BRA.U !UP1, `(.L_x_915) ;  /* 0x0000000109707547 */ /* 0x000fea000b800000 */
[----:B--2---:R-:W0:Y:S01]  /*4620*/  LDC R16, c[0x0][0x370] ;  /* 0x0000dc00ff107b82 */ /* 0x004e220000000800 */
        /* <DEDUP_REMOVED lines=11> */
[----:B------:R-:W2:Y:S01]  /*46e0*/  @!P0 LDG.E.64 R12, desc[UR6][R12.64] ;  /* 0x000000060c0c8981 */ /* 0x000ea2000c1e1b00 */
[----:B------:R-:W-:Y:S01]  /*46f0*/  IADD3 R5, PT, PT, R5, 0x2, RZ ;  /* 0x0000000205057810 */ /* 0x000fe20007ffe0ff */
[----:B----4-:R-:W-:Y:S01]  /*4700*/  @!P2 FADD.FTZ R28, R28, R14 ;  /* 0x0000000e1c1ca221 */ /* 0x010fe20000010000 */
[----:B------:R-:W-:-:S03]  /*4710*/  @!P2 FADD.FTZ R29, R29, R15 ;  /* 0x0000000f1d1da221 */ /* 0x000fc60000010000 */
[----:B--2---:R-:W-:Y:S01]  /*4720*/  @!P0 FADD.FTZ R28, R28, R12 ;  /* 0x0000000c1c1c8221 */ /* 0x004fe20000010000 */
[----:B------:R-:W-:-:S07]  /*4730*/  @!P0 FADD.FTZ R29, R29, R13 ;  /* 0x0000000d1d1d8221 */ /* 0x000fce0000010000 */
.L_x_921:
        /* <DEDUP_REMOVED lines=9> */
.L_x_922:
[----:B------:R-:W-:Y:S05]  /*47d0*/  BSYNC.RECONVERGENT B0 ;  /* 0x0000000000007941 */ /* 0x000fea0003800200 */
.L_x_915:
[----:B------:R-:W5:Y:S01]  /*47e0*/  S2UR UR5, SR_CgaCtaId ;  /* 0x00000000000579c3 */ /* 0x000f620000008800 */
[----:B------:R-:W-:Y:S01]  /*47f0*/  UMOV UR4, 0x400 ;  /* 0x0000040000047882 */ /* 0x000fe20000000000 */
[--C-:B0-----:R-:W-:Y:S02]  /*4800*/  HADD2.F32 R5, -RZ, R46.reuse.H0_H0 ;  /* 0x2000002eff057230 */ /* 0x101fe40000004100 */
[----:B------:R-:W-:Y:S02]  /*4810*/  HADD2.F32 R15, -RZ, R46.H1_H1 ;  /* 0x3000002eff0f7230 */ /* 0x000fe40000004100 */
[----:B----4-:R-:W-:Y:S02]  /*4820*/  HADD2.F32 R17, -RZ, R38.H0_H0 ;  /* 0x20000026ff117230 */ /* 0x010fe40000004100 */
[C---:B------:R-:W-:Y:S01]  /*4830*/  FADD.FTZ R5, -R10.reuse, R5 ;  /* 0x000000050a057221 */ /* 0x040fe20000010100 */
[----:B------:R-:W-:Y:S02]  /*4840*/  HADD2.F32 R18, -RZ, R44.H0_H0 ;  /* 0x2000002cff127230 */ /* 0x000fe40000004100 */
[----:B------:R-:W-:Y:S01]  /*4850*/  FADD.FTZ R25, -R10, R15 ;  /* 0x0000000f0a197221 */ /* 0x000fe20000010100 */
[----:B------:R-:W-:-:S02]  /*4860*/  HADD2.F32 R38, -RZ, R38.H1_H1 ;  /* 0x30000026ff267230 */ /* 0x000fc40000004100 */
[-C--:B------:R-:W-:Y:S01]  /*4870*/  FMUL.FTZ R19, R5, R0.reuse ;  /* 0x0000000005137220 */ /* 0x080fe20000410000 */
[--C-:B------:R-:W-:Y:S02]  /*4880*/  HADD2.F32 R24, -RZ, R45.reuse.H0_H0 ;  /* 0x2000002dff187230 */ /* 0x100fe40000004100 */
[----:B--2---:R-:W-:Y:S01]  /*4890*/  FMUL.FTZ R16, R25, R0 ;  /* 0x0000000019107220 */ /* 0x004fe20000410000 */
[----:B------:R-:W-:Y:S02]  /*48a0*/  HADD2.F32 R26, -RZ, R45.H1_H1 ;  /* 0x3000002dff1a7230 */ /* 0x000fe40000004100 */
[----:B------:R-:W-:Y:S02]  /*48b0*/  HADD2.F32 R44, -RZ, R44.H1_H1 ;  /* 0x3000002cff2c7230 */ /* 0x000fe40000004100 */
[--C-:B------:R-:W-:Y:S02]  /*48c0*/  HADD2.F32 R23, -RZ, R43.reuse.H0_H0 ;  /* 0x2000002bff177230 */ /* 0x100fe40000004100 */
[----:B------:R-:W-:-:S02]  /*48d0*/  HADD2.F32 R22, -RZ, R43.H1_H1 ;  /* 0x3000002bff167230 */ /* 0x000fc40000004100 */
[--C-:B---3--:R-:W-:Y:S01]  /*48e0*/  HADD2.F32 R21, -RZ, R42.reuse.H0_H0 ;  /* 0x2000002aff157230 */ /* 0x108fe20000004100 */
[----:B-----5:R-:W-:Y:S01]  /*48f0*/  ULEA UR4, UR5, UR4, 0x18 ;  /* 0x0000000405047291 */ /* 0x020fe2000f8ec0ff */
[----:B------:R-:W-:Y:S01]  /*4900*/  HADD2.F32 R20, -RZ, R42.H1_H1 ;  /* 0x3000002aff147230 */ /* 0x000fe20000004100 */
[----:B------:R-:W0:Y:S01]  /*4910*/  LDCU.U8 UR5, c[0x0][0x414] ;  /* 0x00008280ff0577ac */ /* 0x000e220008000000 */
[----:B------:R-:W-:-:S06]  /*4920*/  HADD2.F32 R15, -RZ, R41.H0_H0 ;  /* 0x20000029ff0f7230 */ /* 0x000fcc0000004100 */
[----:B------:R-:W-:Y:S01]  /*4930*/  @!P1 STS.64 [UR4+0x78], R28 ;  /* 0x0000781cff009988 */ /* 0x000fe20008000a04 */
[----:B------:R-:W-:Y:S01]  /*4940*/  BAR.SYNC.DEFER_BLOCKING 0x0 ;  /* 0x0000000000007b1d */ /* 0x000fe20000010000 */
[----:B0-----:R-:W-:-:S05]  /*4950*/  UISETP.NE.AND UP0, UPT, UR5, URZ, UPT ;  /* 0x000000ff0500728c */ /* 0x001fca000bf05270 */
[----:B------:R-:W0:Y:S01]  /*4960*/  LDS.64 R12, [UR4+0x78] ;  /* 0x00007804ff0c7984 */ /* 0x000e220008000a00 */
        /* <DEDUP_REMOVED lines=9> */
[----:B------:R-:W2:Y:S01]  /*4a00*/  MUFU.EX2 R29, R29 ;  /* 0x0000001d001d7308 */ /* 0x000ea20000000800 */
[----:B0-----:R-:W-:Y:S01]  /*4a10*/  FADD.FTZ R27, R25, 1 ;  /* 0x3f800000191b7421 */ /* 0x001fe20000010000 */
[----:B--2---:R-:W-:-:S03]  /*4a20*/  FADD.FTZ R42, R29, 1 ;  /* 0x3f8000001d2a7421 */ /* 0x004fc60000010000 */
[----:B------:R-:W0:Y:S08]  /*4a30*/  MUFU.RCP R28, R27 ;  /* 0x0000001b001c7308 */ /* 0x000e300000001000 */
[----:B------:R-:W2:Y:S01]  /*4a40*/  MUFU.RCP R43, R42 ;  /* 0x0000002a002b7308 */ /* 0x000ea20000001000 */
[----:B0-----:R-:W-:Y:S01]  /*4a50*/  FMUL.FTZ R17, R17, R28 ;  /* 0x0000001c11117220 */ /* 0x001fe20000410000 */
[----:B------:R-:W-:-:S04]  /*4a60*/  FADD.FTZ R45, -R28, 1 ;  /* 0x3f8000001c2d7421 */ /* 0x000fc80000010100 */
[----:B------:R-:W-:Y:S01]  /*4a70*/  FFMA.FTZ R14, R14, R45, 1 ;  /* 0x3f8000000e0e7423 */ /* 0x000fe2000001002d */
[----:B--2---:R-:W-:Y:S01]  /*4a80*/  FADD.FTZ R28, -R43, 1 ;  /* 0x3f8000002b1c7421 */ /* 0x004fe20000010100 */
[----:B------:R-:W-:Y:S02]  /*4a90*/  FMUL.FTZ R38, R38, R43 ;  /* 0x0000002b26267220 */ /* 0x000fe40000410000 */
[----:B------:R-:W-:Y:S01]  /*4aa0*/  FMUL.FTZ R17, R17, R14 ;  /* 0x0000000e11117220 */ /* 0x000fe20000410000 */
[----:B------:R-:W-:-:S04]  /*4ab0*/  FFMA.FTZ R5, R5, R28, 1 ;  /* 0x3f80000005057423 */ /* 0x000fc8000001001c */
[----:B------:R-:W-:-:S07]  /*4ac0*/  FMUL.FTZ R38, R38, R5 ;  /* 0x0000000526267220 */ /* 0x000fce0000410000 */
.L_x_923:
[----:B------:R-:W0:Y:S01]  /*4ad0*/  LDCU UR4, c[0x0][0x41c] ;  /* 0x00008380ff0477ac */ /* 0x000e220008000800 */
        /* <DEDUP_REMOVED lines=17> */
[----:B0-----:R-:W-:Y:S02]  /*4bf0*/  IMAD R52, R52, UR4, R47 ;  /* 0x0000000434347c24 */ /* 0x001fe4000f8e022f */
        /* <DEDUP_REMOVED lines=21> */
[----:B------:R-:W0:Y:S01]  /*4d50*/  LDCU.64 UR10, c[0x0][0x3f8] ;  /* 0x00007f00ff0a77ac */ /* 0x000e220008000a00 */
[----:B------:R-:W-:Y:S01]  /*4d60*/  MOV R16, R6 ;  /* 0x0000000600107202 */ /* 0x000fe20000000f00 */
[----:B------:R-:W-:Y:S01]  /*4d70*/  FMUL.FTZ R38, R38, R0 ;  /* 0x0000000026267220 */ /* 0x000fe20000410000 */
[----:B------:R-:W-:Y:S01]  /*4d80*/  MOV R17, R9 ;  /* 0x0000000900117202 */ /* 0x000fe20000000f00 */
[----:B------:R-:W2:Y:S01]  /*4d90*/  LDCU.64 UR4, c[0x0][0x380] ;  /* 0x00007000ff0477ac */ /* 0x000ea20008000a00 */
[----:B0-----:R-:W-:Y:S02]  /*4da0*/  IMAD R19, R18, UR10, RZ ;  /* 0x0000000a12137c24 */ /* 0x001fe4000f8e02ff */
[----:B------:R-:W-:-:S04]  /*4db0*/  IMAD.WIDE.U32 R16, R52, UR10, R16 ;  /* 0x0000000a34107c25 */ /* 0x000fc8000f8e0010 */
[----:B------:R-:W-:Y:S01]  /*4dc0*/  IMAD R19, R52, UR11, R19 ;  /* 0x0000000b34137c24 */ /* 0x000fe2000f8e0213 */
[----:B--2---:R-:W-:-:S04]  /*4dd0*/  LEA R18, P0, R16, UR4, 0x1 ;  /* 0x0000000410127c11 */ /* 0x004fc8000f8008ff */
[----:B------:R-:W-:Y:S01]  /*4de0*/  IADD3 R19, PT, PT, R17, R19, RZ ;  /* 0x0000001311137210 */ /* 0x000fe20007ffe0ff */
[----:B------:R-:W-:-:S03]  /*4df0*/  FMUL.FTZ R17, R40, R0 ;  /* 0x0000000028117220 */ /* 0x000fc60000410000 */
[----:B------:R-:W-:Y:S02]  /*4e00*/  LEA.HI.X R19, R16, UR5, R19, 0x1, P0 ;  /* 0x0000000510137c11 */ /* 0x000fe400080f0c13 */
[----:B------:R-:W-:-:S05]  /*4e10*/  F2FP.F16.F32.PACK_AB R17, R38, R17 ;  /* 0x000000112611723e */ /* 0x000fca00000000ff */
[----:B------:R0:W-:Y:S02]  /*4e20*/  STG.E desc[UR6][R18.64], R17 ;  /* 0x0000001112007986 */ /* 0x0001e4000c101906 */
.L_x_925:
[----:B------:R-:W-:Y:S05]  /*4e30*/  BSYNC.RECONVERGENT B0 ;  /* 0x0000000000007941 */ /* 0x000fea0003800200 */
.L_x_924:
        /* <DEDUP_REMOVED lines=14> */
[----:B------:R-:W2:Y:S01]  /*4f20*/  MUFU.RCP R42, R42 ;  /* 0x0000002a002a7308 */ /* 0x000ea20000001000 */
[----:B0-----:R-:W-:Y:S01]  /*4f30*/  FADD.FTZ R44, -R39, 1 ;  /* 0x3f800000272c7421 */ /* 0x001fe20000010100 */
[----:B------:R-:W-:-:S03]  /*4f40*/  FMUL.FTZ R18, R18, R39 ;  /* 0x0000002712127220 */ /* 0x000fc60000410000 */
[----:B------:R-:W-:Y:S01]  /*4f50*/  FFMA.FTZ R45, R45, R44, 1 ;  /* 0x3f8000002d2d7423 */ /* 0x000fe2000001002c */
[----:B--2---:R-:W-:Y:S01]  /*4f60*/  FADD.FTZ R46, -R42, 1 ;  /* 0x3f8000002a2e7421 */ /* 0x004fe20000010100 */
[----:B------:R-:W-:Y:S02]  /*4f70*/  FMUL.FTZ R16, R16, R42 ;  /* 0x0000002a10107220 */ /* 0x000fe40000410000 */
[----:B------:R-:W-:Y:S01]  /*4f80*/  FMUL.FTZ R18, R18, R45 ;  /* 0x0000002d12127220 */ /* 0x000fe20000410000 */
[----:B------:R-:W-:-:S04]  /*4f90*/  FFMA.FTZ R19, R19, R46, 1 ;  /* 0x3f80000013137423 */ /* 0x000fc8000001002e */
[----:B------:R-:W-:-:S07]  /*4fa0*/  FMUL.FTZ R16, R16, R19 ;  /* 0x0000001310107220 */ /* 0x000fce0000410000 */
.L_x_926:
        /* <DEDUP_REMOVED lines=10> */
[----:B------:R-:W2:Y:S01]  /*5050*/  LDCU.64 UR10, c[0x0][0x380] ;  /* 0x00007000ff0a77ac */ /* 0x000ea20008000a00 */
[----:B0-----:R-:W-:Y:S02]  /*5060*/  IMAD R28, R28, UR4, RZ ;  /* 0x000000041c1c7c24 */ /* 0x001fe4000f8e02ff */
[----:B------:R-:W-:-:S04]  /*5070*/  IMAD.WIDE.U32 R16, R29, UR4, R16 ;  /* 0x000000041d107c25 */ /* 0x000fc8000f8e0010 */
[----:B------:R-:W-:Y:S02]  /*5080*/  IMAD R39, R29, UR5, R28 ;  /* 0x000000051d277c24 */ /* 0x000fe4000f8e021c */
[-C--:B------:R-:W-:Y:S01]  /*5090*/  FMUL.FTZ R29, R19, R0.reuse ;  /* 0x00000000131d7220 */ /* 0x080fe20000410000 */
[----:B------:R-:W-:Y:S01]  /*50a0*/  FMUL.FTZ R28, R37, R0 ;  /* 0x00000000251c7220 */ /* 0x000fe20000410000 */
[----:B--2---:R-:W-:Y:S02]  /*50b0*/  LEA R18, P0, R16, UR10, 0x1 ;  /* 0x0000000a10127c11 */ /* 0x004fe4000f8008ff */
[----:B------:R-:W-:Y:S02]  /*50c0*/  IADD3 R39, PT, PT, R17, R39, RZ ;  /* 0x0000002711277210 */ /* 0x000fe40007ffe0ff */
[----:B------:R-:W-:Y:S02]  /*50d0*/  F2FP.F16.F32.PACK_AB R17, R28, R29 ;  /* 0x0000001d1c11723e */ /* 0x000fe400000000ff */
[----:B------:R-:W-:-:S05]  /*50e0*/  LEA.HI.X R19, R16, UR11, R39, 0x1, P0 ;  /* 0x0000000b10137c11 */ /* 0x000fca00080f0c27 */
[----:B------:R0:W-:Y:S02]  /*50f0*/  STG.E desc[UR6][R18.64], R17 ;  /* 0x0000001112007986 */ /* 0x0001e4000c101906 */
.L_x_928:
[----:B------:R-:W-:Y:S05]  /*5100*/  BSYNC.RECONVERGENT B0 ;  /* 0x0000000000007941 */ /* 0x000fea0003800200 */
.L_x_927:
        /* <DEDUP_REMOVED lines=23> */
.L_x_929:
[----:B------:R-:W-:Y:S01]  /*5280*/  BSSY.RECONVERGENT B0, `(.L_x_930) ;  /* 0x0000012000007945 */ /* 0x000fe20003800200 */
[----:B------:R-:W-:Y:S01]  /*5290*/  FFMA.FTZ R19, R2, R18, -R17 ;  /* 0x0000001202137223 */ /* 0x000fe20000010811 */
[----:B------:R-:W-:Y:S02]  /*52a0*/  FFMA.FTZ R29, R3, R36, -R16 ;  /* 0x00000024031d7223 */ /* 0x000fe40000010810 */
[----:B------:R-:W-:Y:S05]  /*52b0*/  @P2 BRA `(.L_x_931) ;  /* 0x0000000000382947 */ /* 0x000fea0003800000 */
        /* <DEDUP_REMOVED lines=14> */
.L_x_931:
[----:B------:R-:W-:Y:S05]  /*53a0*/  BSYNC.RECONVERGENT B0 ;  /* 0x0000000000007941 */ /* 0x000fea0003800200 */
.L_x_930:
[--C-:B0-----:R-:W-:Y:S02]  /*53b0*/  HADD2.F32 R18, -RZ, R35.reuse.H0_H0 ;  /* 0x20000023ff127230 */ /* 0x101fe40000004100 */
        /* <DEDUP_REMOVED lines=30> */
.L_x_932:
        /* <DEDUP_REMOVED lines=8> */
[----:B------:R-:W-:Y:S01]  /*5620*/  IADD3 R17, PT, PT, R52, 0xa0, RZ ;  /* 0x000000a034117810 */ /* 0x000fe20007ffe0ff */
[--C-:B------:R-:W-:Y:S01]  /*5630*/  FFMA.FTZ R38, R12, R28, R13.reuse ;  /* 0x0000001c0c267223 */ /* 0x100fe2000001000d */
[----:B------:R-:W-:Y:S01]  /*5640*/  ISETP.GE.AND.EX P2, PT, R44, UR9, PT, P2 ;  /* 0x000000092c007c0c */ /* 0x000fe2000bf46320 */
[--C-:B------:R-:W-:Y:S01]  /*5650*/  FFMA.FTZ R29, R12, R15, R13.reuse ;  /* 0x0000000f0c1d7223 */ /* 0x100fe2000001000d */
[----:B------:R-:W-:Y:S01]  /*5660*/  IADD3 R16, PT, PT, R52, 0xc0, RZ ;  /* 0x000000c034107810 */ /* 0x000fe20007ffe0ff */
[--C-:B------:R-:W-:Y:S01]  /*5670*/  FFMA.FTZ R36, R12, R14, R13.reuse ;  /* 0x0000000e0c247223 */ /* 0x100fe2000001000d */
[----:B------:R-:W-:Y:S01]  /*5680*/  IADD3 R52, PT, PT, R52, 0xe0, RZ ;  /* 0x000000e034347810 */ /* 0x000fe20007ffe0ff */
        /* <DEDUP_REMOVED lines=31> */
.L_x_934:
[----:B------:R-:W-:Y:S05]  /*5880*/  BSYNC.RECONVERGENT B0 ;  /* 0x0000000000007941 */ /* 0x000fea0003800200 */
.L_x_933:
        /* <DEDUP_REMOVED lines=21> */
.L_x_935:
[----:B------:R-:W-:Y:S01]  /*59e0*/  BSSY.RECONVERGENT B0, `(.L_x_936) ;  /* 0x0000012000007945 */ /* 0x000fe20003800200 */
[----:B------:R-:W-:Y:S01]  /*59f0*/  FFMA.FTZ R39, R2, R12, -R39 ;  /* 0x0000000c02277223 */ /* 0x000fe20000010827 */
[----:B------:R-:W-:Y:S02]  /*5a00*/  FFMA.FTZ R27, R3, R34, -R38 ;  /* 0x00000022031b7223 */ /* 0x000fe40000010826 */
[----:B------:R-:W-:Y:S05]  /*5a10*/  @P3 BRA `(.L_x_937) ;  /* 0x0000000000383947 */ /* 0x000fea0003800000 */
[----:B------:R-:W2:Y:S01]  /*5a20*/  LDCU.64 UR4, c[0x0][0x3f8] ;  /* 0x00007f00ff0477ac */ /* 0x000ea20008000a00 */
[----:B------:R-:W-:Y:S01]  /*5a30*/  MOV R12, R6 ;  /* 0x00000006000c7202 */ /* 0x000fe20000000f00 */
[-C--:B------:R-:W-:Y:S01]  /*5a40*/  FMUL.FTZ R28, R39, R0.reuse ;  /* 0x00000000271c7220 */ /* 0x080fe20000410000 */
[----:B------:R-:W-:Y:S01]  /*5a50*/  MOV R13, R9 ;  /* 0x00000009000d7202 */ /* 0x000fe20000000f00 */
[----:B------:R-:W0:Y:S01]  /*5a60*/  LDCU.64 UR10, c[0x0][0x380] ;  /* 0x00007000ff0a77ac */ /* 0x000e220008000a00 */
[----:B------:R-:W-:-:S05]  /*5a70*/  FMUL.FTZ R27, R27, R0 ;  /* 0x000000001b1b7220 */ /* 0x000fca0000410000 */
[----:B------:R-:W-:Y:S01]  /*5a80*/  F2FP.F16.F32.PACK_AB R27, R27, R28 ;  /* 0x0000001c1b1b723e */ /* 0x000fe200000000ff */
[----:B--2---:R-:W-:Y:S02]  /*5a90*/  IMAD R40, R40, UR4, RZ ;  /* 0x0000000428287c24 */ /* 0x004fe4000f8e02ff */
[----:B------:R-:W-:-:S04]  /*5aa0*/  IMAD.WIDE.U32 R12, R37, UR4, R12 ;  /* 0x00000004250c7c25 */ /* 0x000fc8000f8e000c */
[----:B------:R-:W-:Y:S01]  /*5ab0*/  IMAD R37, R37, UR5, R40 ;  /* 0x0000000525257c24 */ /* 0x000fe2000f8e0228 */
[----:B0-----:R-:W-:-:S04]  /*5ac0*/  LEA R18, P2, R12, UR10, 0x1 ;  /* 0x0000000a0c127c11 */ /* 0x001fc8000f8408ff */
[----:B------:R-:W-:-:S04]  /*5ad0*/  IADD3 R37, PT, PT, R13, R37, RZ ;  /* 0x000000250d257210 */ /* 0x000fc80007ffe0ff */
[----:B------:R-:W-:-:S05]  /*5ae0*/  LEA.HI.X R19, R12, UR11, R37, 0x1, P2 ;  /* 0x0000000b0c137c11 */ /* 0x000fca00090f0c25 */
[----:B------:R2:W-:Y:S02]  /*5af0*/  STG.E desc[UR6][R18.64], R27 ;  /* 0x0000001b12007986 */ /* 0x0005e4000c101906 */
.L_x_937:
[----:B------:R-:W-:Y:S05]  /*5b00*/  BSYNC.RECONVERGENT B0 ;  /* 0x0000000000007941 */ /* 0x000fea0003800200 */
.L_x_936:
[--C-:B------:R-:W-:Y:S02]  /*5b10*/  HADD2.F32 R12, -RZ, R33.reuse.H0_H0 ;  /* 0x20000021ff0c7230 */ /* 0x100fe40000004100 */
[----:B------:R-:W-:Y:S01]  /*5b20*/  HADD2.F32 R33, -RZ, R33.H1_H1 ;  /* 0x30000021ff217230 */ /* 0x000fe20000004100 */
[----:B------:R-:W-:Y:S06]  /*5b30*/  BRA.U !UP0, `(.L_x_938) ;  /* 0x0000000108487547 */ /* 0x000fec000b800000 */
[----:B------:R-:W-:Y:S01]  /*5b40*/  FFMA.FTZ R14, R3, R14, R11 ;  /* 0x0000000e030e7223 */ /* 0x000fe2000001000b */
[----:B------:R-:W-:-:S03]  /*5b50*/  FFMA.FTZ R15, R2, R15, R30 ;  /* 0x0000000f020f7223 */ /* 0x000fc6000001001e */
[----:B--2---:R-:W-:Y:S01]  /*5b60*/  FMUL.FTZ R27, R14, -1.4426950216293334961 ;  /* 0xbfb8aa3b0e1b7820 */ /* 0x004fe20000410000 */
[----:B------:R-:W-:-:S05]  /*5b70*/  FMUL.FTZ R13, R15, -1.4426950216293334961 ;  /* 0xbfb8aa3b0f0d7820 */ /* 0x000fca0000410000 */
[----:B------:R-:W2:Y:S04]  /*5b80*/  MUFU.EX2 R27, R27 ;  /* 0x0000001b001b7308 */ /* 0x000ea80000000800 */
[----:B------:R-:W0:Y:S01]  /*5b90*/  MUFU.EX2 R13, R13 ;  /* 0x0000000d000d7308 */ /* 0x000e220000000800 */
[----:B--2---:R-:W-:Y:S01]  /*5ba0*/  FADD.FTZ R28, R27, 1 ;  /* 0x3f8000001b1c7421 */ /* 0x004fe20000010000 */
[----:B0-----:R-:W-:-:S05]  /*5bb0*/  FADD.FTZ R18, R13, 1 ;  /* 0x3f8000000d127421 */ /* 0x001fca0000010000 */
        /* <DEDUP_REMOVED lines=10> */
.L_x_938:
[----:B------:R-:W-:Y:S01]  /*5c60*/  BSSY.RECONVERGENT B0, `(.L_x_939) ;  /* 0x0000012000007945 */ /* 0x000fe20003800200 */
[----:B------:R-:W-:Y:S01]  /*5c70*/  FFMA.FTZ R29, R2, R12, -R29 ;  /* 0x0000000c021d7223 */ /* 0x000fe2000001081d */
[----:B------:R-:W-:Y:S02]  /*5c80*/  FFMA.FTZ R33, R3, R33, -R36 ;  /* 0x0000002103217223 */ /* 0x000fe40000010824 */
[----:B------:R-:W-:Y:S05]  /*5c90*/  @P4 BRA `(.L_x_940) ;  /* 0x0000000000384947 */ /* 0x000fea0003800000 */
[----:B------:R-:W3:Y:S01]  /*5ca0*/  LDCU.64 UR4, c[0x0][0x3f8] ;  /* 0x00007f00ff0477ac */ /* 0x000ee20008000a00 */
[----:B------:R-:W-:Y:S01]  /*5cb0*/  MOV R12, R6 ;  /* 0x00000006000c7202 */ /* 0x000fe20000000f00 */
[----:B0-2---:R-:W-:Y:S01]  /*5cc0*/  FMUL.FTZ R18, R29, R0 ;  /* 0x000000001d127220 */ /* 0x005fe20000410000 */
[----:B------:R-:W-:Y:S01]  /*5cd0*/  MOV R13, R9 ;  /* 0x00000009000d7202 */ /* 0x000fe20000000f00 */
[----:B------:R-:W0:Y:S01]  /*5ce0*/  LDCU.64 UR10, c[0x0][0x380] ;  /* 0x00007000ff0a77ac */ /* 0x000e220008000a00 */
[----:B---3--:R-:W-:Y:S02]  /*5cf0*/  IMAD R14, R35, UR4, RZ ;  /* 0x00000004230e7c24 */ /* 0x008fe4000f8e02ff */
[----:B------:R-:W-:-:S04]  /*5d00*/  IMAD.WIDE.U32 R12, R17, UR4, R12 ;  /* 0x00000004110c7c25 */ /* 0x000fc8000f8e000c */
[----:B------:R-:W-:Y:S02]  /*5d10*/  IMAD R15, R17, UR5, R14 ;  /* 0x00000005110f7c24 */ /* 0x000fe4000f8e020e */
[----:B------:R-:W-:Y:S01]  /*5d20*/  FMUL.FTZ R17, R33, R0 ;  /* 0x0000000021117220 */ /* 0x000fe20000410000 */
[C---:B0-----:R-:W-:Y:S02]  /*5d30*/  LEA R14, P2, R12.reuse, UR10, 0x1 ;  /* 0x0000000a0c0e7c11 */ /* 0x041fe4000f8408ff */
[----:B------:R-:W-:Y:S02]  /*5d40*/  IADD3 R15, PT, PT, R13, R15, RZ ;  /* 0x0000000f0d0f7210 */ /* 0x000fe40007ffe0ff */
[----:B------:R-:W-:Y:S02]  /*5d50*/  F2FP.F16.F32.PACK_AB R17, R17, R18 ;  /* 0x000000121111723e */ /* 0x000fe400000000ff */
[----:B------:R-:W-:-:S05]  /*5d60*/  LEA.HI.X R15, R12, UR11, R15, 0x1, P2 ;  /* 0x0000000b0c0f7c11 */ /* 0x000fca00090f0c0f */
[----:B------:R3:W-:Y:S02]  /*5d70*/  STG.E desc[UR6][R14.64], R17 ;  /* 0x000000110e007986 */ /* 0x0007e4000c101906 */
.L_x_940:
[----:B------:R-:W-:Y:S05]  /*5d80*/  BSYNC.RECONVERGENT B0 ;  /* 0x0000000000007941 */ /* 0x000fea0003800200 */
.L_x_939:
[--C-:B------:R-:W-:Y:S02]  /*5d90*/  HADD2.F32 R12, -RZ, R32.reuse.H0_H0 ;  /* 0x20000020ff0c7230 */ /* 0x100fe40000004100 */
[----:B------:R-:W-:Y:S01]  /*5da0*/  HADD2.F32 R32, -RZ, R32.H1_H1 ;  /* 0x30000020ff207230 */ /* 0x000fe20000004100 */
[----:B------:R-:W-:Y:S06]  /*5db0*/  BRA.U !UP0, `(.L_x_941) ;  /* 0x0000000108487547 */ /* 0x000fec000b800000 */
[----:B------:R-:W-:Y:S01]  /*5dc0*/  FFMA.FTZ R5, R2, R5, R30 ;  /* 0x0000000502057223 */ /* 0x000fe2000001001e */
[----:B------:R-:W-:-:S03]  /*5dd0*/  FFMA.FTZ R25, R3, R25, R11 ;  /* 0x0000001903197223 */ /* 0x000fc6000001000b */
[----:B------:R-:W-:Y:S01]  /*5de0*/  FMUL.FTZ R13, R5, -1.4426950216293334961 ;  /* 0xbfb8aa3b050d7820 */ /* 0x000fe20000410000 */
[----:B---3--:R-:W-:-:S05]  /*5df0*/  FMUL.FTZ R17, R25, -1.4426950216293334961 ;  /* 0xbfb8aa3b19117820 */ /* 0x008fca0000410000 */
[----:B------:R-:W3:Y:S04]  /*5e00*/  MUFU.EX2 R13, R13 ;  /* 0x0000000d000d7308 */ /* 0x000ee80000000800 */
[----:B------:R-:W0:Y:S01]  /*5e10*/  MUFU.EX2 R17, R17 ;  /* 0x0000001100117308 */ /* 0x000e220000000800 */
[----:B---3--:R-:W-:Y:S01]  /*5e20*/  FADD.FTZ R14, R13, 1 ;  /* 0x3f8000000d0e7421 */ /* 0x008fe20000010000 */
[----:B0-2---:R-:W-:-:S03]  /*5e30*/  FADD.FTZ R18, R17, 1 ;  /* 0x3f80000011127421 */ /* 0x005fc60000010000 */
        /* <DEDUP_REMOVED lines=10> */
.L_x_941:
[----:B------:R-:W-:Y:S01]  /*5ee0*/  BSSY.RECONVERGENT B0, `(.L_x_942) ;  /* 0x0000012000007945 */ /* 0x000fe20003800200 */
[----:B------:R-:W-:Y:S01]  /*5ef0*/  FFMA.FTZ R21, R2, R12, -R21 ;  /* 0x0000000c02157223 */ /* 0x000fe20000010815 */
[----:B------:R-:W-:Y:S02]  /*5f00*/  FFMA.FTZ R5, R3, R32, -R22 ;  /* 0x0000002003057223 */ /* 0x000fe40000010816 */
[----:B------:R-:W-:Y:S05]  /*5f10*/  @P1 BRA `(.L_x_943) ;  /* 0x0000000000381947 */ /* 0x000fea0003800000 */
[----:B------:R-:W3:Y:S01]  /*5f20*/  LDCU.64 UR4, c[0x0][0x3f8] ;  /* 0x00007f00ff0477ac */ /* 0x000ee20008000a00 */
[----:B------:R-:W-:Y:S01]  /*5f30*/  MOV R12, R6 ;  /* 0x00000006000c7202 */ /* 0x000fe20000000f00 */
[----:B------:R-:W-:Y:S01]  /*5f40*/  FMUL.FTZ R5, R5, R0 ;  /* 0x0000000005057220 */ /* 0x000fe20000410000 */
[----:B------:R-:W-:Y:S01]  /*5f50*/  MOV R13, R9 ;  /* 0x00000009000d7202 */ /* 0x000fe20000000f00 */
[----:B------:R-:W4:Y:S01]  /*5f60*/  LDCU.64 UR10, c[0x0][0x380] ;  /* 0x00007000ff0a77ac */ /* 0x000f220008000a00 */
[----:B---3--:R-:W-:Y:S02]  /*5f70*/  IMAD R15, R20, UR4, RZ ;  /* 0x00000004140f7c24 */ /* 0x008fe4000f8e02ff */
[----:B------:R-:W-:-:S04]  /*5f80*/  IMAD.WIDE.U32 R12, R16, UR4, R12 ;  /* 0x00000004100c7c25 */ /* 0x000fc8000f8e000c */
[----:B------:R-:W-:Y:S02]  /*5f90*/  IMAD R15, R16, UR5, R15 ;  /* 0x00000005100f7c24 */ /* 0x000fe4000f8e020f */
[----:B------:R-:W-:Y:S01]  /*5fa0*/  FMUL.FTZ R16, R21, R0 ;  /* 0x0000000015107220 */ /* 0x000fe20000410000 */
[C---:B----4-:R-:W-:Y:S02]  /*5fb0*/  LEA R14, P1, R12.reuse, UR10, 0x1 ;  /* 0x0000000a0c0e7c11 */ /* 0x050fe4000f8208ff */
[----:B------:R-:W-:Y:S02]  /*5fc0*/  IADD3 R15, PT, PT, R13, R15, RZ ;  /* 0x0000000f0d0f7210 */ /* 0x000fe40007ffe0ff */
[----:B------:R-:W-:Y:S02]  /*5fd0*/  F2FP.F16.F32.PACK_AB R5, R5, R16 ;  /* 0x000000100505723e */ /* 0x000fe400000000ff */
[----:B------:R-:W-:-:S05]  /*5fe0*/  LEA.HI.X R15, R12, UR11, R15, 0x1, P1 ;  /* 0x0000000b0c0f7c11 */ /* 0x000fca00088f0c0f */
[----:B------:R4:W-:Y:S02]  /*5ff0*/  STG.E desc[UR6][R14.64], R5 ;  /* 0x000000050e007986 */ /* 0x0009e4000c101906 */
.L_x_943:
[----:B------:R-:W-:Y:S05]  /*6000*/  BSYNC.RECONVERGENT B0 ;  /* 0x0000000000007941 */ /* 0x000fea0003800200 */
.L_x_942:
[--C-:B----4-:R-:W-:Y:S01]  /*6010*/  HADD2.F32 R5, -RZ, R31.reuse.H0_H0 ;  /* 0x2000001fff057230 */ /* 0x110fe20000004100 */
[----:B0-2---:R-:W-:Y:S01]  /*6020*/  SHF.R.S32.HI R18, RZ, 0x1f, R52 ;  /* 0x0000001fff127819 */ /* 0x005fe20000011434 */
[----:B------:R-:W-:Y:S01]  /*6030*/  HADD2.F32 R31, -RZ, R31.H1_H1 ;  /* 0x3000001fff1f7230 */ /* 0x000fe20000004100 */
[----:B------:R-:W-:Y:S06]  /*6040*/  BRA.U !UP0, `(.L_x_944) ;  /* 0x0000000108487547 */ /* 0x000fec000b800000 */
[----:B------:R-:W-:Y:S01]  /*6050*/  FFMA.FTZ R24, R2, R24, R30 ;  /* 0x0000001802187223 */ /* 0x000fe2000001001e */
[----:B------:R-:W-:-:S03]  /*6060*/  FFMA.FTZ R10, R3, R10, R11 ;  /* 0x0000000a030a7223 */ /* 0x000fc6000001000b */
[----:B------:R-:W-:Y:S01]  /*6070*/  FMUL.FTZ R12, R24, -1.4426950216293334961 ;  /* 0xbfb8aa3b180c7820 */ /* 0x000fe20000410000 */
[----:B------:R-:W-:-:S05]  /*6080*/  FMUL.FTZ R13, R10, -1.4426950216293334961 ;  /* 0xbfb8aa3b0a0d7820 */ /* 0x000fca0000410000 */
[----:B------:R-:W0:Y:S04]  /*6090*/  MUFU.EX2 R12, R12 ;  /* 0x0000000c000c7308 */ /* 0x000e280000000800 */
[----:B------:R-:W3:Y:S01]  /*60a0*/  MUFU.EX2 R13, R13 ;  /* 0x0000000d000d7308 */ /* 0x000ee20000000800 */
[----:B0-----:R-:W-:Y:S01]  /*60b0*/  FADD.FTZ R11, R12, 1 ;  /* 0x3f8000000c0b7421 */ /* 0x001fe20000010000 */
[----:B---3--:R-:W-:-:S03]  /*60c0*/  FADD.FTZ R15, R13, 1 ;  /* 0x3f8000000d0f7421 */ /* 0x008fc60000010000 */
        /* <DEDUP_REMOVED lines=10> */
.L_x_944:
        /* <DEDUP_REMOVED lines=18> */
.L_x_946:
[----:B------:R-:W-:Y:S05]  /*6290*/  BSYNC.RECONVERGENT B0 ;  /* 0x0000000000007941 */ /* 0x000fea0003800200 */
.L_x_945:
[----:B------:R-:W2:Y:S01]  /*62a0*/  LDCU UR4, c[0x0][0x410] ;  /* 0x00008200ff0477ac */ /* 0x000ea20008000800 */
[----:B-1----:R-:W-:Y:S02]  /*62b0*/  IADD3 R48, PT, PT, R4, R48, RZ ;  /* 0x0000003004307210 */ /* 0x002fe40007ffe0ff */
[----:B------:R-:W-:Y:S01]  /*62c0*/  IADD3 R49, PT, PT, R49, 0x1, RZ ;  /* 0x0000000131317810 */ /* 0x000fe20007ffe0ff */
[----:B------:R-:W2:Y:S02]  /*62d0*/  LDCU UR5, c[0x0][0x3e0] ;  /* 0x00007c00ff0577ac */ /* 0x000ea40008000800 */
[----:B--2---:R-:W-:-:S06]  /*62e0*/  UIMAD UR4, UR4, UR5, URZ ;  /* 0x00000005040472a4 */ /* 0x004fcc000f8e02ff */
[----:B------:R-:W-:-:S13]  /*62f0*/  ISETP.GE.AND P0, PT, R48, UR4, PT ;  /* 0x0000000430007c0c */ /* 0x000fda000bf06270 */
[----:B------:R-:W-:Y:S05]  /*6300*/  @!P0 BRA `(.L_x_947) ;  /* 0xffffff9c00908947 */ /* 0x000fea000383ffff */
.L_x_904:
[----:B------:R-:W1:Y:S01]  /*6310*/  S2R R9, SR_TID.X ;  /* 0x0000000000097919 */ /* 0x000e620000002100 */
[----:B------:R-:W2:Y:S01]  /*6320*/  LDC R4, c[0x0][0x370] ;  /* 0x0000dc00ff047b82 */ /* 0x000ea20000000800 */
[----:B------:R-:W-:Y:S07]  /*6330*/  BSSY.RECONVERGENT B0, `(.L_x_948) ;  /* 0x000000e000007945 */ /* 0x000fee0003800200 */
[----:B------:R-:W4:Y:S08]  /*6340*/  LDC R7, c[0x0][0x374] ;  /* 0x0000dd00ff077b82 */ /* 0x000f300000000800 */
[----:B0-----:R-:W0:Y:S01]  /*6350*/  LDC.64 R2, c[0x0][0x3c8] ;  /* 0x0000f200ff027b82 */ /* 0x001e220000000a00 */
[----:B--2---:R-:W-:-:S02]  /*6360*/  ISETP.NE.AND P0, PT, R4, 0x1, PT ;  /* 0x000000010400780c */ /* 0x004fc40003f05270 */
[----:B-1----:R-:W-:Y:S02]  /*6370*/  ISETP.NE.AND P1, PT, R9, RZ, PT ;  /* 0x000000ff0900720c */ /* 0x002fe40003f25270 */
[----:B----4-:R-:W-:-:S04]  /*6380*/  SHF.L.U32 R0, R7, 0x1, RZ ;  /* 0x0000000107007819 */ /* 0x010fc800000006ff */
        /* <DEDUP_REMOVED lines=8> */
.L_x_949:
[----:B------:R-:W-:Y:S05]  /*6410*/  BSYNC.RECONVERGENT B0 ;  /* 0x0000000000007941 */ /* 0x000fea0003800200 */
.L_x_948:
        /* <DEDUP_REMOVED lines=11> */
.L_x_951:
[----:B------:R-:W2:Y:S04]  /*64d0*/  LDG.E.STRONG.GPU R5, desc[UR6][R2.64] ;  /* 0x0000000602057981 */ /* 0x000ea8000c1ef900 */
[----:B--2---:R-:W-:Y:S01]  /*64e0*/  CCTL.IVALL ;  /* 0x00000000ff00798f */ /* 0x004fe20002000000 */
[----:B------:R-:W-:Y:S05]  /*64f0*/  YIELD ;  /* 0x0000000000007946 */ /* 0x000fea0003800000 */
[----:B------:R-:W-:-:S13]  /*6500*/  ISETP.NE.AND P0, PT, R5, R0, PT ;  /* 0x000000000500720c */ /* 0x000fda0003f05270 */
[----:B------:R-:W-:Y:S05]  /*6510*/  @P0 BRA `(.L_x_951) ;  /* 0xfffffffc00ec0947 */ /* 0x000fea000383ffff */
.L_x_950:
        /* <DEDUP_REMOVED lines=23> */
[----:B---3--:R-:W-:-:S04]  /*6690*/  SEL R15, RZ, 0x1, !P0 ;  /* 0x00000001ff0f7807 */ /* 0x008fc80004000000 */
        /* <DEDUP_REMOVED lines=50> */
.L_x_954:
        /* <DEDUP_REMOVED lines=31> */
.L_x_953:
[----:B------:R-:W-:Y:S05]  /*6bb0*/  BSYNC.RECONVERGENT B0 ;  /* 0x0000000000007941 */ /* 0x000fea0003800200 */
.L_x_952:
        /* <DEDUP_REMOVED lines=10> */
.L_x_955:
        /* <DEDUP_REMOVED lines=87> */
.L_x_956:
        /* <DEDUP_REMOVED lines=11> */
.L_x_3425:


//--------------------- .text._Z35group_norm_nhwc_bwd_one_pass_kernelI11Fp16IOBf16WLi512ELi24ELi384EEv26Group_norm_nhwc_bwd_params --------------------------
	.section	.text._Z35group_norm_nhwc_bwd_one_pass_kernelI11Fp16IOBf16WLi512ELi24ELi384EEv26Group_norm_nhwc_bwd_params,"ax",@progbits
	.align	128
        .global         _Z35group_norm_nhwc_bwd_one_pass_kernelI11Fp16IOBf16WLi512ELi24ELi384EEv26Group_norm_nhwc_bwd_params
        .type           _Z35group_norm_nhwc_bwd_one_pass_kernelI11Fp16IOBf16WLi512ELi24ELi384EEv26Group_norm_nhwc_bwd_params,@function
        .size           _Z35group_norm_nhwc_bwd_one_pass_kernelI11Fp16IOBf16WLi512ELi24ELi384EEv26Group_norm_nhwc_bwd_params,(.L_x_3426 - _Z35group_norm_nhwc_bwd_one_pass_kernelI11Fp16IOBf16WLi512ELi24ELi384EEv26Group_norm_nhwc_bwd_params)
        .other          _Z35group_norm_nhwc_bwd_one_pass_kernelI11Fp16IOBf16WLi512ELi24ELi384EEv26Group_norm_nhwc_bwd_params,@"STO_CUDA_ENTRY STV_DEFAULT"
_Z35group_norm_nhwc_bwd_one_pass_kernelI11Fp16IOBf16WLi512ELi24ELi384EEv26Group_norm_nhwc_bwd_params:
.text._Z35group_norm_nhwc_bwd_one_pass_kernelI11Fp16IOBf16WLi512ELi24ELi384EEv26Group_norm_nhwc_bwd_params:
        /* <DEDUP_REMOVED lines=22> */
.L_x_1024:
[----:B------:R-:W1:Y:S01]  /*0160*/  LDC R10, c[0x0][0x410] ;  /* 0x00010400ff0a7b82 */ /* 0x000e620000000800 */
[----:B0-----:R-:W2:Y:S01]  /*0170*/  S2R R3, SR_CTAID.X ;  /* 0x0000000000037919 */ /* 0x001ea20000002500 */
[----:B------:R-:W2:Y:S01]  /*0180*/  LDCU UR4, c[0x0][0x41c] ;  /* 0x00008380ff0477ac */ /* 0x000ea20008000800 */
[----:B------:R-:W-:Y:S02]  /*0190*/  ISETP.GE.AND P1, PT, R51, RZ, PT ;  /* 0x000000ff3300720c */ /* 0x000fe40003f26270 */
[----:B------:R-:W-:Y:S01]  /*01a0*/  CS2R R46, SRZ ;  /* 0x00000000002e7805 */ /* 0x000fe2000001ff00 */
[----:B------:R-:W3:Y:S01]  /*01b0*/  LDCU.128 UR8, c[0x0][0x400] ;  /* 0x00008000ff0877ac */ /* 0x000ee20008000c00 */
[----:B-1----:R-:W-:-:S04]  /*01c0*/  IABS R7, R10 ;  /* 0x0000000a00077213 */ /* 0x002fc80000000000 */
[----:B------:R-:W1:Y:S01]  /*01d0*/  I2F.RP R6, R7 ;  /* 0x0000000700067306 */ /* 0x000e620000209400 */
[----:B--2---:R-:W-:Y:S01]  /*01e0*/  IMAD R57, R3, UR4, R50 ;  /* 0x0000000403397c24 */ /* 0x004fe2000f8e0232 */
[----:B------:R-:W-:Y:S02]  /*01f0*/  CS2R R44, SRZ ;  /* 0x00000000002c7805 */ /* 0x000fe4000001ff00 */
[----:B------:R-:W-:Y:S02]  /*0200*/  CS2R R42, SRZ ;  /* 0x00000000002a7805 */ /* 0x000fe4000001ff00 */
[----:B------:R-:W-:Y:S02]  /*0210*/  CS2R R40, SRZ ;  /* 0x0000000000287805 */ /* 0x000fe4000001ff00 */
[----:B------:R-:W-:Y:S02]  /*0220*/  CS2R R38, SRZ ;  /* 0x0000000000267805 */ /* 0x000fe4000001ff00 */
[----:B---3--:R-:W-:-:S02]  /*0230*/  ISETP.GE.U32.AND P3, PT, R57, UR8, PT ;  /* 0x0000000839007c0c */ /* 0x008fc4000bf66070 */
[----:B------:R-:W-:Y:S02]  /*0240*/  CS2R R36, SRZ ;  /* 0x0000000000247805 */ /* 0x000fe4000001ff00 */
[----:B------:R-:W-:Y:S02]  /*0250*/  SHF.R.S32.HI R13, RZ, 0x1f, R57 ;  /* 0x0000001fff0d7819 */ /* 0x000fe40000011439 */
[----:B------:R-:W-:Y:S02]  /*0260*/  CS2R R34, SRZ ;  /* 0x0000000000227805 */ /* 0x000fe4000001ff00 */
[----:B------:R-:W-:Y:S01]  /*0270*/  IADD3 R11, PT, PT, R57, 0x20, RZ ;  /* 0x00000020390b7810 */ /* 0x000fe20007ffe0ff */
[----:B-1----:R-:W1:Y:S01]  /*0280*/  MUFU.RCP R6, R6 ;  /* 0x0000000600067308 */ /* 0x002e620000001000 */
[----:B------:R-:W-:Y:S02]  /*0290*/  ISETP.GE.AND.EX P3, PT, R13, UR9, PT, P3 ;  /* 0x000000090d007c0c */ /* 0x000fe4000bf66330 */
[----:B------:R-:W-:-:S02]  /*02a0*/  CS2R R32, SRZ ;  /* 0x0000000000207805 */ /* 0x000fc4000001ff00 */
[----:B------:R-:W-:Y:S01]  /*02b0*/  IADD3 R15, PT, PT, R57, 0x40, RZ ;  /* 0x00000040390f7810 */ /* 0x000fe20007ffe0ff */
[----:B------:R-:W2:Y:S03]  /*02c0*/  LDCU.U8 UR4, c[0x0][0x414] ;  /* 0x00008280ff0477ac */ /* 0x000ea60008000000 */
[----:B------:R-:W-:-:S05]  /*02d0*/  SHF.R.S32.HI R21, RZ, 0x1f, R15 ;  /* 0x0000001fff157819 */ /* 0x000fca000001140f */
[----:B------:R-:W3:Y:S01]  /*02e0*/  @!P3 LDC.64 R16, c[0x0][0x3f8] ;  /* 0x0000fe00ff10bb82 */ /* 0x000ee20000000a00 */
[----:B-1----:R-:W-:-:S04]  /*02f0*/  IADD3 R4, PT, PT, R6, 0xffffffe, RZ ;  /* 0x0ffffffe06047810 */ /* 0x002fc80007ffe0ff */
[----:B------:R1:W4:Y:S03]  /*0300*/  F2I.FTZ.U32.TRUNC.NTZ R5, R4 ;  /* 0x0000000400057305 */ /* 0x000326000021f000 */
[----:B------:R-:W0:Y:S01]  /*0310*/  @!P3 LDC.64 R22, c[0x0][0x3a0] ;  /* 0x0000e800ff16bb82 */ /* 0x000e220000000a00 */
        /* <DEDUP_REMOVED lines=22> */
[----:B------:R-:W-:Y:S02]  /*0480*/  SEL R61, R7, R4, !P2 ;  /* 0x00000004073d7207 */ /* 0x000fe40005000000 */
[----:B------:R-:W-:-:S02]  /*0490*/  @!P5 IADD3 R5, PT, PT, -R5, RZ, RZ ;  /* 0x000000ff0505d210 */ /* 0x000fc40007ffe1ff */
[----:B------:R-:W-:Y:S01]  /*04a0*/  ISETP.GE.U32.AND P0, PT, R11, UR8, PT ;  /* 0x000000080b007c0c */ /* 0x000fe2000bf06070 */
[----:B------:R-:W-:Y:S01]  /*04b0*/  IMAD R9, R61, 0x18, RZ ;  /* 0x000000183d097824 */ /* 0x000fe200078e02ff */
[----:B------:R-:W-:Y:S02]  /*04c0*/  SEL R5, R7, R5, !P2 ;  /* 0x0000000507057207 */ /* 0x000fe40005000000 */
[----:B------:R-:W-:Y:S02]  /*04d0*/  SHF.R.S32.HI R7, RZ, 0x1f, R11 ;  /* 0x0000001fff077819 */ /* 0x000fe4000001140b */
[----:B------:R-:W-:Y:S02]  /*04e0*/  IADD3 R64, P1, PT, R9, R2, RZ ;  /* 0x0000000209407210 */ /* 0x000fe40007f3e0ff */
[----:B------:R-:W-:Y:S02]  /*04f0*/  ISETP.GE.AND.EX P0, PT, R7, UR9, PT, P0 ;  /* 0x0000000907007c0c */ /* 0x000fe4000bf06300 */
[----:B------:R-:W-:-:S02]  /*0500*/  SHF.R.S32.HI R2, RZ, 0x1f, R5 ;  /* 0x0000001fff027819 */ /* 0x000fc40000011405 */
[----:B------:R-:W-:Y:S02]  /*0510*/  LEA.HI.X.SX32 R65, R9, RZ, 0x1, P1 ;  /* 0x000000ff09417211 */ /* 0x000fe400008f0eff */
[----:B------:R-:W-:Y:S01]  /*0520*/  ISETP.GE.U32.AND P2, PT, R15, UR8, PT ;  /* 0x000000080f007c0c */ /* 0x000fe2000bf46070 */
[----:B------:R-:W-:Y:S02]  /*0530*/  IMAD R2, R2, UR10, RZ ;  /* 0x0000000a02027c24 */ /* 0x000fe4000f8e02ff */
[----:B------:R-:W-:Y:S01]  /*0540*/  IMAD.WIDE.U32 R64, R5, UR10, R64 ;  /* 0x0000000a05407c25 */ /* 0x000fe2000f8e0040 */
[----:B------:R-:W-:-:S03]  /*0550*/  ISETP.GE.AND.EX P2, PT, R21, UR9, PT, P2 ;  /* 0x0000000915007c0c */ /* 0x000fc6000bf46320 */
[----:B------:R-:W4:Y:S01]  /*0560*/  @!P0 LDC.64 R26, c[0x0][0x3f8] ;  /* 0x0000fe00ff1a8b82 */ /* 0x000f220000000a00 */
[----:B------:R-:W-:Y:S01]  /*0570*/  IMAD R67, R5, UR11, R2 ;  /* 0x0000000b05437c24 */ /* 0x000fe2000f8e0202 */
[----:B------:R-:W-:Y:S01]  /*0580*/  @!P3 MOV R66, R64 ;  /* 0x000000400042b202 */ /* 0x000fe20000000f00 */
[----:B---3--:R-:W-:-:S03]  /*0590*/  @!P3 IMAD R2, R13, R16, RZ ;  /* 0x000000100d02b224 */ /* 0x008fc600078e02ff */
[----:B------:R-:W-:Y:S01]  /*05a0*/  IADD3 R67, PT, PT, R65, R67, RZ ;  /* 0x0000004341437210 */ /* 0x000fe20007ffe0ff */
[C---:B------:R-:W-:Y:S01]  /*05b0*/  @!P3 IMAD R9, R57.reuse, R17, R2 ;  /* 0x000000113909b224 */ /* 0x040fe200078e0202 */
[C---:B------:R-:W-:Y:S01]  /*05c0*/  IADD3 R2, PT, PT, R57.reuse, 0x60, RZ ;  /* 0x0000006039027810 */ /* 0x040fe20007ffe0ff */
[----:B------:R-:W3:Y:S01]  /*05d0*/  @!P0 LDC.64 R12, c[0x0][0x3a0] ;  /* 0x0000e800ff0c8b82 */ /* 0x000ee20000000a00 */
[----:B------:R-:W-:-:S05]  /*05e0*/  @!P3 IMAD.WIDE.U32 R4, R57, R16, R66 ;  /* 0x000000103904b225 */ /* 0x000fca00078e0042 */
[----:B------:R-:W-:Y:S02]  /*05f0*/  @!P3 IADD3 R5, PT, PT, R5, R9, RZ ;  /* 0x000000090505b210 */ /* 0x000fe40007ffe0ff */
[----:B------:R-:W2:Y:S01]  /*0600*/  @!P2 LDC.64 R16, c[0x0][0x3f8] ;  /* 0x0000fe00ff10ab82 */ /* 0x000ea20000000a00 */
[C---:B------:R-:W-:Y:S02]  /*0610*/  @!P3 SHF.L.U32 R19, R4.reuse, 0x1, RZ ;  /* 0x000000010413b819 */ /* 0x040fe400000006ff */
[----:B------:R-:W-:Y:S02]  /*0620*/  @!P3 SHF.L.U64.HI R4, R4, 0x1, R5 ;  /* 0x000000010404b819 */ /* 0x000fe40000010205 */
[C---:B0-----:R-:W-:Y:S02]  /*0630*/  @!P3 IADD3 R6, P1, PT, R19.reuse, R22, RZ ;  /* 0x000000161306b210 */ /* 0x041fe40007f3e0ff */
[----:B-1----:R-:W-:Y:S01]  /*0640*/  @!P3 IADD3 R18, P4, PT, R19, R24, RZ ;  /* 0x000000181312b210 */ /* 0x002fe20007f9e0ff */
[----:B----4-:R-:W-:Y:S01]  /*0650*/  @!P0 IMAD R10, R7, R26, RZ ;  /* 0x0000001a070a8224 */ /* 0x010fe200078e02ff */
[C---:B------:R-:W-:Y:S01]  /*0660*/  @!P3 IADD3.X R7, PT, PT, R4.reuse, R23, RZ, P1, !PT ;  /* 0x000000170407b210 */ /* 0x040fe20000ffe4ff */
[----:B------:R-:W0:Y:S01]  /*0670*/  @!P0 LDC.64 R8, c[0x0][0x398] ;  /* 0x0000e600ff088b82 */ /* 0x000e220000000a00 */
[----:B------:R-:W-:Y:S01]  /*0680*/  @!P3 IADD3.X R19, PT, PT, R4, R25, RZ, P4, !PT ;  /* 0x000000190413b210 */ /* 0x000fe200027fe4ff */
[----:B------:R-:W-:Y:S01]  /*0690*/  @!P0 IMAD R23, R11, R27, R10 ;  /* 0x0000001b0b178224 */ /* 0x000fe200078e020a */
[----:B------:R-:W-:Y:S01]  /*06a0*/  ISETP.GE.U32.AND P1, PT, R2, UR8, PT ;  /* 0x0000000802007c0c */ /* 0x000fe2000bf26070 */
[----:B------:R1:W5:Y:S01]  /*06b0*/  @!P3 LDG.E R47, desc[UR6][R6.64] ;  /* 0x00000006062fb981 */ /* 0x000362000c1e1900 */
[----:B------:R-:W-:-:S02]  /*06c0*/  SHF.R.S32.HI R25, RZ, 0x1f, R2 ;  /* 0x0000001fff197819 */ /* 0x000fc40000011402 */
[----:B------:R-:W-:Y:S01]  /*06d0*/  @!P0 MOV R4, R64 ;  /* 0x0000004000048202 */ /* 0x000fe20000000f00 */
[----:B------:R4:W5:Y:S01]  /*06e0*/  @!P3 LDG.E R46, desc[UR6][R18.64] ;  /* 0x00000006122eb981 */ /* 0x000962000c1e1900 */
[----:B------:R-:W-:Y:S02]  /*06f0*/  @!P0 MOV R5, R67 ;  /* 0x0000004300058202 */ /* 0x000fe40000000f00 */
[----:B------:R-:W-:Y:S01]  /*0700*/  ISETP.GE.AND.EX P1, PT, R25, UR9, PT, P1 ;  /* 0x0000000919007c0c */ /* 0x000fe2000bf26310 */
[----:B------:R-:W-:Y:S02]  /*0710*/  @!P0 IMAD.WIDE.U32 R4, R11, R26, R4 ;  /* 0x0000001a0b048225 */ /* 0x000fe400078e0004 */
[----:B------:R-:W0:Y:S03]  /*0720*/  @!P2 LDC.64 R10, c[0x0][0x3a0] ;  /* 0x0000e800ff0aab82 */ /* 0x000e260000000a00 */
[----:B------:R-:W-:-:S02]  /*0730*/  @!P0 IADD3 R5, PT, PT, R5, R23, RZ ;  /* 0x0000001705058210 */ /* 0x000fc40007ffe0ff */
[C---:B------:R-:W-:Y:S02]  /*0740*/  @!P0 SHF.L.U32 R23, R4.reuse, 0x1, RZ ;  /* 0x0000000104178819 */ /* 0x040fe400000006ff */
[----:B------:R-:W-:-:S03]  /*0750*/  @!P0 SHF.L.U64.HI R24, R4, 0x1, R5 ;  /* 0x0000000104188819 */ /* 0x000fc60000010205 */
[----:B-1----:R-:W1:Y:S01]  /*0760*/  @!P1 LDC.64 R6, c[0x0][0x3f8] ;  /* 0x0000fe00ff069b82 */ /* 0x002e620000000a00 */
[----:B------:R-:W-:Y:S01]  /*0770*/  IADD3 R14, PT, PT, R57, 0x80, RZ ;  /* 0x00000080390e7810 */ /* 0x000fe20007ffe0ff */
[----:B--2---:R-:W-:-:S06]  /*0780*/  @!P2 IMAD R26, R21, R16, RZ ;  /* 0x00000010151aa224 */ /* 0x004fcc00078e02ff */
[----:B------:R-:W2:Y:S01]  /*0790*/  @!P2 LDC.64 R4, c[0x0][0x398] ;  /* 0x0000e600ff04ab82 */ /* 0x000ea20000000a00 */
[----:B----4-:R-:W-:Y:S02]  /*07a0*/  @!P2 MOV R18, R64 ;  /* 0x000000400012a202 */ /* 0x010fe40000000f00 */
[----:B------:R-:W-:Y:S02]  /*07b0*/  @!P2 MOV R19, R67 ;  /* 0x000000430013a202 */ /* 0x000fe40000000f00 */
[----:B------:R-:W-:Y:S02]  /*07c0*/  ISETP.GE.U32.AND P4, PT, R14, UR8, PT ;  /* 0x000000080e007c0c */ /* 0x000fe4000bf86070 */
[----:B------:R-:W-:Y:S01]  /*07d0*/  SHF.R.S32.HI R27, RZ, 0x1f, R14 ;  /* 0x0000001fff1b7819 */ /* 0x000fe2000001140e */
[----:B------:R-:W-:Y:S01]  /*07e0*/  @!P2 IMAD R29, R15, R17, R26 ;  /* 0x000000110f1da224 */ /* 0x000fe200078e021a */
[----:B---3--:R-:W-:Y:S01]  /*07f0*/  @!P0 IADD3 R20, P3, PT, R23, R12, RZ ;  /* 0x0000000c17148210 */ /* 0x008fe20007f7e0ff */
[----:B------:R-:W-:Y:S01]  /*0800*/  @!P2 IMAD.WIDE.U32 R16, R15, R16, R18 ;  /* 0x000000100f10a225 */ /* 0x000fe200078e0012 */
[----:B0-----:R-:W-:-:S02]  /*0810*/  @!P0 IADD3 R22, P5, PT, R23, R8, RZ ;  /* 0x0000000817168210 */ /* 0x001fc40007fbe0ff */
[----:B------:R-:W-:Y:S02]  /*0820*/  ISETP.GE.AND.EX P4, PT, R27, UR9, PT, P4 ;  /* 0x000000091b007c0c */ /* 0x000fe4000bf86340 */
[C---:B------:R-:W-:Y:S02]  /*0830*/  @!P0 IADD3.X R21, PT, PT, R24.reuse, R13, RZ, P3, !PT ;  /* 0x0000000d18158210 */ /* 0x040fe40001ffe4ff */
[----:B------:R-:W-:Y:S01]  /*0840*/  @!P0 IADD3.X R23, PT, PT, R24, R9, RZ, P5, !PT ;  /* 0x0000000918178210 */ /* 0x000fe20002ffe4ff */
[----:B------:R-:W0:Y:S01]  /*0850*/  @!P1 LDC.64 R12, c[0x0][0x3a0] ;  /* 0x0000e800ff0c9b82 */ /* 0x000e220000000a00 */
[----:B------:R-:W-:Y:S01]  /*0860*/  @!P2 IADD3 R9, PT, PT, R17, R29, RZ ;  /* 0x0000001d1109a210 */ /* 0x000fe20007ffe0ff */
[----:B------:R3:W5:Y:S01]  /*0870*/  @!P0 LDG.E R45, desc[UR6][R20.64] ;  /* 0x00000006142d8981 */ /* 0x000762000c1e1900 */
[C---:B------:R-:W-:Y:S02]  /*0880*/  @!P2 SHF.L.U32 R19, R16.reuse, 0x1, RZ ;  /* 0x000000011013a819 */ /* 0x040fe400000006ff */
[----:B------:R-:W-:Y:S01]  /*0890*/  @!P2 SHF.L.U64.HI R24, R16, 0x1, R9 ;  /* 0x000000011018a819 */ /* 0x000fe20000010209 */
[----:B------:R0:W5:Y:S01]  /*08a0*/  @!P0 LDG.E R44, desc[UR6][R22.64] ;  /* 0x00000006162c8981 */ /* 0x000162000c1e1900 */
[----:B------:R-:W-:Y:S01]  /*08b0*/  @!P2 IADD3 R16, P0, PT, R19, R10, RZ ;  /* 0x0000000a1310a210 */ /* 0x000fe20007f1e0ff */
[----:B------:R-:W4:Y:S01]  /*08c0*/  @!P4 LDC.64 R8, c[0x0][0x3f8] ;  /* 0x0000fe00ff08cb82 */ /* 0x000f220000000a00 */
[----:B------:R-:W-:-:S02]  /*08d0*/  IADD3 R15, PT, PT, R57, 0xa0, RZ ;  /* 0x000000a0390f7810 */ /* 0x000fc40007ffe0ff */
[----:B--2---:R-:W-:Y:S01]  /*08e0*/  @!P2 IADD3 R18, P3, PT, R19, R4, RZ ;  /* 0x000000041312a210 */ /* 0x004fe20007f7e0ff */
[----:B-1----:R-:W-:Y:S01]  /*08f0*/  @!P1 IMAD R4, R25, R6, RZ ;  /* 0x0000000619049224 */ /* 0x002fe200078e02ff */
[----:B------:R-:W-:Y:S02]  /*0900*/  @!P2 IADD3.X R17, PT, PT, R24, R11, RZ, P0, !PT ;  /* 0x0000000b1811a210 */ /* 0x000fe400007fe4ff */
[----:B------:R-:W-:Y:S02]  /*0910*/  ISETP.GE.U32.AND P0, PT, R15, UR8, PT ;  /* 0x000000080f007c0c */ /* 0x000fe4000bf06070 */
[----:B------:R-:W-:Y:S02]  /*0920*/  SHF.R.S32.HI R25, RZ, 0x1f, R15 ;  /* 0x0000001fff197819 */ /* 0x000fe4000001140f */
[----:B------:R-:W-:Y:S01]  /*0930*/  @!P1 MOV R10, R64 ;  /* 0x00000040000a9202 */ /* 0x000fe20000000f00 */
[----:B---3--:R-:W-:Y:S01]  /*0940*/  @!P1 IMAD R21, R2, R7, R4 ;  /* 0x0000000702159224 */ /* 0x008fe200078e0204 */
[----:B------:R-:W-:Y:S01]  /*0950*/  @!P1 MOV R11, R67 ;  /* 0x00000043000b9202 */ /* 0x000fe20000000f00 */
[----:B------:R1:W5:Y:S01]  /*0960*/  @!P2 LDG.E R43, desc[UR6][R16.64] ;  /* 0x00000006102ba981 */ /* 0x000362000c1e1900 */
[----:B------:R-:W-:-:S02]  /*0970*/  ISETP.GE.AND.EX P0, PT, R25, UR9, PT, P0 ;  /* 0x0000000919007c0c */ /* 0x000fc4000bf06300 */
[----:B------:R-:W-:Y:S01]  /*0980*/  @!P2 IADD3.X R19, PT, PT, R24, R5, RZ, P3, !PT ;  /* 0x000000051813a210 */ /* 0x000fe20001ffe4ff */
[----:B------:R-:W-:Y:S01]  /*0990*/  @!P1 IMAD.WIDE.U32 R6, R2, R6, R10 ;  /* 0x0000000602069225 */ /* 0x000fe200078e000a */
[----:B------:R-:W1:Y:S03]  /*09a0*/  @!P1 LDC.64 R4, c[0x0][0x398] ;  /* 0x0000e600ff049b82 */ /* 0x000e660000000a00 */
[----:B------:R-:W5:Y:S01]  /*09b0*/  @!P2 LDG.E R42, desc[UR6][R18.64] ;  /* 0x00000006122aa981 */ /* 0x000f62000c1e1900 */
[----:B------:R-:W-:Y:S02]  /*09c0*/  @!P1 IADD3 R7, PT, PT, R7, R21, RZ ;  /* 0x0000001507079210 */ /* 0x000fe40007ffe0ff */
[C---:B------:R-:W-:Y:S02]  /*09d0*/  @!P1 SHF.L.U32 R29, R6.reuse, 0x1, RZ ;  /* 0x00000001061d9819 */ /* 0x040fe400000006ff */
[----:B------:R-:W-:Y:S01]  /*09e0*/  IADD3 R2, PT, PT, R57, 0xc0, RZ ;  /* 0x000000c039027810 */ /* 0x000fe20007ffe0ff */
[----:B----4-:R-:W-:Y:S01]  /*09f0*/  @!P4 IMAD R27, R27, R8, RZ ;  /* 0x000000081b1bc224 */ /* 0x010fe200078e02ff */
[----:B------:R-:W-:Y:S01]  /*0a00*/  @!P1 SHF.L.U64.HI R20, R6, 0x1, R7 ;  /* 0x0000000106149819 */ /* 0x000fe20000010207 */
[----:B------:R-:W2:Y:S01]  /*0a10*/  @!P4 LDC.64 R10, c[0x0][0x3a0] ;  /* 0x0000e800ff0acb82 */ /* 0x000ea20000000a00 */
[----:B0-----:R-:W-:-:S02]  /*0a20*/  @!P1 IADD3 R22, P2, PT, R29, R12, RZ ;  /* 0x0000000c1d169210 */ /* 0x001fc40007f5e0ff */
[----:B------:R-:W-:Y:S02]  /*0a30*/  ISETP.GE.U32.AND P3, PT, R2, UR8, PT ;  /* 0x0000000802007c0c */ /* 0x000fe4000bf66070 */
[----:B------:R-:W-:-:S03]  /*0a40*/  SHF.R.S32.HI R21, RZ, 0x1f, R2 ;  /* 0x0000001fff157819 */ /* 0x000fc60000011402 */
[----:B------:R-:W0:Y:S01]  /*0a50*/  @!P0 LDC.64 R6, c[0x0][0x3f8] ;  /* 0x0000fe00ff068b82 */ /* 0x000e220000000a00 */
[----:B------:R-:W-:Y:S02]  /*0a60*/  @!P1 IADD3.X R23, PT, PT, R20, R13, RZ, P2, !PT ;  /* 0x0000000d14179210 */ /* 0x000fe400017fe4ff */
[----:B------:R-:W-:Y:S02]  /*0a70*/  @!P4 MOV R12, R64 ;  /* 0x00000040000cc202 */ /* 0x000fe40000000f00 */
[----:B------:R-:W-:Y:S01]  /*0a80*/  @!P4 MOV R13, R67 ;  /* 0x00000043000dc202 */ /* 0x000fe20000000f00 */
[C---:B------:R-:W-:Y:S01]  /*0a90*/  @!P4 IMAD R27, R14.reuse, R9, R27 ;  /* 0x000000090e1bc224 */ /* 0x040fe200078e021b */
[----:B------:R-:W-:Y:S01]  /*0aa0*/  ISETP.GE.AND.EX P3, PT, R21, UR9, PT, P3 ;  /* 0x0000000915007c0c */ /* 0x000fe2000bf66330 */
[----:B------:R0:W5:Y:S01]  /*0ab0*/  @!P1 LDG.E R41, desc[UR6][R22.64] ;  /* 0x0000000616299981 */ /* 0x000162000c1e1900 */
[----:B------:R-:W-:Y:S02]  /*0ac0*/  @!P4 IMAD.WIDE.U32 R12, R14, R8, R12 ;  /* 0x000000080e0cc225 */ /* 0x000fe400078e000c */
[----:B------:R-:W3:Y:S01]  /*0ad0*/  @!P4 LDC.64 R8, c[0x0][0x398] ;  /* 0x0000e600ff08cb82 */ /* 0x000ee20000000a00 */
[----:B-1----:R-:W-:-:S02]  /*0ae0*/  @!P1 IADD3 R16, P2, PT, R29, R4, RZ ;  /* 0x000000041d109210 */ /* 0x002fc40007f5e0ff */
[----:B------:R-:W-:Y:S02]  /*0af0*/  IADD3 R14, PT, PT, R57, 0xe0, RZ ;  /* 0x000000e0390e7810 */ /* 0x000fe40007ffe0ff */
[----:B------:R-:W-:Y:S02]  /*0b00*/  @!P4 IADD3 R13, PT, PT, R13, R27, RZ ;  /* 0x0000001b0d0dc210 */ /* 0x000fe40007ffe0ff */
[----:B------:R-:W-:Y:S02]  /*0b10*/  @!P1 IADD3.X R17, PT, PT, R20, R5, RZ, P2, !PT ;  /* 0x0000000514119210 */ /* 0x000fe400017fe4ff */
[----:B------:R-:W-:Y:S01]  /*0b20*/  ISETP.GE.U32.AND P2, PT, R14, UR8, PT ;  /* 0x000000080e007c0c */ /* 0x000fe2000bf46070 */
[----:B------:R-:W1:Y:S01]  /*0b30*/  @!P3 LDC.64 R4, c[0x0][0x3f8] ;  /* 0x0000fe00ff04bb82 */ /* 0x000e620000000a00 */
[----:B------:R-:W-:Y:S01]  /*0b40*/  SHF.R.S32.HI R27, RZ, 0x1f, R14 ;  /* 0x0000001fff1b7819 */ /* 0x000fe2000001140e */
[----:B0-----:R-:W-:Y:S01]  /*0b50*/  @!P0 IMAD R22, R25, R6, RZ ;  /* 0x0000000619168224 */ /* 0x001fe200078e02ff */
[----:B------:R-:W-:Y:S01]  /*0b60*/  @!P4 SHF.L.U32 R29, R12, 0x1, RZ ;  /* 0x000000010c1dc819 */ /* 0x000fe200000006ff */
[----:B------:R-:W5:Y:S01]  /*0b70*/  @!P1 LDG.E R40, desc[UR6][R16.64] ;  /* 0x0000000610289981 */ /* 0x000f62000c1e1900 */
[----:B------:R-:W-:-:S02]  /*0b80*/  ISETP.GE.AND.EX P2, PT, R27, UR9, PT, P2 ;  /* 0x000000091b007c0c */ /* 0x000fc4000bf46320 */
[----:B------:R-:W-:Y:S02]  /*0b90*/  @!P4 SHF.L.U64.HI R20, R12, 0x1, R13 ;  /* 0x000000010c14c819 */ /* 0x000fe4000001020d */
[----:B------:R-:W-:Y:S01]  /*0ba0*/  @!P0 MOV R24, R64 ;  /* 0x0000004000188202 */ /* 0x000fe20000000f00 */
[----:B------:R-:W0:Y:S01]  /*0bb0*/  @!P0 LDC.64 R12, c[0x0][0x3a0] ;  /* 0x0000e800ff0c8b82 */ /* 0x000e220000000a00 */
[----:B------:R-:W-:Y:S01]  /*0bc0*/  @!P0 MOV R25, R67 ;  /* 0x0000004300198202 */ /* 0x000fe20000000f00 */
[----:B------:R-:W-:Y:S01]  /*0bd0*/  @!P0 IMAD R23, R15, R7, R22 ;  /* 0x000000070f178224 */ /* 0x000fe200078e0216 */
[----:B--2---:R-:W-:Y:S01]  /*0be0*/  @!P4 IADD3 R18, P5, PT, R29, R10, RZ ;  /* 0x0000000a1d12c210 */ /* 0x004fe20007fbe0ff */
[----:B------:R-:W-:-:S04]  /*0bf0*/  @!P0 IMAD.WIDE.U32 R24, R15, R6, R24 ;  /* 0x000000060f188225 */ /* 0x000fc800078e0018 */
[----:B------:R-:W2:Y:S01]  /*0c00*/  @!P0 LDC.64 R6, c[0x0][0x398] ;  /* 0x0000e600ff068b82 */ /* 0x000ea20000000a00 */
[C---:B------:R-:W-:Y:S02]  /*0c10*/  @!P4 IADD3.X R19, PT, PT, R20.reuse, R11, RZ, P5, !PT ;  /* 0x0000000b1413c210 */ /* 0x040fe40002ffe4ff */
[----:B---3--:R-:W-:Y:S02]  /*0c20*/  @!P4 IADD3 R22, P1, PT, R29, R8, RZ ;  /* 0x000000081d16c210 */ /* 0x008fe40007f3e0ff */
[----:B------:R-:W-:Y:S01]  /*0c30*/  @!P0 IADD3 R25, PT, PT, R25, R23, RZ ;  /* 0x0000001719198210 */ /* 0x000fe20007ffe0ff */
[----:B-1----:R-:W-:Y:S02]  /*0c40*/  @!P3 IMAD R21, R21, R4, RZ ;  /* 0x000000041515b224 */ /* 0x002fe400078e02ff */
[----:B------:R-:W1:Y:S01]  /*0c50*/  @!P2 LDC.64 R10, c[0x0][0x3f8] ;  /* 0x0000fe00ff0aab82 */ /* 0x000e620000000a00 */
[----:B------:R-:W-:Y:S01]  /*0c60*/  @!P4 IADD3.X R23, PT, PT, R20, R9, RZ, P1, !PT ;  /* 0x000000091417c210 */ /* 0x000fe20000ffe4ff */
[----:B------:R3:W5:Y:S01]  /*0c70*/  @!P4 LDG.E R39, desc[UR6][R18.64] ;  /* 0x000000061227c981 */ /* 0x000762000c1e1900 */
[----:B------:R-:W-:Y:S01]  /*0c80*/  @!P0 SHF.L.U32 R15, R24, 0x1, RZ ;  /* 0x00000001180f8819 */ /* 0x000fe200000006ff */
[----:B------:R-:W-:-:S04]  /*0c90*/  @!P3 IMAD R5, R2, R5, R21 ;  /* 0x000000050205b224 */ /* 0x000fc800078e0215 */
[----:B------:R-:W4:Y:S01]  /*0ca0*/  @!P3 LDC.64 R8, c[0x0][0x3a0] ;  /* 0x0000e800ff08bb82 */ /* 0x000f220000000a00 */
[----:B------:R1:W5:Y:S01]  /*0cb0*/  @!P4 LDG.E R38, desc[UR6][R22.64] ;  /* 0x000000061626c981 */ /* 0x000362000c1e1900 */
[----:B---3--:R-:W-:Y:S02]  /*0cc0*/  IADD3 R18, PT, PT, R57, 0x100, RZ ;  /* 0x0000010039127810 */ /* 0x008fe40007ffe0ff */
[----:B------:R-:W-:Y:S02]  /*0cd0*/  @!P3 MOV R20, R64 ;  /* 0x000000400014b202 */ /* 0x000fe40000000f00 */
[----:B------:R-:W-:Y:S02]  /*0ce0*/  @!P3 MOV R21, R67 ;  /* 0x000000430015b202 */ /* 0x000fe40000000f00 */
[----:B------:R-:W3:Y:S01]  /*0cf0*/  @!P3 LDC.64 R16, c[0x0][0x398] ;  /* 0x0000e600ff10bb82 */ /* 0x000ee20000000a00 */
[----:B------:R-:W-:Y:S02]  /*0d00*/  ISETP.GE.U32.AND P4, PT, R18, UR8, PT ;  /* 0x0000000812007c0c */ /* 0x000fe4000bf86070 */
[----:B------:R-:W-:-:S02]  /*0d10*/  SHF.R.S32.HI R19, RZ, 0x1f, R18 ;  /* 0x0000001fff137819 */ /* 0x000fc40000011412 */
[----:B------:R-:W-:Y:S02]  /*0d20*/  @!P0 SHF.L.U64.HI R24, R24, 0x1, R25 ;  /* 0x0000000118188819 */ /* 0x000fe40000010219 */
[----:B0-----:R-:W-:Y:S01]  /*0d30*/  @!P0 IADD3 R12, P1, PT, R15, R12, RZ ;  /* 0x0000000c0f0c8210 */ /* 0x001fe20007f3e0ff */
[----:B------:R-:W-:Y:S01]  /*0d40*/  @!P3 IMAD.WIDE.U32 R20, R2, R4, R20 ;  /* 0x000000040214b225 */ /* 0x000fe200078e0014 */
[----:B------:R-:W-:Y:S02]  /*0d50*/  ISETP.GE.AND.EX P4, PT, R19, UR9, PT, P4 ;  /* 0x0000000913007c0c */ /* 0x000fe4000bf86340 */
[C---:B------:R-:W-:Y:S02]  /*0d60*/  @!P0 IADD3.X R13, PT, PT, R24.reuse, R13, RZ, P1, !PT ;  /* 0x0000000d180d8210 */ /* 0x040fe40000ffe4ff */
[----:B--2---:R-:W-:Y:S02]  /*0d70*/  @!P0 IADD3 R4, P1, PT, R15, R6, RZ ;  /* 0x000000060f048210 */ /* 0x004fe40007f3e0ff */
[----:B------:R-:W-:Y:S01]  /*0d80*/  @!P3 IADD3 R15, PT, PT, R21, R5, RZ ;  /* 0x00000005150fb210 */ /* 0x000fe20007ffe0ff */
[----:B-1----:R-:W-:Y:S01]  /*0d90*/  @!P2 IMAD R27, R27, R10, RZ ;  /* 0x0000000a1b1ba224 */ /* 0x002fe200078e02ff */
[----:B------:R-:W-:Y:S01]  /*0da0*/  @!P0 IADD3.X R5, PT, PT, R24, R7, RZ, P1, !PT ;  /* 0x0000000718058210 */ /* 0x000fe20000ffe4ff */
[----:B------:R0:W5:Y:S01]  /*0db0*/  @!P0 LDG.E R37, desc[UR6][R12.64] ;  /* 0x000000060c258981 */ /* 0x000162000c1e1900 */
[----:B------:R-:W-:-:S02]  /*0dc0*/  @!P3 SHF.L.U32 R23, R20, 0x1, RZ ;  /* 0x000000011417b819 */ /* 0x000fc400000006ff */
[----:B------:R-:W-:Y:S01]  /*0dd0*/  @!P2 MOV R6, R64 ;  /* 0x000000400006a202 */ /* 0x000fe20000000f00 */
[----:B------:R-:W-:Y:S01]  /*0de0*/  @!P2 IMAD R27, R14, R11, R27 ;  /* 0x0000000b0e1ba224 */ /* 0x000fe200078e021b */
[----:B------:R-:W-:Y:S01]  /*0df0*/  @!P2 MOV R7, R67 ;  /* 0x000000430007a202 */ /* 0x000fe20000000f00 */
[----:B------:R1:W5:Y:S01]  /*0e00*/  @!P0 LDG.E R36, desc[UR6][R4.64] ;  /* 0x0000000604248981 */ /* 0x000362000c1e1900 */
[----:B------:R-:W-:Y:S02]  /*0e10*/  @!P3 SHF.L.U64.HI R24, R20, 0x1, R15 ;  /* 0x000000011418b819 */ /* 0x000fe4000001020f */
[----:B----4-:R-:W-:Y:S01]  /*0e20*/  @!P3 IADD3 R20, P1, PT, R23, R8, RZ ;  /* 0x000000081714b210 */ /* 0x010fe20007f3e0ff */
[----:B------:R-:W-:Y:S01]  /*0e30*/  @!P2 IMAD.WIDE.U32 R10, R14, R10, R6 ;  /* 0x0000000a0e0aa225 */ /* 0x000fe200078e0006 */
[----:B------:R-:W-:Y:S01]  /*0e40*/  IADD3 R22, PT, PT, R57, 0x120, RZ ;  /* 0x0000012039167810 */ /* 0x000fe20007ffe0ff */
[----:B------:R-:W2:Y:S01]  /*0e50*/  @!P4 LDC.64 R6, c[0x0][0x3f8] ;  /* 0x0000fe00ff06cb82 */ /* 0x000ea20000000a00 */
[----:B------:R-:W-:-:S02]  /*0e60*/  @!P3 IADD3.X R21, PT, PT, R24, R9, RZ, P1, !PT ;  /* 0x000000091815b210 */ /* 0x000fc40000ffe4ff */
[----:B------:R-:W-:Y:S02]  /*0e70*/  ISETP.GE.U32.AND P1, PT, R22, UR8, PT ;  /* 0x0000000816007c0c */ /* 0x000fe4000bf26070 */
[----:B------:R-:W-:Y:S01]  /*0e80*/  SHF.R.S32.HI R25, RZ, 0x1f, R22 ;  /* 0x0000001fff197819 */ /* 0x000fe20000011416 */
[----:B------:R-:W5:Y:S02]  /*0e90*/  @!P3 LDG.E R35, desc[UR6][R20.64] ;  /* 0x000000061423b981 */ /* 0x000f64000c1e1900 */
[----:B------:R-:W4:Y:S01]  /*0ea0*/  @!P2 LDC.64 R14, c[0x0][0x3a0] ;  /* 0x0000e800ff0eab82 */ /* 0x000f220000000a00 */
[----:B------:R-:W-:Y:S02]  /*0eb0*/  ISETP.GE.AND.EX P1, PT, R25, UR9, PT, P1 ;  /* 0x0000000919007c0c */ /* 0x000fe4000bf26310 */
[----:B---3--:R-:W-:-:S05]  /*0ec0*/  @!P3 IADD3 R16, P0, PT, R23, R16, RZ ;  /* 0x000000101710b210 */ /* 0x008fca0007f1e0ff */
[----:B0-----:R-:W0:Y:S01]  /*0ed0*/  @!P2 LDC.64 R12, c[0x0][0x398] ;  /* 0x0000e600ff0cab82 */ /* 0x001e220000000a00 */
[----:B------:R-:W-:Y:S02]  /*0ee0*/  @!P2 IADD3 R9, PT, PT, R11, R27, RZ ;  /* 0x0000001b0b09a210 */ /* 0x000fe40007ffe0ff */
[----:B------:R-:W-:-:S05]  /*0ef0*/  IADD3 R2, PT, PT, R57, 0x140, RZ ;  /* 0x0000014039027810 */ /* 0x000fca0007ffe0ff */
[----:B-1----:R-:W1:Y:S01]  /*0f00*/  @!P4 LDC.64 R4, c[0x0][0x3a0] ;  /* 0x0000e800ff04cb82 */ /* 0x002e620000000a00 */
[----:B------:R-:W-:Y:S02]  /*0f10*/  @!P3 IADD3.X R17, PT, PT, R24, R17, RZ, P0, !PT ;  /* 0x000000111811b210 */ /* 0x000fe400007fe4ff */
[----:B------:R-:W-:Y:S02]  /*0f20*/  ISETP.GE.U32.AND P5, PT, R2, UR8, PT ;  /* 0x0000000802007c0c */ /* 0x000fe4000bfa6070 */
[----:B------:R-:W-:Y:S01]  /*0f30*/  SHF.R.S32.HI R23, RZ, 0x1f, R2 ;  /* 0x0000001fff177819 */ /* 0x000fe20000011402 */
[----:B------:R3:W5:Y:S01]  /*0f40*/  @!P3 LDG.E R34, desc[UR6][R16.64] ;  /* 0x000000061022b981 */ /* 0x000762000c1e1900 */
[----:B------:R-:W-:Y:S02]  /*0f50*/  @!P2 SHF.L.U64.HI R24, R10, 0x1, R9 ;  /* 0x000000010a18a819 */ /* 0x000fe40000010209 */
[----:B------:R-:W1:Y:S01]  /*0f60*/  @!P1 LDC.64 R8, c[0x0][0x3f8] ;  /* 0x0000fe00ff089b82 */ /* 0x000e620000000a00 */
[----:B------:R-:W-:Y:S01]  /*0f70*/  ISETP.GE.AND.EX P5, PT, R23, UR9, PT, P5 ;  /* 0x0000000917007c0c */ /* 0x000fe2000bfa6350 */
[----:B--2---:R-:W-:Y:S01]  /*0f80*/  @!P4 IMAD R19, R19, R6, RZ ;  /* 0x000000061313c224 */ /* 0x004fe200078e02ff */
[----:B---3--:R-:W-:-:S02]  /*0f90*/  @!P4 MOV R16, R64 ;  /* 0x000000400010c202 */ /* 0x008fc40000000f00 */
[----:B------:R-:W-:Y:S01]  /*0fa0*/  @!P4 MOV R17, R67 ;  /* 0x000000430011c202 */ /* 0x000fe20000000f00 */
[----:B------:R-:W-:Y:S01]  /*0fb0*/  @!P4 IMAD R21, R18, R7, R19 ;  /* 0x000000071215c224 */ /* 0x000fe200078e0213 */
[----:B------:R-:W-:Y:S02]  /*0fc0*/  @!P2 SHF.L.U32 R27, R10, 0x1, RZ ;  /* 0x000000010a1ba819 */ /* 0x000fe400000006ff */
[----:B------:R-:W2:Y:S01]  /*0fd0*/  @!P4 LDC.64 R10, c[0x0][0x398] ;  /* 0x0000e600ff0acb82 */ /* 0x000ea20000000a00 */
[----:B------:R-:W-:Y:S01]  /*0fe0*/  @!P4 IMAD.WIDE.U32 R18, R18, R6, R16 ;  /* 0x000000061212c225 */ /* 0x000fe200078e0010 */
[C---:B----4-:R-:W-:Y:S02]  /*0ff0*/  @!P2 IADD3 R14, P0, PT, R27.reuse, R14, RZ ;  /* 0x0000000e1b0ea210 */ /* 0x050fe40007f1e0ff */
[----:B0-----:R-:W-:Y:S02]  /*1000*/  @!P2 IADD3 R12, P3, PT, R27, R12, RZ ;  /* 0x0000000c1b0ca210 */ /* 0x001fe40007f7e0ff */
[----:B------:R-:W-:-:S02]  /*1010*/  @!P4 IADD3 R19, PT, PT, R19, R21, RZ ;  /* 0x000000151313c210 */ /* 0x000fc40007ffe0ff */
[----:B------:R-:W-:Y:S01]  /*1020*/  @!P4 SHF.L.U32 R17, R18, 0x1, RZ ;  /* 0x000000011211c819 */ /* 0x000fe200000006ff */
[----:B------:R-:W0:Y:S01]  /*1030*/  @!P5 LDC.64 R6, c[0x0][0x3f8] ;  /* 0x0000fe00ff06db82 */ /* 0x000e220000000a00 */
[C---:B------:R-:W-:Y:S02]  /*1040*/  @!P2 IADD3.X R15, PT, PT, R24.reuse, R15, RZ, P0, !PT ;  /* 0x0000000f180fa210 */ /* 0x040fe400007fe4ff */
[----:B------:R-:W-:Y:S02]  /*1050*/  @!P2 IADD3.X R13, PT, PT, R24, R13, RZ, P3, !PT ;  /* 0x0000000d180da210 */ /* 0x000fe40001ffe4ff */
[----:B------:R-:W-:Y:S02]  /*1060*/  @!P4 SHF.L.U64.HI R16, R18, 0x1, R19 ;  /* 0x000000011210c819 */ /* 0x000fe40000010213 */
[----:B------:R-:W-:Y:S01]  /*1070*/  IADD3 R29, PT, PT, R57, 0x160, RZ ;  /* 0x00000160391d7810 */ /* 0x000fe20007ffe0ff */
[----:B------:R3:W5:Y:S01]  /*1080*/  @!P2 LDG.E R32, desc[UR6][R12.64] ;  /* 0x000000060c20a981 */ /* 0x000762000c1e1900 */
[----:B-1----:R-:W-:Y:S01]  /*1090*/  @!P4 IADD3 R4, P0, PT, R17, R4, RZ ;  /* 0x000000041104c210 */ /* 0x002fe20007f1e0ff */
[----:B------:R-:W-:Y:S01]  /*10a0*/  @!P1 IMAD R25, R25, R8, RZ ;  /* 0x0000000819199224 */ /* 0x000fe200078e02ff */
[----:B------:R-:W-:Y:S01]  /*10b0*/  SHF.R.S32.HI R53, RZ, 0x1f, R29 ;  /* 0x0000001fff357819 */ /* 0x000fe2000001141d */
[----:B------:R-:W1:Y:S01]  /*10c0*/  @!P1 LDC.64 R18, c[0x0][0x398] ;  /* 0x0000e600ff129b82 */ /* 0x000e620000000a00 */
[----:B------:R-:W-:Y:S01]  /*10d0*/  @!P4 IADD3.X R5, PT, PT, R16, R5, RZ, P0, !PT ;  /* 0x000000051005c210 */ /* 0x000fe200007fe4ff */
[----:B------:R4:W5:Y:S01]  /*10e0*/  @!P2 LDG.E R33, desc[UR6][R14.64] ;  /* 0x000000060e21a981 */ /* 0x000962000c1e1900 */
[----:B------:R-:W-:-:S02]  /*10f0*/  ISETP.GE.U32.AND P0, PT, R29, UR8, PT ;  /* 0x000000081d007c0c */ /* 0x000fc4000bf06070 */
[----:B---3--:R-:W-:Y:S02]  /*1100*/  @!P1 MOV R12, R64 ;  /* 0x00000040000c9202 */ /* 0x008fe40000000f00 */
[----:B------:R-:W-:Y:S01]  /*1110*/  @!P1 MOV R13, R67 ;  /* 0x00000043000d9202 */ /* 0x000fe20000000f00 */
[C---:B------:R-:W-:Y:S01]  /*1120*/  @!P1 IMAD R25, R22.reuse, R9, R25 ;  /* 0x0000000916199224 */ /* 0x040fe200078e0219 */
[----:B------:R-:W-:Y:S01]  /*1130*/  ISETP.GE.AND.EX P0, PT, R53, UR9, PT, P0 ;  /* 0x0000000935007c0c */ /* 0x000fe2000bf06300 */
[----:B------:R-:W3:Y:S01]  /*1140*/  @!P1 LDC.64 R26, c[0x0][0x3a0] ;  /* 0x0000e800ff1a9b82 */ /* 0x000ee20000000a00 */
[----:B------:R-:W-:Y:S01]  /*1150*/  @!P1 IMAD.WIDE.U32 R8, R22, R8, R12 ;  /* 0x0000000816089225 */ /* 0x000fe200078e000c */
[----:B----4-:R-:W-:-:S04]  /*1160*/  MOV R15, RZ ;  /* 0x000000ff000f7202 */ /* 0x010fc80000000f00 */
[----:B------:R-:W-:Y:S01]  /*1170*/  @!P1 IADD3 R9, PT, PT, R9, R25, RZ ;  /* 0x0000001909099210 */ /* 0x000fe20007ffe0ff */
[----:B0-----:R-:W-:Y:S01]  /*1180*/  @!P5 IMAD R12, R23, R6, RZ ;  /* 0x00000006170cd224 */ /* 0x001fe200078e02ff */
[----:B--2---:R-:W-:Y:S01]  /*1190*/  @!P4 IADD3 R10, P2, PT, R17, R10, RZ ;  /* 0x0000000a110ac210 */ /* 0x004fe20007f5e0ff */
[----:B------:R0:W5:Y:S01]  /*11a0*/  @!P4 LDG.E R15, desc[UR6][R4.64] ;  /* 0x00000006040fc981 */ /* 0x000162000c1e1900 */
[C---:B------:R-:W-:Y:S01]  /*11b0*/  @!P1 SHF.L.U32 R17, R8.reuse, 0x1, RZ ;  /* 0x0000000108119819 */ /* 0x040fe200000006ff */
[----:B------:R-:W2:Y:S01]  /*11c0*/  @!P5 LDC.64 R22, c[0x0][0x3a0] ;  /* 0x0000e800ff16db82 */ /* 0x000ea20000000a00 */
[----:B------:R-:W-:Y:S02]  /*11d0*/  @!P1 SHF.L.U64.HI R14, R8, 0x1, R9 ;  /* 0x00000001080e9819 */ /* 0x000fe40000010209 */
[----:B------:R-:W-:Y:S02]  /*11e0*/  IADD3 R25, PT, PT, R57, 0x180, RZ ;  /* 0x0000018039197810 */ /* 0x000fe40007ffe0ff */
[----:B------:R-:W-:-:S02]  /*11f0*/  @!P4 IADD3.X R11, PT, PT, R16, R11, RZ, P2, !PT ;  /* 0x0000000b100bc210 */ /* 0x000fc400017fe4ff */
[----:B0-----:R-:W-:Y:S01]  /*1200*/  @!P5 MOV R4, R64 ;  /* 0x000000400004d202 */ /* 0x001fe20000000f00 */
[----:B------:R-:W0:Y:S01]  /*1210*/  @!P0 LDC.64 R8, c[0x0][0x3f8] ;  /* 0x0000fe00ff088b82 */ /* 0x000e220000000a00 */
[----:B------:R-:W-:Y:S01]  /*1220*/  @!P5 MOV R5, R67 ;  /* 0x000000430005d202 */ /* 0x000fe20000000f00 */
[C---:B------:R-:W-:Y:S01]  /*1230*/  @!P5 IMAD R21, R2.reuse, R7, R12 ;  /* 0x000000070215d224 */ /* 0x040fe200078e020c */
[----:B------:R-:W-:Y:S02]  /*1240*/  ISETP.GE.U32.AND P2, PT, R25, UR8, PT ;  /* 0x0000000819007c0c */ /* 0x000fe4000bf46070 */
[----:B------:R-:W-:Y:S01]  /*1250*/  SHF.R.S32.HI R31, RZ, 0x1f, R25 ;  /* 0x0000001fff1f7819 */ /* 0x000fe20000011419 */
[----:B------:R-:W-:Y:S01]  /*1260*/  @!P5 IMAD.WIDE.U32 R6, R2, R6, R4 ;  /* 0x000000060206d225 */ /* 0x000fe200078e0004 */
[----:B------:R-:W-:Y:S01]  /*1270*/  CS2R R4, SRZ ;  /* 0x0000000000047805 */ /* 0x000fe2000001ff00 */
[----:B------:R-:W4:Y:S01]  /*1280*/  @!P5 LDC.64 R12, c[0x0][0x398] ;  /* 0x0000e600ff0cdb82 */ /* 0x000f220000000a00 */
[----:B------:R-:W-:-:S02]  /*1290*/  ISETP.GE.AND.EX P2, PT, R31, UR9, PT, P2 ;  /* 0x000000091f007c0c */ /* 0x000fc4000bf46320 */
[----:B------:R-:W-:Y:S02]  /*12a0*/  @!P5 IADD3 R7, PT, PT, R7, R21, RZ ;  /* 0x000000150707d210 */ /* 0x000fe40007ffe0ff */
[----:B------:R0:W5:Y:S01]  /*12b0*/  @!P4 LDG.E R4, desc[UR6][R10.64] ;  /* 0x000000060a04c981 */ /* 0x000162000c1e1900 */
[C---:B-1----:R-:W-:Y:S02]  /*12c0*/  @!P1 IADD3 R18, P4, PT, R17.reuse, R18, RZ ;  /* 0x0000001211129210 */ /* 0x042fe40007f9e0ff */
[----:B---3--:R-:W-:Y:S01]  /*12d0*/  @!P1 IADD3 R26, P3, PT, R17, R26, RZ ;  /* 0x0000001a111a9210 */ /* 0x008fe20007f7e0ff */
[----:B------:R-:W1:Y:S01]  /*12e0*/  @!P0 LDC.64 R20, c[0x0][0x398] ;  /* 0x0000e600ff148b82 */ /* 0x000e620000000a00 */
[C---:B------:R-:W-:Y:S02]  /*12f0*/  @!P5 SHF.L.U32 R55, R6.reuse, 0x1, RZ ;  /* 0x000000010637d819 */ /* 0x040fe400000006ff */
[----:B------:R-:W-:Y:S02]  /*1300*/  @!P5 SHF.L.U64.HI R2, R6, 0x1, R7 ;  /* 0x000000010602d819 */ /* 0x000fe40000010207 */
[----:B------:R-:W-:-:S02]  /*1310*/  CS2R R6, SRZ ;  /* 0x0000000000067805 */ /* 0x000fc4000001ff00 */
[C---:B------:R-:W-:Y:S02]  /*1320*/  @!P1 IADD3.X R19, PT, PT, R14.reuse, R19, RZ, P4, !PT ;  /* 0x000000130e139210 */ /* 0x040fe400027fe4ff */
[----:B------:R-:W-:Y:S01]  /*1330*/  @!P1 IADD3.X R27, PT, PT, R14, R27, RZ, P3, !PT ;  /* 0x0000001b0e1b9210 */ /* 0x000fe20001ffe4ff */
[----:B------:R-:W3:Y:S02]  /*1340*/  @!P2 LDC.64 R16, c[0x0][0x3f8] ;  /* 0x0000fe00ff10ab82 */ /* 0x000ee40000000a00 */
[----:B------:R0:W5:Y:S01]  /*1350*/  @!P1 LDG.E R6, desc[UR6][R18.64] ;  /* 0x0000000612069981 */ /* 0x000162000c1e1900 */
[----:B--2---:R-:W-:Y:S01]  /*1360*/  @!P5 IADD3 R22, P3, PT, R55, R22, RZ ;  /* 0x000000163716d210 */ /* 0x004fe20007f7e0ff */
[----:B0-----:R-:W-:Y:S02]  /*1370*/  @!P0 IMAD R14, R53, R8, RZ ;  /* 0x00000008350e8224 */ /* 0x001fe400078e02ff */
[----:B------:R0:W5:Y:S01]  /*1380*/  @!P1 LDG.E R5, desc[UR6][R26.64] ;  /* 0x000000061a059981 */ /* 0x000162000c1e1900 */
[----:B------:R-:W-:Y:S01]  /*1390*/  @!P5 IADD3.X R23, PT, PT, R2, R23, RZ, P3, !PT ;  /* 0x000000170217d210 */ /* 0x000fe20001ffe4ff */
[----:B------:R-:W2:Y:S01]  /*13a0*/  @!P0 LDC.64 R10, c[0x0][0x3a0] ;  /* 0x0000e800ff0a8b82 */ /* 0x000ea20000000a00 */
[----:B------:R-:W-:-:S02]  /*13b0*/  @!P0 MOV R18, R64 ;  /* 0x0000004000128202 */ /* 0x000fc40000000f00 */
[----:B------:R-:W-:Y:S01]  /*13c0*/  @!P0 MOV R19, R67 ;  /* 0x0000004300138202 */ /* 0x000fe20000000f00 */
[----:B------:R-:W-:Y:S01]  /*13d0*/  @!P0 IMAD R9, R29, R9, R14 ;  /* 0x000000091d098224 */ /* 0x000fe200078e020e */
[----:B0-----:R-:W-:Y:S01]  /*13e0*/  IADD3 R27, PT, PT, R57, 0x1a0, RZ ;  /* 0x000001a0391b7810 */ /* 0x001fe20007ffe0ff */
[----:B------:R0:W5:Y:S01]  /*13f0*/  @!P5 LDG.E R7, desc[UR6][R22.64] ;  /* 0x000000061607d981 */ /* 0x000162000c1e1900 */
[----:B------:R-:W-:Y:S02]  /*1400*/  @!P0 IMAD.WIDE.U32 R18, R29, R8, R18 ;  /* 0x000000081d128225 */ /* 0x000fe400078e0012 */
[----:B------:R-:W-:Y:S02]  /*1410*/  ISETP.GE.U32.AND P3, PT, R27, UR8, PT ;  /* 0x000000081b007c0c */ /* 0x000fe4000bf66070 */
[----:B------:R-:W-:-:S04]  /*1420*/  SHF.R.S32.HI R29, RZ, 0x1f, R27 ;  /* 0x0000001fff1d7819 */ /* 0x000fc8000001141b */
[----:B------:R-:W-:Y:S02]  /*1430*/  ISETP.GE.AND.EX P3, PT, R29, UR9, PT, P3 ;  /* 0x000000091d007c0c */ /* 0x000fe4000bf66330 */
[----:B----4-:R-:W-:Y:S02]  /*1440*/  @!P5 IADD3 R12, P1, PT, R55, R12, RZ ;  /* 0x0000000c370cd210 */ /* 0x010fe40007f3e0ff */
[----:B------:R-:W-:Y:S02]  /*1450*/  MOV R8, RZ ;  /* 0x000000ff00087202 */ /* 0x000fe40000000f00 */
[----:B------:R-:W-:Y:S01]  /*1460*/  @!P5 IADD3.X R13, PT, PT, R2, R13, RZ, P1, !PT ;  /* 0x0000000d020dd210 */ /* 0x000fe20000ffe4ff */
[----:B---3--:R-:W-:Y:S01]  /*1470*/  @!P2 IMAD R14, R31, R16, RZ ;  /* 0x000000101f0ea224 */ /* 0x008fe200078e02ff */
[----:B------:R-:W-:Y:S01]  /*1480*/  @!P0 IADD3 R9, PT, PT, R19, R9, RZ ;  /* 0x0000000913098210 */ /* 0x000fe20007ffe0ff */
[----:B------:R-:W3:Y:S01]  /*1490*/  LDC.64 R30, c[0x0][0x3b8] ;  /* 0x0000ee00ff1e7b82 */ /* 0x000ee20000000a00 */
[----:B0-----:R-:W-:Y:S01]  /*14a0*/  @!P2 MOV R22, R64 ;  /* 0x000000400016a202 */ /* 0x001fe20000000f00 */
[----:B------:R0:W5:Y:S01]  /*14b0*/  @!P5 LDG.E R8, desc[UR6][R12.64] ;  /* 0x000000060c08d981 */ /* 0x000162000c1e1900 */
[----:B------:R-:W-:-:S02]  /*14c0*/  @!P2 MOV R23, R67 ;  /* 0x000000430017a202 */ /* 0x000fc40000000f00 */
[C---:B------:R-:W-:Y:S01]  /*14d0*/  @!P0 SHF.L.U64.HI R2, R18.reuse, 0x1, R9 ;  /* 0x0000000112028819 */ /* 0x040fe20000010209 */
[C---:B------:R-:W-:Y:S02]  /*14e0*/  @!P2 IMAD R9, R25.reuse, R17, R14 ;  /* 0x000000111909a224 */ /* 0x040fe400078e020e */
[----:B------:R-:W-:Y:S02]  /*14f0*/  @!P2 IMAD.WIDE.U32 R22, R25, R16, R22 ;  /* 0x000000101916a225 */ /* 0x000fe400078e0016 */
[----:B------:R-:W4:Y:S08]  /*1500*/  @!P2 LDC.64 R16, c[0x0][0x398] ;  /* 0x0000e600ff10ab82 */ /* 0x000f300000000a00 */
[----:B0-----:R-:W0:Y:S01]  /*1510*/  @!P3 LDC.64 R12, c[0x0][0x3f8] ;  /* 0x0000fe00ff0cbb82 */ /* 0x001e220000000a00 */
[----:B------:R-:W-:-:S02]  /*1520*/  @!P0 SHF.L.U32 R55, R18, 0x1, RZ ;  /* 0x0000000112378819 */ /* 0x000fc400000006ff */
[----:B------:R-:W-:Y:S02]  /*1530*/  IADD3 R52, PT, PT, R57, 0x1c0, RZ ;  /* 0x000001c039347810 */ /* 0x000fe40007ffe0ff */
[C---:B--2---:R-:W-:Y:S02]  /*1540*/  @!P0 IADD3 R58, P6, PT, R55.reuse, R10, RZ ;  /* 0x0000000a373a8210 */ /* 0x044fe40007fde0ff */
[----:B-1----:R-:W-:Y:S01]  /*1550*/  @!P0 IADD3 R54, P5, PT, R55, R20, RZ ;  /* 0x0000001437368210 */ /* 0x002fe20007fbe0ff */
[----:B------:R-:W1:Y:S01]  /*1560*/  @!P2 LDC.64 R18, c[0x0][0x3a0] ;  /* 0x0000e800ff12ab82 */ /* 0x000e620000000a00 */
[----:B------:R-:W-:Y:S02]  /*1570*/  @!P2 IADD3 R9, PT, PT, R23, R9, RZ ;  /* 0x000000091709a210 */ /* 0x000fe40007ffe0ff */
[----:B------:R-:W-:Y:S02]  /*1580*/  ISETP.GE.U32.AND P1, PT, R52, UR8, PT ;  /* 0x0000000834007c0c */ /* 0x000fe4000bf26070 */
[----:B------:R-:W-:-:S02]  /*1590*/  SHF.R.S32.HI R53, RZ, 0x1f, R52 ;  /* 0x0000001fff357819 */ /* 0x000fc40000011434 */
[C---:B------:R-:W-:Y:S01]  /*15a0*/  @!P0 IADD3.X R59, PT, PT, R2.reuse, R11, RZ, P6, !PT ;  /* 0x0000000b023b8210 */ /* 0x040fe200037fe4ff */
[----:B------:R-:W2:Y:S01]  /*15b0*/  @!P3 LDC.64 R24, c[0x0][0x398] ;  /* 0x0000e600ff18bb82 */ /* 0x000ea20000000a00 */
[----:B------:R-:W-:Y:S02]  /*15c0*/  @!P0 IADD3.X R55, PT, PT, R2, R21, RZ, P5, !PT ;  /* 0x0000001502378210 */ /* 0x000fe40002ffe4ff */
[----:B------:R-:W-:Y:S02]  /*15d0*/  CS2R R10, SRZ ;  /* 0x00000000000a7805 */ /* 0x000fe4000001ff00 */
[C---:B------:R-:W-:Y:S02]  /*15e0*/  @!P2 SHF.L.U64.HI R2, R22.reuse, 0x1, R9 ;  /* 0x000000011602a819 */ /* 0x040fe40000010209 */
[----:B------:R-:W-:Y:S02]  /*15f0*/  MOV R9, RZ ;  /* 0x000000ff00097202 */ /* 0x000fe40000000f00 */
[----:B------:R-:W-:Y:S01]  /*1600*/  ISETP.GE.AND.EX P1, PT, R53, UR9, PT, P1 ;  /* 0x0000000935007c0c */ /* 0x000fe2000bf26310 */
[----:B0-----:R-:W-:Y:S01]  /*1610*/  @!P3 IMAD R14, R29, R12, RZ ;  /* 0x0000000c1d0eb224 */ /* 0x001fe200078e02ff */
[----:B------:R-:W-:Y:S01]  /*1620*/  @!P2 SHF.L.U32 R69, R22, 0x1, RZ ;  /* 0x000000011645a819 */ /* 0x000fe200000006ff */
[----:B------:R0:W5:Y:S01]  /*1630*/  @!P0 LDG.E R10, desc[UR6][R54.64] ;  /* 0x00000006360a8981 */ /* 0x000162000c1e1900 */
[----:B------:R-:W-:Y:S01]  /*1640*/  @!P3 MOV R28, R64 ;  /* 0x00000040001cb202 */ /* 0x000fe20000000f00 */
[----:B------:R-:W2:Y:S01]  /*1650*/  @!P3 LDC.64 R20, c[0x0][0x3a0] ;  /* 0x0000e800ff14bb82 */ /* 0x000ea20000000a00 */
[----:B------:R-:W-:Y:S01]  /*1660*/  @!P3 MOV R29, R67 ;  /* 0x00000043001db202 */ /* 0x000fe20000000f00 */
[----:B------:R2:W5:Y:S01]  /*1670*/  @!P0 LDG.E R9, desc[UR6][R58.64] ;  /* 0x000000063a098981 */ /* 0x000562000c1e1900 */
[----:B----4-:R-:W-:Y:S01]  /*1680*/  @!P2 IADD3 R26, P0, PT, R69, R16, RZ ;  /* 0x00000010451aa210 */ /* 0x010fe20007f1e0ff */
[----:B------:R-:W-:-:S02]  /*1690*/  @!P3 IMAD R13, R27, R13, R14 ;  /* 0x0000000d1b0db224 */ /* 0x000fc400078e020e */
[----:B------:R-:W-:Y:S01]  /*16a0*/  @!P3 IMAD.WIDE.U32 R28, R27, R12, R28 ;  /* 0x0000000c1b1cb225 */ /* 0x000fe200078e001c */
[----:B------:R-:W-:Y:S01]  /*16b0*/  @!P2 IADD3.X R27, PT, PT, R2, R17, RZ, P0, !PT ;  /* 0x00000011021ba210 */ /* 0x000fe200007fe4ff */
[----:B------:R-:W4:Y:S01]  /*16c0*/  @!P1 LDC.64 R22, c[0x0][0x3f8] ;  /* 0x0000fe00ff169b82 */ /* 0x000f220000000a00 */
[----:B------:R-:W-:Y:S01]  /*16d0*/  IADD3 R57, PT, PT, R57, 0x1e0, RZ ;  /* 0x000001e039397810 */ /* 0x000fe20007ffe0ff */
[----:B---3--:R-:W-:-:S03]  /*16e0*/  IMAD.WIDE R16, R51, 0x8, R30 ;  /* 0x0000000833107825 */ /* 0x008fc600078e021e */
[----:B------:R-:W-:Y:S02]  /*16f0*/  ISETP.GE.U32.AND P4, PT, R57, UR8, PT ;  /* 0x0000000839007c0c */ /* 0x000fe4000bf86070 */
[----:B------:R-:W-:Y:S01]  /*1700*/  SHF.R.S32.HI R63, RZ, 0x1f, R57 ;  /* 0x0000001fff3f7819 */ /* 0x000fe20000011439 */
[----:B------:R-:W3:Y:S03]  /*1710*/  LDG.E.64 R16, desc[UR6][R16.64] ;  /* 0x0000000610107981 */ /* 0x000ee6000c1e1b00 */
[----:B------:R-:W-:Y:S02]  /*1720*/  ISETP.GE.AND.EX P4, PT, R63, UR9, PT, P4 ;  /* 0x000000093f007c0c */ /* 0x000fe4000bf86340 */
[----:B-1----:R-:W-:-:S04]  /*1730*/  @!P2 IADD3 R18, P5, PT, R69, R18, RZ ;  /* 0x000000124512a210 */ /* 0x002fc80007fbe0ff */
[----:B------:R-:W-:Y:S02]  /*1740*/  @!P2 IADD3.X R19, PT, PT, R2, R19, RZ, P5, !PT ;  /* 0x000000130213a210 */ /* 0x000fe40002ffe4ff */
[----:B------:R-:W-:Y:S02]  /*1750*/  @!P3 IADD3 R13, PT, PT, R29, R13, RZ ;  /* 0x0000000d1d0db210 */ /* 0x000fe40007ffe0ff */
[C---:B0-----:R-:W-:Y:S01]  /*1760*/  @!P3 SHF.L.U32 R55, R28.reuse, 0x1, RZ ;  /* 0x000000011c37b819 */ /* 0x041fe200000006ff */
[----:B------:R0:W5:Y:S01]  /*1770*/  @!P2 LDG.E R11, desc[UR6][R18.64] ;  /* 0x00000006120ba981 */ /* 0x000162000c1e1900 */
[----:B------:R-:W-:Y:S02]  /*1780*/  ISETP.NE.AND P0, PT, RZ, UR4, PT ;  /* 0x00000004ff007c0c */ /* 0x000fe4000bf05270 */
[----:B------:R-:W-:Y:S02]  /*1790*/  @!P3 SHF.L.U64.HI R28, R28, 0x1, R13 ;  /* 0x000000011c1cb819 */ /* 0x000fe4000001020d */
[----:B--2---:R-:W-:-:S02]  /*17a0*/  @!P3 IADD3 R54, P6, PT, R55, R24, RZ ;  /* 0x000000183736b210 */ /* 0x004fc40007fde0ff */
[----:B------:R-:W-:Y:S01]  /*17b0*/  @!P3 IADD3 R58, P5, PT, R55, R20, RZ ;  /* 0x00000014373ab210 */ /* 0x000fe20007fbe0ff */
[----:B0-----:R-:W0:Y:S01]  /*17c0*/  @!P4 LDC.64 R18, c[0x0][0x3f8] ;  /* 0x0000fe00ff12cb82 */ /* 0x001e220000000a00 */
[C---:B------:R-:W-:Y:S01]  /*17d0*/  @!P3 IADD3.X R55, PT, PT, R28.reuse, R25, RZ, P6, !PT ;  /* 0x000000191c37b210 */ /* 0x040fe200037fe4ff */
[----:B----4-:R-:W-:Y:S01]  /*17e0*/  @!P1 IMAD R53, R53, R22, RZ ;  /* 0x0000001635359224 */ /* 0x010fe200078e02ff */
[----:B------:R-:W-:Y:S02]  /*17f0*/  @!P3 IADD3.X R59, PT, PT, R28, R21, RZ, P5, !PT ;  /* 0x000000151c3bb210 */ /* 0x000fe40002ffe4ff */
[----:B------:R-:W-:Y:S02]  /*1800*/  @!P1 MOV R24, R64 ;  /* 0x0000004000189202 */ /* 0x000fe40000000f00 */
[----:B------:R-:W-:Y:S01]  /*1810*/  @!P1 MOV R25, R67 ;  /* 0x0000004300199202 */ /* 0x000fe20000000f00 */
[----:B------:R-:W1:Y:S01]  /*1820*/  @!P1 LDC.64 R20, c[0x0][0x3a0] ;  /* 0x0000e800ff149b82 */ /* 0x000e620000000a00 */
[----:B------:R-:W-:Y:S01]  /*1830*/  MOV R12, RZ ;  /* 0x000000ff000c7202 */ /* 0x000fe20000000f00 */
[----:B------:R-:W-:-:S02]  /*1840*/  @!P1 IMAD R69, R52, R23, R53 ;  /* 0x0000001734459224 */ /* 0x000fc400078e0235 */
[----:B------:R-:W-:-:S03]  /*1850*/  @!P1 IMAD.WIDE.U32 R52, R52, R22, R24 ;  /* 0x0000001634349225 */ /* 0x000fc600078e0018 */
[----:B------:R2:W5:Y:S01]  /*1860*/  @!P2 LDG.E R12, desc[UR6][R26.64] ;  /* 0x000000061a0ca981 */ /* 0x000562000c1e1900 */
[----:B------:R-:W4:Y:S01]  /*1870*/  @!P1 LDC.64 R22, c[0x0][0x398] ;  /* 0x0000e600ff169b82 */ /* 0x000f220000000a00 */
[----:B------:R-:W-:Y:S02]  /*1880*/  MOV R13, RZ ;  /* 0x000000ff000d7202 */ /* 0x000fe40000000f00 */
[----:B------:R-:W-:-:S05]  /*1890*/  MOV R14, RZ ;  /* 0x000000ff000e7202 */ /* 0x000fca0000000f00 */
[----:B------:R-:W4:Y:S01]  /*18a0*/  @P0 LDC.64 R30, c[0x0][0x3b0] ;  /* 0x0000ec00ff1e0b82 */ /* 0x000f220000000a00 */
[----:B------:R-:W-:Y:S01]  /*18b0*/  @!P1 IADD3 R53, PT, PT, R53, R69, RZ ;  /* 0x0000004535359210 */ /* 0x000fe20007ffe0ff */
[----:B------:R2:W5:Y:S01]  /*18c0*/  @!P3 LDG.E R13, desc[UR6][R58.64] ;  /* 0x000000063a0db981 */ /* 0x000562000c1e1900 */
[----:B0-----:R-:W-:-:S03]  /*18d0*/  @!P4 IMAD R56, R63, R18, RZ ;  /* 0x000000123f38c224 */ /* 0x001fc600078e02ff */
[----:B------:R0:W5:Y:S02]  /*18e0*/  @!P3 LDG.E R14, desc[UR6][R54.64] ;  /* 0x00000006360eb981 */ /* 0x000164000c1e1900 */
[----:B------:R-:W4:Y:S08]  /*18f0*/  LDC.64 R28, c[0x0][0x3a8] ;  /* 0x0000ea00ff1c7b82 */ /* 0x000f300000000a00 */
[----:B------:R-:W4:Y:S08]  /*1900*/  @!P4 LDC.64 R24, c[0x0][0x3a0] ;  /* 0x0000e800ff18cb82 */ /* 0x000f300000000a00 */
[----:B--2---:R-:W2:Y:S01]  /*1910*/  @!P4 LDC.64 R26, c[0x0][0x398] ;  /* 0x0000e600ff1acb82 */ /* 0x004ea20000000a00 */
[----:B------:R-:W-:-:S02]  /*1920*/  @!P1 SHF.L.U32 R59, R52, 0x1, RZ ;  /* 0x00000001343b9819 */ /* 0x000fc400000006ff */
[----:B0-----:R-:W-:Y:S02]  /*1930*/  @!P1 SHF.L.U64.HI R54, R52, 0x1, R53 ;  /* 0x0000000134369819 */ /* 0x001fe40000010235 */
[----:B------:R-:W-:Y:S02]  /*1940*/  @!P4 MOV R52, R64 ;  /* 0x000000400034c202 */ /* 0x000fe40000000f00 */
[----:B------:R-:W-:Y:S01]  /*1950*/  @!P4 MOV R53, R67 ;  /* 0x000000430035c202 */ /* 0x000fe20000000f00 */
[----:B------:R-:W-:Y:S01]  /*1960*/  @!P4 IMAD R63, R57, R19, R56 ;  /* 0x00000013393fc224 */ /* 0x000fe200078e0238 */
[----:B------:R-:W-:Y:S01]  /*1970*/  LOP3.LUT R2, R49, 0xffff, RZ, 0xc0, !PT ;  /* 0x0000ffff31027812 */ /* 0x000fe200078ec0ff */
[----:B------:R-:W-:Y:S01]  /*1980*/  @!P4 IMAD.WIDE.U32 R18, R57, R18, R52 ;  /* 0x000000123912c225 */ /* 0x000fe200078e0034 */
[----:B-1----:R-:W-:-:S03]  /*1990*/  @!P1 IADD3 R20, P2, PT, R59, R20, RZ ;  /* 0x000000143b149210 */ /* 0x002fc60007f5e0ff */
[----:B------:R-:W-:Y:S01]  /*19a0*/  IMAD R55, R61, 0x18, R2 ;  /* 0x000000183d377824 */ /* 0x000fe200078e0202 */
[----:B------:R-:W-:Y:S02]  /*19b0*/  @!P4 IADD3 R57, PT, PT, R19, R63, RZ ;  /* 0x0000003f1339c210 */ /* 0x000fe40007ffe0ff */
[----:B------:R-:W-:Y:S02]  /*19c0*/  @!P4 SHF.L.U32 R53, R18, 0x1, RZ ;  /* 0x000000011235c819 */ /* 0x000fe400000006ff */
[----:B------:R-:W-:Y:S01]  /*19d0*/  @!P1 IADD3.X R21, PT, PT, R54, R21, RZ, P2, !PT ;  /* 0x0000001536159210 */ /* 0x000fe200017fe4ff */
[----:B----4-:R-:W-:Y:S01]  /*19e0*/  @P0 IMAD.WIDE R30, R55, 0x2, R30 ;  /* 0x00000002371e0825 */ /* 0x010fe200078e021e */
[----:B------:R-:W-:Y:S02]  /*19f0*/  MOV R52, RZ ;  /* 0x000000ff00347202 */ /* 0x000fe40000000f00 */
[----:B------:R-:W-:Y:S01]  /*1a00*/  @!P1 IADD3 R22, P2, PT, R59, R22, RZ ;  /* 0x000000163b169210 */ /* 0x000fe20007f5e0ff */
[----:B------:R-:W-:Y:S01]  /*1a10*/  IMAD.WIDE R28, R55, 0x2, R28 ;  /* 0x00000002371c7825 */ /* 0x000fe200078e021c */
[----:B------:R-:W-:Y:S01]  /*1a20*/  @!P4 SHF.L.U64.HI R18, R18, 0x1, R57 ;  /* 0x000000011212c819 */ /* 0x000fe20000010239 */
[----:B------:R-:W4:Y:S01]  /*1a30*/  @P0 LDG.E.U16 R56, desc[UR6][R30.64] ;  /* 0x000000061e380981 */ /* 0x000f22000c1e1500 */
[----:B------:R-:W-:-:S02]  /*1a40*/  @!P4 IADD3 R24, P3, PT, R53, R24, RZ ;  /* 0x000000183518c210 */ /* 0x000fc40007f7e0ff */
[----:B--2---:R-:W-:Y:S01]  /*1a50*/  @!P4 IADD3 R26, P5, PT, R53, R26, RZ ;  /* 0x0000001a351ac210 */ /* 0x004fe20007fbe0ff */
[----:B------:R0:W5:Y:S01]  /*1a60*/  @!P1 LDG.E R52, desc[UR6][R20.64] ;  /* 0x0000000614349981 */ /* 0x000162000c1e1900 */
[----:B------:R-:W-:Y:S02]  /*1a70*/  @!P1 IADD3.X R23, PT, PT, R54, R23, RZ, P2, !PT ;  /* 0x0000001736179210 */ /* 0x000fe400017fe4ff */
[----:B------:R-:W-:Y:S02]  /*1a80*/  CS2R R54, SRZ ;  /* 0x0000000000367805 */ /* 0x000fe4000001ff00 */
[----:B------:R-:W-:Y:S01]  /*1a90*/  MOV R53, RZ ;  /* 0x000000ff00357202 */ /* 0x000fe20000000f00 */
[----:B------:R-:W2:Y:S01]  /*1aa0*/  @P0 LDG.E.U16 R19, desc[UR6][R30.64+0x2] ;  /* 0x000002061e130981 */ /* 0x000ea2000c1e1500 */
[C---:B------:R-:W-:Y:S02]  /*1ab0*/  @!P4 IADD3.X R25, PT, PT, R18.reuse, R25, RZ, P3, !PT ;  /* 0x000000191219c210 */ /* 0x040fe40001ffe4ff */
[----:B------:R-:W-:Y:S01]  /*1ac0*/  @!P4 IADD3.X R27, PT, PT, R18, R27, RZ, P5, !PT ;  /* 0x0000001b121bc210 */ /* 0x000fe20002ffe4ff */
[----:B------:R0:W5:Y:S04]  /*1ad0*/  @!P1 LDG.E R55, desc[UR6][R22.64] ;  /* 0x0000000616379981 */ /* 0x000168000c1e1900 */
[----:B------:R-:W2:Y:S04]  /*1ae0*/  LDG.E.U16 R20, desc[UR6][R28.64] ;  /* 0x000000061c147981 */ /* 0x000ea8000c1e1500 */
[----:B------:R-:W2:Y:S04]  /*1af0*/  LDG.E.U16 R21, desc[UR6][R28.64+0x2] ;  /* 0x000002061c157981 */ /* 0x000ea8000c1e1500 */
[----:B------:R0:W5:Y:S04]  /*1b00*/  @!P4 LDG.E R54, desc[UR6][R24.64] ;  /* 0x000000061836c981 */ /* 0x000168000c1e1900 */
[----:B------:R0:W5:Y:S01]  /*1b10*/  @!P4 LDG.E R53, desc[UR6][R26.64] ;  /* 0x000000061a35c981 */ /* 0x000162000c1e1900 */
[----:B------:R-:W-:Y:S01]  /*1b20*/  MOV R59, 0x3f800000 ;  /* 0x3f800000003b7802 */ /* 0x000fe20000000f00 */
[----:B------:R-:W-:Y:S01]  /*1b30*/  UISETP.NE.AND UP0, UPT, UR4, URZ, UPT ;  /* 0x000000ff0400728c */ /* 0x000fe2000bf05270 */
[----:B------:R-:W-:-:S02]  /*1b40*/  MOV R57, RZ ;  /* 0x000000ff00397202 */ /* 0x000fc40000000f00 */
[----:B------:R-:W-:Y:S01]  /*1b50*/  MOV R58, RZ ;  /* 0x000000ff003a7202 */ /* 0x000fe20000000f00 */
[----:B---3--:R-:W-:-:S05]  /*1b60*/  FFMA.FTZ R17, -R16, R16, R17 ;  /* 0x0000001010117223 */ /* 0x008fca0000010111 */
[----:B------:R-:W-:-:S13]  /*1b70*/  FSETP.GTU.FTZ.AND P1, PT, R17, RZ, PT ;  /* 0x000000ff1100720b */ /* 0x000fda0003f3c000 */
[----:B------:R-:W1:Y:S02]  /*1b80*/  @P1 LDC R18, c[0x0][0x3c0] ;  /* 0x0000f000ff121b82 */ /* 0x000e640000000800 */
[----:B-1----:R-:W-:-:S04]  /*1b90*/  @P1 FADD.FTZ R18, R17, R18 ;  /* 0x0000001211121221 */ /* 0x002fc80000010000 */
[----:B------:R0:W1:Y:S01]  /*1ba0*/  @P1 MUFU.RSQ R59, R18 ;  /* 0x00000012003b1308 */ /* 0x0000620000001400 */
[----:B----4-:R-:W-:Y:S02]  /*1bb0*/  @P0 SHF.L.U32 R57, R56, 0x10, RZ ;  /* 0x0000001038390819 */ /* 0x010fe400000006ff */
[----:B--2---:R-:W-:Y:S02]  /*1bc0*/  @P0 SHF.L.U32 R58, R19, 0x10, RZ ;  /* 0x00000010133a0819 */ /* 0x004fe400000006ff */
[----:B------:R-:W-:Y:S02]  /*1bd0*/  SHF.L.U32 R56, R20, 0x10, RZ ;  /* 0x0000001014387819 */ /* 0x000fe400000006ff */
[----:B------:R-:W-:Y:S01]  /*1be0*/  SHF.L.U32 R17, R21, 0x10, RZ ;  /* 0x0000001015117819 */ /* 0x000fe200000006ff */
[----:B01----:R-:W-:Y:S06]  /*1bf0*/  BRA.U UP0, `(.L_x_958) ;  /* 0x0000001100847547 */ /* 0x003fec000b800000 */
[--C-:B-----5:R-:W-:Y:S02]  /*1c00*/  HADD2.F32 R21, -RZ, R47.reuse.H0_H0 ;  /* 0x2000002fff157230 */ /* 0x120fe40000004100 */
[----:B------:R-:W-:Y:S02]  /*1c10*/  HADD2.F32 R23, -RZ, R47.H1_H1 ;  /* 0x3000002fff177230 */ /* 0x000fe40000004100 */
[--C-:B------:R-:W-:Y:S02]  /*1c20*/  HADD2.F32 R19, -RZ, R46.reuse.H0_H0 ;  /* 0x2000002eff137230 */ /* 0x100fe40000004100 */
[C---:B------:R-:W-:Y:S01]  /*1c30*/  FADD.FTZ R20, -R16.reuse, R21 ;  /* 0x0000001510147221 */ /* 0x040fe20000010100 */
[----:B------:R-:W-:Y:S02]  /*1c40*/  HADD2.F32 R18, -RZ, R46.H1_H1 ;  /* 0x3000002eff127230 */ /* 0x000fe40000004100 */
[----:B------:R-:W-:Y:S01]  /*1c50*/  FADD.FTZ R22, -R16, R23 ;  /* 0x0000001710167221 */ /* 0x000fe20000010100 */
[----:B------:R-:W-:-:S02]  /*1c60*/  HADD2.F32 R27, -RZ, R45.H1_H1 ;  /* 0x3000002dff1b7230 */ /* 0x000fc40000004100 */
[----:B------:R-:W-:Y:S01]  /*1c70*/  FMUL.FTZ R23, R56, R19 ;  /* 0x0000001338177220 */ /* 0x000fe20000410000 */
[-C--:B------:R-:W-:Y:S01]  /*1c80*/  FMUL.FTZ R20, R20, R59.reuse ;  /* 0x0000003b14147220 */ /* 0x080fe20000410000 */
        /* <DEDUP_REMOVED lines=239> */
[----:B------:R-:W-:Y:S01]  /*2b80*/  FMUL.FTZ R23, R17, R24 ;  /* 0x0000001811177220 */ /* 0x000fe20000410000 */
[----:B------:R-:W-:Y:S01]  /*2b90*/  FADD.FTZ R22, -R16, R29 ;  /* 0x0000001d10167221 */ /* 0x000fe20000010100 */
        /* <DEDUP_REMOVED lines=29> */
[----:B------:R-:W-:Y:S01]  /*2d70*/  FMUL.FTZ R23, R17, R22 ;  /* 0x0000001611177220 */ /* 0x000fe20000410000 */
[----:B------:R-:W-:Y:S01]  /*2d80*/  FFMA.FTZ R31, R60, R25, R31 ;  /* 0x000000193c1f7223 */ /* 0x000fe2000001001f */
[----:B------:R-:W-:Y:S01]  /*2d90*/  FMUL.FTZ R24, R24, R59 ;  /* 0x0000003b18187220 */ /* 0x000fe20000410000 */
[----:B------:R-:W-:Y:S01]  /*2da0*/  FADD.FTZ R30, R30, R21 ;  /* 0x000000151e1e7221 */ /* 0x000fe20000010000 */
[----:B------:R-:W-:Y:S01]  /*2db0*/  FADD.FTZ R26, R23, R26 ;  /* 0x0000001a171a7221 */ /* 0x000fe20000010000 */
[----:B------:R-:W-:Y:S01]  /*2dc0*/  FFMA.FTZ R28, R21, R60, R28 ;  /* 0x0000003c151c7223 */ /* 0x000fe2000001001c */
[----:B------:R-:W-:Y:S01]  /*2dd0*/  FFMA.FTZ R23, R24, R23, R31 ;  /* 0x0000001718177223 */ /* 0x000fe2000001001f */
[----:B------:R-:W-:Y:S01]  /*2de0*/  FADD.FTZ R31, R18, R22 ;  /* 0x00000016121f7221 */ /* 0x000fe20000010000 */
[----:B------:R-:W-:Y:S01]  /*2df0*/  FFMA.FTZ R29, R22, R24, R19 ;  /* 0x00000018161d7223 */ /* 0x000fe20000010013 */
[----:B------:R-:W-:Y:S06]  /*2e00*/  BRA `(.L_x_959) ;  /* 0x0000002400007947 */ /* 0x000fec0003800000 */
.L_x_958:
[--C-:B-----5:R-:W-:Y:S02]  /*2e10*/  HADD2.F32 R19, -RZ, R47.reuse.H0_H0 ;  /* 0x2000002fff137230 */ /* 0x120fe40000004100 */
[----:B------:R-:W-:Y:S02]  /*2e20*/  HADD2.F32 R21, -RZ, R47.H1_H1 ;  /* 0x3000002fff157230 */ /* 0x000fe40000004100 */
[----:B------:R-:W-:Y:S02]  /*2e30*/  HADD2.F32 R25, -RZ, R45.H1_H1 ;  /* 0x3000002dff197230 */ /* 0x000fe40000004100 */
[----:B------:R-:W-:Y:S01]  /*2e40*/  FADD.FTZ R18, -R16, R19 ;  /* 0x0000001310127221 */ /* 0x000fe20000010100 */
[----:B------:R-:W-:Y:S02]  /*2e50*/  HADD2.F32 R63, -RZ, R43.H1_H1 ;  /* 0x3000002bff3f7230 */ /* 0x000fe40000004100 */
[----:B------:R-:W-:Y:S02]  /*2e60*/  HADD2.F32 R69, -RZ, R42.H1_H1 ;  /* 0x3000002aff457230 */ /* 0x000fe40000004100 */
[----:B------:R-:W-:Y:S01]  /*2e70*/  FMUL.FTZ R19, R18, R59 ;  /* 0x0000003b12137220 */ /* 0x000fe20000410000 */
[----:B------:R-:W-:Y:S01]  /*2e80*/  FADD.FTZ R18, -R16, R21 ;  /* 0x0000001510127221 */ /* 0x000fe20000010100 */
[----:B------:R-:W-:-:S02]  /*2e90*/  HADD2.F32 R21, -RZ, R45.H0_H0 ;  /* 0x2000002dff157230 */ /* 0x000fc40000004100 */
[----:B------:R-:W-:Y:S01]  /*2ea0*/  FFMA.FTZ R23, R56, R19, R57 ;  /* 0x0000001338177223 */ /* 0x000fe20000010039 */
[-C--:B------:R-:W-:Y:S02]  /*2eb0*/  FMUL.FTZ R18, R18, R59.reuse ;  /* 0x0000003b12127220 */ /* 0x080fe40000410000 */
[----:B------:R-:W-:Y:S01]  /*2ec0*/  FADD.FTZ R24, -R16, R21 ;  /* 0x0000001510187221 */ /* 0x000fe20000010100 */
[----:B------:R-:W-:Y:S01]  /*2ed0*/  FMUL.FTZ R22, R23, -1.4426950216293334961 ;  /* 0xbfb8aa3b17167820 */ /* 0x000fe20000410000 */
[----:B------:R-:W-:Y:S02]  /*2ee0*/  FFMA.FTZ R20, R17, R18, R58 ;  /* 0x0000001211147223 */ /* 0x000fe4000001003a */
[----:B------:R-:W-:Y:S02]  /*2ef0*/  FMUL.FTZ R24, R24, R59 ;  /* 0x0000003b18187220 */ /* 0x000fe40000410000 */
[----:B------:R-:W-:Y:S01]  /*2f00*/  FMUL.FTZ R27, R20, -1.4426950216293334961 ;  /* 0xbfb8aa3b141b7820 */ /* 0x000fe20000410000 */
[----:B------:R-:W0:Y:S01]  /*2f10*/  MUFU.EX2 R22, R22 ;  /* 0x0000001600167308 */ /* 0x000e220000000800 */
[----:B------:R-:W-:-:S04]  /*2f20*/  FFMA.FTZ R21, R56, R24, R57 ;  /* 0x0000001838157223 */ /* 0x000fc80000010039 */
[----:B------:R-:W1:Y:S01]  /*2f30*/  MUFU.EX2 R27, R27 ;  /* 0x0000001b001b7308 */ /* 0x000e620000000800 */
[----:B------:R-:W-:-:S06]  /*2f40*/  FMUL.FTZ R29, R21, -1.4426950216293334961 ;  /* 0xbfb8aa3b151d7820 */ /* 0x000fcc0000410000 */
[----:B------:R-:W2:Y:S01]  /*2f50*/  MUFU.EX2 R29, R29 ;  /* 0x0000001d001d7308 */ /* 0x000ea20000000800 */
[----:B0-----:R-:W-:Y:S01]  /*2f60*/  FADD.FTZ R26, R22, 1 ;  /* 0x3f800000161a7421 */ /* 0x001fe20000010000 */
[----:B------:R-:W-:-:S04]  /*2f70*/  FADD.FTZ R22, -R16, R25 ;  /* 0x0000001910167221 */ /* 0x000fc80000010100 */
[----:B------:R-:W-:Y:S01]  /*2f80*/  FMUL.FTZ R25, R22, R59 ;  /* 0x0000003b16197220 */ /* 0x000fe20000410000 */
[----:B-1----:R-:W-:Y:S01]  /*2f90*/  FADD.FTZ R28, R27, 1 ;  /* 0x3f8000001b1c7421 */ /* 0x002fe20000010000 */
[----:B------:R-:W0:Y:S01]  /*2fa0*/  MUFU.RCP R26, R26 ;  /* 0x0000001a001a7308 */ /* 0x000e220000001000 */
[----:B------:R-:W-:Y:S02]  /*2fb0*/  HADD2.F32 R27, -RZ, R46.H0_H0 ;  /* 0x2000002eff1b7230 */ /* 0x000fe40000004100 */
[----:B------:R-:W-:Y:S01]  /*2fc0*/  FFMA.FTZ R22, R17, R25, R58 ;  /* 0x0000001911167223 */ /* 0x000fe2000001003a */
[----:B--2---:R-:W-:-:S03]  /*2fd0*/  FADD.FTZ R31, R29, 1 ;  /* 0x3f8000001d1f7421 */ /* 0x004fc60000010000 */
[----:B------:R-:W-:Y:S01]  /*2fe0*/  FMUL.FTZ R60, R22, -1.4426950216293334961 ;  /* 0xbfb8aa3b163c7820 */ /* 0x000fe20000410000 */
[----:B------:R-:W-:Y:S01]  /*2ff0*/  HADD2.F32 R29, -RZ, R46.H1_H1 ;  /* 0x3000002eff1d7230 */ /* 0x000fe20000004100 */
[----:B------:R-:W1:Y:S08]  /*3000*/  MUFU.RCP R28, R28 ;  /* 0x0000001c001c7308 */ /* 0x000e700000001000 */
[----:B------:R-:W2:Y:S01]  /*3010*/  MUFU.EX2 R60, R60 ;  /* 0x0000003c003c7308 */ /* 0x000ea20000000800 */
[----:B0-----:R-:W-:Y:S01]  /*3020*/  FADD.FTZ R30, -R26, 1 ;  /* 0x3f8000001a1e7421 */ /* 0x001fe20000010100 */
[----:B------:R-:W-:-:S02]  /*3030*/  FMUL.FTZ R27, R27, R26 ;  /* 0x0000001a1b1b7220 */ /* 0x000fc40000410000 */
[----:B------:R-:W0:Y:S01]  /*3040*/  MUFU.RCP R31, R31 ;  /* 0x0000001f001f7308 */ /* 0x000e220000001000 */
[----:B------:R-:W-:Y:S01]  /*3050*/  FFMA.FTZ R30, R23, R30, 1 ;  /* 0x3f800000171e7423 */ /* 0x000fe2000001001e */
[----:B-1----:R-:W-:Y:S01]  /*3060*/  FMUL.FTZ R26, R29, R28 ;  /* 0x0000001c1d1a7220 */ /* 0x002fe20000410000 */
[----:B------:R-:W-:Y:S01]  /*3070*/  FADD.FTZ R23, -R28, 1 ;  /* 0x3f8000001c177421 */ /* 0x000fe20000010100 */
[----:B------:R-:W-:Y:S02]  /*3080*/  HADD2.F32 R29, -RZ, R43.H0_H0 ;  /* 0x2000002bff1d7230 */ /* 0x000fe40000004100 */
[----:B------:R-:W-:Y:S01]  /*3090*/  FMUL.FTZ R27, R27, R30 ;  /* 0x0000001e1b1b7220 */ /* 0x000fe20000410000 */
[----:B--2---:R-:W-:Y:S01]  /*30a0*/  FADD.FTZ R60, R60, 1 ;  /* 0x3f8000003c3c7421 */ /* 0x004fe20000010000 */
[----:B------:R-:W-:Y:S01]  /*30b0*/  FFMA.FTZ R23, R20, R23, 1 ;  /* 0x3f80000014177423 */ /* 0x000fe20000010017 */
[----:B------:R-:W-:-:S03]  /*30c0*/  FADD.FTZ R20, -R16, R29 ;  /* 0x0000001d10147221 */ /* 0x000fc60000010100 */
[----:B------:R-:W-:Y:S01]  /*30d0*/  FMUL.FTZ R26, R26, R23 ;  /* 0x000000171a1a7220 */ /* 0x000fe20000410000 */
[----:B------:R-:W1:Y:S01]  /*30e0*/  MUFU.RCP R60, R60 ;  /* 0x0000003c003c7308 */ /* 0x000e620000001000 */
[----:B------:R-:W-:Y:S01]  /*30f0*/  FMUL.FTZ R20, R20, R59 ;  /* 0x0000003b14147220 */ /* 0x000fe20000410000 */
[----:B0-----:R-:W-:-:S03]  /*3100*/  FADD.FTZ R28, -R31, 1 ;  /* 0x3f8000001f1c7421 */ /* 0x001fc60000010100 */
[----:B------:R-:W-:Y:S01]  /*3110*/  FFMA.FTZ R23, R56, R20, R57 ;  /* 0x0000001438177223 */ /* 0x000fe20000010039 */
[----:B------:R-:W-:Y:S01]  /*3120*/  FFMA.FTZ R29, R21, R28, 1 ;  /* 0x3f800000151d7423 */ /* 0x000fe2000001001c */
[----:B------:R-:W-:Y:S02]  /*3130*/  HADD2.F32 R28, -RZ, R44.H0_H0 ;  /* 0x2000002cff1c7230 */ /* 0x000fe40000004100 */
[----:B------:R-:W-:-:S03]  /*3140*/  FMUL.FTZ R30, R23, -1.4426950216293334961 ;  /* 0xbfb8aa3b171e7820 */ /* 0x000fc60000410000 */
[----:B------:R-:W-:-:S03]  /*3150*/  FMUL.FTZ R28, R28, R31 ;  /* 0x0000001f1c1c7220 */ /* 0x000fc60000410000 */
[----:B------:R-:W0:Y:S01]  /*3160*/  MUFU.EX2 R30, R30 ;  /* 0x0000001e001e7308 */ /* 0x000e220000000800 */
[----:B------:R-:W-:Y:S01]  /*3170*/  FMUL.FTZ R29, R28, R29 ;  /* 0x0000001d1c1d7220 */ /* 0x000fe20000410000 */
[----:B-1----:R-:W-:-:S04]  /*3180*/  FADD.FTZ R21, -R60, 1 ;  /* 0x3f8000003c157421 */ /* 0x002fc80000010100 */
[----:B------:R-:W-:Y:S01]  /*3190*/  FFMA.FTZ R31, R22, R21, 1 ;  /* 0x3f800000161f7423 */ /* 0x000fe20000010015 */
[----:B------:R-:W-:Y:S02]  /*31a0*/  HADD2.F32 R21, -RZ, R44.H1_H1 ;  /* 0x3000002cff157230 */ /* 0x000fe40000004100 */
[----:B------:R-:W-:-:S03]  /*31b0*/  FADD.FTZ R22, -R16, R63 ;  /* 0x0000003f10167221 */ /* 0x000fc60000010100 */
[----:B------:R-:W-:Y:S01]  /*31c0*/  FMUL.FTZ R60, R21, R60 ;  /* 0x0000003c153c7220 */ /* 0x000fe20000410000 */
[----:B------:R-:W-:Y:S01]  /*31d0*/  FMUL.FTZ R21, R22, R59 ;  /* 0x0000003b16157220 */ /* 0x000fe20000410000 */
[----:B0-----:R-:W-:Y:S02]  /*31e0*/  FADD.FTZ R62, R30, 1 ;  /* 0x3f8000001e3e7421 */ /* 0x001fe40000010000 */
[----:B------:R-:W-:Y:S01]  /*31f0*/  FMUL.FTZ R28, R60, R31 ;  /* 0x0000001f3c1c7220 */ /* 0x000fe20000410000 */
[----:B------:R-:W-:Y:S01]  /*3200*/  FFMA.FTZ R22, R17, R21, R58 ;  /* 0x0000001511167223 */ /* 0x000fe2000001003a */
[----:B------:R-:W-:Y:S02]  /*3210*/  HADD2.F32 R31, -RZ, R42.H0_H0 ;  /* 0x2000002aff1f7230 */ /* 0x000fe40000004100 */
        /* <DEDUP_REMOVED lines=11> */
[C---:B------:R-:W-:Y:S01]  /*32d0*/  FFMA.FTZ R63, R19.reuse, R30, RZ ;  /* 0x0000001e133f7223 */ /* 0x040fe200000100ff */
[----:B------:R-:W-:Y:S01]  /*32e0*/  FADD.FTZ R30, RZ, R30 ;  /* 0x0000001eff1e7221 */ /* 0x000fe20000010000 */
[----:B------:R-:W-:Y:S02]  /*32f0*/  FFMA.FTZ R19, R19, R27, RZ ;  /* 0x0000001b13137223 */ /* 0x000fe400000100ff */
[----:B------:R-:W-:Y:S01]  /*3300*/  FFMA.FTZ R63, R18, R31, R63 ;  /* 0x0000001f123f7223 */ /* 0x000fe2000001003f */
[----:B------:R-:W-:Y:S01]  /*3310*/  FADD.FTZ R31, R31, R30 ;  /* 0x0000001e1f1f7221 */ /* 0x000fe20000010000 */
[----:B0-----:R-:W-:Y:S01]  /*3320*/  FMUL.FTZ R30, R69, R60 ;  /* 0x0000003c451e7220 */ /* 0x001fe20000410000 */
[----:B------:R-:W-:Y:S01]  /*3330*/  FADD.FTZ R69, -R60, 1 ;  /* 0x3f8000003c457421 */ /* 0x000fe20000010100 */
[----:B------:R-:W-:-:S03]  /*3340*/  FMUL.FTZ R60, R56, R29 ;  /* 0x0000001d383c7220 */ /* 0x000fc60000410000 */
[----:B------:R-:W-:Y:S01]  /*3350*/  FFMA.FTZ R69, R22, R69, 1 ;  /* 0x3f80000016457423 */ /* 0x000fe20000010045 */
[----:B------:R-:W-:-:S03]  /*3360*/  FADD.FTZ R31, R31, R60 ;  /* 0x0000003c1f1f7221 */ /* 0x000fc60000010000 */
[----:B------:R-:W-:Y:S01]  /*3370*/  FMUL.FTZ R22, R30, R69 ;  /* 0x000000451e167220 */ /* 0x000fe20000410000 */
[----:B------:R-:W-:Y:S02]  /*3380*/  HADD2.F32 R69, -RZ, R41.H0_H0 ;  /* 0x20000029ff457230 */ /* 0x000fe40000004100 */
[----:B------:R-:W-:Y:S01]  /*3390*/  FADD.FTZ R30, RZ, R27 ;  /* 0x0000001bff1e7221 */ /* 0x000fe20000010000 */
[----:B------:R-:W-:Y:S02]  /*33a0*/  FFMA.FTZ R27, R24, R29, R19 ;  /* 0x0000001d181b7223 */ /* 0x000fe40000010013 */
[----:B------:R-:W-:Y:S01]  /*33b0*/  FADD.FTZ R62, -R16, R69 ;  /* 0x00000045103e7221 */ /* 0x000fe20000010100 */
[----:B------:R-:W-:-:S03]  /*33c0*/  FADD.FTZ R30, R30, R29 ;  /* 0x0000001d1e1e7221 */ /* 0x000fc60000010000 */
[----:B------:R-:W-:Y:S01]  /*33d0*/  FMUL.FTZ R19, R62, R59 ;  /* 0x0000003b3e137220 */ /* 0x000fe20000410000 */
[----:B------:R-:W-:Y:S01]  /*33e0*/  FFMA.FTZ R62, R24, R60, R63 ;  /* 0x0000003c183e7223 */ /* 0x000fe2000001003f */
[----:B------:R-:W-:Y:S02]  /*33f0*/  HADD2.F32 R60, -RZ, R40.H0_H0 ;  /* 0x20000028ff3c7230 */ /* 0x000fe40000004100 */
[----:B------:R-:W-:-:S04]  /*3400*/  FFMA.FTZ R24, R56, R19, R57 ;  /* 0x0000001338187223 */ /* 0x000fc80000010039 */
[----:B------:R-:W-:-:S06]  /*3410*/  FMUL.FTZ R29, R24, -1.4426950216293334961 ;  /* 0xbfb8aa3b181d7820 */ /* 0x000fcc0000410000 */
[----:B------:R-:W0:Y:S02]  /*3420*/  MUFU.EX2 R29, R29 ;  /* 0x0000001d001d7308 */ /* 0x000e240000000800 */
[----:B0-----:R-:W-:Y:S01]  /*3430*/  FADD.FTZ R63, R29, 1 ;  /* 0x3f8000001d3f7421 */ /* 0x001fe20000010000 */
[----:B------:R-:W-:-:S04]  /*3440*/  FADD.FTZ R29, RZ, R26 ;  /* 0x0000001aff1d7221 */ /* 0x000fc80000010000 */
[----:B------:R-:W-:Y:S01]  /*3450*/  FADD.FTZ R29, R29, R28 ;  /* 0x0000001c1d1d7221 */ /* 0x000fe20000010000 */
[----:B------:R-:W0:Y:S02]  /*3460*/  MUFU.RCP R63, R63 ;  /* 0x0000003f003f7308 */ /* 0x000e240000001000 */
[----:B0-----:R-:W-:Y:S01]  /*3470*/  FADD.FTZ R69, -R63, 1 ;  /* 0x3f8000003f457421 */ /* 0x001fe20000010100 */
[----:B------:R-:W-:-:S03]  /*3480*/  FMUL.FTZ R60, R60, R63 ;  /* 0x0000003f3c3c7220 */ /* 0x000fc60000410000 */
[----:B------:R-:W-:-:S04]  /*3490*/  FFMA.FTZ R69, R24, R69, 1 ;  /* 0x3f80000018457423 */ /* 0x000fc80000010045 */
[----:B------:R-:W-:Y:S01]  /*34a0*/  FMUL.FTZ R24, R60, R69 ;  /* 0x000000453c187220 */ /* 0x000fe20000410000 */
[----:B------:R-:W-:Y:S02]  /*34b0*/  HADD2.F32 R69, -RZ, R41.H1_H1 ;  /* 0x30000029ff457230 */ /* 0x000fe40000004100 */
[----:B------:R-:W-:-:S03]  /*34c0*/  FFMA.FTZ R60, R18, R26, RZ ;  /* 0x0000001a123c7223 */ /* 0x000fc600000100ff */
[----:B------:R-:W-:Y:S01]  /*34d0*/  FADD.FTZ R18, -R16, R69 ;  /* 0x0000004510127221 */ /* 0x000fe20000010100 */
[-C--:B------:R-:W-:Y:S01]  /*34e0*/  FMUL.FTZ R69, R17, R28.reuse ;  /* 0x0000001c11457220 */ /* 0x080fe20000410000 */
[C---:B------:R-:W-:Y:S02]  /*34f0*/  FFMA.FTZ R60, R25.reuse, R28, R60 ;  /* 0x0000001c193c7223 */ /* 0x040fe4000001003c */
[----:B------:R-:W-:Y:S01]  /*3500*/  FMUL.FTZ R18, R18, R59 ;  /* 0x0000003b12127220 */ /* 0x000fe20000410000 */
[----:B------:R-:W-:Y:S01]  /*3510*/  FFMA.FTZ R63, R25, R69, R62 ;  /* 0x00000045193f7223 */ /* 0x000fe2000001003e */
[----:B------:R-:W-:Y:S01]  /*3520*/  FADD.FTZ R26, R69, R31 ;  /* 0x0000001f451a7221 */ /* 0x000fe20000010000 */
[----:B------:R-:W-:Y:S02]  /*3530*/  HADD2.F32 R31, -RZ, R40.H1_H1 ;  /* 0x30000028ff1f7230 */ /* 0x000fe40000004100 */
[----:B------:R-:W-:-:S04]  /*3540*/  FFMA.FTZ R25, R17, R18, R58 ;  /* 0x0000001211197223 */ /* 0x000fc8000001003a */
[----:B------:R-:W-:-:S06]  /*3550*/  FMUL.FTZ R28, R25, -1.4426950216293334961 ;  /* 0xbfb8aa3b191c7820 */ /* 0x000fcc0000410000 */
[----:B------:R-:W0:Y:S02]  /*3560*/  MUFU.EX2 R28, R28 ;  /* 0x0000001c001c7308 */ /* 0x000e240000000800 */
[----:B0-----:R-:W-:Y:S01]  /*3570*/  FADD.FTZ R62, R28, 1 ;  /* 0x3f8000001c3e7421 */ /* 0x001fe20000010000 */
[----:B------:R-:W-:-:S04]  /*3580*/  FFMA.FTZ R28, R20, R23, R27 ;  /* 0x00000017141c7223 */ /* 0x000fc8000001001b */
[----:B------:R-:W-:Y:S01]  /*3590*/  FFMA.FTZ R28, R19, R24, R28 ;  /* 0x00000018131c7223 */ /* 0x000fe2000001001c */
[----:B------:R-:W0:Y:S02]  /*35a0*/  MUFU.RCP R62, R62 ;  /* 0x0000003e003e7308 */ /* 0x000e240000001000 */
[----:B0-----:R-:W-:Y:S01]  /*35b0*/  FADD.FTZ R68, -R62, 1 ;  /* 0x3f8000003e447421 */ /* 0x001fe20000010100 */
[----:B------:R-:W-:Y:S01]  /*35c0*/  FMUL.FTZ R31, R31, R62 ;  /* 0x0000003e1f1f7220 */ /* 0x000fe20000410000 */
[----:B------:R-:W-:Y:S02]  /*35d0*/  FMUL.FTZ R62, R56, R23 ;  /* 0x00000017383e7220 */ /* 0x000fe40000410000 */
[----:B------:R-:W-:-:S04]  /*35e0*/  FFMA.FTZ R68, R25, R68, 1 ;  /* 0x3f80000019447423 */ /* 0x000fc80000010044 */
[----:B------:R-:W-:Y:S01]  /*35f0*/  FMUL.FTZ R25, R31, R68 ;  /* 0x000000441f197220 */ /* 0x000fe20000410000 */
[----:B------:R-:W-:-:S05]  /*3600*/  HADD2.F32 R31, -RZ, R39.H0_H0 ;  /* 0x20000027ff1f7230 */ /* 0x000fca0000004100 */
[----:B------:R-:W-:Y:S01]  /*3610*/  FADD.FTZ R68, -R16, R31 ;  /* 0x0000001f10447221 */ /* 0x000fe20000010100 */
[----:B------:R-:W-:Y:S01]  /*3620*/  FADD.FTZ R31, R30, R23 ;  /* 0x000000171e1f7221 */ /* 0x000fe20000010000 */
[----:B------:R-:W-:Y:S01]  /*3630*/  FADD.FTZ R30, R29, R22 ;  /* 0x000000161d1e7221 */ /* 0x000fe20000010000 */
[----:B------:R-:W-:Y:S01]  /*3640*/  FMUL.FTZ R29, R17, R22 ;  /* 0x00000016111d7220 */ /* 0x000fe20000410000 */
[----:B------:R-:W-:Y:S01]  /*3650*/  FMUL.FTZ R23, R68, R59 ;  /* 0x0000003b44177220 */ /* 0x000fe20000410000 */
[----:B------:R-:W-:Y:S01]  /*3660*/  FFMA.FTZ R68, R20, R62, R63 ;  /* 0x0000003e14447223 */ /* 0x000fe2000001003f */
[----:B------:R-:W-:Y:S01]  /*3670*/  FADD.FTZ R62, R26, R62 ;  /* 0x0000003e1a3e7221 */ /* 0x000fe20000010000 */
[----:B------:R-:W-:Y:S02]  /*3680*/  HADD2.F32 R26, -RZ, R38.H0_H0 ;  /* 0x20000026ff1a7230 */ /* 0x000fe40000004100 */
[C---:B------:R-:W-:Y:S01]  /*3690*/  FFMA.FTZ R20, R56.reuse, R23, R57 ;  /* 0x0000001738147223 */ /* 0x040fe20000010039 */
[----:B------:R-:W-:Y:S01]  /*36a0*/  FFMA.FTZ R68, R21, R29, R68 ;  /* 0x0000001d15447223 */ /* 0x000fe20000010044 */
[----:B------:R-:W-:Y:S01]  /*36b0*/  FADD.FTZ R62, R29, R62 ;  /* 0x0000003e1d3e7221 */ /* 0x000fe20000010000 */
[----:B------:R-:W-:Y:S01]  /*36c0*/  FMUL.FTZ R29, R56, R24 ;  /* 0x00000018381d7220 */ /* 0x000fe20000410000 */
[----:B------:R-:W-:Y:S01]  /*36d0*/  FMUL.FTZ R27, R20, -1.4426950216293334961 ;  /* 0xbfb8aa3b141b7820 */ /* 0x000fe20000410000 */
[----:B------:R-:W-:-:S02]  /*36e0*/  FADD.FTZ R31, R31, R24 ;  /* 0x000000181f1f7221 */ /* 0x000fc40000010000 */
[----:B------:R-:W-:-:S03]  /*36f0*/  FADD.FTZ R62, R62, R29 ;  /* 0x0000001d3e3e7221 */ /* 0x000fc60000010000 */
[----:B------:R-:W0:Y:S02]  /*3700*/  MUFU.EX2 R27, R27 ;  /* 0x0000001b001b7308 */ /* 0x000e240000000800 */
[----:B0-----:R-:W-:Y:S01]  /*3710*/  FADD.FTZ R63, R27, 1 ;  /* 0x3f8000001b3f7421 */ /* 0x001fe20000010000 */
[----:B------:R-:W-:Y:S01]  /*3720*/  FFMA.FTZ R27, R21, R22, R60 ;  /* 0x00000016151b7223 */ /* 0x000fe2000001003c */
[----:B------:R-:W-:-:S03]  /*3730*/  HADD2.F32 R22, -RZ, R38.H1_H1 ;  /* 0x30000026ff167230 */ /* 0x000fc60000004100 */
[----:B------:R-:W-:Y:S01]  /*3740*/  FFMA.FTZ R27, R18, R25, R27 ;  /* 0x00000019121b7223 */ /* 0x000fe2000001001b */
[----:B------:R-:W0:Y:S02]  /*3750*/  MUFU.RCP R63, R63 ;  /* 0x0000003f003f7308 */ /* 0x000e240000001000 */
[----:B0-----:R-:W-:Y:S01]  /*3760*/  FADD.FTZ R69, -R63, 1 ;  /* 0x3f8000003f457421 */ /* 0x001fe20000010100 */
[----:B------:R-:W-:-:S03]  /*3770*/  FMUL.FTZ R26, R26, R63 ;  /* 0x0000003f1a1a7220 */ /* 0x000fc60000410000 */
[----:B------:R-:W-:-:S04]  /*3780*/  FFMA.FTZ R69, R20, R69, 1 ;  /* 0x3f80000014457423 */ /* 0x000fc80000010045 */
[----:B------:R-:W-:Y:S01]  /*3790*/  FMUL.FTZ R26, R26, R69 ;  /* 0x000000451a1a7220 */ /* 0x000fe20000410000 */
[----:B------:R-:W-:-:S03]  /*37a0*/  HADD2.F32 R69, -RZ, R39.H1_H1 ;  /* 0x30000027ff457230 */ /* 0x000fc60000004100 */
        /* <DEDUP_REMOVED lines=10> */
[----:B------:R-:W-:Y:S01]  /*3850*/  FFMA.FTZ R63, R19, R29, R68 ;  /* 0x0000001d133f7223 */ /* 0x000fe20000010044 */
[----:B------:R-:W-:Y:S02]  /*3860*/  HADD2.F32 R29, -RZ, R36.H0_H0 ;  /* 0x20000024ff1d7230 */ /* 0x000fe40000004100 */
[----:B------:R-:W-:-:S04]  /*3870*/  FFMA.FTZ R21, R21, R70, 1 ;  /* 0x3f80000015157423 */ /* 0x000fc80000010046 */
[----:B------:R-:W-:Y:S01]  /*3880*/  FMUL.FTZ R22, R22, R21 ;  /* 0x0000001516167220 */ /* 0x000fe20000410000 */
[----:B------:R-:W-:-:S03]  /*3890*/  HADD2.F32 R21, -RZ, R37.H0_H0 ;  /* 0x20000025ff157230 */ /* 0x000fc60000004100 */
        /* <DEDUP_REMOVED lines=15> */
[----:B------:R-:W-:Y:S02]  /*3990*/  FFMA.FTZ R28, R21, R19, R28 ;  /* 0x00000013151c7223 */ /* 0x000fe4000001001c */
        /* <DEDUP_REMOVED lines=17> */
[----:B------:R-:W-:-:S02]  /*3ab0*/  HADD2.F32 R69, -RZ, R35.H0_H0 ;  /* 0x20000023ff457230 */ /* 0x000fc40000004100 */
[----:B------:R-:W-:Y:S01]  /*3ac0*/  FADD.FTZ R60, R31, R26 ;  /* 0x0000001a1f3c7221 */ /* 0x000fe20000010000 */
[----:B------:R-:W-:Y:S01]  /*3ad0*/  FFMA.FTZ R31, R23, R63, R30 ;  /* 0x0000003f171f7223 */ /* 0x000fe2000001001e */
[----:B------:R-:W-:Y:S02]  /*3ae0*/  HADD2.F32 R63, -RZ, R34.H0_H0 ;  /* 0x20000022ff3f7230 */ /* 0x000fe40000004100 */
[----:B------:R-:W-:Y:S01]  /*3af0*/  FADD.FTZ R29, R29, R18 ;  /* 0x000000121d1d7221 */ /* 0x000fe20000010000 */
[----:B------:R-:W-:Y:S01]  /*3b00*/  FADD.FTZ R68, -R16, R69 ;  /* 0x0000004510447221 */ /* 0x000fe20000010100 */
[----:B------:R-:W-:Y:S01]  /*3b10*/  FADD.FTZ R60, R60, R19 ;  /* 0x000000133c3c7221 */ /* 0x000fe20000010000 */
        /* <DEDUP_REMOVED lines=315> */
[CC--:B------:R-:W-:Y:S01]  /*4ed0*/  FFMA.FTZ R30, R21.reuse, R19.reuse, R28 ;  /* 0x00000013151e7223 */ /* 0x0c0fe2000001001c */
[----:B------:R-:W-:Y:S02]  /*4ee0*/  FMUL.FTZ R19, R56, R19 ;  /* 0x0000001338137220 */ /* 0x000fe40000410000 */
[----:B------:R-:W-:Y:S02]  /*4ef0*/  FADD.FTZ R68, -R16, R69 ;  /* 0x0000004510447221 */ /* 0x000fe40000010100 */
[----:B------:R-:W-:Y:S01]  /*4f00*/  FFMA.FTZ R31, R21, R19, R26 ;  /* 0x00000013151f7223 */ /* 0x000fe2000001001a */
[----:B------:R-:W-:Y:S01]  /*4f10*/  FADD.FTZ R62, R62, R19 ;  /* 0x000000133e3e7221 */ /* 0x000fe20000010000 */
[----:B------:R-:W-:Y:S01]  /*4f20*/  FMUL.FTZ R28, R68, R59 ;  /* 0x0000003b441c7220 */ /* 0x000fe20000410000 */
[----:B------:R-:W-:-:S03]  /*4f30*/  HADD2.F32 R68, -RZ, R53.H0_H0 ;  /* 0x20000035ff447230 */ /* 0x000fc60000004100 */
        /* <DEDUP_REMOVED lines=8> */
[----:B------:R-:W-:-:S03]  /*4fc0*/  HADD2.F32 R21, -RZ, R54.H1_H1 ;  /* 0x30000036ff157230 */ /* 0x000fc60000004100 */
[----:B------:R-:W-:Y:S02]  /*4fd0*/  FMUL.FTZ R19, R19, R68 ;  /* 0x0000004413137220 */ /* 0x000fe40000410000 */
[----:B------:R-:W-:Y:S01]  /*4fe0*/  FADD.FTZ R68, -R16, R21 ;  /* 0x0000001510447221 */ /* 0x000fe20000010100 */
[----:B------:R-:W-:Y:S01]  /*4ff0*/  FADD.FTZ R21, R29, R18 ;  /* 0x000000121d157221 */ /* 0x000fe20000010000 */
[----:B------:R-:W-:Y:S02]  /*5000*/  FMUL.FTZ R18, R17, R18 ;  /* 0x0000001211127220 */ /* 0x000fe40000410000 */
[----:B------:R-:W-:Y:S01]  /*5010*/  FMUL.FTZ R29, R68, R59 ;  /* 0x0000003b441d7220 */ /* 0x000fe20000410000 */
[----:B------:R-:W-:Y:S01]  /*5020*/  FADD.FTZ R21, R21, R20 ;  /* 0x0000001415157221 */ /* 0x000fe20000010000 */
[----:B------:R-:W-:Y:S01]  /*5030*/  FFMA.FTZ R24, R24, R18, R31 ;  /* 0x0000001218187223 */ /* 0x000fe2000001001f */
[----:B------:R-:W-:Y:S02]  /*5040*/  HADD2.F32 R31, -RZ, R53.H1_H1 ;  /* 0x30000035ff1f7230 */ /* 0x000fe40000004100 */
        /* <DEDUP_REMOVED lines=8> */
[----:B------:R-:W-:Y:S01]  /*50d0*/  FFMA.FTZ R69, R26, R31, 1 ;  /* 0x3f8000001a457423 */ /* 0x000fe2000001001f */
[CC--:B------:R-:W-:Y:S01]  /*50e0*/  FFMA.FTZ R31, R25.reuse, R23.reuse, R30 ;  /* 0x00000017191f7223 */ /* 0x0c0fe2000001001e */
[----:B------:R-:W-:Y:S01]  /*50f0*/  FMUL.FTZ R23, R56, R23 ;  /* 0x0000001738177220 */ /* 0x000fe20000410000 */
[----:B------:R-:W-:Y:S01]  /*5100*/  FADD.FTZ R30, R60, R19 ;  /* 0x000000133c1e7221 */ /* 0x000fe20000010000 */
[----:B------:R-:W-:Y:S02]  /*5110*/  FMUL.FTZ R18, R18, R69 ;  /* 0x0000004512127220 */ /* 0x000fe40000410000 */
[----:B------:R-:W-:Y:S01]  /*5120*/  FFMA.FTZ R26, R25, R23, R24 ;  /* 0x00000017191a7223 */ /* 0x000fe20000010018 */
[----:B------:R-:W-:Y:S01]  /*5130*/  FADD.FTZ R62, R62, R23 ;  /* 0x000000173e3e7221 */ /* 0x000fe20000010000 */
[-C--:B------:R-:W-:Y:S01]  /*5140*/  FMUL.FTZ R23, R17, R20.reuse ;  /* 0x0000001411177220 */ /* 0x080fe20000410000 */
[----:B------:R-:W-:-:S03]  /*5150*/  FFMA.FTZ R24, R22, R20, R27 ;  /* 0x0000001416187223 */ /* 0x000fc6000001001b */
[----:B------:R-:W-:Y:S01]  /*5160*/  FFMA.FTZ R25, R22, R23, R26 ;  /* 0x0000001716197223 */ /* 0x000fe2000001001a */
[----:B------:R-:W-:Y:S01]  /*5170*/  FADD.FTZ R62, R23, R62 ;  /* 0x0000003e173e7221 */ /* 0x000fe20000010000 */
[----:B------:R-:W-:Y:S01]  /*5180*/  FMUL.FTZ R23, R56, R19 ;  /* 0x0000001338177220 */ /* 0x000fe20000410000 */
[----:B------:R-:W-:-:S03]  /*5190*/  FMUL.FTZ R26, R17, R18 ;  /* 0x00000012111a7220 */ /* 0x000fc60000410000 */
[----:B------:R-:W-:Y:S01]  /*51a0*/  FFMA.FTZ R22, R28, R23, R25 ;  /* 0x000000171c167223 */ /* 0x000fe20000010019 */
[----:B------:R-:W-:Y:S01]  /*51b0*/  FADD.FTZ R25, R62, R23 ;  /* 0x000000173e197221 */ /* 0x000fe20000010000 */
[----:B------:R-:W-:Y:S01]  /*51c0*/  FFMA.FTZ R28, R28, R19, R31 ;  /* 0x000000131c1c7223 */ /* 0x000fe2000001001f */
[----:B------:R-:W-:Y:S01]  /*51d0*/  FADD.FTZ R31, R21, R18 ;  /* 0x00000012151f7221 */ /* 0x000fe20000010000 */
[C---:B------:R-:W-:Y:S01]  /*51e0*/  FFMA.FTZ R23, R29.reuse, R26, R22 ;  /* 0x0000001a1d177223 */ /* 0x040fe20000010016 */
[----:B------:R-:W-:Y:S01]  /*51f0*/  FADD.FTZ R26, R26, R25 ;  /* 0x000000191a1a7221 */ /* 0x000fe20000010000 */
[----:B------:R-:W-:-:S07]  /*5200*/  FFMA.FTZ R29, R29, R18, R24 ;  /* 0x000000121d1d7223 */ /* 0x000fce0000010018 */
.L_x_959:
        /* <DEDUP_REMOVED lines=44> */
.L_x_961:
[----:B------:R-:W-:Y:S05]  /*54d0*/  BSYNC.RECONVERGENT B0 ;  /* 0x0000000000007941 */ /* 0x000fea0003800200 */
.L_x_960:
[----:B------:R-:W-:Y:S06]  /*54e0*/  BAR.SYNC.DEFER_BLOCKING 0x0 ;  /* 0x0000000000007b1d */ /* 0x000fec0000010000 */
[----:B------:R-:W-:Y:S04]  /*54f0*/  BSSY.RECONVERGENT B0, `(.L_x_962) ;  /* 0x000001f000007945 */ /* 0x000fe80003800200 */
[----:B------:R-:W-:Y:S05]  /*5500*/  @P1 BRA `(.L_x_963) ;  /* 0x0000000000741947 */ /* 0x000fea0003800000 */
[----:B------:R-:W-:-:S09]  /*5510*/  ULEA UR4, UR8, UR5, 0x18 ;  /* 0x0000000508047291 */ /* 0x000fd2000f8ec0ff */
[----:B--2---:R-:W2:Y:S04]  /*5520*/  LDS.64 R24, [UR4+0x18] ;  /* 0x00001804ff187984 */ /* 0x004ea80008000a00 */
[----:B-1-3--:R-:W1:Y:S01]  /*5530*/  LDS.128 R20, [UR4+0x20] ;  /* 0x00002004ff147984 */ /* 0x00ae620008000c00 */
[----:B--2---:R-:W-:Y:S01]  /*5540*/  FADD.FTZ R27, R18, R24 ;  /* 0x00000018121b7221 */ /* 0x004fe20000010000 */
[----:B0-----:R-:W-:-:S03]  /*5550*/  FADD.FTZ R18, R19, R25 ;  /* 0x0000001913127221 */ /* 0x001fc60000010000 */
[----:B-1----:R-:W-:Y:S01]  /*5560*/  FADD.FTZ R19, R27, R20 ;  /* 0x000000141b137221 */ /* 0x002fe20000010000 */
        /* <DEDUP_REMOVED lines=23> */
.L_x_963:
[----:B------:R-:W-:Y:S05]  /*56e0*/  BSYNC.RECONVERGENT B0 ;  /* 0x0000000000007941 */ /* 0x000fea0003800200 */
.L_x_962:
        /* <DEDUP_REMOVED lines=158> */
.L_x_965:
[----:B------:R-:W-:Y:S05]  /*60d0*/  BSYNC.RECONVERGENT B0 ;  /* 0x0000000000007941 */ /* 0x000fea0003800200 */
.L_x_964:
        /* <DEDUP_REMOVED lines=32> */
.L_x_967:
[----:B------:R-:W-:Y:S05]  /*62e0*/  BSYNC.RECONVERGENT B0 ;  /* 0x0000000000007941 */ /* 0x000fea0003800200 */
.L_x_966:
[----:B------:R-:W-:Y:S05]  /*62f0*/  @!P0 BRA `(.L_x_968) ;  /* 0x0000000800988947 */ /* 0x000fea0003800000 */
[----:B------:R-:W5:Y:S01]  /*6300*/  LDC.64 R74, c[0x0][0x3d0] ;  /* 0x0000f400ff4a7b82 */ /* 0x000f620000000a00 */
[----:B----4-:R-:W4:Y:S01]  /*6310*/  S2R R29, SR_CTAID.Y ;  /* 0x00000000001d7919 */ /* 0x010f220000002600 */
[----:B------:R-:W-:Y:S02]  /*6320*/  LOP3.LUT R21, R48, 0x1, RZ, 0xc0, !PT ;  /* 0x0000000130157812 */ /* 0x000fe400078ec0ff */
[----:B------:R-:W-:-:S03]  /*6330*/  ISETP.GE.U32.AND P2, PT, R63, 0x8, PT ;  /* 0x000000083f00780c */ /* 0x000fc60003f46070 */
[----:B------:R-:W-:-:S04]  /*6340*/  IMAD R22, R21, R62, RZ ;  /* 0x0000003e15167224 */ /* 0x000fc800078e02ff */
[----:B---3--:R-:W-:-:S05]  /*6350*/  IMAD R20, R22, R63, RZ ;  /* 0x0000003f16147224 */ /* 0x008fca00078e02ff */
[----:B------:R-:W-:-:S05]  /*6360*/  SHF.L.U32 R21, R20, 0x1, RZ ;  /* 0x0000000114157819 */ /* 0x000fca00000006ff */
[----:B-----5:R-:W-:Y:S01]  /*6370*/  IMAD.WIDE R74, R21, 0x4, R74 ;  /* 0x00000004154a7825 */ /* 0x020fe200078e024a */
[----:B----4-:R-:W-:Y:S06]  /*6380*/  @P1 BRA `(.L_x_969) ;  /* 0x0000000000501947 */ /* 0x010fec0003800000 */
[----:B------:R-:W3:Y:S01]  /*6390*/  LDC.64 R20, c[0x0][0x3c8] ;  /* 0x0000f200ff147b82 */ /* 0x000ee20000000a00 */
[----:B--2---:R-:W-:Y:S01]  /*63a0*/  LOP3.LUT P0, R24, R48, 0x2, RZ, 0xc0, !PT ;  /* 0x0000000230187812 */ /* 0x004fe2000780c0ff */
[----:B------:R-:W-:Y:S01]  /*63b0*/  IMAD R25, R3, R62, R29 ;  /* 0x0000003e03197224 */ /* 0x000fe200078e021d */
[----:B-1----:R-:W-:Y:S02]  /*63c0*/  IADD3 R23, PT, PT, R22, R29, RZ ;  /* 0x0000001d16177210 */ /* 0x002fe40007ffe0ff */
[----:B------:R-:W-:-:S04]  /*63d0*/  SEL R27, R63, RZ, !P0 ;  /* 0x000000ff3f1b7207 */ /* 0x000fc80004000000 */
[----:B------:R-:W-:Y:S01]  /*63e0*/  ISETP.NE.AND P0, PT, R27, -0x1, PT ;  /* 0xffffffff1b00780c */ /* 0x000fe20003f05270 */
[----:B---3--:R-:W-:-:S04]  /*63f0*/  IMAD.WIDE.U32 R20, R23, 0x4, R20 ;  /* 0x0000000417147825 */ /* 0x008fc800078e0014 */
        /* <DEDUP_REMOVED lines=8> */
.L_x_970:
[----:B---3--:R-:W2:Y:S04]  /*6480*/  LDG.E.STRONG.GPU R22, desc[UR6][R20.64] ;  /* 0x0000000614167981 */ /* 0x008ea8000c1ef900 */
[----:B--2---:R-:W-:Y:S01]  /*6490*/  CCTL.IVALL ;  /* 0x00000000ff00798f */ /* 0x004fe20002000000 */
[----:B------:R-:W-:Y:S05]  /*64a0*/  YIELD ;  /* 0x0000000000007946 */ /* 0x000fea0003800000 */
[----:B------:R-:W-:-:S13]  /*64b0*/  ISETP.NE.AND P0, PT, R22, R27, PT ;  /* 0x0000001b1600720c */ /* 0x000fda0003f05270 */
[----:B------:R-:W-:Y:S05]  /*64c0*/  @P0 BRA `(.L_x_970) ;  /* 0xfffffffc00ec0947 */ /* 0x000fea000383ffff */
.L_x_969:
[----:B------:R-:W-:Y:S05]  /*64d0*/  WARPSYNC.ALL ;  /* 0x0000000000007948 */ /* 0x000fea0003800000 */
[----:B------:R-:W-:Y:S01]  /*64e0*/  BAR.SYNC.DEFER_BLOCKING 0x0 ;  /* 0x0000000000007b1d */ /* 0x000fe20000010000 */
[----:B------:R-:W-:-:S05]  /*64f0*/  MOV R28, RZ ;  /* 0x000000ff001c7202 */ /* 0x000fca0000000f00 */
[----:B------:R-:W-:Y:S05]  /*6500*/  @!P2 BRA `(.L_x_971) ;  /* 0x00000004001ca947 */ /* 0x000fea0003800000 */
[C-C-:B------:R-:W-:Y:S01]  /*6510*/  IMAD R73, R62.reuse, 0x3, R29.reuse ;  /* 0x000000033e497824 */ /* 0x140fe200078e021d */
[CC--:B------:R-:W-:Y:S01]  /*6520*/  LEA R69, R62.reuse, R29.reuse, 0x1 ;  /* 0x0000001d3e457211 */ /* 0x0c0fe200078e08ff */
[C-C-:B------:R-:W-:Y:S01]  /*6530*/  IMAD R71, R62.reuse, 0x7, R29.reuse ;  /* 0x000000073e477824 */ /* 0x140fe200078e021d */
[CC--:B------:R-:W-:Y:S01]  /*6540*/  LEA R27, R62.reuse, R29.reuse, 0x2 ;  /* 0x0000001d3e1b7211 */ /* 0x0c0fe200078e10ff */
[C-C-:B-1-3--:R-:W-:Y:S01]  /*6550*/  IMAD R23, R62.reuse, 0x5, R29.reuse ;  /* 0x000000053e177824 */ /* 0x14afe200078e021d */
[----:B------:R-:W-:Y:S01]  /*6560*/  IADD3 R31, PT, PT, R29, R62, RZ ;  /* 0x0000003e1d1f7210 */ /* 0x000fe20007ffe0ff */
[----:B------:R-:W-:Y:S01]  /*6570*/  IMAD R25, R62, 0x6, R29 ;  /* 0x000000063e197824 */ /* 0x000fe200078e021d */
[----:B------:R-:W-:Y:S01]  /*6580*/  IADD3 R22, PT, PT, -R3, RZ, RZ ;  /* 0x000000ff03167210 */ /* 0x000fe20007ffe1ff */
[----:B------:R-:W-:Y:S01]  /*6590*/  UMOV UR4, URZ ;  /* 0x000000ff00047c82 */ /* 0x000fe20008000000 */
[----:B------:R-:W-:Y:S02]  /*65a0*/  MOV R61, R29 ;  /* 0x0000001d003d7202 */ /* 0x000fe40000000f00 */
[----:B--2---:R-:W-:-:S07]  /*65b0*/  LOP3.LUT R24, R63, 0x7ffffff8, RZ, 0xc0, !PT ;  /* 0x7ffffff83f187812 */ /* 0x004fce00078ec0ff */
.L_x_972:
        /* <DEDUP_REMOVED lines=60> */
.L_x_971:
[----:B---3--:R-:W-:-:S13]  /*6980*/  LOP3.LUT P0, R20, R63, 0x7, RZ, 0xc0, !PT ;  /* 0x000000073f147812 */ /* 0x008fda000780c0ff */
[----:B------:R-:W-:Y:S05]  /*6990*/  @!P0 BRA `(.L_x_968) ;  /* 0x0000000000f08947 */ /* 0x000fea0003800000 */
[----:B------:R-:W-:-:S04]  /*69a0*/  IADD3 R20, PT, PT, R20, -0x1, RZ ;  /* 0xffffffff14147810 */ /* 0x000fc80007ffe0ff */
[----:B------:R-:W-:-:S13]  /*69b0*/  ISETP.GE.U32.AND P0, PT, R20, 0x3, PT ;  /* 0x000000031400780c */ /* 0x000fda0003f06070 */
[----:B------:R-:W-:Y:S05]  /*69c0*/  @!P0 BRA `(.L_x_973) ;  /* 0x0000000000708947 */ /* 0x000fea0003800000 */
[CC--:B------:R-:W-:Y:S02]  /*69d0*/  ISETP.EQ.OR P0, PT, R28.reuse, R3.reuse, P1 ;  /* 0x000000031c00720c */ /* 0x0c0fe40000f02670 */
[C---:B------:R-:W-:Y:S02]  /*69e0*/  IADD3 R22, PT, PT, R28.reuse, 0x1, RZ ;  /* 0x000000011c167810 */ /* 0x040fe40007ffe0ff */
[----:B--2---:R-:W-:Y:S02]  /*69f0*/  IADD3 R24, PT, PT, R28, 0x2, RZ ;  /* 0x000000021c187810 */ /* 0x004fe40007ffe0ff */
[-C--:B------:R-:W-:Y:S02]  /*6a00*/  ISETP.EQ.OR P2, PT, R22, R3.reuse, P1 ;  /* 0x000000031600720c */ /* 0x080fe40000f42670 */
[----:B------:R-:W-:Y:S02]  /*6a10*/  ISETP.EQ.OR P3, PT, R24, R3, P1 ;  /* 0x000000031800720c */ /* 0x000fe40000f62670 */
[----:B------:R-:W-:-:S03]  /*6a20*/  IADD3 R26, PT, PT, R28, 0x3, RZ ;  /* 0x000000031c1a7810 */ /* 0x000fc60007ffe0ff */
[----:B------:R-:W-:Y:S01]  /*6a30*/  @!P0 IMAD R21, R28, R62, R29 ;  /* 0x0000003e1c158224 */ /* 0x000fe200078e021d */
[----:B------:R-:W-:-:S03]  /*6a40*/  ISETP.EQ.OR P4, PT, R26, R3, P1 ;  /* 0x000000031a00720c */ /* 0x000fc60000f82670 */
[----:B------:R-:W-:-:S04]  /*6a50*/  @!P0 IMAD.WIDE.U32 R20, R21, 0x8, R74 ;  /* 0x0000000815148825 */ /* 0x000fc800078e004a */
[-CC-:B-1----:R-:W-:Y:S02]  /*6a60*/  @!P2 IMAD R23, R22, R62.reuse, R29.reuse ;  /* 0x0000003e1617a224 */ /* 0x182fe400078e021d */
[----:B------:R-:W-:Y:S01]  /*6a70*/  @!P3 IMAD R25, R24, R62, R29 ;  /* 0x0000003e1819b224 */ /* 0x000fe200078e021d */
[----:B------:R-:W0:Y:S01]  /*6a80*/  @!P0 LDG.E.64 R20, desc[UR6][R20.64] ;  /* 0x0000000614148981 */ /* 0x000e22000c1e1b00 */
[----:B------:R-:W-:-:S04]  /*6a90*/  @!P2 IMAD.WIDE.U32 R22, R23, 0x8, R74 ;  /* 0x000000081716a825 */ /* 0x000fc800078e004a */
[----:B------:R-:W-:Y:S02]  /*6aa0*/  @!P3 IMAD.WIDE.U32 R24, R25, 0x8, R74 ;  /* 0x000000081918b825 */ /* 0x000fe400078e004a */
        /* <DEDUP_REMOVED lines=14> */
.L_x_973:
        /* <DEDUP_REMOVED lines=9> */
[----:B-1----:R-:W-:Y:S02]  /*6c20*/  @!P0 IMAD R23, R20, R62, R29 ;  /* 0x0000003e14178224 */ /* 0x002fe400078e021d */
        /* <DEDUP_REMOVED lines=9> */
.L_x_974:
        /* <DEDUP_REMOVED lines=9> */
.L_x_975:
[----:B------:R-:W-:Y:S05]  /*6d50*/  BSYNC.RECONVERGENT B0 ;  /* 0x0000000000007941 */ /* 0x000fea0003800200 */
.L_x_968:
[----:B------:R-:W5:Y:S01]  /*6d60*/  S2UR UR5, SR_CgaCtaId ;  /* 0x00000000000579c3 */ /* 0x000f620000008800 */
[----:B------:R-:W-:Y:S01]  /*6d70*/  UMOV UR4, 0x400 ;  /* 0x0000040000047882 */ /* 0x000fe20000000000 */
[--C-:B----4-:R-:W-:Y:S02]  /*6d80*/  HADD2.F32 R25, -RZ, R47.reuse.H0_H0 ;  /* 0x2000002fff197230 */ /* 0x110fe40000004100 */
[----:B------:R-:W-:Y:S01]  /*6d90*/  HADD2.F32 R47, -RZ, R47.H1_H1 ;  /* 0x3000002fff2f7230 */ /* 0x000fe20000004100 */
[----:B-----5:R-:W-:Y:S01]  /*6da0*/  ULEA UR4, UR5, UR4, 0x18 ;  /* 0x0000000405047291 */ /* 0x020fe2000f8ec0ff */
[----:B------:R-:W4:Y:S08]  /*6db0*/  LDCU.U8 UR5, c[0x0][0x414] ;  /* 0x00008280ff0577ac */ /* 0x000f300008000000 */
[----:B------:R0:W-:Y:S01]  /*6dc0*/  @!P1 STS.64 [UR4+0x78], R18 ;  /* 0x00007812ff009988 */ /* 0x0001e20008000a04 */
[----:B------:R-:W-:Y:S01]  /*6dd0*/  BAR.SYNC.DEFER_BLOCKING 0x0 ;  /* 0x0000000000007b1d */ /* 0x000fe20000010000 */
[----:B0--3--:R-:W-:Y:S01]  /*6de0*/  FADD.FTZ R18, -R16, R47 ;  /* 0x0000002f10127221 */ /* 0x009fe20000010100 */
[----:B----4-:R-:W-:Y:S01]  /*6df0*/  UISETP.NE.AND UP0, UPT, UR5, URZ, UPT ;  /* 0x000000ff0500728c */ /* 0x010fe2000bf05270 */
[----:B------:R-:W-:-:S02]  /*6e00*/  HADD2.F32 R19, -RZ, R46.H0_H0 ;  /* 0x2000002eff137230 */ /* 0x000fc40000004100 */
[----:B------:R-:W-:Y:S02]  /*6e10*/  HADD2.F32 R46, -RZ, R46.H1_H1 ;  /* 0x3000002eff2e7230 */ /* 0x000fe40000004100 */
[----:B------:R-:W-:Y:S01]  /*6e20*/  FMUL.FTZ R30, R18, R59 ;  /* 0x0000003b121e7220 */ /* 0x000fe20000410000 */
[----:B------:R-:W0:Y:S01]  /*6e30*/  LDS.64 R20, [UR4+0x78] ;  /* 0x00007804ff147984 */ /* 0x000e220008000a00 */
[----:B------:R-:W0:Y:S02]  /*6e40*/  LDCU UR4, c[0x0][0x42c] ;  /* 0x00008580ff0477ac */ /* 0x000e240008000800 */
[----:B0-----:R-:W-:Y:S01]  /*6e50*/  FMUL.FTZ R22, R20, UR4 ;  /* 0x0000000414167c20 */ /* 0x001fe20008410000 */
[----:B------:R-:W-:Y:S01]  /*6e60*/  FADD.FTZ R20, -R16, R25 ;  /* 0x0000001910147221 */ /* 0x000fe20000010100 */
[----:B-1----:R-:W-:-:S03]  /*6e70*/  FMUL.FTZ R23, R21, UR4 ;  /* 0x0000000415177c20 */ /* 0x002fc60008410000 */
[----:B------:R-:W-:Y:S01]  /*6e80*/  FMUL.FTZ R28, R20, R59 ;  /* 0x0000003b141c7220 */ /* 0x000fe20000410000 */
[----:B------:R-:W-:Y:S06]  /*6e90*/  BRA.U !UP0, `(.L_x_976) ;  /* 0x0000000108487547 */ /* 0x000fec000b800000 */
[----:B------:R-:W-:Y:S01]  /*6ea0*/  FFMA.FTZ R18, R56, R28, R57 ;  /* 0x0000001c38127223 */ /* 0x000fe20000010039 */
[----:B------:R-:W-:-:S03]  /*6eb0*/  FFMA.FTZ R20, R17, R30, R58 ;  /* 0x0000001e11147223 */ /* 0x000fc6000001003a */
[----:B------:R-:W-:Y:S01]  /*6ec0*/  FMUL.FTZ R21, R18, -1.4426950216293334961 ;  /* 0xbfb8aa3b12157820 */ /* 0x000fe20000410000 */
[----:B------:R-:W-:-:S05]  /*6ed0*/  FMUL.FTZ R25, R20, -1.4426950216293334961 ;  /* 0xbfb8aa3b14197820 */ /* 0x000fca0000410000 */
[----:B------:R-:W2:Y:S04]  /*6ee0*/  MUFU.EX2 R21, R21 ;  /* 0x0000001500157308 */ /* 0x000ea80000000800 */
[----:B------:R-:W0:Y:S01]  /*6ef0*/  MUFU.EX2 R25, R25 ;  /* 0x0000001900197308 */ /* 0x000e220000000800 */
[----:B--2---:R-:W-:Y:S01]  /*6f00*/  FADD.FTZ R24, R21, 1 ;  /* 0x3f80000015187421 */ /* 0x004fe20000010000 */
        /* <DEDUP_REMOVED lines=11> */
.L_x_976:
[----:B------:R-:W0:Y:S01]  /*6fc0*/  LDCU UR4, c[0x0][0x41c] ;  /* 0x00008380ff0477ac */ /* 0x000e220008000800 */
[C-C-:B------:R-:W-:Y:S01]  /*6fd0*/  FFMA.FTZ R21, R22.reuse, R28, R23.reuse ;  /* 0x0000001c16157223 */ /* 0x140fe20000010017 */
[----:B------:R-:W-:Y:S01]  /*6fe0*/  FFMA.FTZ R18, R22, R30, R23 ;  /* 0x0000001e16127223 */ /* 0x000fe20000010017 */
[----:B------:R-:W-:Y:S01]  /*6ff0*/  BSSY.RECONVERGENT B0, `(.L_x_977) ;  /* 0x0000019000007945 */ /* 0x000fe20003800200 */
[----:B------:R-:W1:Y:S01]  /*7000*/  LDCU.64 UR8, c[0x0][0x400] ;  /* 0x00008000ff0877ac */ /* 0x000e620008000a00 */
[----:B------:R-:W-:Y:S01]  /*7010*/  FFMA.FTZ R20, R56, R19, -R21 ;  /* 0x0000001338147223 */ /* 0x000fe20000010815 */
[----:B--2---:R-:W-:Y:S01]  /*7020*/  FFMA.FTZ R24, R17, R46, -R18 ;  /* 0x0000002e11187223 */ /* 0x004fe20000010812 */
[----:B0-----:R-:W-:-:S05]  /*7030*/  IMAD R3, R3, UR4, R50 ;  /* 0x0000000403037c24 */ /* 0x001fca000f8e0232 */
        /* <DEDUP_REMOVED lines=20> */
.L_x_978:
[----:B------:R-:W-:Y:S05]  /*7180*/  BSYNC.RECONVERGENT B0 ;  /* 0x0000000000007941 */ /* 0x000fea0003800200 */
.L_x_977:
[--C-:B0-----:R-:W-:Y:S01]  /*7190*/  HADD2.F32 R19, -RZ, R45.reuse.H0_H0 ;  /* 0x2000002dff137230 */ /* 0x101fe20000004100 */
[----:B------:R-:W-:Y:S01]  /*71a0*/  ISETP.GE.U32.AND P0, PT, R27, UR8, PT ;  /* 0x000000081b007c0c */ /* 0x000fe2000bf06070 */
[----:B------:R-:W-:Y:S01]  /*71b0*/  HADD2.F32 R45, -RZ, R45.H1_H1 ;  /* 0x3000002dff2d7230 */ /* 0x000fe20000004100 */
[----:B------:R-:W-:Y:S01]  /*71c0*/  ISETP.GE.U32.AND P1, PT, R25, UR8, PT ;  /* 0x0000000819007c0c */ /* 0x000fe2000bf26070 */
[--C-:B------:R-:W-:Y:S02]  /*71d0*/  HADD2.F32 R21, -RZ, R44.reuse.H0_H0 ;  /* 0x2000002cff157230 */ /* 0x100fe40000004100 */
[----:B------:R-:W-:Y:S01]  /*71e0*/  FADD.FTZ R20, -R16, R19 ;  /* 0x0000001310147221 */ /* 0x000fe20000010100 */
[----:B------:R-:W-:Y:S01]  /*71f0*/  SHF.R.S32.HI R18, RZ, 0x1f, R27 ;  /* 0x0000001fff127819 */ /* 0x000fe2000001141b */
[----:B------:R-:W-:Y:S01]  /*7200*/  HADD2.F32 R44, -RZ, R44.H1_H1 ;  /* 0x3000002cff2c7230 */ /* 0x000fe20000004100 */
[----:B------:R-:W-:Y:S01]  /*7210*/  SHF.R.S32.HI R24, RZ, 0x1f, R25 ;  /* 0x0000001fff187819 */ /* 0x000fe20000011419 */
[-C--:B------:R-:W-:Y:S01]  /*7220*/  FMUL.FTZ R26, R20, R59.reuse ;  /* 0x0000003b141a7220 */ /* 0x080fe20000410000 */
[----:B------:R-:W-:Y:S01]  /*7230*/  FADD.FTZ R20, -R16, R45 ;  /* 0x0000002d10147221 */ /* 0x000fe20000010100 */
[----:B------:R-:W-:Y:S01]  /*7240*/  ISETP.GE.AND.EX P0, PT, R18, UR9, PT, P0 ;  /* 0x0000000912007c0c */ /* 0x000fe2000bf06300 */
[----:B------:R-:W-:Y:S01]  /*7250*/  HADD2.F32 R19, -RZ, R43.H0_H0 ;  /* 0x2000002bff137230 */ /* 0x000fe20000004100 */
[----:B------:R-:W-:Y:S01]  /*7260*/  ISETP.GE.AND.EX P1, PT, R24, UR9, PT, P1 ;  /* 0x0000000918007c0c */ /* 0x000fe2000bf26310 */
[----:B------:R-:W-:Y:S01]  /*7270*/  FFMA.FTZ R63, R22, R26, R23 ;  /* 0x0000001a163f7223 */ /* 0x000fe20000010017 */
[----:B------:R-:W-:Y:S01]  /*7280*/  FMUL.FTZ R46, R20, R59 ;  /* 0x0000003b142e7220 */ /* 0x000fe20000410000 */
        /* <DEDUP_REMOVED lines=19> */
.L_x_979:
        /* <DEDUP_REMOVED lines=9> */
[----:B------:R-:W-:Y:S01]  /*7450*/  FMUL.FTZ R26, R26, R59 ;  /* 0x0000003b1a1a7220 */ /* 0x000fe20000410000 */
[----:B------:R-:W1:Y:S01]  /*7460*/  LDCU.64 UR10, c[0x0][0x380] ;  /* 0x00007000ff0a77ac */ /* 0x000e620008000a00 */
[----:B0-----:R-:W-:Y:S01]  /*7470*/  IMAD R28, R18, UR4, RZ ;  /* 0x00000004121c7c24 */ /* 0x001fe2000f8e02ff */
[----:B------:R-:W-:-:S03]  /*7480*/  MOV R18, R64 ;  /* 0x0000004000127202 */ /* 0x000fc60000000f00 */
[C---:B------:R-:W-:Y:S02]  /*7490*/  IMAD R21, R27.reuse, UR5, R28 ;  /* 0x000000051b157c24 */ /* 0x040fe4000f8e021c */
[----:B------:R-:W-:-:S04]  /*74a0*/  IMAD.WIDE.U32 R18, R27, UR4, R18 ;  /* 0x000000041b127c25 */ /* 0x000fc8000f8e0012 */
[----:B------:R-:W-:Y:S01]  /*74b0*/  FMUL.FTZ R27, R20, R59 ;  /* 0x0000003b141b7220 */ /* 0x000fe20000410000 */
[----:B-1----:R-:W-:Y:S02]  /*74c0*/  LEA R20, P0, R18, UR10, 0x1 ;  /* 0x0000000a12147c11 */ /* 0x002fe4000f8008ff */
[----:B------:R-:W-:Y:S02]  /*74d0*/  IADD3 R21, PT, PT, R19, R21, RZ ;  /* 0x0000001513157210 */ /* 0x000fe40007ffe0ff */
[----:B------:R-:W-:Y:S02]  /*74e0*/  F2FP.F16.F32.PACK_AB R19, R26, R27 ;  /* 0x0000001b1a13723e */ /* 0x000fe400000000ff */
[----:B------:R-:W-:-:S05]  /*74f0*/  LEA.HI.X R21, R18, UR11, R21, 0x1, P0 ;  /* 0x0000000b12157c11 */ /* 0x000fca00080f0c15 */
[----:B------:R0:W-:Y:S02]  /*7500*/  STG.E desc[UR6][R20.64], R19 ;  /* 0x0000001314007986 */ /* 0x0001e4000c101906 */
.L_x_981:
[----:B------:R-:W-:Y:S05]  /*7510*/  BSYNC.RECONVERGENT B0 ;  /* 0x0000000000007941 */ /* 0x000fea0003800200 */
.L_x_980:
[-C--:B------:R-:W-:Y:S01]  /*7520*/  FMUL.FTZ R30, R30, R59.reuse ;  /* 0x0000003b1e1e7220 */ /* 0x080fe20000410000 */
[----:B------:R-:W-:Y:S01]  /*7530*/  FADD.FTZ R18, -R16, R43 ;  /* 0x0000002b10127221 */ /* 0x000fe20000010100 */
[--C-:B0-----:R-:W-:Y:S02]  /*7540*/  HADD2.F32 R19, -RZ, R42.reuse.H0_H0 ;  /* 0x2000002aff137230 */ /* 0x101fe40000004100 */
        /* <DEDUP_REMOVED lines=22> */
.L_x_982:
        /* <DEDUP_REMOVED lines=21> */
.L_x_984:
[----:B------:R-:W-:Y:S05]  /*7800*/  BSYNC.RECONVERGENT B0 ;  /* 0x0000000000007941 */ /* 0x000fea0003800200 */
.L_x_983:
[--C-:B0-----:R-:W-:Y:S01]  /*7810*/  HADD2.F32 R19, -RZ, R41.reuse.H0_H0 ;  /* 0x20000029ff137230 */ /* 0x101fe20000004100 */
[----:B------:R-:W-:Y:S01]  /*7820*/  ISETP.GE.U32.AND P0, PT, R29, UR8, PT ;  /* 0x000000081d007c0c */ /* 0x000fe2000bf06070 */
[----:B------:R-:W-:Y:S01]  /*7830*/  HADD2.F32 R41, -RZ, R41.H1_H1 ;  /* 0x30000029ff297230 */ /* 0x000fe20000004100 */
[----:B------:R-:W-:Y:S01]  /*7840*/  ISETP.GE.U32.AND P1, PT, R27, UR8, PT ;  /* 0x000000081b007c0c */ /* 0x000fe2000bf26070 */
[----:B------:R-:W-:Y:S02]  /*7850*/  HADD2.F32 R45, -RZ, R39.H0_H0 ;  /* 0x20000027ff2d7230 */ /* 0x000fe40000004100 */
[----:B------:R-:W-:Y:S01]  /*7860*/  FADD.FTZ R20, -R16, R19 ;  /* 0x0000001310147221 */ /* 0x000fe20000010100 */
[----:B------:R-:W-:Y:S01]  /*7870*/  SHF.R.S32.HI R18, RZ, 0x1f, R29 ;  /* 0x0000001fff127819 */ /* 0x000fe2000001141d */
[--C-:B------:R-:W-:Y:S01]  /*7880*/  HADD2.F32 R19, -RZ, R40.reuse.H0_H0 ;  /* 0x20000028ff137230 */ /* 0x100fe20000004100 */
[----:B------:R-:W-:Y:S01]  /*7890*/  SHF.R.S32.HI R24, RZ, 0x1f, R27 ;  /* 0x0000001fff187819 */ /* 0x000fe2000001141b */
[----:B------:R-:W-:Y:S01]  /*78a0*/  FMUL.FTZ R21, R20, R59 ;  /* 0x0000003b14157220 */ /* 0x000fe20000410000 */
[----:B------:R-:W-:Y:S01]  /*78b0*/  FADD.FTZ R20, -R16, R41 ;  /* 0x0000002910147221 */ /* 0x000fe20000010100 */
[----:B------:R-:W-:Y:S01]  /*78c0*/  ISETP.GE.AND.EX P0, PT, R18, UR9, PT, P0 ;  /* 0x0000000912007c0c */ /* 0x000fe2000bf06300 */
[----:B------:R-:W-:Y:S01]  /*78d0*/  HADD2.F32 R40, -RZ, R40.H1_H1 ;  /* 0x30000028ff287230 */ /* 0x000fe20000004100 */
        /* <DEDUP_REMOVED lines=22> */
.L_x_985:
        /* <DEDUP_REMOVED lines=21> */
.L_x_987:
[----:B------:R-:W-:Y:S05]  /*7b90*/  BSYNC.RECONVERGENT B0 ;  /* 0x0000000000007941 */ /* 0x000fea0003800200 */
.L_x_986:
[-C--:B------:R-:W-:Y:S01]  /*7ba0*/  FMUL.FTZ R28, R28, R59.reuse ;  /* 0x0000003b1c1c7220 */ /* 0x080fe20000410000 */
[----:B------:R-:W-:Y:S01]  /*7bb0*/  FADD.FTZ R18, -R16, R39 ;  /* 0x0000002710127221 */ /* 0x000fe20000010100 */
[--C-:B------:R-:W-:Y:S02]  /*7bc0*/  HADD2.F32 R19, -RZ, R38.reuse.H0_H0 ;  /* 0x20000026ff137230 */ /* 0x100fe40000004100 */
[----:B------:R-:W-:Y:S02]  /*7bd0*/  HADD2.F32 R38, -RZ, R38.H1_H1 ;  /* 0x30000026ff267230 */ /* 0x000fe40000004100 */
[----:B------:R-:W-:Y:S01]  /*7be0*/  FFMA.FTZ R41, R22, R28, R23 ;  /* 0x0000001c16297223 */ /* 0x000fe20000010017 */
        /* <DEDUP_REMOVED lines=20> */
.L_x_988:
[----:B------:R-:W-:Y:S01]  /*7d30*/  FFMA.FTZ R18, R22, R30, R23 ;  /* 0x0000001e16127223 */ /* 0x000fe20000010017 */
[----:B------:R-:W-:Y:S01]  /*7d40*/  BSSY.RECONVERGENT B0, `(.L_x_989) ;  /* 0x0000014000007945 */ /* 0x000fe20003800200 */
[--C-:B------:R-:W-:Y:S02]  /*7d50*/  HADD2.F32 R29, -RZ, R37.reuse.H0_H0 ;  /* 0x20000025ff1d7230 */ /* 0x100fe40000004100 */
[----:B0-----:R-:W-:Y:S01]  /*7d60*/  FFMA.FTZ R20, R56, R19, -R41 ;  /* 0x0000001338147223 */ /* 0x001fe20000010829 */
[----:B------:R-:W-:Y:S02]  /*7d70*/  HADD2.F32 R37, -RZ, R37.H1_H1 ;  /* 0x30000025ff257230 */ /* 0x000fe40000004100 */
        /* <DEDUP_REMOVED lines=16> */
.L_x_990:
[----:B------:R-:W-:Y:S05]  /*7e80*/  BSYNC.RECONVERGENT B0 ;  /* 0x0000000000007941 */ /* 0x000fea0003800200 */
.L_x_989:
[----:B------:R-:W-:Y:S02]  /*7e90*/  HADD2.F32 R43, -RZ, R7.H0_H0 ;  /* 0x20000007ff2b7230 */ /* 0x000fe40000004100 */
[C---:B------:R-:W-:Y:S01]  /*7ea0*/  FADD.FTZ R29, -R16.reuse, R29 ;  /* 0x0000001d101d7221 */ /* 0x040fe20000010100 */
[----:B------:R-:W-:Y:S02]  /*7eb0*/  HADD2.F32 R45, -RZ, R9.H0_H0 ;  /* 0x20000009ff2d7230 */ /* 0x000fe40000004100 */
[C---:B------:R-:W-:Y:S01]  /*7ec0*/  FADD.FTZ R27, -R16.reuse, R37 ;  /* 0x00000025101b7221 */ /* 0x040fe20000010100 */
[----:B------:R-:W-:Y:S02]  /*7ed0*/  HADD2.F32 R61, -RZ, R13.H0_H0 ;  /* 0x2000000dff3d7230 */ /* 0x000fe40000004100 */
[----:B------:R-:W-:Y:S01]  /*7ee0*/  FADD.FTZ R68, -R16, R43 ;  /* 0x0000002b10447221 */ /* 0x000fe20000010100 */
[----:B0-----:R-:W-:Y:S02]  /*7ef0*/  HADD2.F32 R21, -RZ, R33.H0_H0 ;  /* 0x20000021ff157230 */ /* 0x001fe40000004100 */
[----:B------:R-:W-:Y:S01]  /*7f00*/  FMUL.FTZ R27, R27, R59 ;  /* 0x0000003b1b1b7220 */ /* 0x000fe20000410000 */
[----:B------:R-:W-:-:S02]  /*7f10*/  HADD2.F32 R7, -RZ, R7.H1_H1 ;  /* 0x30000007ff077230 */ /* 0x000fc40000004100 */
[C---:B------:R-:W-:Y:S01]  /*7f20*/  FADD.FTZ R40, -R16.reuse, R61 ;  /* 0x0000003d10287221 */ /* 0x040fe20000010100 */
[----:B------:R-:W-:Y:S02]  /*7f30*/  HADD2.F32 R9, -RZ, R9.H1_H1 ;  /* 0x30000009ff097230 */ /* 0x000fe40000004100 */
[C---:B------:R-:W-:Y:S01]  /*7f40*/  FADD.FTZ R76, -R16.reuse, R21 ;  /* 0x00000015104c7221 */ /* 0x040fe20000010100 */
[----:B------:R-:W-:Y:S01]  /*7f50*/  HADD2.F32 R13, -RZ, R13.H1_H1 ;  /* 0x3000000dff0d7230 */ /* 0x000fe20000004100 */
[C---:B------:R-:W-:Y:S01]  /*7f60*/  IADD3 R21, PT, PT, R3.reuse, 0xa0, RZ ;  /* 0x000000a003157810 */ /* 0x040fe20007ffe0ff */
[----:B------:R-:W-:Y:S02]  /*7f70*/  HADD2.F32 R39, -RZ, R15.H0_H0 ;  /* 0x2000000fff277230 */ /* 0x000fe40000004100 */
[C---:B------:R-:W-:Y:S01]  /*7f80*/  FADD.FTZ R46, -R16.reuse, R9 ;  /* 0x00000009102e7221 */ /* 0x040fe20000010100 */
[----:B------:R-:W-:Y:S02]  /*7f90*/  HADD2.F32 R41, -RZ, R5.H0_H0 ;  /* 0x20000005ff297230 */ /* 0x000fe40000004100 */
[----:B------:R-:W-:Y:S01]  /*7fa0*/  FADD.FTZ R38, -R16, R13 ;  /* 0x0000000d10267221 */ /* 0x000fe20000010100 */
[----:B------:R-:W-:Y:S01]  /*7fb0*/  HADD2.F32 R47, -RZ, R11.H0_H0 ;  /* 0x2000000bff2f7230 */ /* 0x000fe20000004100 */
[C---:B------:R-:W-:Y:S01]  /*7fc0*/  IADD3 R13, PT, PT, R3.reuse, 0xc0, RZ ;  /* 0x000000c0030d7810 */ /* 0x040fe20007ffe0ff */
[----:B------:R-:W-:Y:S01]  /*7fd0*/  HADD2.F32 R15, -RZ, R15.H1_H1 ;  /* 0x3000000fff0f7230 */ /* 0x000fe20000004100 */
[----:B------:R-:W-:Y:S01]  /*7fe0*/  IADD3 R9, PT, PT, R3, 0xe0, RZ ;  /* 0x000000e003097810 */ /* 0x000fe20007ffe0ff */
[----:B------:R-:W-:Y:S01]  /*7ff0*/  HADD2.F32 R5, -RZ, R5.H1_H1 ;  /* 0x30000005ff057230 */ /* 0x000fe20000004100 */
[----:B------:R-:W-:Y:S01]  /*8000*/  ISETP.GE.U32.AND P0, PT, R21, UR8, PT ;  /* 0x0000000815007c0c */ /* 0x000fe2000bf06070 */
[----:B------:R-:W-:-:S02]  /*8010*/  HADD2.F32 R11, -RZ, R11.H1_H1 ;  /* 0x3000000bff0b7230 */ /* 0x000fc40000004100 */
[C---:B------:R-:W-:Y:S01]  /*8020*/  FADD.FTZ R70, -R16.reuse, R15 ;  /* 0x0000000f10467221 */ /* 0x040fe20000010100 */
[--C-:B------:R-:W-:Y:S02]  /*8030*/  HADD2.F32 R31, -RZ, R54.reuse.H0_H0 ;  /* 0x20000036ff1f7230 */ /* 0x100fe40000004100 */
[C---:B------:R-:W-:Y:S01]  /*8040*/  FADD.FTZ R26, -R16.reuse, R5 ;  /* 0x00000005101a7221 */ /* 0x040fe20000010100 */
[----:B------:R-:W-:Y:S02]  /*8050*/  HADD2.F32 R25, -RZ, R54.H1_H1 ;  /* 0x30000036ff197230 */ /* 0x000fe40000004100 */
[C---:B------:R-:W-:Y:S01]  /*8060*/  FADD.FTZ R54, -R16.reuse, R7 ;  /* 0x0000000710367221 */ /* 0x040fe20000010100 */
[--C-:B------:R-:W-:Y:S01]  /*8070*/  HADD2.F32 R19, -RZ, R35.reuse.H0_H0 ;  /* 0x20000023ff137230 */ /* 0x100fe20000004100 */
[----:B------:R-:W-:Y:S01]  /*8080*/  IADD3 R7, PT, PT, R3, 0x100, RZ ;  /* 0x0000010003077810 */ /* 0x000fe20007ffe0ff */
[----:B------:R-:W-:Y:S02]  /*8090*/  HADD2.F32 R35, -RZ, R35.H1_H1 ;  /* 0x30000023ff237230 */ /* 0x000fe40000004100 */
[----:B------:R-:W-:Y:S01]  /*80a0*/  FADD.FTZ R42, -R16, R11 ;  /* 0x0000000b102a7221 */ /* 0x000fe20000010100 */
[----:B------:R-:W-:-:S02]  /*80b0*/  HADD2.F32 R33, -RZ, R33.H1_H1 ;  /* 0x30000021ff217230 */ /* 0x000fc40000004100 */
[C---:B------:R-:W-:Y:S01]  /*80c0*/  FADD.FTZ R24, -R16.reuse, R31 ;  /* 0x0000001f10187221 */ /* 0x040fe20000010100 */
[--C-:B------:R-:W-:Y:S01]  /*80d0*/  HADD2.F32 R63, -RZ, R52.reuse.H0_H0 ;  /* 0x20000034ff3f7230 */ /* 0x100fe20000004100 */
[----:B------:R-:W-:Y:S01]  /*80e0*/  ISETP.GE.U32.AND P1, PT, R13, UR8, PT ;  /* 0x000000080d007c0c */ /* 0x000fe2000bf26070 */
[----:B------:R-:W-:Y:S01]  /*80f0*/  HADD2.F32 R69, -RZ, R52.H1_H1 ;  /* 0x30000034ff457230 */ /* 0x000fe20000004100 */
[----:B------:R-:W-:Y:S01]  /*8100*/  ISETP.GE.U32.AND P2, PT, R9, UR8, PT ;  /* 0x0000000809007c0c */ /* 0x000fe2000bf46070 */
[----:B------:R-:W-:Y:S01]  /*8110*/  FMUL.FTZ R31, R29, R59 ;  /* 0x0000003b1d1f7220 */ /* 0x000fe20000410000 */
[----:B------:R-:W-:Y:S01]  /*8120*/  ISETP.GE.U32.AND P3, PT, R7, UR8, PT ;  /* 0x0000000807007c0c */ /* 0x000fe2000bf66070 */
[C---:B------:R-:W-:Y:S01]  /*8130*/  FADD.FTZ R19, -R16.reuse, R19 ;  /* 0x0000001310137221 */ /* 0x040fe20000010100 */
[----:B------:R-:W-:Y:S01]  /*8140*/  SHF.R.S32.HI R18, RZ, 0x1f, R21 ;  /* 0x0000001fff127819 */ /* 0x000fe20000011415 */
[C---:B------:R-:W-:Y:S01]  /*8150*/  FADD.FTZ R20, -R16.reuse, R35 ;  /* 0x0000002310147221 */ /* 0x040fe20000010100 */
        /* <DEDUP_REMOVED lines=10> */
[----:B------:R-:W-:Y:S01]  /*8200*/  FADD.FTZ R16, -R16, R25 ;  /* 0x0000001910107221 */ /* 0x000fe20000010100 */
[--C-:B------:R-:W-:Y:S01]  /*8210*/  HADD2.F32 R29, -RZ, R36.reuse.H0_H0 ;  /* 0x20000024ff1d7230 */ /* 0x100fe20000004100 */
[----:B------:R-:W-:Y:S01]  /*8220*/  ISETP.GE.AND.EX P0, PT, R18, UR9, PT, P0 ;  /* 0x0000000912007c0c */ /* 0x000fe2000bf06300 */
[----:B------:R-:W-:Y:S01]  /*8230*/  HADD2.F32 R36, -RZ, R36.H1_H1 ;  /* 0x30000024ff247230 */ /* 0x000fe20000004100 */
[----:B------:R-:W-:Y:S01]  /*8240*/  ISETP.GE.AND.EX P1, PT, R15, UR9, PT, P1 ;  /* 0x000000090f007c0c */ /* 0x000fe2000bf26310 */
[----:B------:R-:W-:Y:S01]  /*8250*/  FFMA.FTZ R25, R22, R31, R23 ;  /* 0x0000001f16197223 */ /* 0x000fe20000010017 */
[----:B------:R-:W-:-:S02]  /*8260*/  ISETP.GE.AND.EX P2, PT, R11, UR9, PT, P2 ;  /* 0x000000090b007c0c */ /* 0x000fc4000bf46320 */
[----:B------:R-:W-:Y:S01]  /*8270*/  ISETP.GE.AND.EX P3, PT, R5, UR9, PT, P3 ;  /* 0x0000000905007c0c */ /* 0x000fe2000bf66330 */
[----:B------:R-:W-:-:S12]  /*8280*/  BRA.U !UP0, `(.L_x_991) ;  /* 0x0000000108487547 */ /* 0x000fd8000b800000 */
        /* <DEDUP_REMOVED lines=11> */
[----:B------:R-:W-:Y:S01]  /*8340*/  FMUL.FTZ R29, R29, R37 ;  /* 0x000000251d1d7220 */ /* 0x000fe20000410000 */
[----:B-1----:R-:W-:Y:S01]  /*8350*/  FADD.FTZ R47, -R41, 1 ;  /* 0x3f800000292f7421 */ /* 0x002fe20000010100 */
[----:B------:R-:W-:Y:S01]  /*8360*/  FMUL.FTZ R45, R36, R41 ;  /* 0x00000029242d7220 */ /* 0x000fe20000410000 */
[----:B------:R-:W-:-:S02]  /*8370*/  FFMA.FTZ R36, R31, R43, 1 ;  /* 0x3f8000001f247423 */ /* 0x000fc4000001002b */
[----:B------:R-:W-:Y:S02]  /*8380*/  FFMA.FTZ R47, R33, R47, 1 ;  /* 0x3f800000212f7423 */ /* 0x000fe4000001002f */
[----:B------:R-:W-:Y:S02]  /*8390*/  FMUL.FTZ R29, R29, R36 ;  /* 0x000000241d1d7220 */ /* 0x000fe40000410000 */
[----:B------:R-:W-:-:S07]  /*83a0*/  FMUL.FTZ R36, R45, R47 ;  /* 0x0000002f2d247220 */ /* 0x000fce0000410000 */
.L_x_991:
        /* <DEDUP_REMOVED lines=9> */
[----:B------:R-:W1:Y:S01]  /*8440*/  LDCU.64 UR10, c[0x0][0x380] ;  /* 0x00007000ff0a77ac */ /* 0x000e620008000a00 */
[----:B0-----:R-:W-:Y:S01]  /*8450*/  IMAD R36, R18, UR4, RZ ;  /* 0x0000000412247c24 */ /* 0x001fe2000f8e02ff */
[----:B------:R-:W-:-:S05]  /*8460*/  MOV R18, R64 ;  /* 0x0000004000127202 */ /* 0x000fca0000000f00 */
        /* <DEDUP_REMOVED lines=9> */
.L_x_993:
[----:B------:R-:W-:Y:S05]  /*8500*/  BSYNC.RECONVERGENT B0 ;  /* 0x0000000000007941 */ /* 0x000fea0003800200 */
.L_x_992:
[--C-:B------:R-:W-:Y:S02]  /*8510*/  HADD2.F32 R19, -RZ, R34.reuse.H0_H0 ;  /* 0x20000022ff137230 */ /* 0x100fe40000004100 */
[C-C-:B------:R-:W-:Y:S01]  /*8520*/  FFMA.FTZ R33, R22.reuse, R27, R23.reuse ;  /* 0x0000001b16217223 */ /* 0x140fe20000010017 */
[----:B------:R-:W-:Y:S01]  /*8530*/  FFMA.FTZ R35, R22, R25, R23 ;  /* 0x0000001916237223 */ /* 0x000fe20000010017 */
        /* <DEDUP_REMOVED lines=20> */
.L_x_994:
[----:B------:R-:W-:Y:S01]  /*8680*/  BSSY.RECONVERGENT B0, `(.L_x_995) ;  /* 0x0000013000007945 */ /* 0x000fe20003800200 */
[----:B0-----:R-:W-:Y:S01]  /*8690*/  FFMA.FTZ R20, R56, R19, -R33 ;  /* 0x0000001338147223 */ /* 0x001fe20000010821 */
        /* <DEDUP_REMOVED lines=17> */
.L_x_996:
[----:B------:R-:W-:Y:S05]  /*87b0*/  BSYNC.RECONVERGENT B0 ;  /* 0x0000000000007941 */ /* 0x000fea0003800200 */
.L_x_995:
        /* <DEDUP_REMOVED lines=23> */
.L_x_997:
        /* <DEDUP_REMOVED lines=21> */
.L_x_999:
[----:B------:R-:W-:Y:S05]  /*8a80*/  BSYNC.RECONVERGENT B0 ;  /* 0x0000000000007941 */ /* 0x000fea0003800200 */
.L_x_998:
        /* <DEDUP_REMOVED lines=23> */
.L_x_1000:
[----:B------:R-:W-:Y:S01]  /*8c00*/  BSSY.RECONVERGENT B0, `(.L_x_1001) ;  /* 0x0000012000007945 */ /* 0x000fe20003800200 */
[----:B------:R-:W-:Y:S01]  /*8c10*/  FFMA.FTZ R18, R56, R9, -R25 ;  /* 0x0000000938127223 */ /* 0x000fe20000010819 */
[----:B------:R-:W-:Y:S02]  /*8c20*/  FFMA.FTZ R36, R17, R4, -R36 ;  /* 0x0000000411247223 */ /* 0x000fe40000010824 */
[----:B------:R-:W-:Y:S05]  /*8c30*/  @P3 BRA `(.L_x_1002) ;  /* 0x0000000000383947 */ /* 0x000fea0003800000 */
[----:B------:R-:W0:Y:S01]  /*8c40*/  LDCU.64 UR4, c[0x0][0x3f8] ;  /* 0x00007f00ff0477ac */ /* 0x000e220008000a00 */
[----:B------:R-:W-:Y:S01]  /*8c50*/  MOV R4, R64 ;  /* 0x0000004000047202 */ /* 0x000fe20000000f00 */
[----:B------:R-:W1:Y:S01]  /*8c60*/  LDCU.64 UR10, c[0x0][0x380] ;  /* 0x00007000ff0a77ac */ /* 0x000e620008000a00 */
[----:B0-----:R-:W-:Y:S01]  /*8c70*/  IMAD R20, R5, UR4, RZ ;  /* 0x0000000405147c24 */ /* 0x001fe2000f8e02ff */
[----:B------:R-:W-:-:S03]  /*8c80*/  MOV R5, R67 ;  /* 0x0000004300057202 */ /* 0x000fc60000000f00 */
[C---:B------:R-:W-:Y:S02]  /*8c90*/  IMAD R9, R7.reuse, UR5, R20 ;  /* 0x0000000507097c24 */ /* 0x040fe4000f8e0214 */
[----:B------:R-:W-:Y:S01]  /*8ca0*/  FMUL.FTZ R20, R18, R59 ;  /* 0x0000003b12147220 */ /* 0x000fe20000410000 */
[----:B------:R-:W-:-:S04]  /*8cb0*/  IMAD.WIDE.U32 R4, R7, UR4, R4 ;  /* 0x0000000407047c25 */ /* 0x000fc8000f8e0004 */
[----:B------:R-:W-:Y:S01]  /*8cc0*/  FMUL.FTZ R7, R36, R59 ;  /* 0x0000003b24077220 */ /* 0x000fe20000410000 */
[C---:B-1----:R-:W-:Y:S02]  /*8cd0*/  LEA R18, P0, R4.reuse, UR10, 0x1 ;  /* 0x0000000a04127c11 */ /* 0x042fe4000f8008ff */
[----:B------:R-:W-:Y:S02]  /*8ce0*/  IADD3 R9, PT, PT, R5, R9, RZ ;  /* 0x0000000905097210 */ /* 0x000fe40007ffe0ff */
[----:B------:R-:W-:Y:S02]  /*8cf0*/  F2FP.F16.F32.PACK_AB R7, R7, R20 ;  /* 0x000000140707723e */ /* 0x000fe400000000ff */
[----:B------:R-:W-:-:S05]  /*8d00*/  LEA.HI.X R19, R4, UR11, R9, 0x1, P0 ;  /* 0x0000000b04137c11 */ /* 0x000fca00080f0c09 */
[----:B------:R0:W-:Y:S02]  /*8d10*/  STG.E desc[UR6][R18.64], R7 ;  /* 0x0000000712007986 */ /* 0x0001e4000c101906 */
.L_x_1002:
[----:B------:R-:W-:Y:S05]  /*8d20*/  BSYNC.RECONVERGENT B0 ;  /* 0x0000000000007941 */ /* 0x000fea0003800200 */
.L_x_1001:
[--C-:B------:R-:W-:Y:S02]  /*8d30*/  HADD2.F32 R5, -RZ, R6.reuse.H0_H0 ;  /* 0x20000006ff057230 */ /* 0x100fe40000004100 */
[-C--:B------:R-:W-:Y:S01]  /*8d40*/  FMUL.FTZ R60, R60, R59.reuse ;  /* 0x0000003b3c3c7220 */ /* 0x080fe20000410000 */
[----:B------:R-:W-:Y:S02]  /*8d50*/  HADD2.F32 R6, -RZ, R6.H1_H1 ;  /* 0x30000006ff067230 */ /* 0x000fe40000004100 */
[-C--:B------:R-:W-:Y:S01]  /*8d60*/  FMUL.FTZ R68, R68, R59.reuse ;  /* 0x0000003b44447220 */ /* 0x080fe20000410000 */
[-C--:B------:R-:W-:Y:S01]  /*8d70*/  FMUL.FTZ R54, R54, R59.reuse ;  /* 0x0000003b36367220 */ /* 0x080fe20000410000 */
[-C--:B------:R-:W-:Y:S01]  /*8d80*/  FMUL.FTZ R52, R52, R59.reuse ;  /* 0x0000003b34347220 */ /* 0x080fe20000410000 */
[-C--:B------:R-:W-:Y:S01]  /*8d90*/  FMUL.FTZ R46, R46, R59.reuse ;  /* 0x0000003b2e2e7220 */ /* 0x080fe20000410000 */
[-C--:B0-----:R-:W-:Y:S01]  /*8da0*/  FMUL.FTZ R18, R44, R59.reuse ;  /* 0x0000003b2c127220 */ /* 0x081fe20000410000 */
        /* <DEDUP_REMOVED lines=27> */
.L_x_1003:
        /* <DEDUP_REMOVED lines=14> */
[C---:B------:R-:W-:Y:S01]  /*9040*/  IADD3 R15, PT, PT, R3.reuse, 0x1a0, RZ ;  /* 0x000001a0030f7810 */ /* 0x040fe20007ffe0ff */
        /* <DEDUP_REMOVED lines=43> */
.L_x_1005:
[----:B------:R-:W-:Y:S05]  /*9300*/  BSYNC.RECONVERGENT B0 ;  /* 0x0000000000007941 */ /* 0x000fea0003800200 */
.L_x_1004:
        /* <DEDUP_REMOVED lines=21> */
.L_x_1006:
        /* <DEDUP_REMOVED lines=18> */
.L_x_1008:
[----:B------:R-:W-:Y:S05]  /*9580*/  BSYNC.RECONVERGENT B0 ;  /* 0x0000000000007941 */ /* 0x000fea0003800200 */
.L_x_1007:
        /* <DEDUP_REMOVED lines=21> */
.L_x_1009:
        /* <DEDUP_REMOVED lines=18> */
.L_x_1011:
[----:B------:R-:W-:Y:S05]  /*9800*/  BSYNC.RECONVERGENT B0 ;  /* 0x0000000000007941 */ /* 0x000fea0003800200 */
.L_x_1010:
        /* <DEDUP_REMOVED lines=21> */
.L_x_1012:
        /* <DEDUP_REMOVED lines=18> */
.L_x_1014:
[----:B------:R-:W-:Y:S05]  /*9a80*/  BSYNC.RECONVERGENT B0 ;  /* 0x0000000000007941 */ /* 0x000fea0003800200 */
.L_x_1013:
        /* <DEDUP_REMOVED lines=21> */
.L_x_1015:
        /* <DEDUP_REMOVED lines=18> */
.L_x_1017:
[----:B------:R-:W-:Y:S05]  /*9d00*/  BSYNC.RECONVERGENT B0 ;  /* 0x0000000000007941 */ /* 0x000fea0003800200 */
.L_x_1016:
        /* <DEDUP_REMOVED lines=21> */
.L_x_1018:
        /* <DEDUP_REMOVED lines=18> */
.L_x_1020:
[----:B------:R-:W-:Y:S05]  /*9f80*/  BSYNC.RECONVERGENT B0 ;  /* 0x0000000000007941 */ /* 0x000fea0003800200 */
.L_x_1019:
[--C-:B-1----:R-:W-:Y:S01]  /*9f90*/  HADD2.F32 R4, -RZ, R53.reuse.H0_H0 ;  /* 0x20000035ff047230 */ /* 0x102fe20000004100 */
[----:B------:R-:W-:Y:S01]  /*9fa0*/  SHF.R.S32.HI R12, RZ, 0x1f, R3 ;  /* 0x0000001fff0c7819 */ /* 0x000fe20000011403 */
        /* <DEDUP_REMOVED lines=20> */
.L_x_1021:
        /* <DEDUP_REMOVED lines=8> */
[----:B------:R-:W-:Y:S01]  /*a170*/  MOV R65, R67 ;  /* 0x0000004300417202 */ /* 0x000fe20000000f00 */
[----:B------:R-:W1:Y:S01]  /*a180*/  LDCU.64 UR8, c[0x0][0x380] ;  /* 0x00007000ff0877ac */ /* 0x000e620008000a00 */
[----:B0-----:R-:W-:Y:S02]  /*a190*/  IMAD R12, R12, UR4, RZ ;  /* 0x000000040c0c7c24 */ /* 0x001fe4000f8e02ff */
[----:B------:R-:W-:-:S04]  /*a1a0*/  IMAD.WIDE.U32 R64, R3, UR4, R64 ;  /* 0x0000000403407c25 */ /* 0x000fc8000f8e0040 */
[----:B------:R-:W-:Y:S01]  /*a1b0*/  IMAD R3, R3, UR5, R12 ;  /* 0x0000000503037c24 */ /* 0x000fe2000f8e020c */
[----:B-1----:R-:W-:-:S04]  /*a1c0*/  LEA R4, P0, R64, UR8, 0x1 ;  /* 0x0000000840047c11 */ /* 0x002fc8000f8008ff */
[----:B------:R-:W-:-:S04]  /*a1d0*/  IADD3 R3, PT, PT, R65, R3, RZ ;  /* 0x0000000341037210 */ /* 0x000fc80007ffe0ff */
[----:B------:R-:W-:Y:S02]  /*a1e0*/  LEA.HI.X R5, R64, UR9, R3, 0x1, P0 ;  /* 0x0000000940057c11 */ /* 0x000fe400080f0c03 */
[----:B------:R-:W-:-:S05]  /*a1f0*/  F2FP.F16.F32.PACK_AB R3, R59, R6 ;  /* 0x000000063b03723e */ /* 0x000fca00000000ff */
[----:B------:R0:W-:Y:S02]  /*a200*/  STG.E desc[UR6][R4.64], R3 ;  /* 0x0000000304007986 */ /* 0x0001e4000c101906 */
.L_x_1023:
[----:B------:R-:W-:Y:S05]  /*a210*/  BSYNC.RECONVERGENT B0 ;  /* 0x0000000000007941 */ /* 0x000fea0003800200 */
.L_x_1022:
[----:B------:R-:W1:Y:S01]  /*a220*/  LDCU UR4, c[0x0][0x410] ;  /* 0x00008200ff0477ac */ /* 0x000e620008000800 */
[----:B------:R-:W-:Y:S02]  /*a230*/  IADD3 R51, PT, PT, R62, R51, RZ ;  /* 0x000000333e337210 */ /* 0x000fe40007ffe0ff */
[----:B------:R-:W-:Y:S01]  /*a240*/  IADD3 R48, PT, PT, R48, 0x1, RZ ;  /* 0x0000000130307810 */ /* 0x000fe20007ffe0ff */
[----:B------:R-:W1:Y:S02]  /*a250*/  LDCU UR5, c[0x0][0x3e0] ;  /* 0x00007c00ff0577ac */ /* 0x000e640008000800 */
[----:B-1----:R-:W-:-:S06]  /*a260*/  UIMAD UR4, UR4, UR5, URZ ;  /* 0x00000005040472a4 */ /* 0x002fcc000f8e02ff */
[----:B------:R-:W-:-:S13]  /*a270*/  ISETP.GE.AND P0, PT, R51, UR4, PT ;  /* 0x0000000433007c0c */ /* 0x000fda000bf06270 */
[----:B------:R-:W-:Y:S05]  /*a280*/  @!P0 BRA `(.L_x_1024) ;  /* 0xffffff5c00b48947 */ /* 0x000fea000383ffff */
.L_x_957:
[----:B------:R-:W1:Y:S01]  /*a290*/  S2R R9, SR_TID.X ;  /* 0x0000000000097919 */ /* 0x000e620000002100 */
[----:B0-----:R-:W0:Y:S01]  /*a2a0*/  LDC R4, c[0x0][0x370] ;  /* 0x0000dc00ff047b82 */ /* 0x001e220000000800 */
[----:B------:R-:W-:Y:S07]  /*a2b0*/  BSSY.RECONVERGENT B0, `(.L_x_1025) ;  /* 0x000000e000007945 */ /* 0x000fee0003800200 */
[----:B------:R-:W2:Y:S08]  /*a2c0*/  LDC R7, c[0x0][0x374] ;  /* 0x0000dd00ff077b82 */ /* 0x000eb00000000800 */
[----:B------:R-:W3:Y:S01]  /*a2d0*/  LDC.64 R2, c[0x0][0x3c8] ;  /* 0x0000f200ff027b82 */ /* 0x000ee20000000a00 */
[----:B0-----:R-:W-:-:S02]  /*a2e0*/  ISETP.NE.AND P0, PT, R4, 0x1, PT ;  /* 0x000000010400780c */ /* 0x001fc40003f05270 */
[----:B-1----:R-:W-:Y:S02]  /*a2f0*/  ISETP.NE.AND P1, PT, R9, RZ, PT ;  /* 0x000000ff0900720c */ /* 0x002fe40003f25270 */
[----:B--2---:R-:W-:-:S04]  /*a300*/  SHF.L.U32 R0, R7, 0x1, RZ ;  /* 0x0000000107007819 */ /* 0x004fc800000006ff */
[----:B------:R-:W-:-:S05]  /*a310*/  SEL R5, R0, RZ, P0 ;  /* 0x000000ff00057207 */ /* 0x000fca0000000000 */
[----:B---3--:R-:W-:Y:S02]  /*a320*/  IMAD.WIDE.U32 R2, R5, 0x4, R2 ;  /* 0x0000000405027825 */ /* 0x008fe400078e0002 */
[----:B------:R-:W-:Y:S05]  /*a330*/  @P1 BRA `(.L_x_1026) ;  /* 0x0000000000141947 */ /* 0x000fea0003800000 */
[----:B------:R-:W-:Y:S01]  /*a340*/  HFMA2 R5, -RZ, RZ, 0, 5.9604644775390625e-08 ;  /* 0x00000001ff057431 */ /* 0x000fe200000001ff */
[----:B------:R-:W-:Y:S06]  /*a350*/  MEMBAR.ALL.GPU ;  /* 0x0000000000007992 */ /* 0x000fec000000a000 */
[----:B------:R-:W-:-:S00]  /*a360*/  ERRBAR ;  /* 0x00000000000079ab */ /* 0x000fc00000000000 */
[----:B------:R-:W-:Y:S06]  /*a370*/  CGAERRBAR ;  /* 0x00000000000075ab */ /* 0x000fec0000000000 */
[----:B------:R0:W-:Y:S02]  /*a380*/  REDG.E.ADD.S32.STRONG.GPU desc[UR6][R2.64], R5 ;  /* 0x000000050200798e */ /* 0x0001e4000c12e306 */
.L_x_1026:
[----:B------:R-:W-:Y:S05]  /*a390*/  BSYNC.RECONVERGENT B0 ;  /* 0x0000000000007941 */ /* 0x000fea0003800200 */
.L_x_1025:
        /* <DEDUP_REMOVED lines=11> */
.L_x_1028:
[----:B------:R-:W2:Y:S04]  /*a450*/  LDG.E.STRONG.GPU R5, desc[UR6][R2.64] ;  /* 0x0000000602057981 */ /* 0x000ea8000c1ef900 */
[----:B--2---:R-:W-:Y:S01]  /*a460*/  CCTL.IVALL ;  /* 0x00000000ff00798f */ /* 0x004fe20002000000 */
[----:B------:R-:W-:Y:S05]  /*a470*/  YIELD ;  /* 0x0000000000007946 */ /* 0x000fea0003800000 */
[----:B------:R-:W-:-:S13]  /*a480*/  ISETP.NE.AND P0, PT, R5, R0, PT ;  /* 0x000000000500720c */ /* 0x000fda0003f05270 */
[----:B------:R-:W-:Y:S05]  /*a490*/  @P0 BRA `(.L_x_1028) ;  /* 0xfffffffc00ec0947 */ /* 0x000fea000383ffff */
.L_x_1027:
        /* <DEDUP_REMOVED lines=74> */
.L_x_1031:
        /* <DEDUP_REMOVED lines=31> */
.L_x_1030:
[----:B------:R-:W-:Y:S05]  /*ab30*/  BSYNC.RECONVERGENT B0 ;  /* 0x0000000000007941 */ /* 0x000fea0003800200 */
.L_x_1029:
[----:B------:R-:W-:Y:S05]  /*ab40*/  @!P0 EXIT ;  /* 0x000000000000894d */ /* 0x000fea0003800000 */
[C---:B------:R-:W-:Y:S01]  /*ab50*/  SHF.L.U64.HI R11, R10.reuse, 0x2, R11 ;  /* 0x000000020a0b7819 */ /* 0x040fe2000001020b */
[----:B------:R-:W1:Y:S01]  /*ab60*/  LDCU.64 UR4, c[0x0][0x3d8] ;  /* 0x00007b00ff0477ac */ /* 0x000e620008000a00 */
[----:B0-----:R-:W-:Y:S02]  /*ab70*/  SHF.L.U32 R19, R10, 0x2, RZ ;  /* 0x000000020a137819 */ /* 0x001fe400000006ff */
[C---:B------:R-:W-:Y:S01]  /*ab80*/  SHF.L.U64.HI R21, R28.reuse, 0x2, R35 ;  /* 0x000000021c157819 */ /* 0x040fe20000010223 */
[----:B------:R-:W0:Y:S01]  /*ab90*/  LDCU.64 UR8, c[0x0][0x388] ;  /* 0x00007100ff0877ac */ /* 0x000e220008000a00 */
[----:B------:R-:W-:Y:S02]  /*aba0*/  SHF.L.U32 R23, R28, 0x2, RZ ;  /* 0x000000021c177819 */ /* 0x000fe400000006ff */
[C---:B------:R-:W-:Y:S01]  /*abb0*/  SHF.L.U64.HI R15, R0.reuse, 0x2, R3 ;  /* 0x00000002000f7819 */ /* 0x040fe20000010203 */
[----:B------:R-:W2:Y:S01]  /*abc0*/  LDCU.64 UR10, c[0x0][0x390] ;  /* 0x00007200ff0a77ac */ /* 0x000ea20008000a00 */
[----:B------:R-:W-:-:S07]  /*abd0*/  SHF.L.U32 R17, R0, 0x2, RZ ;  /* 0x0000000200117819 */ /* 0x000fce00000006ff */
.L_x_1032:
[C---:B------:R-:W-:Y:S02]  /*abe0*/  SHF.L.U32 R20, R2.reuse, 0x2, RZ ;  /* 0x0000000202147819 */ /* 0x040fe400000006ff */
[----:B------:R-:W-:Y:S02]  /*abf0*/  SHF.L.U64.HI R22, R2, 0x2, R5 ;  /* 0x0000000202167819 */ /* 0x000fe40000010205 */
[----:B-1----:R-:W-:-:S04]  /*ac00*/  IADD3 R4, P0, PT, R20, UR4, RZ ;  /* 0x0000000414047c10 */ /* 0x002fc8000ff1e0ff */
[----:B------:R-:W-:Y:S02]  /*ac10*/  IADD3.X R5, PT, PT, R22, UR5, RZ, P0, !PT ;  /* 0x0000000516057c10 */ /* 0x000fe400087fe4ff */
[C---:B------:R-:W-:Y:S02]  /*ac20*/  IADD3 R6, P0, PT, R4.reuse, R17, RZ ;  /* 0x0000001104067210 */ /* 0x040fe40007f1e0ff */
[C---:B---3--:R-:W-:Y:S02]  /*ac30*/  IADD3 R24, P2, PT, R4.reuse, R23, RZ ;  /* 0x0000001704187210 */ /* 0x048fe40007f5e0ff */
[C---:B------:R-:W-:Y:S02]  /*ac40*/  IADD3.X R7, PT, PT, R5.reuse, R15, RZ, P0, !PT ;  /* 0x0000000f05077210 */ /* 0x040fe400007fe4ff */
[----:B------:R-:W-:Y:S02]  /*ac50*/  IADD3 R12, P1, PT, R4, R19, RZ ;  /* 0x00000013040c7210 */ /* 0x000fe40007f3e0ff */
[C---:B------:R-:W-:Y:S01]  /*ac60*/  IADD3.X R25, PT, PT, R5.reuse, R21, RZ, P2, !PT ;  /* 0x0000001505197210 */ /* 0x040fe200017fe4ff */
[----:B------:R-:W3:Y:S01]  /*ac70*/  LDG.E R4, desc[UR6][R4.64] ;  /* 0x0000000604047981 */ /* 0x000ee2000c1e1900 */
[----:B------:R-:W-:-:S03]  /*ac80*/  IADD3.X R13, PT, PT, R5, R11, RZ, P1, !PT ;  /* 0x0000000b050d7210 */ /* 0x000fc60000ffe4ff */
[----:B------:R-:W3:Y:S04]  /*ac90*/  LDG.E R7, desc[UR6][R6.64] ;  /* 0x0000000606077981 */ /* 0x000ee8000c1e1900 */
[----:B------:R-:W4:Y:S04]  /*aca0*/  LDG.E R12, desc[UR6][R12.64] ;  /* 0x000000060c0c7981 */ /* 0x000f28000c1e1900 */
[----:B------:R-:W4:Y:S01]  /*acb0*/  LDG.E R25, desc[UR6][R24.64] ;  /* 0x0000000618197981 */ /* 0x000f22000c1e1900 */
[----:B------:R-:W-:Y:S02]  /*acc0*/  LOP3.LUT R8, R20, 0xfffffffc, RZ, 0xc0, !PT ;  /* 0xfffffffc14087812 */ /* 0x000fe400078ec0ff */
[----:B------:R-:W-:-:S02]  /*acd0*/  LOP3.LUT R9, R22, 0x1, RZ, 0xc0, !PT ;  /* 0x0000000116097812 */ /* 0x000fc400078ec0ff */
[----:B0-----:R-:W-:-:S04]  /*ace0*/  IADD3 R26, P0, PT, R8, UR8, RZ ;  /* 0x00000008081a7c10 */ /* 0x001fc8000ff1e0ff */
[C---:B------:R-:W-:Y:S02]  /*acf0*/  IADD3.X R27, PT, PT, R9.reuse, UR9, RZ, P0, !PT ;  /* 0x00000009091b7c10 */ /* 0x040fe400087fe4ff */
[C---:B--2---:R-:W-:Y:S02]  /*ad00*/  IADD3 R28, P0, PT, R8.reuse, UR10, RZ ;  /* 0x0000000a081c7c10 */ /* 0x044fe4000ff1e0ff */
[----:B------:R-:W-:Y:S02]  /*ad10*/  IADD3 R8, P1, PT, R8, UR4, RZ ;  /* 0x0000000408087c10 */ /* 0x000fe4000ff3e0ff */
[----:B------:R-:W-:Y:S02]  /*ad20*/  IADD3.X R29, PT, PT, R9, UR11, RZ, P0, !PT ;  /* 0x0000000b091d7c10 */ /* 0x000fe400087fe4ff */
[----:B---3--:R-:W-:Y:S02]  /*ad30*/  F2FP.BF16.F32.PACK_AB R31, R7, R4 ;  /* 0x00000004071f723e */ /* 0x008fe400000010ff */
[----:B------:R-:W-:-:S04]  /*ad40*/  LOP3.LUT R4, R22, 0x3, RZ, 0xc0, !PT ;  /* 0x0000000316047812 */ /* 0x000fc800078ec0ff */
[----:B------:R-:W-:Y:S02]  /*ad50*/  IADD3.X R9, PT, PT, R4, UR5, RZ, P1, !PT ;  /* 0x0000000504097c10 */ /* 0x000fe40008ffe4ff */
[----:B----4-:R-:W-:Y:S02]  /*ad60*/  F2FP.BF16.F32.PACK_AB R33, R25, R12 ;  /* 0x0000000c1921723e */ /* 0x010fe400000010ff */
        /* <DEDUP_REMOVED lines=54> */
[----:B------:R-:W-:Y:S02]  /*b0d0*/  ISETP.GT.AND.EX P0, PT, R3, RZ, PT, P0 ;  /* 0x000000ff0300720c */ /* 0x000fe40003f04300 */
[----:B----4-:R-:W-:Y:S02]  /*b0e0*/  F2FP.BF16.F32.PACK_AB R13, R13, R8 ;  /* 0x000000080d0d723e */ /* 0x010fe400000010ff */
[----:B-----5:R-:W-:-:S03]  /*b0f0*/  F2FP.BF16.F32.PACK_AB R7, R5, R6 ;  /* 0x000000060507723e */ /* 0x020fc600000010ff */
[----:B------:R3:W-:Y:S04]  /*b100*/  STG.E desc[UR6][R26.64], R13 ;  /* 0x0000000d1a007986 */ /* 0x0007e8000c101906 */
[----:B------:R3:W-:Y:S01]  /*b110*/  STG.E desc[UR6][R28.64], R7 ;  /* 0x000000071c007986 */ /* 0x0007e2000c101906 */
[----:B------:R-:W-:Y:S01]  /*b120*/  HFMA2 R5, -RZ, RZ, 0, 0 ;  /* 0x00000000ff057431 */ /* 0x000fe200000001ff */
[----:B------:R-:W-:Y:S06]  /*b130*/  @P0 BRA `(.L_x_1032) ;  /* 0xfffffff800a80947 */ /* 0x000fec000383ffff */
[----:B------:R-:W-:Y:S05]  /*b140*/  EXIT ;  /* 0x000000000000794d */ /* 0x000fea0003800000 */
.L_x_1033:
        /* <DEDUP_REMOVED lines=11> */
.L_x_3426:


//--------------------- .text._Z35group_norm_nhwc_bwd_one_pass_kernelI11Fp16IOFp16WLi64ELi24ELi384EEv26Group_norm_nhwc_bwd_params --------------------------
	.section	.text._Z35group_norm_nhwc_bwd_one_pass_kernelI11Fp16IOFp16WLi64ELi24ELi384EEv26Group_norm_nhwc_bwd_params,"ax",@progbits
	.align	128
        .global         _Z35group_norm_nhwc_bwd_one_pass_kernelI11Fp16IOFp16WLi64ELi24ELi384EEv26Group_norm_nhwc_bwd_params
        .type           _Z35group_norm_nhwc_bwd_one_pass_kernelI11Fp16IOFp16WLi64ELi24ELi384EEv26Group_norm_nhwc_bwd_params,@function
        .size           _Z35group_norm_nhwc_bwd_one_pass_kernelI11Fp16IOFp16WLi64ELi24ELi384EEv26Group_norm_nhwc_bwd_params,(.L_x_3427 - _Z35group_norm_nhwc_bwd_one_pass_kernelI11Fp16IOFp16WLi64ELi24ELi384EEv26Group_norm_nhwc_bwd_params)
        .other          _Z35group_norm_nhwc_bwd_one_pass_kernelI11Fp16IOFp16WLi64ELi24ELi384EEv26Group_norm_nhwc_bwd_params,@"STO_CUDA_ENTRY STV_DEFAULT"
_Z35group_norm_nhwc_bwd_one_pass_kernelI11Fp16IOFp16WLi64ELi24ELi384EEv26Group_norm_nhwc_bwd_params:
.text._Z35group_norm_nhwc_bwd_one_pass_kernelI11Fp16IOFp16WLi64ELi24ELi384EEv26Group_norm_nhwc_bwd_params:
        /* <DEDUP_REMOVED lines=37> */
.L_x_1059:
        /* <DEDUP_REMOVED lines=110> */
[----:B---3--:R-:W-:Y:S02]  /*0930*/  @P2 HADD2.F32 R23, -RZ, R2.H0_H0 ;  /* 0x20000002ff172230 */ /* 0x008fe40000004100 */
[----:B----4-:R-:W-:Y:S02]  /*0940*/  HADD2.F32 R2, -RZ, R4.H0_H0 ;  /* 0x20000004ff027230 */ /* 0x010fe40000004100 */
[----:B------:R-:W-:Y:S02]  /*0950*/  @P2 HADD2.F32 R25, -RZ, R13.H0_H0 ;  /* 0x2000000dff192230 */ /* 0x000fe40000004100 */
[----:B------:R-:W-:Y:S01]  /*0960*/  HADD2.F32 R4, -RZ, R12.H0_H0 ;  /* 0x2000000cff047230 */ /* 0x000fe20000004100 */
        /* <DEDUP_REMOVED lines=38> */
.L_x_1035:
        /* <DEDUP_REMOVED lines=72> */
.L_x_1036:
        /* <DEDUP_REMOVED lines=40> */
.L_x_1038:
[----:B------:R-:W-:Y:S05]  /*12d0*/  BSYNC.RECONVERGENT B0 ;  /* 0x0000000000007941 */ /* 0x000fea0003800200 */
.L_x_1037:
        /* <DEDUP_REMOVED lines=34> */
.L_x_1040:
[----:B------:R-:W-:Y:S05]  /*1500*/  BSYNC.RECONVERGENT B0 ;  /* 0x0000000000007941 */ /* 0x000fea0003800200 */
.L_x_1039:
        /* <DEDUP_REMOVED lines=158> */
.L_x_1042:
[----:B------:R-:W-:Y:S05]  /*1ef0*/  BSYNC.RECONVERGENT B0 ;  /* 0x0000000000007941 */ /* 0x000fea0003800200 */
.L_x_1041:
        /* <DEDUP_REMOVED lines=29> */
.L_x_1044:
[----:B------:R-:W-:Y:S05]  /*20d0*/  BSYNC.RECONVERGENT B0 ;  /* 0x0000000000007941 */ /* 0x000fea0003800200 */
.L_x_1043:
        /* <DEDUP_REMOVED lines=30> */
.L_x_1047:
[----:B---3--:R-:W3:Y:S04]  /*22c0*/  LDG.E.STRONG.GPU R8, desc[UR14][R10.64] ;  /* 0x0000000e0a087981 */ /* 0x008ee8000c1ef900 */
[----:B---3--:R-:W-:Y:S01]  /*22d0*/  CCTL.IVALL ;  /* 0x00000000ff00798f */ /* 0x008fe20002000000 */
[----:B------:R-:W-:Y:S05]  /*22e0*/  YIELD ;  /* 0x0000000000007946 */ /* 0x000fea0003800000 */
[----:B------:R-:W-:-:S13]  /*22f0*/  ISETP.NE.AND P1, PT, R8, R15, PT ;  /* 0x0000000f0800720c */ /* 0x000fda0003f25270 */
[----:B------:R-:W-:Y:S05]  /*2300*/  @P1 BRA `(.L_x_1047) ;  /* 0xfffffffc00ec1947 */ /* 0x000fea000383ffff */
.L_x_1046:
        /* <DEDUP_REMOVED lines=15> */
.L_x_1049:
        /* <DEDUP_REMOVED lines=84> */
.L_x_1048:
        /* <DEDUP_REMOVED lines=41> */
.L_x_1050:
        /* <DEDUP_REMOVED lines=23> */
.L_x_1051:
        /* <DEDUP_REMOVED lines=11> */
.L_x_1052:
[----:B------:R-:W-:Y:S05]  /*2df0*/  BSYNC.RECONVERGENT B0 ;  /* 0x0000000000007941 */ /* 0x000fea0003800200 */
.L_x_1045:
        /* <DEDUP_REMOVED lines=40> */
.L_x_1053:
        /* <DEDUP_REMOVED lines=20> */
.L_x_1055:
[----:B------:R-:W-:Y:S05]  /*31c0*/  BSYNC.RECONVERGENT B0 ;  /* 0x0000000000007941 */ /* 0x000fea0003800200 */
.L_x_1054:
        /* <DEDUP_REMOVED lines=24> */
.L_x_1056:
        /* <DEDUP_REMOVED lines=22> */
.L_x_1058:
[----:B------:R-:W-:Y:S05]  /*34b0*/  BSYNC.RECONVERGENT B0 ;  /* 0x0000000000007941 */ /* 0x000fea0003800200 */
.L_x_1057:
[----:B------:R-:W-:Y:S02]  /*34c0*/  UIADD3 UR7, UPT, UPT, UR16, UR7, URZ ;  /* 0x0000000710077290 */ /* 0x000fe4000fffe0ff */
[----:B------:R-:W-:Y:S02]  /*34d0*/  UIADD3 UR4, UPT, UPT, UR4, 0x1, URZ ;  /* 0x0000000104047890 */ /* 0x000fe4000fffe0ff */
[----:B------:R-:W-:-:S09]  /*34e0*/  UISETP.GE.AND UP0, UPT, UR7, UR6, UPT ;  /* 0x000000060700728c */ /* 0x000fd2000bf06270 */
[----:B------:R-:W-:Y:S05]  /*34f0*/  BRA.U !UP0, `(.L_x_1059) ;  /* 0xffffffcd08547547 */ /* 0x000fea000b83ffff */
.L_x_1034:
        /* <DEDUP_REMOVED lines=19> */
.L_x_1061:
[----:B------:R-:W-:Y:S05]  /*3630*/  BSYNC.RECONVERGENT B0 ;  /* 0x0000000000007941 */ /* 0x000fea0003800200 */
.L_x_1060:
[----:B------:R-:W-:Y:S05]  /*3640*/  @P0 EXIT ;  /* 0x000000000000094d */ /* 0x000fea0003800000 */
[----:B------:R-:W-:Y:S05]  /*3650*/  @P2 BRA `(.L_x_1062) ;  /* 0x0000000000202947 */ /* 0x000fea0003800000 */
[----:B------:R-:W-:-:S05]  /*3660*/  IMAD R0, R4, R7, RZ ;  /* 0x0000000704007224 */ /* 0x000fca00078e02ff */
[----:B------:R-:W-:-:S13]  /*3670*/  ISETP.NE.AND P0, PT, R0, -0x1, PT ;  /* 0xffffffff0000780c */ /* 0x000fda0003f05270 */
[----:B------:R-:W-:Y:S05]  /*3680*/  @!P0 BRA `(.L_x_1062) ;  /* 0x0000000000148947 */ /* 0x000fea0003800000 */
.L_x_1063:
[----:B0-----:R-:W2:Y:S04]  /*3690*/  LDG.E.STRONG.GPU R5, desc[UR14][R2.64] ;  /* 0x0000000e02057981 */ /* 0x001ea8000c1ef900 */
[----:B--2---:R-:W-:Y:S01]  /*36a0*/  CCTL.IVALL ;  /* 0x00000000ff00798f */ /* 0x004fe20002000000 */
[----:B------:R-:W-:Y:S05]  /*36b0*/  YIELD ;  /* 0x0000000000007946 */ /* 0x000fea0003800000 */
[----:B------:R-:W-:-:S13]  /*36c0*/  ISETP.NE.AND P0, PT, R5, R0, PT ;  /* 0x000000000500720c */ /* 0x000fda0003f05270 */
[----:B------:R-:W-:Y:S05]  /*36d0*/  @P0 BRA `(.L_x_1063) ;  /* 0xfffffffc00ec0947 */ /* 0x000fea000383ffff */
.L_x_1062:
        /* <DEDUP_REMOVED lines=74> */
.L_x_1066:
        /* <DEDUP_REMOVED lines=18> */
[----:B--2---:R-:W-:Y:S02]  /*3ca0*/  F2FP.F16.F32.PACK_AB R27, R8, R27 ;  /* 0x0000001b081b723e */ /* 0x004fe400000000ff */
[----:B------:R-:W-:Y:S02]  /*3cb0*/  MOV R8, R19 ;  /* 0x0000001300087202 */ /* 0x000fe40000000f00 */
[----:B---3--:R-:W-:Y:S02]  /*3cc0*/  F2FP.F16.F32.PACK_AB R29, R13, R10 ;  /* 0x0000000a0d1d723e */ /* 0x008fe400000000ff */
        /* <DEDUP_REMOVED lines=8> */
.L_x_1065:
[----:B------:R-:W-:Y:S05]  /*3d50*/  BSYNC.RECONVERGENT B0 ;  /* 0x0000000000007941 */ /* 0x000fea0003800200 */
.L_x_1064:
        /* <DEDUP_REMOVED lines=10> */
.L_x_1067:
        /* <DEDUP_REMOVED lines=21> */
[----:B----4-:R-:W-:Y:S02]  /*3f50*/  F2FP.F16.F32.PACK_AB R31, R7, R4 ;  /* 0x00000004071f723e */ /* 0x010fe400000000ff */
[----:B------:R-:W-:-:S04]  /*3f60*/  IADD3 R4, P1, PT, R14, UR4, RZ ;  /* 0x000000040e047c10 */ /* 0x000fc8000ff3e0ff */
[----:B------:R-:W-:Y:S02]  /*3f70*/  IADD3.X R5, PT, PT, R5, UR5, RZ, P1, !PT ;  /* 0x0000000505057c10 */ /* 0x000fe40008ffe4ff */
[----:B-----5:R-:W-:Y:S02]  /*3f80*/  F2FP.F16.F32.PACK_AB R33, R11, R8 ;  /* 0x000000080b21723e */ /* 0x020fe400000000ff */
        /* <DEDUP_REMOVED lines=57> */
[----:B-----5:R-:W-:-:S03]  /*4320*/  F2FP.F16.F32.PACK_AB R5, R9, R6 ;  /* 0x000000060905723e */ /* 0x020fc600000000ff */
[----:B------:R4:W-:Y:S04]  /*4330*/  STG.E desc[UR14][R30.64], R11 ;  /* 0x0000000b1e007986 */ /* 0x0009e8000c10190e */
[----:B------:R4:W-:Y:S02]  /*4340*/  STG.E desc[UR14][R28.64], R5 ;  /* 0x000000051c007986 */ /* 0x0009e4000c10190e */
[----:B------:R-:W-:Y:S05]  /*4350*/  @P0 BRA `(.L_x_1067) ;  /* 0xfffffff800a80947 */ /* 0x000fea000383ffff */
[----:B------:R-:W-:Y:S05]  /*4360*/  EXIT ;  /* 0x000000000000794d */ /* 0x000fea0003800000 */
.L_x_1068:
        /* <DEDUP_REMOVED lines=9> */
.L_x_3427:


//--------------------- .text._Z35group_norm_nhwc_bwd_one_pass_kernelI11Fp16IOFp16WLi128ELi24ELi384EEv26Group_norm_nhwc_bwd_params --------------------------
	.section	.text._Z35group_norm_nhwc_bwd_one_pass_kernelI11Fp16IOFp16WLi128ELi24ELi384EEv26Group_norm_nhwc_bwd_params,"ax",@progbits
	.align	128
        .global         _Z35group_norm_nhwc_bwd_one_pass_kernelI11Fp16IOFp16WLi128ELi24ELi384EEv26Group_norm_nhwc_bwd_params
        .type           _Z35group_norm_nhwc_bwd_one_pass_kernelI11Fp16IOFp16WLi128ELi24ELi384EEv26Group_norm_nhwc_bwd_params,@function
        .size           _Z35group_norm_nhwc_bwd_one_pass_kernelI11Fp16IOFp16WLi128ELi24ELi384EEv26Group_norm_nhwc_bwd_params,(.L_x_3428 - _Z35group_norm_nhwc_bwd_one_pass_kernelI11Fp16IOFp16WLi128ELi24ELi384EEv26Group_norm_nhwc_bwd_params)
        .other          _Z35group_norm_nhwc_bwd_one_pass_kernelI11Fp16IOFp16WLi128ELi24ELi384EEv26Group_norm_nhwc_bwd_params,@"STO_CUDA_ENTRY STV_DEFAULT"
_Z35group_norm_nhwc_bwd_one_pass_kernelI11Fp16IOFp16WLi128ELi24ELi384EEv26Group_norm_nhwc_bwd_params:
.text._Z35group_norm_nhwc_bwd_one_pass_kernelI11Fp16IOFp16WLi128ELi24ELi384EEv26Group_norm_nhwc_bwd_params:
        /* <DEDUP_REMOVED lines=32> */
.L_x_1100:
        /* <DEDUP_REMOVED lines=147> */
[----:B---3--:R-:W-:Y:S02]  /*0b30*/  HADD2.F32 R43, -RZ, R43.H0_H0 ;  /* 0x2000002bff2b7230 */ /* 0x008fe40000004100 */
[----:B----4-:R-:W-:Y:S02]  /*0b40*/  HADD2.F32 R9, -RZ, R17.H0_H0 ;  /* 0x20000011ff097230 */ /* 0x010fe40000004100 */
[----:B------:R-:W-:Y:S02]  /*0b50*/  @P4 HADD2.F32 R45, -RZ, R19.H0_H0 ;  /* 0x20000013ff2d4230 */ /* 0x000fe40000004100 */
[----:B------:R-:W-:Y:S01]  /*0b60*/  @P4 HADD2.F32 R44, -RZ, R18.H0_H0 ;  /* 0x20000012ff2c4230 */ /* 0x000fe20000004100 */
        /* <DEDUP_REMOVED lines=74> */
.L_x_1070:
        /* <DEDUP_REMOVED lines=144> */
.L_x_1071:
        /* <DEDUP_REMOVED lines=46> */
.L_x_1073:
[----:B------:R-:W-:Y:S05]  /*1bf0*/  BSYNC.RECONVERGENT B0 ;  /* 0x0000000000007941 */ /* 0x000fea0003800200 */
.L_x_1072:
        /* <DEDUP_REMOVED lines=32> */
.L_x_1075:
[----:B------:R-:W-:Y:S05]  /*1e00*/  BSYNC.RECONVERGENT B0 ;  /* 0x0000000000007941 */ /* 0x000fea0003800200 */
.L_x_1074:
        /* <DEDUP_REMOVED lines=158> */
.L_x_1077:
[----:B------:R-:W-:Y:S05]  /*27f0*/  BSYNC.RECONVERGENT B0 ;  /* 0x0000000000007941 */ /* 0x000fea0003800200 */
.L_x_1076:
        /* <DEDUP_REMOVED lines=29> */
.L_x_1079:
[----:B------:R-:W-:Y:S05]  /*29d0*/  BSYNC.RECONVERGENT B0 ;  /* 0x0000000000007941 */ /* 0x000fea0003800200 */
.L_x_1078:
        /* <DEDUP_REMOVED lines=24> */
.L_x_1082:
[----:B----4-:R-:W3:Y:S04]  /*2b60*/  LDG.E.STRONG.GPU R14, desc[UR8][R12.64] ;  /* 0x000000080c0e7981 */ /* 0x010ee8000c1ef900 */
[----:B---3--:R-:W-:Y:S01]  /*2b70*/  CCTL.IVALL ;  /* 0x00000000ff00798f */ /* 0x008fe20002000000 */
[----:B------:R-:W-:Y:S05]  /*2b80*/  YIELD ;  /* 0x0000000000007946 */ /* 0x000fea0003800000 */
[----:B------:R-:W-:-:S13]  /*2b90*/  ISETP.NE.AND P1, PT, R14, R19, PT ;  /* 0x000000130e00720c */ /* 0x000fda0003f25270 */
[----:B------:R-:W-:Y:S05]  /*2ba0*/  @P1 BRA `(.L_x_1082) ;  /* 0xfffffffc00ec1947 */ /* 0x000fea000383ffff */
.L_x_1081:
        /* <DEDUP_REMOVED lines=15> */
.L_x_1084:
        /* <DEDUP_REMOVED lines=59> */
.L_x_1083:
        /* <DEDUP_REMOVED lines=34> */
.L_x_1085:
        /* <DEDUP_REMOVED lines=18> */
.L_x_1086:
        /* <DEDUP_REMOVED lines=9> */
.L_x_1087:
[----:B------:R-:W-:Y:S05]  /*3420*/  BSYNC.RECONVERGENT B0 ;  /* 0x0000000000007941 */ /* 0x000fea0003800200 */
.L_x_1080:
        /* <DEDUP_REMOVED lines=60> */
.L_x_1088:
        /* <DEDUP_REMOVED lines=21> */
.L_x_1090:
[----:B------:R-:W-:Y:S05]  /*3940*/  BSYNC.RECONVERGENT B0 ;  /* 0x0000000000007941 */ /* 0x000fea0003800200 */
.L_x_1089:
        /* <DEDUP_REMOVED lines=23> */
.L_x_1091:
        /* <DEDUP_REMOVED lines=18> */
.L_x_1093:
[----:B------:R-:W-:Y:S05]  /*3be0*/  BSYNC.RECONVERGENT B0 ;  /* 0x0000000000007941 */ /* 0x000fea0003800200 */
.L_x_1092:
        /* <DEDUP_REMOVED lines=25> */
.L_x_1094:
        /* <DEDUP_REMOVED lines=20> */
.L_x_1096:
[----:B------:R-:W-:Y:S05]  /*3ec0*/  BSYNC.RECONVERGENT B0 ;  /* 0x0000000000007941 */ /* 0x000fea0003800200 */
.L_x_1095:
        /* <DEDUP_REMOVED lines=24> */
.L_x_1097:
        /* <DEDUP_REMOVED lines=18> */
.L_x_1099:
[----:B------:R-:W-:Y:S05]  /*4170*/  BSYNC.RECONVERGENT B0 ;  /* 0x0000000000007941 */ /* 0x000fea0003800200 */
.L_x_1098:
[----:B------:R-:W-:Y:S02]  /*4180*/  IADD3 R37, PT, PT, R3, R37, RZ ;  /* 0x0000002503257210 */ /* 0x000fe40007ffe0ff */
[----:B------:R-:W-:Y:S02]  /*4190*/  IADD3 R38, PT, PT, R38, 0x1, RZ ;  /* 0x0000000126267810 */ /* 0x000fe40007ffe0ff */
[----:B------:R-:W-:-:S13]  /*41a0*/  ISETP.GE.AND P0, PT, R37, UR4, PT ;  /* 0x0000000425007c0c */ /* 0x000fda000bf06270 */
[----:B------:R-:W-:Y:S05]  /*41b0*/  @!P0 BRA `(.L_x_1100) ;  /* 0xffffffc000108947 */ /* 0x000fea000383ffff */
.L_x_1069:
        /* <DEDUP_REMOVED lines=19> */
.L_x_1102:
[----:B------:R-:W-:Y:S05]  /*42f0*/  BSYNC.RECONVERGENT B0 ;  /* 0x0000000000007941 */ /* 0x000fea0003800200 */
.L_x_1101:
[----:B------:R-:W-:Y:S05]  /*4300*/  @P0 EXIT ;  /* 0x000000000000094d */ /* 0x000fea0003800000 */
[----:B------:R-:W-:Y:S05]  /*4310*/  @P2 BRA `(.L_x_1103) ;  /* 0x0000000000202947 */ /* 0x000fea0003800000 */
[----:B------:R-:W-:-:S05]  /*4320*/  IMAD R0, R4, R7, RZ ;  /* 0x0000000704007224 */ /* 0x000fca00078e02ff */
[----:B------:R-:W-:-:S13]  /*4330*/  ISETP.NE.AND P0, PT, R0, -0x1, PT ;  /* 0xffffffff0000780c */ /* 0x000fda0003f05270 */
[----:B------:R-:W-:Y:S05]  /*4340*/  @!P0 BRA `(.L_x_1103) ;  /* 0x0000000000148947 */ /* 0x000fea0003800000 */
.L_x_1104:
[----:B-1----:R-:W2:Y:S04]  /*4350*/  LDG.E.STRONG.GPU R5, desc[UR8][R2.64] ;  /* 0x0000000802057981 */ /* 0x002ea8000c1ef900 */
[----:B--2---:R-:W-:Y:S01]  /*4360*/  CCTL.IVALL ;  /* 0x00000000ff00798f */ /* 0x004fe20002000000 */
[----:B------:R-:W-:Y:S05]  /*4370*/  YIELD ;  /* 0x0000000000007946 */ /* 0x000fea0003800000 */
[----:B------:R-:W-:-:S13]  /*4380*/  ISETP.NE.AND P0, PT, R5, R0, PT ;  /* 0x000000000500720c */ /* 0x000fda0003f05270 */
[----:B------:R-:W-:Y:S05]  /*4390*/  @P0 BRA `(.L_x_1104) ;  /* 0xfffffffc00ec0947 */ /* 0x000fea000383ffff */
.L_x_1103:
        /* <DEDUP_REMOVED lines=72> */
.L_x_1107:
        /* <DEDUP_REMOVED lines=31> */
.L_x_1106:
[----:B------:R-:W-:Y:S05]  /*4a10*/  BSYNC.RECONVERGENT B0 ;  /* 0x0000000000007941 */ /* 0x000fea0003800200 */
.L_x_1105:
        /* <DEDUP_REMOVED lines=10> */
.L_x_1108:
        /* <DEDUP_REMOVED lines=87> */
.L_x_1109:
        /* <DEDUP_REMOVED lines=13> */
.L_x_3428:


//--------------------- .text._Z35group_norm_nhwc_bwd_one_pass_kernelI11Fp16IOFp16WLi256ELi24ELi384EEv26Group_norm_nhwc_bwd_params --------------------------
	.section	.text._Z35group_norm_nhwc_bwd_one_pass_kernelI11Fp16IOFp16WLi256ELi24ELi384EEv26Group_norm_nhwc_bwd_params,"ax",@progbits
	.align	128
        .global         _Z35group_norm_nhwc_bwd_one_pass_kernelI11Fp16IOFp16WLi256ELi24ELi384EEv26Group_norm_nhwc_bwd_params
        .type           _Z35group_norm_nhwc_bwd_one_pass_kernelI11Fp16IOFp16WLi256ELi24ELi384EEv26Group_norm_nhwc_bwd_params,@function
        .size           _Z35group_norm_nhwc_bwd_one_pass_kernelI11Fp16IOFp16WLi256ELi24ELi384EEv26Group_norm_nhwc_bwd_params,(.L_x_3429 - _Z35group_norm_nhwc_bwd_one_pass_kernelI11Fp16IOFp16WLi256ELi24ELi384EEv26Group_norm_nhwc_bwd_params)
        .other          _Z35group_norm_nhwc_bwd_one_pass_kernelI11Fp16IOFp16WLi256ELi24ELi384EEv26Group_norm_nhwc_bwd_params,@"STO_CUDA_ENTRY STV_DEFAULT"
_Z35group_norm_nhwc_bwd_one_pass_kernelI11Fp16IOFp16WLi256ELi24ELi384EEv26Group_norm_nhwc_bwd_params:
.text._Z35group_norm_nhwc_bwd_one_pass_kernelI11Fp16IOFp16WLi256ELi24ELi384EEv26Group_norm_nhwc_bwd_params:
        /* <DEDUP_REMOVED lines=21> */
.L_x_1153:
        /* <DEDUP_REMOVED lines=242> */
[----:B---3--:R-:W-:Y:S02]  /*1070*/  @P1 HADD2.F32 R30, -RZ, R2.H0_H0 ;  /* 0x20000002ff1e1230 */ /* 0x008fe40000004100 */
[----:B--2---:R-:W-:Y:S02]  /*1080*/  HADD2.F32 R2, -RZ, R3.H0_H0 ;  /* 0x20000003ff027230 */ /* 0x004fe40000004100 */
[----:B------:R-:W-:Y:S02]  /*1090*/  @P1 HADD2.F32 R11, -RZ, R24.H0_H0 ;  /* 0x20000018ff0b1230 */ /* 0x000fe40000004100 */
[----:B------:R-:W-:Y:S01]  /*10a0*/  HADD2.F32 R3, -RZ, R20.H0_H0 ;  /* 0x20000014ff037230 */ /* 0x000fe20000004100 */
        /* <DEDUP_REMOVED lines=146> */
.L_x_1111:
        /* <DEDUP_REMOVED lines=288> */
.L_x_1112:
        /* <DEDUP_REMOVED lines=49> */
.L_x_1114:
[----:B------:R-:W-:Y:S05]  /*2ee0*/  BSYNC.RECONVERGENT B0 ;  /* 0x0000000000007941 */ /* 0x000fea0003800200 */
.L_x_1113:
        /* <DEDUP_REMOVED lines=32> */
.L_x_1116:
[----:B------:R-:W-:Y:S05]  /*30f0*/  BSYNC.RECONVERGENT B0 ;  /* 0x0000000000007941 */ /* 0x000fea0003800200 */
.L_x_1115:
        /* <DEDUP_REMOVED lines=158> */
.L_x_1118:
[----:B------:R-:W-:Y:S05]  /*3ae0*/  BSYNC.RECONVERGENT B0 ;  /* 0x0000000000007941 */ /* 0x000fea0003800200 */
.L_x_1117:
        /* <DEDUP_REMOVED lines=28> */
.L_x_1120:
[----:B------:R-:W-:Y:S05]  /*3cb0*/  BSYNC.RECONVERGENT B0 ;  /* 0x0000000000007941 */ /* 0x000fea0003800200 */
.L_x_1119:
        /* <DEDUP_REMOVED lines=28> */
.L_x_1123:
[----:B------:R-:W2:Y:S04]  /*3e80*/  LDG.E.STRONG.GPU R5, desc[UR6][R12.64] ;  /* 0x000000060c057981 */ /* 0x000ea8000c1ef900 */
[----:B--2---:R-:W-:Y:S01]  /*3e90*/  CCTL.IVALL ;  /* 0x00000000ff00798f */ /* 0x004fe20002000000 */
[----:B------:R-:W-:Y:S05]  /*3ea0*/  YIELD ;  /* 0x0000000000007946 */ /* 0x000fea0003800000 */
[----:B------:R-:W-:-:S13]  /*3eb0*/  ISETP.NE.AND P0, PT, R5, R16, PT ;  /* 0x000000100500720c */ /* 0x000fda0003f05270 */
[----:B------:R-:W-:Y:S05]  /*3ec0*/  @P0 BRA `(.L_x_1123) ;  /* 0xfffffffc00ec0947 */ /* 0x000fea000383ffff */
.L_x_1122:
        /* <DEDUP_REMOVED lines=16> */
.L_x_1125:
        /* <DEDUP_REMOVED lines=62> */
.L_x_1124:
        /* <DEDUP_REMOVED lines=38> */
.L_x_1126:
        /* <DEDUP_REMOVED lines=19> */
.L_x_1127:
        /* <DEDUP_REMOVED lines=9> */
.L_x_1128:
[----:B------:R-:W-:Y:S05]  /*47d0*/  BSYNC.RECONVERGENT B0 ;  /* 0x0000000000007941 */ /* 0x000fea0003800200 */
.L_x_1121:
        /* <DEDUP_REMOVED lines=47> */
.L_x_1129:
        /* <DEDUP_REMOVED lines=54> */
.L_x_1131:
[----:B------:R-:W-:Y:S05]  /*4e30*/  BSYNC.RECONVERGENT B0 ;  /* 0x0000000000007941 */ /* 0x000fea0003800200 */
.L_x_1130:
        /* <DEDUP_REMOVED lines=23> */
.L_x_1132:
        /* <DEDUP_REMOVED lines=21> */
.L_x_1134:
[----:B------:R-:W-:Y:S05]  /*5100*/  BSYNC.RECONVERGENT B0 ;  /* 0x0000000000007941 */ /* 0x000fea0003800200 */
.L_x_1133:
        /* <DEDUP_REMOVED lines=23> */
.L_x_1135:
        /* <DEDUP_REMOVED lines=18> */
.L_x_1137:
[----:B------:R-:W-:Y:S05]  /*53a0*/  BSYNC.RECONVERGENT B0 ;  /* 0x0000000000007941 */ /* 0x000fea0003800200 */
.L_x_1136:
        /* <DEDUP_REMOVED lines=31> */
.L_x_1138:
        /* <DEDUP_REMOVED lines=46> */
.L_x_1140:
[----:B------:R-:W-:Y:S05]  /*5880*/  BSYNC.RECONVERGENT B0 ;  /* 0x0000000000007941 */ /* 0x000fea0003800200 */
.L_x_1139:
        /* <DEDUP_REMOVED lines=21> */
.L_x_1141:
        /* <DEDUP_REMOVED lines=18> */
.L_x_1143:
[----:B------:R-:W-:Y:S05]  /*5b00*/  BSYNC.RECONVERGENT B0 ;  /* 0x0000000000007941 */ /* 0x000fea0003800200 */
.L_x_1142:
        /* <DEDUP_REMOVED lines=21> */
.L_x_1144:
        /* <DEDUP_REMOVED lines=18> */
.L_x_1146:
[----:B------:R-:W-:Y:S05]  /*5d80*/  BSYNC.RECONVERGENT B0 ;  /* 0x0000000000007941 */ /* 0x000fea0003800200 */
.L_x_1145:
        /* <DEDUP_REMOVED lines=21> */
.L_x_1147:
        /* <DEDUP_REMOVED lines=18> */
.L_x_1149:
[----:B------:R-:W-:Y:S05]  /*6000*/  BSYNC.RECONVERGENT B0 ;  /* 0x0000000000007941 */ /* 0x000fea0003800200 */
.L_x_1148:
        /* <DEDUP_REMOVED lines=22> */
.L_x_1150:
        /* <DEDUP_REMOVED lines=18> */
.L_x_1152:
[----:B------:R-:W-:Y:S05]  /*6290*/  BSYNC.RECONVERGENT B0 ;  /* 0x0000000000007941 */ /* 0x000fea0003800200 */
.L_x_1151:
[----:B------:R-:W2:Y:S01]  /*62a0*/  LDCU UR4, c[0x0][0x410] ;  /* 0x00008200ff0477ac */ /* 0x000ea20008000800 */
[----:B-1----:R-:W-:Y:S02]  /*62b0*/  IADD3 R48, PT, PT, R4, R48, RZ ;  /* 0x0000003004307210 */ /* 0x002fe40007ffe0ff */
[----:B------:R-:W-:Y:S01]  /*62c0*/  IADD3 R49, PT, PT, R49, 0x1, RZ ;  /* 0x0000000131317810 */ /* 0x000fe20007ffe0ff */
[----:B------:R-:W2:Y:S02]  /*62d0*/  LDCU UR5, c[0x0][0x3e0] ;  /* 0x00007c00ff0577ac */ /* 0x000ea40008000800 */
[----:B--2---:R-:W-:-:S06]  /*62e0*/  UIMAD UR4, UR4, UR5, URZ ;  /* 0x00000005040472a4 */ /* 0x004fcc000f8e02ff */
[----:B------:R-:W-:-:S13]  /*62f0*/  ISETP.GE.AND P0, PT, R48, UR4, PT ;  /* 0x0000000430007c0c */ /* 0x000fda000bf06270 */
[----:B------:R-:W-:Y:S05]  /*6300*/  @!P0 BRA `(.L_x_1153) ;  /* 0xffffff9c00908947 */ /* 0x000fea000383ffff */
.L_x_1110:
        /* <DEDUP_REMOVED lines=16> */
.L_x_1155:
[----:B------:R-:W-:Y:S05]  /*6410*/  BSYNC.RECONVERGENT B0 ;  /* 0x0000000000007941 */ /* 0x000fea0003800200 */
.L_x_1154:
        /* <DEDUP_REMOVED lines=11> */
.L_x_1157:
[----:B------:R-:W2:Y:S04]  /*64d0*/  LDG.E.STRONG.GPU R5, desc[UR6][R2.64] ;  /* 0x0000000602057981 */ /* 0x000ea8000c1ef900 */
[----:B--2---:R-:W-:Y:S01]  /*64e0*/  CCTL.IVALL ;  /* 0x00000000ff00798f */ /* 0x004fe20002000000 */
[----:B------:R-:W-:Y:S05]  /*64f0*/  YIELD ;  /* 0x0000000000007946 */ /* 0x000fea0003800000 */
[----:B------:R-:W-:-:S13]  /*6500*/  ISETP.NE.AND P0, PT, R5, R0, PT ;  /* 0x000000000500720c */ /* 0x000fda0003f05270 */
[----:B------:R-:W-:Y:S05]  /*6510*/  @P0 BRA `(.L_x_1157) ;  /* 0xfffffffc00ec0947 */ /* 0x000fea000383ffff */
.L_x_1156:
        /* <DEDUP_REMOVED lines=74> */
.L_x_1160:
        /* <DEDUP_REMOVED lines=31> */
.L_x_1159:
[----:B------:R-:W-:Y:S05]  /*6bb0*/  BSYNC.RECONVERGENT B0 ;  /* 0x0000000000007941 */ /* 0x000fea0003800200 */
.L_x_1158:
        /* <DEDUP_REMOVED lines=10> */
.L_x_1161:
        /* <DEDUP_REMOVED lines=87> */
.L_x_1162:
        /* <DEDUP_REMOVED lines=11> */
.L_x_3429:


//--------------------- .text._Z35group_norm_nhwc_bwd_one_pass_kernelI11Fp16IOFp16WLi512ELi24ELi384EEv26Group_norm_nhwc_bwd_params --------------------------
	.section	.text._Z35group_norm_nhwc_bwd_one_pass_kernelI11Fp16IOFp16WLi512ELi24ELi384EEv26Group_norm_nhwc_bwd_params,"ax",@progbits
	.align	128
        .global         _Z35group_norm_nhwc_bwd_one_pass_kernelI11Fp16IOFp16WLi512ELi24ELi384EEv26Group_norm_nhwc_bwd_params
        .type           _Z35group_norm_nhwc_bwd_one_pass_kernelI11Fp16IOFp16WLi512ELi24ELi384EEv26Group_norm_nhwc_bwd_params,@function
        .size           _Z35group_norm_nhwc_bwd_one_pass_kernelI11Fp16IOFp16WLi512ELi24ELi384EEv26Group_norm_nhwc_bwd_params,(.L_x_3430 - _Z35group_norm_nhwc_bwd_one_pass_kernelI11Fp16IOFp16WLi512ELi24ELi384EEv26Group_norm_nhwc_bwd_params)
        .other          _Z35group_norm_nhwc_bwd_one_pass_kernelI11Fp16IOFp16WLi512ELi24ELi384EEv26Group_norm_nhwc_bwd_params,@"STO_CUDA_ENTRY STV_DEFAULT"
_Z35group_norm_nhwc_bwd_one_pass_kernelI11Fp16IOFp16WLi512ELi24ELi384EEv26Group_norm_nhwc_bwd_params:
.text._Z35group_norm_nhwc_bwd_one_pass_kernelI11Fp16IOFp16WLi512ELi24ELi384EEv26Group_norm_nhwc_bwd_params:
        /* <DEDUP_REMOVED lines=22> */
.L_x_1230:
        /* <DEDUP_REMOVED lines=421> */
[----:B----4-:R-:W-:Y:S02]  /*1bb0*/  @P0 HADD2.F32 R57, -RZ, R56.H0_H0 ;  /* 0x20000038ff390230 */ /* 0x010fe40000004100 */
[----:B--2---:R-:W-:Y:S02]  /*1bc0*/  @P0 HADD2.F32 R58, -RZ, R19.H0_H0 ;  /* 0x20000013ff3a0230 */ /* 0x004fe40000004100 */
[----:B------:R-:W-:Y:S02]  /*1bd0*/  HADD2.F32 R56, -RZ, R20.H0_H0 ;  /* 0x20000014ff387230 */ /* 0x000fe40000004100 */
[----:B------:R-:W-:Y:S01]  /*1be0*/  HADD2.F32 R17, -RZ, R21.H0_H0 ;  /* 0x20000015ff117230 */ /* 0x000fe20000004100 */
        /* <DEDUP_REMOVED lines=290> */
.L_x_1164:
        /* <DEDUP_REMOVED lines=576> */
.L_x_1165:
        /* <DEDUP_REMOVED lines=44> */
.L_x_1167:
[----:B------:R-:W-:Y:S05]  /*54d0*/  BSYNC.RECONVERGENT B0 ;  /* 0x0000000000007941 */ /* 0x000fea0003800200 */
.L_x_1166:
        /* <DEDUP_REMOVED lines=32> */
.L_x_1169:
[----:B------:R-:W-:Y:S05]  /*56e0*/  BSYNC.RECONVERGENT B0 ;  /* 0x0000000000007941 */ /* 0x000fea0003800200 */
.L_x_1168:
        /* <DEDUP_REMOVED lines=158> */
.L_x_1171:
[----:B------:R-:W-:Y:S05]  /*60d0*/  BSYNC.RECONVERGENT B0 ;  /* 0x0000000000007941 */ /* 0x000fea0003800200 */
.L_x_1170:
        /* <DEDUP_REMOVED lines=32> */
.L_x_1173:
[----:B------:R-:W-:Y:S05]  /*62e0*/  BSYNC.RECONVERGENT B0 ;  /* 0x0000000000007941 */ /* 0x000fea0003800200 */
.L_x_1172:
        /* <DEDUP_REMOVED lines=25> */
.L_x_1176:
[----:B---3--:R-:W2:Y:S04]  /*6480*/  LDG.E.STRONG.GPU R22, desc[UR6][R20.64] ;  /* 0x0000000614167981 */ /* 0x008ea8000c1ef900 */
[----:B--2---:R-:W-:Y:S01]  /*6490*/  CCTL.IVALL ;  /* 0x00000000ff00798f */ /* 0x004fe20002000000 */
[----:B------:R-:W-:Y:S05]  /*64a0*/  YIELD ;  /* 0x0000000000007946 */ /* 0x000fea0003800000 */
[----:B------:R-:W-:-:S13]  /*64b0*/  ISETP.NE.AND P0, PT, R22, R27, PT ;  /* 0x0000001b1600720c */ /* 0x000fda0003f05270 */
[----:B------:R-:W-:Y:S05]  /*64c0*/  @P0 BRA `(.L_x_1176) ;  /* 0xfffffffc00ec0947 */ /* 0x000fea000383ffff */
.L_x_1175:
        /* <DEDUP_REMOVED lines=15> */
.L_x_1178:
        /* <DEDUP_REMOVED lines=60> */
.L_x_1177:
        /* <DEDUP_REMOVED lines=33> */
.L_x_1179:
        /* <DEDUP_REMOVED lines=19> */
.L_x_1180:
        /* <DEDUP_REMOVED lines=9> */
.L_x_1181:
[----:B------:R-:W-:Y:S05]  /*6d50*/  BSYNC.RECONVERGENT B0 ;  /* 0x0000000000007941 */ /* 0x000fea0003800200 */
.L_x_1174:
        /* <DEDUP_REMOVED lines=38> */
.L_x_1182:
        /* <DEDUP_REMOVED lines=28> */
.L_x_1184:
[----:B------:R-:W-:Y:S05]  /*7180*/  BSYNC.RECONVERGENT B0 ;  /* 0x0000000000007941 */ /* 0x000fea0003800200 */
.L_x_1183:
        /* <DEDUP_REMOVED lines=35> */
.L_x_1185:
        /* <DEDUP_REMOVED lines=21> */
.L_x_1187:
[----:B------:R-:W-:Y:S05]  /*7510*/  BSYNC.RECONVERGENT B0 ;  /* 0x0000000000007941 */ /* 0x000fea0003800200 */
.L_x_1186:
        /* <DEDUP_REMOVED lines=25> */
.L_x_1188:
        /* <DEDUP_REMOVED lines=21> */
.L_x_1190:
[----:B------:R-:W-:Y:S05]  /*7800*/  BSYNC.RECONVERGENT B0 ;  /* 0x0000000000007941 */ /* 0x000fea0003800200 */
.L_x_1189:
        /* <DEDUP_REMOVED lines=35> */
.L_x_1191:
        /* <DEDUP_REMOVED lines=21> */
.L_x_1193:
[----:B------:R-:W-:Y:S05]  /*7b90*/  BSYNC.RECONVERGENT B0 ;  /* 0x0000000000007941 */ /* 0x000fea0003800200 */
.L_x_1192:
        /* <DEDUP_REMOVED lines=25> */
.L_x_1194:
        /* <DEDUP_REMOVED lines=21> */
.L_x_1196:
[----:B------:R-:W-:Y:S05]  /*7e80*/  BSYNC.RECONVERGENT B0 ;  /* 0x0000000000007941 */ /* 0x000fea0003800200 */
.L_x_1195:
        /* <DEDUP_REMOVED lines=82> */
.L_x_1197:
        /* <DEDUP_REMOVED lines=21> */
.L_x_1199:
[----:B------:R-:W-:Y:S05]  /*8500*/  BSYNC.RECONVERGENT B0 ;  /* 0x0000000000007941 */ /* 0x000fea0003800200 */
.L_x_1198:
        /* <DEDUP_REMOVED lines=23> */
.L_x_1200:
        /* <DEDUP_REMOVED lines=19> */
.L_x_1202:
[----:B------:R-:W-:Y:S05]  /*87b0*/  BSYNC.RECONVERGENT B0 ;  /* 0x0000000000007941 */ /* 0x000fea0003800200 */
.L_x_1201:
        /* <DEDUP_REMOVED lines=23> */
.L_x_1203:
        /* <DEDUP_REMOVED lines=21> */
.L_x_1205:
[----:B------:R-:W-:Y:S05]  /*8a80*/  BSYNC.RECONVERGENT B0 ;  /* 0x0000000000007941 */ /* 0x000fea0003800200 */
.L_x_1204:
        /* <DEDUP_REMOVED lines=23> */
.L_x_1206:
        /* <DEDUP_REMOVED lines=18> */
.L_x_1208:
[----:B------:R-:W-:Y:S05]  /*8d20*/  BSYNC.RECONVERGENT B0 ;  /* 0x0000000000007941 */ /* 0x000fea0003800200 */
.L_x_1207:
        /* <DEDUP_REMOVED lines=35> */
.L_x_1209:
        /* <DEDUP_REMOVED lines=58> */
.L_x_1211:
[----:B------:R-:W-:Y:S05]  /*9300*/  BSYNC.RECONVERGENT B0 ;  /* 0x0000000000007941 */ /* 0x000fea0003800200 */
.L_x_1210:
        /* <DEDUP_REMOVED lines=21> */
.L_x_1212:
        /* <DEDUP_REMOVED lines=18> */
.L_x_1214:
[----:B------:R-:W-:Y:S05]  /*9580*/  BSYNC.RECONVERGENT B0 ;  /* 0x0000000000007941 */ /* 0x000fea0003800200 */
.L_x_1213:
        /* <DEDUP_REMOVED lines=21> */
.L_x_1215:
        /* <DEDUP_REMOVED lines=18> */
.L_x_1217:
[----:B------:R-:W-:Y:S05]  /*9800*/  BSYNC.RECONVERGENT B0 ;  /* 0x0000000000007941 */ /* 0x000fea0003800200 */
.L_x_1216:
        /* <DEDUP_REMOVED lines=21> */
.L_x_1218:
        /* <DEDUP_REMOVED lines=18> */
.L_x_1220:
[----:B------:R-:W-:Y:S05]  /*9a80*/  BSYNC.RECONVERGENT B0 ;  /* 0x0000000000007941 */ /* 0x000fea0003800200 */
.L_x_1219:
        /* <DEDUP_REMOVED lines=21> */
.L_x_1221:
        /* <DEDUP_REMOVED lines=18> */
.L_x_1223:
[----:B------:R-:W-:Y:S05]  /*9d00*/  BSYNC.RECONVERGENT B0 ;  /* 0x0000000000007941 */ /* 0x000fea0003800200 */
.L_x_1222:
        /* <DEDUP_REMOVED lines=21> */
.L_x_1224:
        /* <DEDUP_REMOVED lines=18> */
.L_x_1226:
[----:B------:R-:W-:Y:S05]  /*9f80*/  BSYNC.RECONVERGENT B0 ;  /* 0x0000000000007941 */ /* 0x000fea0003800200 */
.L_x_1225:
        /* <DEDUP_REMOVED lines=22> */
.L_x_1227:
        /* <DEDUP_REMOVED lines=18> */
.L_x_1229:
[----:B------:R-:W-:Y:S05]  /*a210*/  BSYNC.RECONVERGENT B0 ;  /* 0x0000000000007941 */ /* 0x000fea0003800200 */
.L_x_1228:
[----:B------:R-:W1:Y:S01]  /*a220*/  LDCU UR4, c[0x0][0x410] ;  /* 0x00008200ff0477ac */ /* 0x000e620008000800 */
[----:B------:R-:W-:Y:S02]  /*a230*/  IADD3 R51, PT, PT, R62, R51, RZ ;  /* 0x000000333e337210 */ /* 0x000fe40007ffe0ff */
[----:B------:R-:W-:Y:S01]  /*a240*/  IADD3 R48, PT, PT, R48, 0x1, RZ ;  /* 0x0000000130307810 */ /* 0x000fe20007ffe0ff */
[----:B------:R-:W1:Y:S02]  /*a250*/  LDCU UR5, c[0x0][0x3e0] ;  /* 0x00007c00ff0577ac */ /* 0x000e640008000800 */
[----:B-1----:R-:W-:-:S06]  /*a260*/  UIMAD UR4, UR4, UR5, URZ ;  /* 0x00000005040472a4 */ /* 0x002fcc000f8e02ff */
[----:B------:R-:W-:-:S13]  /*a270*/  ISETP.GE.AND P0, PT, R51, UR4, PT ;  /* 0x0000000433007c0c */ /* 0x000fda000bf06270 */
[----:B------:R-:W-:Y:S05]  /*a280*/  @!P0 BRA `(.L_x_1230) ;  /* 0xffffff5c00b48947 */ /* 0x000fea000383ffff */
.L_x_1163:
        /* <DEDUP_REMOVED lines=16> */
.L_x_1232:
[----:B------:R-:W-:Y:S05]  /*a390*/  BSYNC.RECONVERGENT B0 ;  /* 0x0000000000007941 */ /* 0x000fea0003800200 */
.L_x_1231:
        /* <DEDUP_REMOVED lines=11> */
.L_x_1234:
[----:B------:R-:W2:Y:S04]  /*a450*/  LDG.E.STRONG.GPU R5, desc[UR6][R2.64] ;  /* 0x0000000602057981 */ /* 0x000ea8000c1ef900 */
[----:B--2---:R-:W-:Y:S01]  /*a460*/  CCTL.IVALL ;  /* 0x00000000ff00798f */ /* 0x004fe20002000000 */
[----:B------:R-:W-:Y:S05]  /*a470*/  YIELD ;  /* 0x0000000000007946 */ /* 0x000fea0003800000 */
[----:B------:R-:W-:-:S13]  /*a480*/  ISETP.NE.AND P0, PT, R5, R0, PT ;  /* 0x000000000500720c */ /* 0x000fda0003f05270 */
[----:B------:R-:W-:Y:S05]  /*a490*/  @P0 BRA `(.L_x_1234) ;  /* 0xfffffffc00ec0947 */ /* 0x000fea000383ffff */
.L_x_1233:
        /* <DEDUP_REMOVED lines=74> */
.L_x_1237:
        /* <DEDUP_REMOVED lines=31> */
.L_x_1236:
[----:B------:R-:W-:Y:S05]  /*ab30*/  BSYNC.RECONVERGENT B0 ;  /* 0x0000000000007941 */ /* 0x000fea0003800200 */
.L_x_1235:
        /* <DEDUP_REMOVED lines=10> */
.L_x_1238:
        /* <DEDUP_REMOVED lines=21> */
[----:B---3--:R-:W-:Y:S02]  /*ad30*/  F2FP.F16.F32.PACK_AB R31, R7, R4 ;  /* 0x00000004071f723e */ /* 0x008fe400000000ff */
[----:B------:R-:W-:-:S04]  /*ad40*/  LOP3.LUT R4, R22, 0x3, RZ, 0xc0, !PT ;  /* 0x0000000316047812 */ /* 0x000fc800078ec0ff */
[----:B------:R-:W-:Y:S02]  /*ad50*/  IADD3.X R9, PT, PT, R4, UR5, RZ, P1, !PT ;  /* 0x0000000504097c10 */ /* 0x000fe40008ffe4ff */
[----:B----4-:R-:W-:Y:S02]  /*ad60*/  F2FP.F16.F32.PACK_AB R33, R25, R12 ;  /* 0x0000000c1921723e */ /* 0x010fe400000000ff */
        /* <DEDUP_REMOVED lines=55> */
[----:B----4-:R-:W-:Y:S02]  /*b0e0*/  F2FP.F16.F32.PACK_AB R13, R13, R8 ;  /* 0x000000080d0d723e */ /* 0x010fe400000000ff */
[----:B-----5:R-:W-:-:S03]  /*b0f0*/  F2FP.F16.F32.PACK_AB R7, R5, R6 ;  /* 0x000000060507723e */ /* 0x020fc600000000ff */
[----:B------:R3:W-:Y:S04]  /*b100*/  STG.E desc[UR6][R26.64], R13 ;  /* 0x0000000d1a007986 */ /* 0x0007e8000c101906 */
[----:B------:R3:W-:Y:S01]  /*b110*/  STG.E desc[UR6][R28.64], R7 ;  /* 0x000000071c007986 */ /* 0x0007e2000c101906 */
[----:B------:R-:W-:Y:S01]  /*b120*/  HFMA2 R5, -RZ, RZ, 0, 0 ;  /* 0x00000000ff057431 */ /* 0x000fe200000001ff */
[----:B------:R-:W-:Y:S06]  /*b130*/  @P0 BRA `(.L_x_1238) ;  /* 0xfffffff800a80947 */ /* 0x000fec000383ffff */
[----:B------:R-:W-:Y:S05]  /*b140*/  EXIT ;  /* 0x000000000000794d */ /* 0x000fea0003800000 */
.L_x_1239:
        /* <DEDUP_REMOVED lines=11> */
.L_x_3430:


//--------------------- .text._Z35group_norm_nhwc_bwd_one_pass_kernelI11Fp32IOFp32WLi64ELi24ELi384EEv26Group_norm_nhwc_bwd_params --------------------------
	.section	.text._Z35group_norm_nhwc_bwd_one_pass_kernelI11Fp32IOFp32WLi64ELi24ELi384EEv26Group_norm_nhwc_bwd_params,"ax",@progbits
	.align	128
        .global         _Z35group_norm_nhwc_bwd_one_pass_kernelI11Fp32IOFp32WLi64ELi24ELi384EEv26Group_norm_nhwc_bwd_params
        .type           _Z35group_norm_nhwc_bwd_one_pass_kernelI11Fp32IOFp32WLi64ELi24ELi384EEv26Group_norm_nhwc_bwd_params,@function
        .size           _Z35group_norm_nhwc_bwd_one_pass_kernelI11Fp32IOFp32WLi64ELi24ELi384EEv26Group_norm_nhwc_bwd_params,(.L_x_3431 - _Z35group_norm_nhwc_bwd_one_pass_kernelI11Fp32IOFp32WLi64ELi24ELi384EEv26Group_norm_nhwc_bwd_params)
        .other          _Z35group_norm_nhwc_bwd_one_pass_kernelI11Fp32IOFp32WLi64ELi24ELi384EEv26Group_norm_nhwc_bwd_params,@"STO_CUDA_ENTRY STV_DEFAULT"
_Z35group_norm_nhwc_bwd_one_pass_kernelI11Fp32IOFp32WLi64ELi24ELi384EEv26Group_norm_nhwc_bwd_params:
.text._Z35group_norm_nhwc_bwd_one_pass_kernelI11Fp32IOFp32WLi64ELi24ELi384EEv26Group_norm_nhwc_bwd_params:
        /* <DEDUP_REMOVED lines=13> */
[----:B------:R-:W-:Y:S01]  /*00d0*/  UMOV UR9, 0x400 ;  /* 0x0000040000097882 */ /* 0x000fe20000000000 */
[----:B------:R-:W-:Y:S01]  /*00e0*/  SHF.R.U32.HI R46, RZ, 0x2, R45 ;  /* 0x00000002ff2e7819 */ /* 0x000fe2000001162d */
[----:B------:R-:W-:Y:S01]  /*00f0*/  IMAD R0, R0, 0x1556, RZ ;  /* 0x0000155600007824 */ /* 0x000fe200078e02ff */
[----:B------:R-:W-:Y:S02]  /*0100*/  UIADD3 UR4, UPT, UPT, UR9, 0x80, URZ ;  /* 0x0000008009047890 */ /* 0x000fe4000fffe0ff */
[----:B------:R-:W-:Y:S01]  /*0110*/  LOP3.LUT R46, R46, 0xf8, RZ, 0xc0, !PT ;  /* 0x000000f82e2e7812 */ /* 0x000fe200078ec0ff */
[----:B------:R-:W2:Y:S01]  /*0120*/  S2UR UR6, SR_CgaCtaId ;  /* 0x00000000000679c3 */ /* 0x000ea20000008800 */
[----:B------:R-:W-:Y:S01]  /*0130*/  SHF.R.U32.HI R48, RZ, 0x10, R0 ;  /* 0x00000010ff307819 */ /* 0x000fe20000011600 */
[----:B------:R-:W3:Y:S03]  /*0140*/  LDCU UR18, c[0x0][0x374] ;  /* 0x00006e80ff1277ac */ /* 0x000ee60008000800 */
[----:B------:R-:W-:Y:S01]  /*0150*/  PRMT R0, R48, 0x9910, RZ ;  /* 0x0000991030007816 */ /* 0x000fe200000000ff */
[----:B------:R-:W4:Y:S04]  /*0160*/  LDCU.U8 UR19, c[0x0][0x414] ;  /* 0x00008280ff1377ac */ /* 0x000f280008000000 */
[----:B------:R-:W-:Y:S01]  /*0170*/  IMAD R0, R0, 0xc, RZ ;  /* 0x0000000c00007824 */ /* 0x000fe200078e02ff */
[----:B------:R-:W0:Y:S04]  /*0180*/  LDCU UR20, c[0x0][0x370] ;  /* 0x00006e00ff1477ac */ /* 0x000e280008000800 */
[----:B------:R-:W-:Y:S01]  /*0190*/  IADD3 R0, PT, PT, RZ, -R0, RZ ;  /* 0x80000000ff007210 */ /* 0x000fe20007ffe0ff */
[----:B0-----:R-:W-:Y:S01]  /*01a0*/  IMAD R48, R3, UR15, R48 ;  /* 0x0000000f03307c24 */ /* 0x001fe2000f8e0230 */
[----:B------:R-:W-:-:S02]  /*01b0*/  UMOV UR10, UR5 ;  /* 0x00000005000a7c82 */ /* 0x000fc40008000000 */
[----:B------:R-:W-:Y:S02]  /*01c0*/  PRMT R0, R0, 0x7710, RZ ;  /* 0x0000771000007816 */ /* 0x000fe400000000ff */
[----:B------:R-:W-:Y:S02]  /*01d0*/  IADD3 R44, PT, PT, R48, 0x20, RZ ;  /* 0x00000020302c7810 */ /* 0x000fe40007ffe0ff */
[----:B------:R-:W-:Y:S01]  /*01e0*/  IADD3 R0, PT, PT, R0, R45, RZ ;  /* 0x0000002d00007210 */ /* 0x000fe20007ffe0ff */
[----:B--2---:R-:W-:Y:S01]  /*01f0*/  ULEA UR4, UR6, UR4, 0x18 ;  /* 0x0000000406047291 */ /* 0x004fe2000f8ec0ff */
[----:B------:R-:W-:Y:S01]  /*0200*/  SHF.R.S32.HI R43, RZ, 0x1f, R48 ;  /* 0x0000001fff2b7819 */ /* 0x000fe20000011430 */
[----:B------:R-:W-:Y:S01]  /*0210*/  ULEA UR9, UR6, UR9, 0x18 ;  /* 0x0000000906097291 */ /* 0x000fe2000f8ec0ff */
[----:B------:R-:W-:Y:S02]  /*0220*/  SHF.L.U32 R0, R0, 0x1, RZ ;  /* 0x0000000100007819 */ /* 0x000fe400000006ff */
[----:B------:R-:W-:-:S02]  /*0230*/  SHF.R.S32.HI R41, RZ, 0x1f, R44 ;  /* 0x0000001fff297819 */ /* 0x000fc4000001142c */
[----:B------:R-:W-:Y:S02]  /*0240*/  LOP3.LUT R42, R0, 0xffff, RZ, 0xc0, !PT ;  /* 0x0000ffff002a7812 */ /* 0x000fe400078ec0ff */
[----:B------:R-:W-:Y:S01]  /*0250*/  LEA R47, R45, UR4, 0x4 ;  /* 0x000000042d2f7c11 */ /* 0x000fe2000f8e20ff */
[----:B-1-34-:R-:W-:-:S06]  /*0260*/  UMOV UR4, URZ ;  /* 0x000000ff00047c82 */ /* 0x01afcc0008000000 */
.L_x_1265:
[----:B0-----:R-:W0:Y:S01]  /*0270*/  LDC R6, c[0x0][0x410] ;  /* 0x00010400ff067b82 */ /* 0x001e220000000800 */
[----:B------:R-:W1:Y:S01]  /*0280*/  LDCU.64 UR6, c[0x0][0x3b8] ;  /* 0x00007700ff0677ac */ /* 0x000e620008000a00 */
[----:B--2---:R-:W2:Y:S01]  /*0290*/  LDCU.128 UR24, c[0x0][0x400] ;  /* 0x00008000ff1877ac */ /* 0x004ea20008000c00 */
[----:B-1----:R-:W-:Y:S01]  /*02a0*/  UIMAD.WIDE UR6, UR10, 0x8, UR6 ;  /* 0x000000080a0678a5 */ /* 0x002fe2000f8e0206 */
[----:B0-----:R-:W-:-:S05]  /*02b0*/  IABS R5, R6 ;  /* 0x0000000600057213 */ /* 0x001fca0000000000 */
[----:B------:R-:W-:Y:S01]  /*02c0*/  MOV R14, UR6 ;  /* 0x00000006000e7c02 */ /* 0x000fe20008000f00 */
[----:B------:R-:W0:Y:S01]  /*02d0*/  I2F.RP R0, R5 ;  /* 0x0000000500007306 */ /* 0x000e220000209400 */
[----:B------:R-:W-:-:S06]  /*02e0*/  MOV R15, UR7 ;  /* 0x00000007000f7c02 */ /* 0x000fcc0008000f00 */
[----:B------:R-:W3:Y:S01]  /*02f0*/  LDG.E.64 R14, desc[UR16][R14.64] ;  /* 0x000000100e0e7981 */ /* 0x000ee2000c1e1b00 */
[----:B0-----:R-:W0:Y:S02]  /*0300*/  MUFU.RCP R0, R0 ;  /* 0x0000000000007308 */ /* 0x001e240000001000 */
[----:B0-----:R-:W-:-:S06]  /*0310*/  IADD3 R2, PT, PT, R0, 0xffffffe, RZ ;  /* 0x0ffffffe00027810 */ /* 0x001fcc0007ffe0ff */
[----:B------:R0:W1:Y:S02]  /*0320*/  F2I.FTZ.U32.TRUNC.NTZ R3, R2 ;  /* 0x0000000200037305 */ /* 0x000064000021f000 */
[----:B0-----:R-:W-:Y:S01]  /*0330*/  HFMA2 R2, -RZ, RZ, 0, 0 ;  /* 0x00000000ff027431 */ /* 0x001fe200000001ff */
[----:B-1----:R-:W-:-:S05]  /*0340*/  IADD3 R4, PT, PT, RZ, -R3, RZ ;  /* 0x80000003ff047210 */ /* 0x002fca0007ffe0ff */
[----:B------:R-:W-:Y:S01]  /*0350*/  IMAD R7, R4, R5, RZ ;  /* 0x0000000504077224 */ /* 0x000fe200078e02ff */
[----:B------:R-:W-:-:S03]  /*0360*/  IABS R4, UR10 ;  /* 0x0000000a00047c13 */ /* 0x000fc60008000000 */
[----:B------:R-:W-:Y:S01]  /*0370*/  IMAD.HI.U32 R3, R3, R7, R2 ;  /* 0x0000000703037227 */ /* 0x000fe200078e0002 */
[----:B------:R-:W-:-:S05]  /*0380*/  LOP3.LUT R2, R6, UR10, RZ, 0x3c, !PT ;  /* 0x0000000a06027c12 */ /* 0x000fca000f8e3cff */
[----:B------:R-:W-:-:S05]  /*0390*/  IMAD.HI.U32 R3, R3, R4, RZ ;  /* 0x0000000403037227 */ /* 0x000fca00078e00ff */
[----:B------:R-:W-:-:S05]  /*03a0*/  IADD3 R0, PT, PT, -R3, RZ, RZ ;  /* 0x000000ff03007210 */ /* 0x000fca0007ffe1ff */
[----:B------:R-:W-:-:S05]  /*03b0*/  IMAD R0, R5, R0, R4 ;  /* 0x0000000005007224 */ /* 0x000fca00078e0204 */
[----:B------:R-:W-:Y:S02]  /*03c0*/  ISETP.GT.U32.AND P1, PT, R5, R0, PT ;  /* 0x000000000500720c */ /* 0x000fe40003f24070 */
[----:B------:R-:W-:Y:S02]  /*03d0*/  ISETP.GE.AND P3, PT, R2, RZ, PT ;  /* 0x000000ff0200720c */ /* 0x000fe40003f66270 */
[----:B------:R-:W-:-:S09]  /*03e0*/  ISETP.LE.AND P2, PT, RZ, UR10, PT ;  /* 0x0000000aff007c0c */ /* 0x000fd2000bf43270 */
[----:B------:R-:W-:-:S04]  /*03f0*/  @!P1 IADD3 R0, PT, PT, R0, -R5, RZ ;  /* 0x8000000500009210 */ /* 0x000fc80007ffe0ff */
[-C--:B------:R-:W-:Y:S02]  /*0400*/  ISETP.GE.U32.AND P4, PT, R0, R5.reuse, PT ;  /* 0x000000050000720c */ /* 0x080fe40003f86070 */
[----:B------:R-:W-:Y:S02]  /*0410*/  @!P1 IADD3 R3, PT, PT, R3, 0x1, RZ ;  /* 0x0000000103039810 */ /* 0x000fe40007ffe0ff */
[----:B--2---:R-:W-:Y:S02]  /*0420*/  ISETP.GE.U32.AND P0, PT, R48, UR24, PT ;  /* 0x0000001830007c0c */ /* 0x004fe4000bf06070 */
[----:B------:R-:W-:Y:S02]  /*0430*/  ISETP.GE.U32.AND P1, PT, R44, UR24, PT ;  /* 0x000000182c007c0c */ /* 0x000fe4000bf26070 */
[----:B------:R-:W-:Y:S02]  /*0440*/  ISETP.GT.U32.AND P5, PT, R5, R0, PT ;  /* 0x000000000500720c */ /* 0x000fe40003fa4070 */
[----:B------:R-:W-:-:S02]  /*0450*/  IADD3 R5, PT, PT, R0, -R5, RZ ;  /* 0x8000000500057210 */ /* 0x000fc40007ffe0ff */
[----:B------:R-:W-:Y:S02]  /*0460*/  ISETP.GE.AND.EX P0, PT, R43, UR25, PT, P0 ;  /* 0x000000192b007c0c */ /* 0x000fe4000bf06300 */
[----:B------:R-:W-:Y:S02]  /*0470*/  ISETP.GE.AND.EX P1, PT, R41, UR25, PT, P1 ;  /* 0x0000001929007c0c */ /* 0x000fe4000bf26310 */
[----:B------:R-:W-:Y:S02]  /*0480*/  @P4 IADD3 R3, PT, PT, R3, 0x1, RZ ;  /* 0x0000000103034810 */ /* 0x000fe40007ffe0ff */
[----:B------:R-:W-:Y:S02]  /*0490*/  SEL R0, R5, R0, !P5 ;  /* 0x0000000005007207 */ /* 0x000fe40006800000 */
[----:B------:R-:W-:Y:S02]  /*04a0*/  @!P3 IADD3 R3, PT, PT, -R3, RZ, RZ ;  /* 0x000000ff0303b210 */ /* 0x000fe40007ffe1ff */
[----:B------:R-:W-:-:S02]  /*04b0*/  ISETP.NE.AND P4, PT, R6, RZ, PT ;  /* 0x000000ff0600720c */ /* 0x000fc40003f85270 */
[----:B------:R-:W-:Y:S01]  /*04c0*/  LOP3.LUT R5, RZ, R6, RZ, 0x33, !PT ;  /* 0x00000006ff057212 */ /* 0x000fe200078e33ff */
[----:B------:R-:W0:Y:S01]  /*04d0*/  @!P0 LDC.64 R12, c[0x0][0x3a0] ;  /* 0x0000e800ff0c8b82 */ /* 0x000e220000000a00 */
[----:B------:R-:W-:Y:S02]  /*04e0*/  @!P2 IADD3 R0, PT, PT, -R0, RZ, RZ ;  /* 0x000000ff0000a210 */ /* 0x000fe40007ffe1ff */
[C---:B------:R-:W-:Y:S02]  /*04f0*/  SEL R9, R5.reuse, R3, !P4 ;  /* 0x0000000305097207 */ /* 0x040fe40006000000 */
[----:B------:R-:W-:-:S03]  /*0500*/  SEL R0, R5, R0, !P4 ;  /* 0x0000000005007207 */ /* 0x000fc60006000000 */
[----:B------:R-:W1:Y:S02]  /*0510*/  @!P0 LDC.64 R6, c[0x0][0x3f8] ;  /* 0x0000fe00ff068b82 */ /* 0x000e640000000a00 */
[----:B------:R-:W-:-:S06]  /*0520*/  IMAD R5, R0, 0x18, RZ ;  /* 0x0000001800057824 */ /* 0x000fcc00078e02ff */
[----:B------:R-:W2:Y:S01]  /*0530*/  @!P1 LDC.64 R2, c[0x0][0x3f8] ;  /* 0x0000fe00ff029b82 */ /* 0x000ea20000000a00 */
[----:B------:R-:W-:Y:S02]  /*0540*/  SHF.R.S32.HI R4, RZ, 0x1f, R9 ;  /* 0x0000001fff047819 */ /* 0x000fe40000011409 */
[----:B------:R-:W-:-:S03]  /*0550*/  IADD3 R50, P2, PT, R42, R5, RZ ;  /* 0x000000052a327210 */ /* 0x000fc60007f5e0ff */
[----:B------:R-:W-:Y:S01]  /*0560*/  IMAD R4, R4, UR26, RZ ;  /* 0x0000001a04047c24 */ /* 0x000fe2000f8e02ff */
[----:B------:R-:W-:Y:S01]  /*0570*/  LEA.HI.X.SX32 R51, R5, RZ, 0x1, P2 ;  /* 0x000000ff05337211 */ /* 0x000fe200010f0eff */
[----:B------:R-:W4:Y:S01]  /*0580*/  @!P0 LDC.64 R20, c[0x0][0x398] ;  /* 0x0000e600ff148b82 */ /* 0x000f220000000a00 */
[----:B------:R-:W-:Y:S01]  /*0590*/  ISETP.NE.AND P2, PT, RZ, UR19, PT ;  /* 0x00000013ff007c0c */ /* 0x000fe2000bf45270 */
[C---:B------:R-:W-:Y:S02]  /*05a0*/  IMAD R53, R9.reuse, UR27, R4 ;  /* 0x0000001b09357c24 */ /* 0x040fe4000f8e0204 */
[----:B------:R-:W-:-:S04]  /*05b0*/  IMAD.WIDE.U32 R50, R9, UR26, R50 ;  /* 0x0000001a09327c25 */ /* 0x000fc8000f8e0032 */
[----:B------:R-:W4:Y:S01]  /*05c0*/  @!P1 LDC.64 R16, c[0x0][0x3a0] ;  /* 0x0000e800ff109b82 */ /* 0x000f220000000a00 */
[----:B------:R-:W-:Y:S01]  /*05d0*/  IADD3 R53, PT, PT, R51, R53, RZ ;  /* 0x0000003533357210 */ /* 0x000fe20007ffe0ff */
[----:B-1----:R-:W-:Y:S01]  /*05e0*/  @!P0 IMAD R4, R43, R6, RZ ;  /* 0x000000062b048224 */ /* 0x002fe200078e02ff */
[----:B------:R-:W-:-:S05]  /*05f0*/  @!P0 MOV R52, R50 ;  /* 0x0000003200348202 */ /* 0x000fca0000000f00 */
[----:B------:R-:W1:Y:S01]  /*0600*/  @!P1 LDC.64 R18, c[0x0][0x398] ;  /* 0x0000e600ff129b82 */ /* 0x000e620000000a00 */
[----:B--2---:R-:W-:Y:S02]  /*0610*/  @!P1 IMAD R8, R41, R2, RZ ;  /* 0x0000000229089224 */ /* 0x004fe400078e02ff */
[C---:B------:R-:W-:Y:S02]  /*0620*/  @!P0 IMAD R25, R48.reuse, R7, R4 ;  /* 0x0000000730198224 */ /* 0x040fe400078e0204 */
[----:B------:R-:W-:-:S03]  /*0630*/  @!P0 IMAD.WIDE.U32 R10, R48, R6, R52 ;  /* 0x00000006300a8225 */ /* 0x000fc600078e0034 */
[----:B------:R-:W2:Y:S01]  /*0640*/  LDC.64 R6, c[0x0][0x3a8] ;  /* 0x0000ea00ff067b82 */ /* 0x000ea20000000a00 */
[----:B------:R-:W-:Y:S01]  /*0650*/  @!P1 IMAD R27, R44, R3, R8 ;  /* 0x000000032c1b9224 */ /* 0x000fe200078e0208 */
[----:B------:R-:W-:Y:S02]  /*0660*/  @!P1 MOV R22, R50 ;  /* 0x0000003200169202 */ /* 0x000fe40000000f00 */
[----:B------:R-:W-:-:S04]  /*0670*/  @!P1 MOV R23, R53 ;  /* 0x0000003500179202 */ /* 0x000fc80000000f00 */
[----:B------:R-:W2:Y:S01]  /*0680*/  @P2 LDC.64 R8, c[0x0][0x3b0] ;  /* 0x0000ec00ff082b82 */ /* 0x000ea20000000a00 */
[----:B------:R-:W-:Y:S01]  /*0690*/  @!P1 IMAD.WIDE.U32 R2, R44, R2, R22 ;  /* 0x000000022c029225 */ /* 0x000fe200078e0016 */
[----:B------:R-:W-:Y:S02]  /*06a0*/  @!P0 IADD3 R11, PT, PT, R11, R25, RZ ;  /* 0x000000190b0b8210 */ /* 0x000fe40007ffe0ff */
[C---:B------:R-:W-:Y:S02]  /*06b0*/  @!P0 SHF.L.U32 R23, R10.reuse, 0x2, RZ ;  /* 0x000000020a178819 */ /* 0x040fe400000006ff */
[----:B------:R-:W-:Y:S02]  /*06c0*/  @!P0 SHF.L.U64.HI R10, R10, 0x2, R11 ;  /* 0x000000020a0a8819 */ /* 0x000fe4000001020b */
[----:B------:R-:W-:Y:S02]  /*06d0*/  @!P1 IADD3 R11, PT, PT, R3, R27, RZ ;  /* 0x0000001b030b9210 */ /* 0x000fe40007ffe0ff */
[----:B------:R-:W-:-:S02]  /*06e0*/  @!P1 SHF.L.U32 R3, R2, 0x2, RZ ;  /* 0x0000000202039819 */ /* 0x000fc400000006ff */
[C---:B0-----:R-:W-:Y:S02]  /*06f0*/  @!P0 IADD3 R12, P3, PT, R23.reuse, R12, RZ ;  /* 0x0000000c170c8210 */ /* 0x041fe40007f7e0ff */
[----:B----4-:R-:W-:Y:S02]  /*0700*/  @!P0 IADD3 R20, P4, PT, R23, R20, RZ ;  /* 0x0000001417148210 */ /* 0x010fe40007f9e0ff */
[----:B------:R-:W-:Y:S02]  /*0710*/  @!P1 SHF.L.U64.HI R2, R2, 0x2, R11 ;  /* 0x0000000202029819 */ /* 0x000fe4000001020b */
[C---:B------:R-:W-:Y:S02]  /*0720*/  @!P1 IADD3 R16, P5, PT, R3.reuse, R16, RZ ;  /* 0x0000001003109210 */ /* 0x040fe40007fbe0ff */
[----:B-1----:R-:W-:Y:S02]  /*0730*/  @!P1 IADD3 R18, P6, PT, R3, R18, RZ ;  /* 0x0000001203129210 */ /* 0x002fe40007fde0ff */
[----:B------:R-:W-:-:S02]  /*0740*/  IADD3 R25, PT, PT, R42, R5, RZ ;  /* 0x000000052a197210 */ /* 0x000fc40007ffe0ff */
[----:B------:R-:W-:Y:S02]  /*0750*/  CS2R R4, SRZ ;  /* 0x0000000000047805 */ /* 0x000fe4000001ff00 */
[C---:B------:R-:W-:Y:S01]  /*0760*/  @!P0 IADD3.X R13, PT, PT, R10.reuse, R13, RZ, P3, !PT ;  /* 0x0000000d0a0d8210 */ /* 0x040fe20001ffe4ff */
[----:B------:R-:W-:Y:S01]  /*0770*/  HFMA2 R3, -RZ, RZ, 0, 0 ;  /* 0x00000000ff037431 */ /* 0x000fe200000001ff */
[----:B------:R-:W-:Y:S01]  /*0780*/  @!P0 IADD3.X R21, PT, PT, R10, R21, RZ, P4, !PT ;  /* 0x000000150a158210 */ /* 0x000fe200027fe4ff */
[C---:B--2---:R-:W-:Y:S01]  /*0790*/  IMAD.WIDE R22, R25.reuse, 0x4, R6 ;  /* 0x0000000419167825 */ /* 0x044fe200078e0206 */
[C---:B------:R-:W-:Y:S02]  /*07a0*/  @!P1 IADD3.X R17, PT, PT, R2.reuse, R17, RZ, P5, !PT ;  /* 0x0000001102119210 */ /* 0x040fe40002ffe4ff */
[----:B------:R-:W-:Y:S02]  /*07b0*/  CS2R R10, SRZ ;  /* 0x00000000000a7805 */ /* 0x000fe4000001ff00 */
[----:B------:R-:W-:Y:S01]  /*07c0*/  @!P1 IADD3.X R19, PT, PT, R2, R19, RZ, P6, !PT ;  /* 0x0000001302139210 */ /* 0x000fe200037fe4ff */
[----:B------:R-:W-:Y:S01]  /*07d0*/  @P2 IMAD.WIDE R24, R25, 0x4, R8 ;  /* 0x0000000419182825 */ /* 0x000fe200078e0208 */
[----:B------:R-:W-:Y:S01]  /*07e0*/  MOV R2, RZ ;  /* 0x000000ff00027202 */ /* 0x000fe20000000f00 */
[----:B------:R0:W5:Y:S04]  /*07f0*/  @!P0 LDG.E.64 R4, desc[UR16][R12.64] ;  /* 0x000000100c048981 */ /* 0x000168000c1e1b00 */
[----:B------:R0:W5:Y:S04]  /*0800*/  @P2 LDG.E.64 R10, desc[UR16][R24.64] ;  /* 0x00000010180a2981 */ /* 0x000168000c1e1b00 */
[----:B------:R0:W5:Y:S04]  /*0810*/  @!P0 LDG.E.64 R2, desc[UR16][R20.64] ;  /* 0x0000001014028981 */ /* 0x000168000c1e1b00 */
[----:B------:R0:W5:Y:S01]  /*0820*/  LDG.E.64 R12, desc[UR16][R22.64] ;  /* 0x00000010160c7981 */ /* 0x000162000c1e1b00 */
[----:B------:R-:W-:-:S02]  /*0830*/  CS2R R6, SRZ ;  /* 0x0000000000067805 */ /* 0x000fc4000001ff00 */
[----:B------:R-:W-:-:S04]  /*0840*/  CS2R R8, SRZ ;  /* 0x0000000000087805 */ /* 0x000fc8000001ff00 */
[----:B------:R0:W5:Y:S04]  /*0850*/  @!P1 LDG.E.64 R6, desc[UR16][R16.64] ;  /* 0x0000001010069981 */ /* 0x000168000c1e1b00 */
[----:B------:R0:W5:Y:S01]  /*0860*/  @!P1 LDG.E.64 R8, desc[UR16][R18.64] ;  /* 0x0000001012089981 */ /* 0x000162000c1e1b00 */
[----:B---3--:R-:W-:-:S13]  /*0870*/  R2UR UR32, R14 ;  /* 0x000000000e2072ca */ /* 0x008fda00000e0000 */
        /* <DEDUP_REMOVED lines=8> */
[----:B------:R-:W-:Y:S01]  /*0900*/  UISETP.NE.AND UP1, UPT, UR19, URZ, UPT ;  /* 0x000000ff1300728c */ /* 0x000fe2000bf25270 */
[----:B------:R-:W-:Y:S01]  /*0910*/  UMOV UR21, 0x3f800000 ;  /* 0x3f80000000157882 */ /* 0x000fe20000000000 */
[----:B-1----:R-:W-:-:S13]  /*0920*/  @P1 R2UR UR6, R14 ;  /* 0x000000000e0612ca */ /* 0x002fda00000e0000 */
[----:B------:R-:W-:Y:S01]  /*0930*/  @UP0 UMOV UR21, UR6 ;  /* 0x0000000600150c82 */ /* 0x000fe20008000000 */
[----:B0-----:R-:W-:Y:S05]  /*0940*/  BRA.U UP1, `(.L_x_1241) ;  /* 0x0000000101747547 */ /* 0x001fea000b800000 */
[----:B-----5:R-:W-:Y:S01]  /*0950*/  FADD.FTZ R15, R4, -UR32 ;  /* 0x80000020040f7e21 */ /* 0x020fe20008010000 */
[----:B------:R-:W-:Y:S01]  /*0960*/  FADD.FTZ R14, R5, -UR32 ;  /* 0x80000020050e7e21 */ /* 0x000fe20008010000 */
[----:B------:R-:W-:Y:S01]  /*0970*/  FMUL.FTZ R16, R2, R12 ;  /* 0x0000000c02107220 */ /* 0x000fe20000410000 */
[----:B------:R-:W-:Y:S01]  /*0980*/  FMUL.FTZ R17, R3, R13 ;  /* 0x0000000d03117220 */ /* 0x000fe20000410000 */
[----:B------:R-:W-:Y:S01]  /*0990*/  FMUL.FTZ R15, R15, UR21 ;  /* 0x000000150f0f7c20 */ /* 0x000fe20008410000 */
[----:B------:R-:W-:Y:S01]  /*09a0*/  FMUL.FTZ R14, R14, UR21 ;  /* 0x000000150e0e7c20 */ /* 0x000fe20008410000 */
[----:B------:R-:W-:Y:S02]  /*09b0*/  FADD.FTZ R18, RZ, R16 ;  /* 0x00000010ff127221 */ /* 0x000fe40000010000 */
[----:B------:R-:W-:Y:S01]  /*09c0*/  FFMA.FTZ R19, R15, R16, RZ ;  /* 0x000000100f137223 */ /* 0x000fe200000100ff */
[----:B------:R-:W-:Y:S01]  /*09d0*/  FADD.FTZ R16, R6, -UR32 ;  /* 0x8000002006107e21 */ /* 0x000fe20008010000 */
[----:B------:R-:W-:Y:S01]  /*09e0*/  FADD.FTZ R18, R17, R18 ;  /* 0x0000001211127221 */ /* 0x000fe20000010000 */
[----:B------:R-:W-:Y:S01]  /*09f0*/  FFMA.FTZ R15, R2, R15, RZ ;  /* 0x0000000f020f7223 */ /* 0x000fe200000100ff */
[----:B------:R-:W-:Y:S01]  /*0a00*/  FFMA.FTZ R19, R14, R17, R19 ;  /* 0x000000110e137223 */ /* 0x000fe20000010013 */
[----:B------:R-:W-:Y:S01]  /*0a10*/  FMUL.FTZ R17, R8, R12 ;  /* 0x0000000c08117220 */ /* 0x000fe20000410000 */
[----:B------:R-:W-:Y:S01]  /*0a20*/  FMUL.FTZ R20, R16, UR21 ;  /* 0x0000001510147c20 */ /* 0x000fe20008410000 */
[----:B------:R-:W-:Y:S01]  /*0a30*/  FADD.FTZ R16, R7, -UR32 ;  /* 0x8000002007107e21 */ /* 0x000fe20008010000 */
[----:B------:R-:W-:Y:S01]  /*0a40*/  FFMA.FTZ R14, R3, R14, RZ ;  /* 0x0000000e030e7223 */ /* 0x000fe200000100ff */
[----:B------:R-:W-:Y:S01]  /*0a50*/  FADD.FTZ R22, R18, R17 ;  /* 0x0000001112167221 */ /* 0x000fe20000010000 */
[----:B------:R-:W-:Y:S01]  /*0a60*/  FFMA.FTZ R19, R20, R17, R19 ;  /* 0x0000001114137223 */ /* 0x000fe20000010013 */
[----:B------:R-:W-:Y:S01]  /*0a70*/  FMUL.FTZ R17, R9, R13 ;  /* 0x0000000d09117220 */ /* 0x000fe20000410000 */
[----:B------:R-:W-:Y:S01]  /*0a80*/  FMUL.FTZ R18, R16, UR21 ;  /* 0x0000001510127c20 */ /* 0x000fe20008410000 */
[----:B------:R-:W-:-:S02]  /*0a90*/  FFMA.FTZ R16, R8, R20, R15 ;  /* 0x0000001408107223 */ /* 0x000fc4000001000f */
[----:B------:R-:W-:Y:S01]  /*0aa0*/  FADD.FTZ R23, R17, R22 ;  /* 0x0000001611177221 */ /* 0x000fe20000010000 */
[----:B------:R-:W-:Y:S01]  /*0ab0*/  FFMA.FTZ R21, R18, R17, R19 ;  /* 0x0000001112157223 */ /* 0x000fe20000010013 */
[----:B------:R-:W-:Y:S01]  /*0ac0*/  FADD.FTZ R19, RZ, R2 ;  /* 0x00000002ff137221 */ /* 0x000fe20000010000 */
[----:B------:R-:W-:Y:S01]  /*0ad0*/  FADD.FTZ R22, RZ, R3 ;  /* 0x00000003ff167221 */ /* 0x000fe20000010000 */
[C---:B------:R-:W-:Y:S02]  /*0ae0*/  FFMA.FTZ R17, R9.reuse, R18, R14 ;  /* 0x0000001209117223 */ /* 0x040fe4000001000e */
[----:B------:R-:W-:Y:S01]  /*0af0*/  FADD.FTZ R18, R8, R19 ;  /* 0x0000001308127221 */ /* 0x000fe20000010000 */
[----:B------:R-:W-:Y:S01]  /*0b00*/  FADD.FTZ R19, R9, R22 ;  /* 0x0000001609137221 */ /* 0x000fe20000010000 */
[----:B------:R-:W-:Y:S06]  /*0b10*/  BRA `(.L_x_1242) ;  /* 0x0000000400007947 */ /* 0x000fec0003800000 */
.L_x_1241:
[----:B-----5:R-:W-:Y:S01]  /*0b20*/  FADD.FTZ R15, R4, -UR32 ;  /* 0x80000020040f7e21 */ /* 0x020fe20008010000 */
[----:B------:R-:W-:Y:S01]  /*0b30*/  FADD.FTZ R14, R5, -UR32 ;  /* 0x80000020050e7e21 */ /* 0x000fe20008010000 */
[----:B------:R-:W-:Y:S01]  /*0b40*/  FADD.FTZ R17, R6, -UR32 ;  /* 0x8000002006117e21 */ /* 0x000fe20008010000 */
[----:B------:R-:W-:Y:S01]  /*0b50*/  FADD.FTZ R20, R7, -UR32 ;  /* 0x8000002007147e21 */ /* 0x000fe20008010000 */
[----:B------:R-:W-:Y:S01]  /*0b60*/  FMUL.FTZ R15, R15, UR21 ;  /* 0x000000150f0f7c20 */ /* 0x000fe20008410000 */
[----:B------:R-:W-:Y:S01]  /*0b70*/  FMUL.FTZ R14, R14, UR21 ;  /* 0x000000150e0e7c20 */ /* 0x000fe20008410000 */
[----:B------:R-:W-:Y:S01]  /*0b80*/  FMUL.FTZ R17, R17, UR21 ;  /* 0x0000001511117c20 */ /* 0x000fe20008410000 */
[----:B------:R-:W-:Y:S01]  /*0b90*/  FMUL.FTZ R20, R20, UR21 ;  /* 0x0000001514147c20 */ /* 0x000fe20008410000 */
[C-C-:B------:R-:W-:Y:S01]  /*0ba0*/  FFMA.FTZ R21, R12.reuse, R15, R10.reuse ;  /* 0x0000000f0c157223 */ /* 0x140fe2000001000a */
[C-C-:B------:R-:W-:Y:S01]  /*0bb0*/  FFMA.FTZ R19, R13.reuse, R14, R11.reuse ;  /* 0x0000000e0d137223 */ /* 0x140fe2000001000b */
[----:B------:R-:W-:Y:S01]  /*0bc0*/  FFMA.FTZ R18, R12, R17, R10 ;  /* 0x000000110c127223 */ /* 0x000fe2000001000a */
[----:B------:R-:W-:Y:S01]  /*0bd0*/  FFMA.FTZ R16, R13, R20, R11 ;  /* 0x000000140d107223 */ /* 0x000fe2000001000b */
[----:B------:R-:W-:Y:S01]  /*0be0*/  FMUL.FTZ R22, R21, -1.4426950216293334961 ;  /* 0xbfb8aa3b15167820 */ /* 0x000fe20000410000 */
[----:B------:R-:W-:Y:S01]  /*0bf0*/  FMUL.FTZ R24, R19, -1.4426950216293334961 ;  /* 0xbfb8aa3b13187820 */ /* 0x000fe20000410000 */
[----:B------:R-:W-:Y:S01]  /*0c00*/  FMUL.FTZ R25, R18, -1.4426950216293334961 ;  /* 0xbfb8aa3b12197820 */ /* 0x000fe20000410000 */
[----:B------:R-:W-:-:S03]  /*0c10*/  FMUL.FTZ R28, R16, -1.4426950216293334961 ;  /* 0xbfb8aa3b101c7820 */ /* 0x000fc60000410000 */
[----:B------:R-:W0:Y:S04]  /*0c20*/  MUFU.EX2 R22, R22 ;  /* 0x0000001600167308 */ /* 0x000e280000000800 */
[----:B------:R-:W1:Y:S04]  /*0c30*/  MUFU.EX2 R24, R24 ;  /* 0x0000001800187308 */ /* 0x000e680000000800 */
[----:B------:R-:W2:Y:S04]  /*0c40*/  MUFU.EX2 R25, R25 ;  /* 0x0000001900197308 */ /* 0x000ea80000000800 */
[----:B------:R-:W3:Y:S01]  /*0c50*/  MUFU.EX2 R28, R28 ;  /* 0x0000001c001c7308 */ /* 0x000ee20000000800 */
[----:B0-----:R-:W-:Y:S01]  /*0c60*/  FADD.FTZ R23, R22, 1 ;  /* 0x3f80000016177421 */ /* 0x001fe20000010000 */
[----:B-1----:R-:W-:-:S05]  /*0c70*/  FADD.FTZ R22, R24, 1 ;  /* 0x3f80000018167421 */ /* 0x002fca0000010000 */
[----:B------:R-:W0:Y:S01]  /*0c80*/  MUFU.RCP R23, R23 ;  /* 0x0000001700177308 */ /* 0x000e220000001000 */
[----:B--2---:R-:W-:Y:S01]  /*0c90*/  FADD.FTZ R27, R25, 1 ;  /* 0x3f800000191b7421 */ /* 0x004fe20000010000 */
[----:B---3--:R-:W-:-:S06]  /*0ca0*/  FADD.FTZ R29, R28, 1 ;  /* 0x3f8000001c1d7421 */ /* 0x008fcc0000010000 */
[----:B------:R-:W1:Y:S08]  /*0cb0*/  MUFU.RCP R22, R22 ;  /* 0x0000001600167308 */ /* 0x000e700000001000 */
[----:B------:R-:W2:Y:S01]  /*0cc0*/  MUFU.RCP R27, R27 ;  /* 0x0000001b001b7308 */ /* 0x000ea20000001000 */
[----:B0-----:R-:W-:Y:S01]  /*0cd0*/  FADD.FTZ R24, -R23, 1 ;  /* 0x3f80000017187421 */ /* 0x001fe20000010100 */
[----:B------:R-:W-:-:S03]  /*0ce0*/  FMUL.FTZ R23, R2, R23 ;  /* 0x0000001702177220 */ /* 0x000fc60000410000 */
[----:B------:R-:W-:-:S03]  /*0cf0*/  FFMA.FTZ R24, R21, R24, 1 ;  /* 0x3f80000015187423 */ /* 0x000fc60000010018 */
[----:B------:R-:W0:Y:S01]  /*0d00*/  MUFU.RCP R30, R29 ;  /* 0x0000001d001e7308 */ /* 0x000e220000001000 */
[----:B-1----:R-:W-:Y:S01]  /*0d10*/  FADD.FTZ R26, -R22, 1 ;  /* 0x3f800000161a7421 */ /* 0x002fe20000010100 */
[----:B------:R-:W-:-:S03]  /*0d20*/  FMUL.FTZ R22, R3, R22 ;  /* 0x0000001603167220 */ /* 0x000fc60000410000 */
[----:B------:R-:W-:Y:S01]  /*0d30*/  FFMA.FTZ R19, R19, R26, 1 ;  /* 0x3f80000013137423 */ /* 0x000fe2000001001a */
[----:B--2---:R-:W-:Y:S01]  /*0d40*/  FADD.FTZ R25, -R27, 1 ;  /* 0x3f8000001b197421 */ /* 0x004fe20000010100 */
[----:B------:R-:W-:-:S03]  /*0d50*/  FMUL.FTZ R27, R8, R27 ;  /* 0x0000001b081b7220 */ /* 0x000fc60000410000 */
[----:B------:R-:W-:Y:S01]  /*0d60*/  FFMA.FTZ R26, R18, R25, 1 ;  /* 0x3f800000121a7423 */ /* 0x000fe20000010019 */
[----:B------:R-:W-:Y:S01]  /*0d70*/  FMUL.FTZ R18, R23, R24 ;  /* 0x0000001817127220 */ /* 0x000fe20000410000 */
[----:B0-----:R-:W-:Y:S01]  /*0d80*/  FADD.FTZ R21, -R30, 1 ;  /* 0x3f8000001e157421 */ /* 0x001fe20000010100 */
[----:B------:R-:W-:-:S03]  /*0d90*/  FMUL.FTZ R30, R9, R30 ;  /* 0x0000001e091e7220 */ /* 0x000fc60000410000 */
[----:B------:R-:W-:Y:S01]  /*0da0*/  FFMA.FTZ R25, R16, R21, 1 ;  /* 0x3f80000010197423 */ /* 0x000fe20000010015 */
[----:B------:R-:W-:Y:S01]  /*0db0*/  FMUL.FTZ R16, R22, R19 ;  /* 0x0000001316107220 */ /* 0x000fe20000410000 */
[----:B------:R-:W-:Y:S01]  /*0dc0*/  FMUL.FTZ R22, R12, R18 ;  /* 0x000000120c167220 */ /* 0x000fe20000410000 */
[----:B------:R-:W-:Y:S01]  /*0dd0*/  FMUL.FTZ R19, R27, R26 ;  /* 0x0000001a1b137220 */ /* 0x000fe20000410000 */
[----:B------:R-:W-:Y:S01]  /*0de0*/  FMUL.FTZ R25, R30, R25 ;  /* 0x000000191e197220 */ /* 0x000fe20000410000 */
[----:B------:R-:W-:Y:S01]  /*0df0*/  FMUL.FTZ R21, R13, R16 ;  /* 0x000000100d157220 */ /* 0x000fe20000410000 */
[----:B------:R-:W-:Y:S01]  /*0e00*/  FFMA.FTZ R23, R15, R22, RZ ;  /* 0x000000160f177223 */ /* 0x000fe200000100ff */
[----:B------:R-:W-:Y:S01]  /*0e10*/  FADD.FTZ R24, RZ, R22 ;  /* 0x00000016ff187221 */ /* 0x000fe20000010000 */
[----:B------:R-:W-:Y:S02]  /*0e20*/  FMUL.FTZ R27, R12, R19 ;  /* 0x000000130c1b7220 */ /* 0x000fe40000410000 */
[----:B------:R-:W-:Y:S01]  /*0e30*/  FFMA.FTZ R22, R14, R21, R23 ;  /* 0x000000150e167223 */ /* 0x000fe20000010017 */
[----:B------:R-:W-:Y:S01]  /*0e40*/  FADD.FTZ R24, R21, R24 ;  /* 0x0000001815187221 */ /* 0x000fe20000010000 */
[----:B------:R-:W-:-:S02]  /*0e50*/  FMUL.FTZ R23, R13, R25 ;  /* 0x000000190d177220 */ /* 0x000fc40000410000 */
[----:B------:R-:W-:Y:S01]  /*0e60*/  FFMA.FTZ R21, R17, R27, R22 ;  /* 0x0000001b11157223 */ /* 0x000fe20000010016 */
[----:B------:R-:W-:Y:S01]  /*0e70*/  FFMA.FTZ R22, R15, R18, RZ ;  /* 0x000000120f167223 */ /* 0x000fe200000100ff */
[----:B------:R-:W-:Y:S01]  /*0e80*/  FADD.FTZ R18, RZ, R18 ;  /* 0x00000012ff127221 */ /* 0x000fe20000010000 */
[----:B------:R-:W-:Y:S01]  /*0e90*/  FFMA.FTZ R15, R14, R16, RZ ;  /* 0x000000100e0f7223 */ /* 0x000fe200000100ff */
[----:B------:R-:W-:Y:S01]  /*0ea0*/  FADD.FTZ R24, R24, R27 ;  /* 0x0000001b18187221 */ /* 0x000fe20000010000 */
[----:B------:R-:W-:Y:S01]  /*0eb0*/  FADD.FTZ R14, RZ, R16 ;  /* 0x00000010ff0e7221 */ /* 0x000fe20000010000 */
[----:B------:R-:W-:Y:S01]  /*0ec0*/  FFMA.FTZ R21, R20, R23, R21 ;  /* 0x0000001714157223 */ /* 0x000fe20000010015 */
[----:B------:R-:W-:Y:S01]  /*0ed0*/  FFMA.FTZ R16, R17, R19, R22 ;  /* 0x0000001311107223 */ /* 0x000fe20000010016 */
[----:B------:R-:W-:Y:S01]  /*0ee0*/  FADD.FTZ R18, R18, R19 ;  /* 0x0000001312127221 */ /* 0x000fe20000010000 */
[----:B------:R-:W-:Y:S01]  /*0ef0*/  FADD.FTZ R23, R23, R24 ;  /* 0x0000001817177221 */ /* 0x000fe20000010000 */
[----:B------:R-:W-:Y:S01]  /*0f00*/  FFMA.FTZ R17, R20, R25, R15 ;  /* 0x0000001914117223 */ /* 0x000fe2000001000f */
[----:B------:R-:W-:-:S07]  /*0f10*/  FADD.FTZ R19, R14, R25 ;  /* 0x000000190e137221 */ /* 0x000fce0000010000 */
.L_x_1242:
        /* <DEDUP_REMOVED lines=33> */
[----:B------:R3:W-:Y:S02]  /*1130*/  @!P1 STS.64 [R46+UR9+0x10], R14 ;  /* 0x0000100e2e009988 */ /* 0x0007e40008000a09 */
.L_x_1244:
[----:B------:R-:W-:Y:S05]  /*1140*/  BSYNC.RECONVERGENT B0 ;  /* 0x0000000000007941 */ /* 0x000fea0003800200 */
.L_x_1243:
[----:B------:R-:W-:Y:S06]  /*1150*/  BAR.SYNC.DEFER_BLOCKING 0x0 ;  /* 0x0000000000007b1d */ /* 0x000fec0000010000 */
[----:B------:R-:W-:Y:S04]  /*1160*/  BSSY.RECONVERGENT B0, `(.L_x_1245) ;  /* 0x0000021000007945 */ /* 0x000fe80003800200 */
[----:B------:R-:W-:Y:S05]  /*1170*/  @P3 BRA `(.L_x_1246) ;  /* 0x00000000007c3947 */ /* 0x000fea0003800000 */
[----:B------:R-:W4:Y:S01]  /*1180*/  S2UR UR7, SR_CgaCtaId ;  /* 0x00000000000779c3 */ /* 0x000f220000008800 */
[----:B------:R-:W-:Y:S02]  /*1190*/  UMOV UR6, 0x400 ;  /* 0x0000040000067882 */ /* 0x000fe40000000000 */
[----:B----4-:R-:W-:-:S09]  /*11a0*/  ULEA UR6, UR7, UR6, 0x18 ;  /* 0x0000000607067291 */ /* 0x010fd2000f8ec0ff */
[----:B------:R-:W4:Y:S04]  /*11b0*/  LDS.64 R36, [UR6+0x18] ;  /* 0x00001806ff247984 */ /* 0x000f280008000a00 */
[----:B-12---:R-:W1:Y:S04]  /*11c0*/  LDS.128 R20, [UR6+0x20] ;  /* 0x00002006ff147984 */ /* 0x006e680008000c00 */
[----:B------:R-:W2:Y:S04]  /*11d0*/  LDS.128 R32, [UR6+0x30] ;  /* 0x00003006ff207984 */ /* 0x000ea80008000c00 */
[----:B------:R-:W5:Y:S04]  /*11e0*/  LDS.128 R28, [UR6+0x40] ;  /* 0x00004006ff1c7984 */ /* 0x000f680008000c00 */
[----:B------:R-:W5:Y:S01]  /*11f0*/  LDS.128 R24, [UR6+0x50] ;  /* 0x00005006ff187984 */ /* 0x000f620008000c00 */
[----:B----4-:R-:W-:Y:S01]  /*1200*/  FADD.FTZ R39, R14, R36 ;  /* 0x000000240e277221 */ /* 0x010fe20000010000 */
[----:B0--3--:R-:W-:-:S03]  /*1210*/  FADD.FTZ R14, R15, R37 ;  /* 0x000000250f0e7221 */ /* 0x009fc60000010000 */
[----:B-1----:R-:W-:Y:S01]  /*1220*/  FADD.FTZ R15, R39, R20 ;  /* 0x00000014270f7221 */ /* 0x002fe20000010000 */
[----:B------:R-:W-:Y:S01]  /*1230*/  FADD.FTZ R14, R14, R21 ;  /* 0x000000150e0e7221 */ /* 0x000fe20000010000 */
[----:B------:R-:W0:Y:S02]  /*1240*/  LDS.128 R36, [UR6+0x60] ;  /* 0x00006006ff247984 */ /* 0x000e240008000c00 */
[----:B------:R-:W-:Y:S01]  /*1250*/  FADD.FTZ R15, R15, R22 ;  /* 0x000000160f0f7221 */ /* 0x000fe20000010000 */
[----:B------:R-:W-:-:S03]  /*1260*/  FADD.FTZ R14, R14, R23 ;  /* 0x000000170e0e7221 */ /* 0x000fc60000010000 */
[----:B--2---:R-:W-:Y:S01]  /*1270*/  FADD.FTZ R15, R15, R32 ;  /* 0x000000200f0f7221 */ /* 0x004fe20000010000 */
        /* <DEDUP_REMOVED lines=11> */
[----:B0-----:R-:W-:Y:S01]  /*1330*/  FADD.FTZ R15, R15, R36 ;  /* 0x000000240f0f7221 */ /* 0x001fe20000010000 */
[----:B------:R-:W-:-:S03]  /*1340*/  FADD.FTZ R20, R14, R37 ;  /* 0x000000250e147221 */ /* 0x000fc60000010000 */
[----:B------:R-:W-:Y:S01]  /*1350*/  FADD.FTZ R14, R15, R38 ;  /* 0x000000260f0e7221 */ /* 0x000fe20000010000 */
[----:B------:R-:W-:-:S07]  /*1360*/  FADD.FTZ R15, R20, R39 ;  /* 0x00000027140f7221 */ /* 0x000fce0000010000 */
.L_x_1246:
[----:B------:R-:W-:Y:S05]  /*1370*/  BSYNC.RECONVERGENT B0 ;  /* 0x0000000000007941 */ /* 0x000fea0003800200 */
.L_x_1245:
[----:B------:R-:W-:Y:S06]  /*1380*/  BAR.SYNC.DEFER_BLOCKING 0x0 ;  /* 0x0000000000007b1d */ /* 0x000fec0000010000 */
[----:B------:R-:W-:Y:S04]  /*1390*/  BSSY.RECONVERGENT B0, `(.L_x_1247) ;  /* 0x000009d000007945 */ /* 0x000fe80003800200 */
[----:B------:R-:W-:Y:S05]  /*13a0*/  @P5 BRA `(.L_x_1248) ;  /* 0x00000008006c5947 */ /* 0x000fea0003800000 */
[----:B-12---:R-:W1:Y:S04]  /*13b0*/  LDS.128 R20, [R47+0xc0] ;  /* 0x0000c0002f147984 */ /* 0x006e680000000c00 */
[----:B------:R-:W2:Y:S04]  /*13c0*/  LDS.128 R24, [R47+0x180] ;  /* 0x000180002f187984 */ /* 0x000ea80000000c00 */
[----:B------:R-:W4:Y:S04]  /*13d0*/  LDS.128 R28, [R47+0x240] ;  /* 0x000240002f1c7984 */ /* 0x000f280000000c00 */
[----:B------:R-:W5:Y:S04]  /*13e0*/  LDS.128 R32, [R47+0x300] ;  /* 0x000300002f207984 */ /* 0x000f680000000c00 */
        /* <DEDUP_REMOVED lines=10> */
[----:B----4-:R-:W-:Y:S01]  /*1490*/  FADD.FTZ R26, R22, R29 ;  /* 0x0000001d161a7221 */ /* 0x010fe20000010000 */
[----:B------:R-:W-:Y:S01]  /*14a0*/  FADD.FTZ R25, R25, R30 ;  /* 0x0000001e19197221 */ /* 0x000fe20000010000 */
[----:B------:R-:W2:Y:S01]  /*14b0*/  LDS.128 R20, [R47+0x540] ;  /* 0x000540002f147984 */ /* 0x000ea20000000c00 */
[----:B------:R-:W-:Y:S01]  /*14c0*/  FADD.FTZ R49, R49, R28 ;  /* 0x0000001c31317221 */ /* 0x000fe20000010000 */
[----:B-----5:R-:W-:Y:S01]  /*14d0*/  FADD.FTZ R30, R26, R33 ;  /* 0x000000211a1e7221 */ /* 0x020fe20000010000 */
[----:B------:R-:W-:Y:S01]  /*14e0*/  FADD.FTZ R28, R24, R31 ;  /* 0x0000001f181c7221 */ /* 0x000fe20000010000 */
[----:B------:R-:W-:Y:S01]  /*14f0*/  FADD.FTZ R33, R25, R34 ;  /* 0x0000002219217221 */ /* 0x000fe20000010000 */
[----:B------:R-:W-:Y:S01]  /*1500*/  FADD.FTZ R49, R49, R32 ;  /* 0x0000002031317221 */ /* 0x000fe20000010000 */
[----:B------:R-:W4:Y:S01]  /*1510*/  LDS.128 R24, [R47+0x600] ;  /* 0x000600002f187984 */ /* 0x000f220000000c00 */
[----:B------:R-:W-:Y:S01]  /*1520*/  FADD.FTZ R32, R28, R35 ;  /* 0x000000231c207221 */ /* 0x000fe20000010000 */
[----:B0-----:R-:W-:Y:S01]  /*1530*/  FADD.FTZ R34, R30, R37 ;  /* 0x000000251e227221 */ /* 0x001fe20000010000 */
[----:B------:R-:W-:Y:S01]  /*1540*/  FADD.FTZ R49, R49, R36 ;  /* 0x0000002431317221 */ /* 0x000fe20000010000 */
[----:B------:R-:W-:Y:S01]  /*1550*/  FADD.FTZ R37, R33, R38 ;  /* 0x0000002621257221 */ /* 0x000fe20000010000 */
[----:B------:R-:W-:Y:S01]  /*1560*/  FADD.FTZ R36, R32, R39 ;  /* 0x0000002720247221 */ /* 0x000fe20000010000 */
[----:B------:R-:W0:Y:S01]  /*1570*/  LDS.128 R28, [R47+0x6c0] ;  /* 0x0006c0002f1c7984 */ /* 0x000e220000000c00 */
        /* <DEDUP_REMOVED lines=10> */
[----:B----4-:R-:W-:Y:S01]  /*1620*/  FADD.FTZ R49, R49, R24 ;  /* 0x0000001831317221 */ /* 0x010fe20000010000 */
[----:B------:R-:W-:Y:S01]  /*1630*/  FADD.FTZ R20, R20, R25 ;  /* 0x0000001914147221 */ /* 0x000fe20000010000 */
[----:B------:R-:W-:Y:S01]  /*1640*/  FADD.FTZ R37, R37, R26 ;  /* 0x0000001a25257221 */ /* 0x000fe20000010000 */
[----:B------:R-:W-:-:S02]  /*1650*/  FADD.FTZ R38, R36, R27 ;  /* 0x0000001b24267221 */ /* 0x000fc40000010000 */
[----:B------:R-:W4:Y:S01]  /*1660*/  LDS.128 R24, [R47+0x900] ;  /* 0x000900002f187984 */ /* 0x000f220000000c00 */
[----:B0-----:R-:W-:Y:S01]  /*1670*/  FADD.FTZ R39, R49, R28 ;  /* 0x0000001c31277221 */ /* 0x001fe20000010000 */
[----:B------:R-:W-:Y:S01]  /*1680*/  FADD.FTZ R36, R20, R29 ;  /* 0x0000001d14247221 */ /* 0x000fe20000010000 */
[----:B------:R-:W-:Y:S01]  /*1690*/  FADD.FTZ R37, R37, R30 ;  /* 0x0000001e25257221 */ /* 0x000fe20000010000 */
[----:B------:R-:W-:Y:S01]  /*16a0*/  FADD.FTZ R38, R38, R31 ;  /* 0x0000001f26267221 */ /* 0x000fe20000010000 */
[----:B------:R-:W0:Y:S04]  /*16b0*/  LDS.128 R20, [R47+0x9c0] ;  /* 0x0009c0002f147984 */ /* 0x000e280000000c00 */
[----:B------:R-:W5:Y:S01]  /*16c0*/  LDS.128 R28, [R47+0xa80] ;  /* 0x000a80002f1c7984 */ /* 0x000f620000000c00 */
        /* <DEDUP_REMOVED lines=9> */
[----:B----4-:R-:W-:Y:S01]  /*1760*/  FADD.FTZ R39, R39, R24 ;  /* 0x0000001827277221 */ /* 0x010fe20000010000 */
[----:B------:R-:W-:Y:S01]  /*1770*/  FADD.FTZ R36, R36, R25 ;  /* 0x0000001924247221 */ /* 0x000fe20000010000 */
[----:B------:R-:W-:Y:S01]  /*1780*/  FADD.FTZ R37, R37, R26 ;  /* 0x0000001a25257221 */ /* 0x000fe20000010000 */
[----:B------:R-:W-:Y:S01]  /*1790*/  FADD.FTZ R38, R38, R27 ;  /* 0x0000001b26267221 */ /* 0x000fe20000010000 */
[----:B------:R-:W-:Y:S01]  /*17a0*/  LDS.128 R16, [R47+0xcc0] ;  /* 0x000cc0002f107984 */ /* 0x000fe20000000c00 */
[----:B0-----:R-:W-:Y:S01]  /*17b0*/  FADD.FTZ R39, R39, R20 ;  /* 0x0000001427277221 */ /* 0x001fe20000010000 */
[----:B------:R-:W-:Y:S01]  /*17c0*/  FADD.FTZ R36, R36, R21 ;  /* 0x0000001524247221 */ /* 0x000fe20000010000 */
[----:B------:R-:W-:Y:S01]  /*17d0*/  FADD.FTZ R37, R37, R22 ;  /* 0x0000001625257221 */ /* 0x000fe20000010000 */
[----:B------:R-:W0:Y:S01]  /*17e0*/  LDS.128 R24, [R47+0xc00] ;  /* 0x000c00002f187984 */ /* 0x000e220000000c00 */
[----:B------:R-:W-:Y:S01]  /*17f0*/  FADD.FTZ R38, R38, R23 ;  /* 0x0000001726267221 */ /* 0x000fe20000010000 */
[----:B-----5:R-:W-:Y:S01]  /*1800*/  FADD.FTZ R39, R39, R28 ;  /* 0x0000001c27277221 */ /* 0x020fe20000010000 */
[----:B------:R-:W-:Y:S01]  /*1810*/  FADD.FTZ R36, R36, R29 ;  /* 0x0000001d24247221 */ /* 0x000fe20000010000 */
[----:B------:R-:W2:Y:S01]  /*1820*/  LDS.128 R20, [R47+0xd80] ;  /* 0x000d80002f147984 */ /* 0x000ea20000000c00 */
[----:B------:R-:W-:Y:S01]  /*1830*/  FADD.FTZ R37, R37, R30 ;  /* 0x0000001e25257221 */ /* 0x000fe20000010000 */
[----:B------:R-:W-:-:S02]  /*1840*/  FADD.FTZ R38, R38, R31 ;  /* 0x0000001f26267221 */ /* 0x000fc40000010000 */
[----:B------:R-:W4:Y:S01]  /*1850*/  LDS.128 R28, [R47+0xe40] ;  /* 0x000e40002f1c7984 */ /* 0x000f220000000c00 */
[----:B-1----:R-:W-:Y:S01]  /*1860*/  FADD.FTZ R39, R39, R32 ;  /* 0x0000002027277221 */ /* 0x002fe20000010000 */
[----:B------:R-:W-:Y:S01]  /*1870*/  FADD.FTZ R36, R36, R33 ;  /* 0x0000002124247221 */ /* 0x000fe20000010000 */
[----:B------:R-:W-:Y:S01]  /*1880*/  FADD.FTZ R37, R37, R34 ;  /* 0x0000002225257221 */ /* 0x000fe20000010000 */
[----:B------:R-:W-:Y:S02]  /*1890*/  FADD.FTZ R38, R38, R35 ;  /* 0x0000002326267221 */ /* 0x000fe40000010000 */
[----:B------:R-:W1:Y:S01]  /*18a0*/  LDS.128 R32, [R47+0xf00] ;  /* 0x000f00002f207984 */ /* 0x000e620000000c00 */
[----:B0-----:R-:W-:Y:S01]  /*18b0*/  FADD.FTZ R39, R39, R24 ;  /* 0x0000001827277221 */ /* 0x001fe20000010000 */
[----:B------:R-:W-:Y:S01]  /*18c0*/  FADD.FTZ R36, R36, R25 ;  /* 0x0000001924247221 */ /* 0x000fe20000010000 */
[----:B------:R-:W-:Y:S01]  /*18d0*/  FADD.FTZ R37, R37, R26 ;  /* 0x0000001a25257221 */ /* 0x000fe20000010000 */
[----:B------:R-:W-:Y:S01]  /*18e0*/  FADD.FTZ R38, R38, R27 ;  /* 0x0000001b26267221 */ /* 0x000fe20000010000 */
[----:B------:R-:W-:Y:S01]  /*18f0*/  FADD.FTZ R39, R39, R16 ;  /* 0x0000001027277221 */ /* 0x000fe20000010000 */
[----:B------:R-:W0:Y:S01]  /*1900*/  LDS.128 R24, [R47+0xfc0] ;  /* 0x000fc0002f187984 */ /* 0x000e220000000c00 */
[----:B------:R-:W-:Y:S01]  /*1910*/  FADD.FTZ R36, R36, R17 ;  /* 0x0000001124247221 */ /* 0x000fe20000010000 */
[----:B------:R-:W-:Y:S01]  /*1920*/  FADD.FTZ R37, R37, R18 ;  /* 0x0000001225257221 */ /* 0x000fe20000010000 */
[----:B------:R-:W-:Y:S01]  /*1930*/  FADD.FTZ R38, R38, R19 ;  /* 0x0000001326267221 */ /* 0x000fe20000010000 */
[----:B--2---:R-:W-:Y:S01]  /*1940*/  FADD.FTZ R39, R39, R20 ;  /* 0x0000001427277221 */ /* 0x004fe20000010000 */
[----:B------:R-:W2:Y:S01]  /*1950*/  LDS.128 R16, [R47+0x1080] ;  /* 0x001080002f107984 */ /* 0x000ea20000000c00 */
[----:B------:R-:W-:Y:S01]  /*1960*/  FADD.FTZ R36, R36, R21 ;  /* 0x0000001524247221 */ /* 0x000fe20000010000 */
[----:B------:R-:W-:Y:S01]  /*1970*/  FADD.FTZ R37, R37, R22 ;  /* 0x0000001625257221 */ /* 0x000fe20000010000 */
[----:B----4-:R-:W-:Y:S01]  /*1980*/  FADD.FTZ R39, R39, R28 ;  /* 0x0000001c27277221 */ /* 0x010fe20000010000 */
[----:B------:R-:W-:Y:S01]  /*1990*/  FADD.FTZ R38, R38, R23 ;  /* 0x0000001726267221 */ /* 0x000fe20000010000 */
[----:B------:R-:W-:Y:S01]  /*19a0*/  FADD.FTZ R36, R36, R29 ;  /* 0x0000001d24247221 */ /* 0x000fe20000010000 */
[----:B------:R-:W-:Y:S01]  /*19b0*/  FADD.FTZ R37, R37, R30 ;  /* 0x0000001e25257221 */ /* 0x000fe20000010000 */
[----:B------:R-:W4:Y:S01]  /*19c0*/  LDS.128 R20, [R47+0x1140] ;  /* 0x001140002f147984 */ /* 0x000f220000000c00 */
[----:B------:R-:W-:-:S03]  /*19d0*/  FADD.FTZ R38, R38, R31 ;  /* 0x0000001f26267221 */ /* 0x000fc60000010000 */
[----:B------:R-:W5:Y:S01]  /*19e0*/  LDS.128 R28, [R47+0x1200] ;  /* 0x001200002f1c7984 */ /* 0x000f620000000c00 */
[----:B-1----:R-:W-:Y:S01]  /*19f0*/  FADD.FTZ R36, R36, R33 ;  /* 0x0000002124247221 */ /* 0x002fe20000010000 */
[----:B------:R-:W-:Y:S01]  /*1a00*/  FADD.FTZ R39, R39, R32 ;  /* 0x0000002027277221 */ /* 0x000fe20000010000 */
[----:B------:R-:W-:Y:S01]  /*1a10*/  FADD.FTZ R33, R37, R34 ;  /* 0x0000002225217221 */ /* 0x000fe20000010000 */
[----:B------:R-:W-:Y:S01]  /*1a20*/  FADD.FTZ R38, R38, R35 ;  /* 0x0000002326267221 */ /* 0x000fe20000010000 */
[----:B0-----:R-:W-:Y:S01]  /*1a30*/  FADD.FTZ R36, R36, R25 ;  /* 0x0000001924247221 */ /* 0x001fe20000010000 */
[----:B------:R-:W-:Y:S01]  /*1a40*/  FADD.FTZ R37, R39, R24 ;  /* 0x0000001827257221 */ /* 0x000fe20000010000 */
[----:B------:R-:W-:Y:S01]  /*1a50*/  FADD.FTZ R25, R33, R26 ;  /* 0x0000001a21197221 */ /* 0x000fe20000010000 */
[----:B------:R-:W-:Y:S01]  /*1a60*/  FADD.FTZ R38, R38, R27 ;  /* 0x0000001b26267221 */ /* 0x000fe20000010000 */
[----:B------:R-:W0:Y:S01]  /*1a70*/  LDS.128 R32, [R47+0x12c0] ;  /* 0x0012c0002f207984 */ /* 0x000e220000000c00 */
[----:B--2---:R-:W-:Y:S01]  /*1a80*/  FADD.FTZ R39, R37, R16 ;  /* 0x0000001025277221 */ /* 0x004fe20000010000 */
[----:B------:R-:W-:Y:S01]  /*1a90*/  FADD.FTZ R37, R25, R18 ;  /* 0x0000001219257221 */ /* 0x000fe20000010000 */
[----:B------:R-:W-:Y:S01]  /*1aa0*/  FADD.FTZ R36, R36, R17 ;  /* 0x0000001124247221 */ /* 0x000fe20000010000 */
[----:B------:R-:W1:Y:S01]  /*1ab0*/  LDS.128 R24, [R47+0x1380] ;  /* 0x001380002f187984 */ /* 0x000e620000000c00 */
[----:B------:R-:W-:-:S03]  /*1ac0*/  FADD.FTZ R38, R38, R19 ;  /* 0x0000001326267221 */ /* 0x000fc60000010000 */
[----:B------:R-:W2:Y:S01]  /*1ad0*/  LDS.128 R16, [R47+0x1440] ;  /* 0x001440002f107984 */ /* 0x000ea20000000c00 */
        /* <DEDUP_REMOVED lines=8> */
[----:B------:R-:W4:Y:S04]  /*1b60*/  LDS.128 R20, [R47+0x1500] ;  /* 0x001500002f147984 */ /* 0x000f280000000c00 */
        /* <DEDUP_REMOVED lines=23> */
[----:B0-----:R-:W-:Y:S01]  /*1ce0*/  FADD.FTZ R39, R39, R24 ;  /* 0x0000001827277221 */ /* 0x001fe20000010000 */
[----:B------:R-:W-:Y:S01]  /*1cf0*/  FADD.FTZ R36, R36, R25 ;  /* 0x0000001924247221 */ /* 0x000fe20000010000 */
[----:B------:R-:W-:Y:S01]  /*1d00*/  FADD.FTZ R37, R37, R26 ;  /* 0x0000001a25257221 */ /* 0x000fe20000010000 */
[----:B------:R-:W-:Y:S01]  /*1d10*/  FADD.FTZ R38, R38, R27 ;  /* 0x0000001b26267221 */ /* 0x000fe20000010000 */
[----:B-1----:R-:W-:Y:S01]  /*1d20*/  FADD.FTZ R16, R39, R32 ;  /* 0x0000002027107221 */ /* 0x002fe20000010000 */
[----:B------:R-:W-:Y:S01]  /*1d30*/  FADD.FTZ R17, R36, R33 ;  /* 0x0000002124117221 */ /* 0x000fe20000010000 */
[----:B------:R-:W-:Y:S01]  /*1d40*/  FADD.FTZ R18, R37, R34 ;  /* 0x0000002225127221 */ /* 0x000fe20000010000 */
[----:B------:R-:W-:-:S07]  /*1d50*/  FADD.FTZ R19, R38, R35 ;  /* 0x0000002326137221 */ /* 0x000fce0000010000 */
.L_x_1248:
[----:B------:R-:W-:Y:S05]  /*1d60*/  BSYNC.RECONVERGENT B0 ;  /* 0x0000000000007941 */ /* 0x000fea0003800200 */
.L_x_1247:
[----:B------:R-:W-:Y:S04]  /*1d70*/  BSSY.RECONVERGENT B0, `(.L_x_1249) ;  /* 0x000001d000007945 */ /* 0x000fe80003800200 */
[----:B------:R-:W-:Y:S05]  /*1d80*/  @P5 BRA `(.L_x_1250) ;  /* 0x00000000006c5947 */ /* 0x000fea0003800000 */
[----:B-1----:R-:W1:Y:S01]  /*1d90*/  LDC.64 R20, c[0x0][0x3f8] ;  /* 0x0000fe00ff147b82 */ /* 0x002e620000000a00 */
[----:B------:R-:W-:-:S07]  /*1da0*/  IMAD R27, R0, 0xc, R45 ;  /* 0x0000000c001b7824 */ /* 0x000fce00078e022d */
[----:B--2---:R-:W2:Y:S01]  /*1db0*/  LDC.64 R22, c[0x0][0x3d8] ;  /* 0x0000f600ff167b82 */ /* 0x004ea20000000a00 */
[----:B-1----:R-:W-:Y:S01]  /*1dc0*/  IMAD.WIDE.U32 R24, R20, 0x3, RZ ;  /* 0x0000000314187825 */ /* 0x002fe200078e00ff */
[C---:B------:R-:W-:Y:S02]  /*1dd0*/  LEA R29, R21.reuse, R21, 0x1 ;  /* 0x00000015151d7211 */ /* 0x040fe400078e08ff */
[----:B------:R-:W-:Y:S02]  /*1de0*/  LEA.HI R31, P1, R21, R20, RZ, 0x1 ;  /* 0x00000014151f7211 */ /* 0x000fe400078308ff */
[----:B------:R-:W-:Y:S02]  /*1df0*/  IADD3 R29, PT, PT, R25, R29, RZ ;  /* 0x0000001d191d7210 */ /* 0x000fe40007ffe0ff */
[----:B------:R-:W-:Y:S01]  /*1e00*/  IADD3.X R26, PT, PT, RZ, R21, RZ, P1, !PT ;  /* 0x00000015ff1a7210 */ /* 0x000fe20000ffe4ff */
[----:B--2---:R-:W-:Y:S01]  /*1e10*/  IMAD.WIDE R22, R27, 0x4, R22 ;  /* 0x000000041b167825 */ /* 0x004fe200078e0216 */
        /* <DEDUP_REMOVED lines=18> */
.L_x_1250:
[----:B------:R-:W-:Y:S05]  /*1f40*/  BSYNC.RECONVERGENT B0 ;  /* 0x0000000000007941 */ /* 0x000fea0003800200 */
.L_x_1249:
        /* <DEDUP_REMOVED lines=12> */
[----:B------:R-:W-:Y:S01]  /*2010*/  MOV R0, UR4 ;  /* 0x0000000400007c02 */ /* 0x000fe20008000f00 */
[----:B------:R-:W-:Y:S02]  /*2020*/  UIADD3 UR11, UPT, UPT, UR14, UR5, URZ ;  /* 0x000000050e0b7290 */ /* 0x000fe4000fffe0ff */
[----:B------:R-:W-:Y:S01]  /*2030*/  UIMAD UR12, UR15, UR18, UR5 ;  /* 0x000000120f0c72a4 */ /* 0x000fe2000f8e0205 */
[----:B------:R-:W-:-:S03]  /*2040*/  LOP3.LUT P1, R0, R0, 0x2, RZ, 0xc0, !PT ;  /* 0x0000000200007812 */ /* 0x000fc6000782c0ff */
[----:B------:R-:W-:Y:S01]  /*2050*/  UIMAD.WIDE.U32 UR12, UR12, 0x8, UR6 ;  /* 0x000000080c0c78a5 */ /* 0x000fe2000f8e0006 */
[----:B--2---:R-:W-:Y:S02]  /*2060*/  SEL R23, RZ, UR20, P1 ;  /* 0x00000014ff177c07 */ /* 0x004fe40008800000 */
[----:B------:R-:W-:Y:S02]  /*2070*/  MOV R19, UR11 ;  /* 0x0000000b00137c02 */ /* 0x000fe40008000f00 */
[----:B------:R-:W-:Y:S02]  /*2080*/  ISETP.NE.AND P1, PT, R23, -0x1, PT ;  /* 0xffffffff1700780c */ /* 0x000fe40003f25270 */
[----:B------:R-:W-:Y:S02]  /*2090*/  MOV R18, UR12 ;  /* 0x0000000c00127c02 */ /* 0x000fe40008000f00 */
[----:B-1----:R-:W-:Y:S01]  /*20a0*/  IADD3 R21, PT, PT, -R0, 0x1, RZ ;  /* 0x0000000100157810 */ /* 0x002fe20007ffe1ff */
        /* <DEDUP_REMOVED lines=8> */
.L_x_1253:
[----:B------:R-:W2:Y:S04]  /*2130*/  LDG.E.STRONG.GPU R0, desc[UR16][R16.64] ;  /* 0x0000001010007981 */ /* 0x000ea8000c1ef900 */
[----:B--2---:R-:W-:Y:S01]  /*2140*/  CCTL.IVALL ;  /* 0x00000000ff00798f */ /* 0x004fe20002000000 */
[----:B------:R-:W-:Y:S05]  /*2150*/  YIELD ;  /* 0x0000000000007946 */ /* 0x000fea0003800000 */
[----:B------:R-:W-:-:S13]  /*2160*/  ISETP.NE.AND P1, PT, R0, R23, PT ;  /* 0x000000170000720c */ /* 0x000fda0003f25270 */
[----:B------:R-:W-:Y:S05]  /*2170*/  @P1 BRA `(.L_x_1253) ;  /* 0xfffffffc00ec1947 */ /* 0x000fea000383ffff */
.L_x_1252:
[----:B------:R-:W-:Y:S05]  /*2180*/  WARPSYNC.ALL ;  /* 0x0000000000007948 */ /* 0x000fea0003800000 */
[----:B------:R-:W-:Y:S01]  /*2190*/  BAR.SYNC.DEFER_BLOCKING 0x0 ;  /* 0x0000000000007b1d */ /* 0x000fe20000010000 */
[----:B------:R-:W-:-:S05]  /*21a0*/  HFMA2 R0, -RZ, RZ, 0, 0 ;  /* 0x00000000ff007431 */ /* 0x000fca00000001ff */
[----:B------:R-:W-:Y:S05]  /*21b0*/  @!P4 BRA `(.L_x_1254) ;  /* 0x00000004007cc947 */ /* 0x000fea0003800000 */
[----:B----4-:R-:W-:Y:S01]  /*21c0*/  MOV R24, RZ ;  /* 0x000000ff00187202 */ /* 0x010fe20000000f00 */
        /* <DEDUP_REMOVED lines=10> */
.L_x_1255:
[----:B------:R-:W-:Y:S02]  /*2270*/  IADD3 R0, PT, PT, R24, 0x1, RZ ;  /* 0x0000000118007810 */ /* 0x000fe40007ffe0ff */
[----:B------:R-:W-:Y:S02]  /*2280*/  ISETP.EQ.OR P1, PT, RZ, UR26, P3 ;  /* 0x0000001aff007c0c */ /* 0x000fe40009f22670 */
[----:B------:R-:W-:Y:S02]  /*2290*/  ISETP.EQ.OR P4, PT, R0, UR15, P3 ;  /* 0x0000000f00007c0c */ /* 0x000fe40009f82670 */
[----:B------:R-:W-:-:S04]  /*22a0*/  IADD3 R0, PT, PT, R24, 0x2, RZ ;  /* 0x0000000218007810 */ /* 0x000fc80007ffe0ff */
[----:B------:R-:W-:Y:S02]  /*22b0*/  ISETP.EQ.OR P6, PT, R0, UR15, P3 ;  /* 0x0000000f00007c0c */ /* 0x000fe40009fc2670 */
[----:B------:R-:W-:-:S03]  /*22c0*/  IADD3 R0, PT, PT, R24, 0x3, RZ ;  /* 0x0000000318007810 */ /* 0x000fc60007ffe0ff */
[----:B------:R-:W-:Y:S01]  /*22d0*/  VOTEU.ALL UP1, P1 ;  /* 0x0000000000ff7886 */ /* 0x000fe20000820000 */
[----:B------:R-:W-:Y:S01]  /*22e0*/  ISETP.EQ.OR P5, PT, R0, UR15, P3 ;  /* 0x0000000f00007c0c */ /* 0x000fe20009fa2670 */
[----:B------:R-:W-:-:S03]  /*22f0*/  VOTEU.ALL UP0, P4 ;  /* 0x0000000000ff7886 */ /* 0x000fc60002000000 */
[----:B------:R-:W-:Y:S02]  /*2300*/  @!UP1 UIMAD.WIDE.U32 UR28, UR11, 0x8, UR6 ;  /* 0x000000080b1c98a5 */ /* 0x000fe4000f8e0006 */
[----:B------:R-:W-:Y:S01]  /*2310*/  @!UP0 UIMAD.WIDE.U32 UR30, UR25, 0x8, UR6 ;  /* 0x00000008191e88a5 */ /* 0x000fe2000f8e0006 */
[----:B------:R-:W-:-:S03]  /*2320*/  VOTEU.ALL UP1, P6 ;  /* 0x0000000000ff7886 */ /* 0x000fc60003020000 */
[----:B-1----:R-:W-:Y:S02]  /*2330*/  MOV R16, UR28 ;  /* 0x0000001c00107c02 */ /* 0x002fe40008000f00 */
[----:B------:R-:W-:Y:S01]  /*2340*/  MOV R17, UR29 ;  /* 0x0000001d00117c02 */ /* 0x000fe20008000f00 */
[----:B------:R-:W-:Y:S01]  /*2350*/  @!UP1 UIMAD.WIDE.U32 UR28, UR24, 0x8, UR6 ;  /* 0x00000008181c98a5 */ /* 0x000fe2000f8e0006 */
[----:B------:R-:W-:Y:S01]  /*2360*/  MOV R18, UR30 ;  /* 0x0000001e00127c02 */ /* 0x000fe20008000f00 */
[----:B------:R-:W-:Y:S01]  /*2370*/  VOTEU.ALL UP0, P5 ;  /* 0x0000000000ff7886 */ /* 0x000fe20002800000 */
[----:B------:R-:W-:Y:S02]  /*2380*/  MOV R19, UR31 ;  /* 0x0000001f00137c02 */ /* 0x000fe40008000f00 */
[----:B------:R-:W0:Y:S01]  /*2390*/  @!P1 LDG.E.64 R16, desc[UR16][R16.64] ;  /* 0x0000001010109981 */ /* 0x000e22000c1e1b00 */
[----:B------:R-:W-:Y:S02]  /*23a0*/  MOV R20, UR28 ;  /* 0x0000001c00147c02 */ /* 0x000fe40008000f00 */
[----:B------:R-:W-:Y:S01]  /*23b0*/  MOV R21, UR29 ;  /* 0x0000001d00157c02 */ /* 0x000fe20008000f00 */
[----:B------:R-:W-:Y:S01]  /*23c0*/  @!UP0 UIMAD.WIDE.U32 UR28, UR14, 0x8, UR6 ;  /* 0x000000080e1c88a5 */ /* 0x000fe2000f8e0006 */
[----:B------:R-:W4:Y:S04]  /*23d0*/  @!P4 LDG.E.64 R18, desc[UR16][R18.64] ;  /* 0x000000101212c981 */ /* 0x000f28000c1e1b00 */
[----:B------:R-:W5:Y:S01]  /*23e0*/  @!P6 LDG.E.64 R20, desc[UR16][R20.64] ;  /* 0x000000101414e981 */ /* 0x000f62000c1e1b00 */
[----:B------:R-:W-:-:S02]  /*23f0*/  MOV R22, UR28 ;  /* 0x0000001c00167c02 */ /* 0x000fc40008000f00 */
[----:B--2---:R-:W-:-:S06]  /*2400*/  MOV R23, UR29 ;  /* 0x0000001d00177c02 */ /* 0x004fcc0008000f00 */
[----:B------:R-:W2:Y:S01]  /*2410*/  @!P5 LDG.E.64 R22, desc[UR16][R22.64] ;  /* 0x000000101616d981 */ /* 0x000ea2000c1e1b00 */
[----:B------:R-:W-:Y:S01]  /*2420*/  IADD3 R0, PT, PT, R24, 0x4, RZ ;  /* 0x0000000418007810 */ /* 0x000fe20007ffe0ff */
[----:B0--3--:R-:W-:Y:S01]  /*2430*/  @!P1 FADD.FTZ R14, R14, R16 ;  /* 0x000000100e0e9221 */ /* 0x009fe20000010000 */
[----:B------:R-:W-:Y:S02]  /*2440*/  @!P1 FADD.FTZ R15, R15, R17 ;  /* 0x000000110f0f9221 */ /* 0x000fe40000010000 */
[----:B------:R-:W-:Y:S02]  /*2450*/  ISETP.EQ.OR P1, PT, R0, UR15, P3 ;  /* 0x0000000f00007c0c */ /* 0x000fe40009f22670 */
[----:B------:R-:W-:Y:S01]  /*2460*/  IADD3 R16, PT, PT, R24, 0x5, RZ ;  /* 0x0000000518107810 */ /* 0x000fe20007ffe0ff */
[----:B----4-:R-:W-:Y:S01]  /*2470*/  @!P4 FADD.FTZ R14, R14, R18 ;  /* 0x000000120e0ec221 */ /* 0x010fe20000010000 */
[----:B------:R-:W-:Y:S01]  /*2480*/  @!P4 FADD.FTZ R15, R15, R19 ;  /* 0x000000130f0fc221 */ /* 0x000fe20000010000 */
[----:B------:R-:W-:-:S02]  /*2490*/  IADD3 R0, PT, PT, R24, 0x6, RZ ;  /* 0x0000000618007810 */ /* 0x000fc40007ffe0ff */
[----:B------:R-:W-:Y:S01]  /*24a0*/  ISETP.EQ.OR P4, PT, R16, UR15, P3 ;  /* 0x0000000f10007c0c */ /* 0x000fe20009f82670 */
[----:B-----5:R-:W-:Y:S01]  /*24b0*/  @!P6 FADD.FTZ R14, R14, R20 ;  /* 0x000000140e0ee221 */ /* 0x020fe20000010000 */
[----:B------:R-:W-:Y:S01]  /*24c0*/  @!P6 FADD.FTZ R15, R15, R21 ;  /* 0x000000150f0fe221 */ /* 0x000fe20000010000 */
[----:B------:R-:W-:Y:S02]  /*24d0*/  ISETP.EQ.OR P6, PT, R0, UR15, P3 ;  /* 0x0000000f00007c0c */ /* 0x000fe40009fc2670 */
[----:B------:R-:W-:Y:S01]  /*24e0*/  IADD3 R0, PT, PT, R24, 0x7, RZ ;  /* 0x0000000718007810 */ /* 0x000fe20007ffe0ff */
[----:B------:R-:W-:Y:S01]  /*24f0*/  VOTEU.ALL UP1, P1 ;  /* 0x0000000000ff7886 */ /* 0x000fe20000820000 */
[----:B--2---:R-:W-:Y:S01]  /*2500*/  @!P5 FADD.FTZ R14, R14, R22 ;  /* 0x000000160e0ed221 */ /* 0x004fe20000010000 */
[----:B------:R-:W-:Y:S01]  /*2510*/  @!P5 FADD.FTZ R15, R15, R23 ;  /* 0x000000170f0fd221 */ /* 0x000fe20000010000 */
[----:B------:R-:W-:Y:S02]  /*2520*/  ISETP.EQ.OR P5, PT, R0, UR15, P3 ;  /* 0x0000000f00007c0c */ /* 0x000fe40009fa2670 */
[----:B------:R-:W-:-:S02]  /*2530*/  @!UP1 UIMAD.WIDE.U32 UR28, UR13, 0x8, UR6 ;  /* 0x000000080d1c98a5 */ /* 0x000fc4000f8e0006 */
[----:B------:R-:W-:-:S03]  /*2540*/  VOTEU.ALL UP0, P4 ;  /* 0x0000000000ff7886 */ /* 0x000fc60002000000 */
[----:B------:R-:W-:Y:S01]  /*2550*/  VOTEU.ALL UP1, P6 ;  /* 0x0000000000ff7886 */ /* 0x000fe20003020000 */
[----:B------:R-:W-:Y:S01]  /*2560*/  MOV R16, UR28 ;  /* 0x0000001c00107c02 */ /* 0x000fe20008000f00 */
[----:B------:R-:W-:Y:S01]  /*2570*/  @!UP0 UIMAD.WIDE.U32 UR30, UR12, 0x8, UR6 ;  /* 0x000000080c1e88a5 */ /* 0x000fe2000f8e0006 */
[----:B------:R-:W-:Y:S02]  /*2580*/  MOV R17, UR29 ;  /* 0x0000001d00117c02 */ /* 0x000fe40008000f00 */
[----:B------:R-:W-:Y:S01]  /*2590*/  @!UP1 UIMAD.WIDE.U32 UR28, UR23, 0x8, UR6 ;  /* 0x00000008171c98a5 */ /* 0x000fe2000f8e0006 */
        /* <DEDUP_REMOVED lines=33> */
.L_x_1254:
[----:B------:R-:W-:-:S04]  /*27b0*/  ULOP3.LUT UR11, UR20, 0x7, URZ, 0xc0, !UPT ;  /* 0x00000007140b7892 */ /* 0x000fc8000f8ec0ff */
[----:B------:R-:W-:-:S09]  /*27c0*/  UISETP.NE.AND UP0, UPT, UR11, URZ, UPT ;  /* 0x000000ff0b00728c */ /* 0x000fd2000bf05270 */
[----:B------:R-:W-:Y:S05]  /*27d0*/  BRA.U !UP0, `(.L_x_1251) ;  /* 0x00000005082c7547 */ /* 0x000fea000b800000 */
[----:B------:R-:W-:Y:S02]  /*27e0*/  UIADD3 UR11, UPT, UPT, UR11, -0x1, URZ ;  /* 0xffffffff0b0b7890 */ /* 0x000fe4000fffe0ff */
[----:B------:R-:W-:Y:S02]  /*27f0*/  ULOP3.LUT UP1, UR12, UR20, 0x3, URZ, 0xc0, !UPT ;  /* 0x00000003140c7892 */ /* 0x000fe4000f82c0ff */
[----:B------:R-:W-:-:S09]  /*2800*/  UISETP.GE.U32.AND UP0, UPT, UR11, 0x3, UPT ;  /* 0x000000030b00788c */ /* 0x000fd2000bf06070 */
[----:B------:R-:W-:Y:S05]  /*2810*/  BRA.U !UP0, `(.L_x_1256) ;  /* 0x0000000108907547 */ /* 0x000fea000b800000 */
[C---:B-1--4-:R-:W-:Y:S02]  /*2820*/  IADD3 R18, PT, PT, R0.reuse, 0x1, RZ ;  /* 0x0000000100127810 */ /* 0x052fe40007ffe0ff */
[C---:B------:R-:W-:Y:S02]  /*2830*/  ISETP.EQ.OR P1, PT, R0.reuse, UR15, P3 ;  /* 0x0000000f00007c0c */ /* 0x040fe40009f22670 */
[----:B------:R-:W-:Y:S02]  /*2840*/  IADD3 R20, PT, PT, R0, 0x2, RZ ;  /* 0x0000000200147810 */ /* 0x000fe40007ffe0ff */
[----:B------:R-:W-:Y:S02]  /*2850*/  ISETP.EQ.OR P4, PT, R18, UR15, P3 ;  /* 0x0000000f12007c0c */ /* 0x000fe40009f82670 */
[----:B------:R-:W-:Y:S02]  /*2860*/  IADD3 R22, PT, PT, R0, 0x3, RZ ;  /* 0x0000000300167810 */ /* 0x000fe40007ffe0ff */
[----:B------:R-:W-:-:S02]  /*2870*/  ISETP.EQ.OR P5, PT, R20, UR15, P3 ;  /* 0x0000000f14007c0c */ /* 0x000fc40009fa2670 */
[----:B------:R-:W-:Y:S02]  /*2880*/  MOV R17, UR18 ;  /* 0x0000001200117c02 */ /* 0x000fe40008000f00 */
[----:B------:R-:W-:Y:S02]  /*2890*/  MOV R21, UR18 ;  /* 0x0000001200157c02 */ /* 0x000fe40008000f00 */
[----:B------:R-:W-:Y:S01]  /*28a0*/  ISETP.EQ.OR P6, PT, R22, UR15, P3 ;  /* 0x0000000f16007c0c */ /* 0x000fe20009fc2670 */
[----:B------:R-:W-:Y:S01]  /*28b0*/  @!P1 IMAD R16, R0, R17, UR5 ;  /* 0x0000000500109e24 */ /* 0x000fe2000f8e0211 */
[----:B------:R-:W-:Y:S01]  /*28c0*/  MOV R19, 0x8 ;  /* 0x0000000800137802 */ /* 0x000fe20000000f00 */
[----:B------:R-:W-:Y:S01]  /*28d0*/  @!P4 IMAD R18, R18, R21, UR5 ;  /* 0x000000051212ce24 */ /* 0x000fe2000f8e0215 */
[----:B--2---:R-:W-:Y:S01]  /*28e0*/  MOV R23, UR18 ;  /* 0x0000001200177c02 */ /* 0x004fe20008000f00 */
[----:B------:R-:W-:Y:S01]  /*28f0*/  HFMA2 R21, -RZ, RZ, 0, 4.76837158203125e-07 ;  /* 0x00000008ff157431 */ /* 0x000fe200000001ff */
[----:B------:R-:W-:Y:S01]  /*2900*/  MOV R25, UR18 ;  /* 0x0000001200197c02 */ /* 0x000fe20008000f00 */
[----:B------:R-:W-:-:S04]  /*2910*/  @!P1 IMAD.WIDE.U32 R16, R16, R19, UR6 ;  /* 0x0000000610109e25 */ /* 0x000fc8000f8e0013 */
[----:B------:R-:W-:Y:S01]  /*2920*/  @!P5 IMAD R20, R20, R23, UR5 ;  /* 0x000000051414de24 */ /* 0x000fe2000f8e0217 */
[----:B------:R-:W-:Y:S01]  /*2930*/  MOV R23, 0x8 ;  /* 0x0000000800177802 */ /* 0x000fe20000000f00 */
[----:B------:R-:W-:Y:S01]  /*2940*/  @!P4 IMAD.WIDE.U32 R18, R18, R21, UR6 ;  /* 0x000000061212ce25 */ /* 0x000fe2000f8e0015 */
[----:B------:R-:W0:Y:S03]  /*2950*/  @!P1 LDG.E.64 R16, desc[UR16][R16.64] ;  /* 0x0000001010109981 */ /* 0x000e26000c1e1b00 */
[----:B------:R-:W-:Y:S02]  /*2960*/  @!P6 IMAD R22, R22, R25, UR5 ;  /* 0x000000051616ee24 */ /* 0x000fe4000f8e0219 */
[----:B------:R-:W-:Y:S02]  /*2970*/  HFMA2 R25, -RZ, RZ, 0, 4.76837158203125e-07 ;  /* 0x00000008ff197431 */ /* 0x000fe400000001ff */
[----:B------:R-:W-:Y:S01]  /*2980*/  @!P5 IMAD.WIDE.U32 R20, R20, R23, UR6 ;  /* 0x000000061414de25 */ /* 0x000fe2000f8e0017 */
[----:B------:R-:W2:Y:S03]  /*2990*/  @!P4 LDG.E.64 R18, desc[UR16][R18.64] ;  /* 0x000000101212c981 */ /* 0x000ea6000c1e1b00 */
[----:B------:R-:W-:-:S02]  /*29a0*/  @!P6 IMAD.WIDE.U32 R22, R22, R25, UR6 ;  /* 0x000000061616ee25 */ /* 0x000fc4000f8e0019 */
[----:B------:R-:W4:Y:S04]  /*29b0*/  @!P5 LDG.E.64 R20, desc[UR16][R20.64] ;  /* 0x000000101414d981 */ /* 0x000f28000c1e1b00 */
[----:B------:R-:W5:Y:S01]  /*29c0*/  @!P6 LDG.E.64 R22, desc[UR16][R22.64] ;  /* 0x000000101616e981 */ /* 0x000f62000c1e1b00 */
[----:B------:R-:W-:Y:S01]  /*29d0*/  IADD3 R0, PT, PT, R0, 0x4, RZ ;  /* 0x0000000400007810 */ /* 0x000fe20007ffe0ff */
[----:B0--3--:R-:W-:Y:S01]  /*29e0*/  @!P1 FADD.FTZ R14, R14, R16 ;  /* 0x000000100e0e9221 */ /* 0x009fe20000010000 */
[----:B------:R-:W-:-:S03]  /*29f0*/  @!P1 FADD.FTZ R15, R15, R17 ;  /* 0x000000110f0f9221 */ /* 0x000fc60000010000 */
[----:B--2---:R-:W-:Y:S01]  /*2a00*/  @!P4 FADD.FTZ R14, R14, R18 ;  /* 0x000000120e0ec221 */ /* 0x004fe20000010000 */
[----:B------:R-:W-:-:S03]  /*2a10*/  @!P4 FADD.FTZ R15, R15, R19 ;  /* 0x000000130f0fc221 */ /* 0x000fc60000010000 */
[----:B----4-:R-:W-:Y:S01]  /*2a20*/  @!P5 FADD.FTZ R14, R14, R20 ;  /* 0x000000140e0ed221 */ /* 0x010fe20000010000 */
[----:B------:R-:W-:-:S03]  /*2a30*/  @!P5 FADD.FTZ R15, R15, R21 ;  /* 0x000000150f0fd221 */ /* 0x000fc60000010000 */
[----:B-----5:R-:W-:Y:S01]  /*2a40*/  @!P6 FADD.FTZ R14, R14, R22 ;  /* 0x000000160e0ee221 */ /* 0x020fe20000010000 */
[----:B------:R-:W-:-:S07]  /*2a50*/  @!P6 FADD.FTZ R15, R15, R23 ;  /* 0x000000170f0fe221 */ /* 0x000fce0000010000 */
.L_x_1256:
[----:B------:R-:W-:Y:S05]  /*2a60*/  BRA.U !UP1, `(.L_x_1251) ;  /* 0x0000000109887547 */ /* 0x000fea000b800000 */
[----:B------:R-:W-:Y:S02]  /*2a70*/  UISETP.NE.AND UP0, UPT, UR12, 0x1, UPT ;  /* 0x000000010c00788c */ /* 0x000fe4000bf05270 */
[----:B------:R-:W-:-:S06]  /*2a80*/  ULOP3.LUT UR11, UR20, 0x1, URZ, 0xc0, !UPT ;  /* 0x00000001140b7892 */ /* 0x000fcc000f8ec0ff */
[----:B----4-:R-:W-:Y:S01]  /*2a90*/  MOV R20, UR11 ;  /* 0x0000000b00147c02 */ /* 0x010fe20008000f00 */
[----:B------:R-:W-:Y:S06]  /*2aa0*/  BRA.U !UP0, `(.L_x_1257) ;  /* 0x0000000108487547 */ /* 0x000fec000b800000 */
[C---:B-1----:R-:W-:Y:S02]  /*2ab0*/  IADD3 R16, PT, PT, R0.reuse, 0x1, RZ ;  /* 0x0000000100107810 */ /* 0x042fe40007ffe0ff */
[----:B------:R-:W-:Y:S02]  /*2ac0*/  ISETP.EQ.OR P4, PT, R0, UR15, P3 ;  /* 0x0000000f00007c0c */ /* 0x000fe40009f82670 */
[----:B------:R-:W-:Y:S02]  /*2ad0*/  ISETP.EQ.OR P1, PT, R16, UR15, P3 ;  /* 0x0000000f10007c0c */ /* 0x000fe40009f22670 */
[----:B------:R-:W-:Y:S02]  /*2ae0*/  MOV R17, UR18 ;  /* 0x0000001200117c02 */ /* 0x000fe40008000f00 */
[----:B------:R-:W-:Y:S02]  /*2af0*/  MOV R21, UR18 ;  /* 0x0000001200157c02 */ /* 0x000fe40008000f00 */
[----:B------:R-:W-:-:S05]  /*2b00*/  MOV R19, 0x8 ;  /* 0x0000000800137802 */ /* 0x000fca0000000f00 */
[----:B------:R-:W-:Y:S02]  /*2b10*/  @!P4 IMAD R18, R0, R17, UR5 ;  /* 0x000000050012ce24 */ /* 0x000fe4000f8e0211 */
[----:B------:R-:W-:Y:S02]  /*2b20*/  HFMA2 R17, -RZ, RZ, 0, 4.76837158203125e-07 ;  /* 0x00000008ff117431 */ /* 0x000fe400000001ff */
[----:B------:R-:W-:Y:S02]  /*2b30*/  @!P1 IMAD R16, R16, R21, UR5 ;  /* 0x0000000510109e24 */ /* 0x000fe4000f8e0215 */
[----:B------:R-:W-:-:S04]  /*2b40*/  @!P4 IMAD.WIDE.U32 R18, R18, R19, UR6 ;  /* 0x000000061212ce25 */ /* 0x000fc8000f8e0013 */
[----:B------:R-:W-:Y:S02]  /*2b50*/  @!P1 IMAD.WIDE.U32 R16, R16, R17, UR6 ;  /* 0x0000000610109e25 */ /* 0x000fe4000f8e0011 */
[----:B------:R-:W0:Y:S04]  /*2b60*/  @!P4 LDG.E.64 R18, desc[UR16][R18.64] ;  /* 0x000000101212c981 */ /* 0x000e28000c1e1b00 */
[----:B------:R-:W4:Y:S01]  /*2b70*/  @!P1 LDG.E.64 R16, desc[UR16][R16.64] ;  /* 0x0000001010109981 */ /* 0x000f22000c1e1b00 */
[----:B------:R-:W-:Y:S01]  /*2b80*/  IADD3 R0, PT, PT, R0, 0x2, RZ ;  /* 0x0000000200007810 */ /* 0x000fe20007ffe0ff */
[----:B0--3--:R-:W-:Y:S01]  /*2b90*/  @!P4 FADD.FTZ R14, R14, R18 ;  /* 0x000000120e0ec221 */ /* 0x009fe20000010000 */
[----:B------:R-:W-:-:S03]  /*2ba0*/  @!P4 FADD.FTZ R15, R15, R19 ;  /* 0x000000130f0fc221 */ /* 0x000fc60000010000 */
[----:B----4-:R-:W-:Y:S01]  /*2bb0*/  @!P1 FADD.FTZ R14, R14, R16 ;  /* 0x000000100e0e9221 */ /* 0x010fe20000010000 */
[----:B------:R-:W-:-:S07]  /*2bc0*/  @!P1 FADD.FTZ R15, R15, R17 ;  /* 0x000000110f0f9221 */ /* 0x000fce0000010000 */
.L_x_1257:
[----:B------:R-:W-:Y:S01]  /*2bd0*/  ISETP.EQ.OR P1, PT, R0, UR15, P3 ;  /* 0x0000000f00007c0c */ /* 0x000fe20009f22670 */
[----:B------:R-:W-:Y:S03]  /*2be0*/  BSSY.RECONVERGENT B0, `(.L_x_1251) ;  /* 0x000000a000007945 */ /* 0x000fe60003800200 */
[----:B------:R-:W-:-:S13]  /*2bf0*/  ISETP.NE.U32.OR P1, PT, R20, 0x1, P1 ;  /* 0x000000011400780c */ /* 0x000fda0000f25470 */
[----:B------:R-:W-:Y:S05]  /*2c00*/  @P1 BRA `(.L_x_1258) ;  /* 0x00000000001c1947 */ /* 0x000fea0003800000 */
[----:B-1----:R-:W-:Y:S02]  /*2c10*/  MOV R17, UR18 ;  /* 0x0000001200117c02 */ /* 0x002fe40008000f00 */
[----:B------:R-:W-:-:S03]  /*2c20*/  MOV R19, 0x8 ;  /* 0x0000000800137802 */ /* 0x000fc60000000f00 */
[----:B------:R-:W-:-:S04]  /*2c30*/  IMAD R16, R0, R17, UR5 ;  /* 0x0000000500107e24 */ /* 0x000fc8000f8e0211 */
[----:B------:R-:W-:-:S06]  /*2c40*/  IMAD.WIDE.U32 R16, R16, R19, UR6 ;  /* 0x0000000610107e25 */ /* 0x000fcc000f8e0013 */
[----:B------:R-:W0:Y:S02]  /*2c50*/  LDG.E.64 R16, desc[UR16][R16.64] ;  /* 0x0000001010107981 */ /* 0x000e24000c1e1b00 */
[----:B0--3--:R-:W-:Y:S01]  /*2c60*/  FADD.FTZ R14, R14, R16 ;  /* 0x000000100e0e7221 */ /* 0x009fe20000010000 */
[----:B------:R-:W-:-:S07]  /*2c70*/  FADD.FTZ R15, R15, R17 ;  /* 0x000000110f0f7221 */ /* 0x000fce0000010000 */
.L_x_1258:
[----:B------:R-:W-:Y:S05]  /*2c80*/  BSYNC.RECONVERGENT B0 ;  /* 0x0000000000007941 */ /* 0x000fea0003800200 */
.L_x_1251:
[----:B------:R-:W5:Y:S01]  /*2c90*/  S2UR UR7, SR_CgaCtaId ;  /* 0x00000000000779c3 */ /* 0x000f620000008800 */
[----:B------:R-:W-:Y:S01]  /*2ca0*/  UMOV UR6, 0x400 ;  /* 0x0000040000067882 */ /* 0x000fe20000000000 */
[----:B------:R-:W-:Y:S01]  /*2cb0*/  FADD.FTZ R4, R4, -UR32 ;  /* 0x8000002004047e21 */ /* 0x000fe20008010000 */
[----:B-1--4-:R-:W-:Y:S01]  /*2cc0*/  FADD.FTZ R18, R5, -UR32 ;  /* 0x8000002005127e21 */ /* 0x012fe20008010000 */
[----:B------:R-:W-:Y:S01]  /*2cd0*/  FADD.FTZ R6, R6, -UR32 ;  /* 0x8000002006067e21 */ /* 0x000fe20008010000 */
[----:B------:R-:W-:Y:S01]  /*2ce0*/  FADD.FTZ R7, R7, -UR32 ;  /* 0x8000002007077e21 */ /* 0x000fe20008010000 */
[----:B------:R-:W-:Y:S01]  /*2cf0*/  FMUL.FTZ R25, R4, UR21 ;  /* 0x0000001504197c20 */ /* 0x000fe20008410000 */
[----:B------:R-:W-:Y:S01]  /*2d00*/  FMUL.FTZ R22, R18, UR21 ;  /* 0x0000001512167c20 */ /* 0x000fe20008410000 */
[----:B-----5:R-:W-:-:S09]  /*2d10*/  ULEA UR6, UR7, UR6, 0x18 ;  /* 0x0000000607067291 */ /* 0x020fd2000f8ec0ff */
[----:B------:R-:W-:Y:S01]  /*2d20*/  @!P3 STS.64 [UR6+0x78], R14 ;  /* 0x0000780eff00b988 */ /* 0x000fe20008000a06 */
[----:B------:R-:W-:Y:S06]  /*2d30*/  BAR.SYNC.DEFER_BLOCKING 0x0 ;  /* 0x0000000000007b1d */ /* 0x000fec0000010000 */
[----:B------:R-:W1:Y:S01]  /*2d40*/  LDS.64 R16, [UR6+0x78] ;  /* 0x00007806ff107984 */ /* 0x000e620008000a00 */
[----:B------:R-:W1:Y:S02]  /*2d50*/  LDCU UR6, c[0x0][0x42c] ;  /* 0x00008580ff0677ac */ /* 0x000e640008000800 */
[----:B-1----:R-:W-:Y:S01]  /*2d60*/  FMUL.FTZ R0, R16, UR6 ;  /* 0x0000000610007c20 */ /* 0x002fe20008410000 */
[----:B------:R-:W-:Y:S01]  /*2d70*/  FMUL.FTZ R5, R17, UR6 ;  /* 0x0000000611057c20 */ /* 0x000fe20008410000 */
[----:B------:R-:W-:Y:S06]  /*2d80*/  @!P2 BRA `(.L_x_1259) ;  /* 0x000000000048a947 */ /* 0x000fec0003800000 */
[----:B------:R-:W-:Y:S01]  /*2d90*/  FFMA.FTZ R4, R12, R25, R10 ;  /* 0x000000190c047223 */ /* 0x000fe2000001000a */
[----:B0--3--:R-:W-:-:S03]  /*2da0*/  FFMA.FTZ R14, R13, R22, R11 ;  /* 0x000000160d0e7223 */ /* 0x009fc6000001000b */
[----:B------:R-:W-:Y:S01]  /*2db0*/  FMUL.FTZ R15, R4, -1.4426950216293334961 ;  /* 0xbfb8aa3b040f7820 */ /* 0x000fe20000410000 */
[----:B------:R-:W-:-:S05]  /*2dc0*/  FMUL.FTZ R18, R14, -1.4426950216293334961 ;  /* 0xbfb8aa3b0e127820 */ /* 0x000fca0000410000 */
[----:B------:R-:W0:Y:S04]  /*2dd0*/  MUFU.EX2 R15, R15 ;  /* 0x0000000f000f7308 */ /* 0x000e280000000800 */
[----:B------:R-:W1:Y:S01]  /*2de0*/  MUFU.EX2 R18, R18 ;  /* 0x0000001200127308 */ /* 0x000e620000000800 */
[----:B0-----:R-:W-:Y:S01]  /*2df0*/  FADD.FTZ R16, R15, 1 ;  /* 0x3f8000000f107421 */ /* 0x001fe20000010000 */
[----:B-1----:R-:W-:-:S03]  /*2e00*/  FADD.FTZ R19, R18, 1 ;  /* 0x3f80000012137421 */ /* 0x002fc60000010000 */
        /* <DEDUP_REMOVED lines=10> */
.L_x_1259:
[----:B------:R-:W-:Y:S04]  /*2eb0*/  BSSY.RECONVERGENT B0, `(.L_x_1260) ;  /* 0x0000013000007945 */ /* 0x000fe80003800200 */
[----:B------:R-:W-:Y:S05]  /*2ec0*/  @P0 BRA `(.L_x_1261) ;  /* 0x0000000000440947 */ /* 0x000fea0003800000 */
[----:B------:R-:W1:Y:S01]  /*2ed0*/  LDCU.64 UR12, c[0x0][0x3f8] ;  /* 0x00007f00ff0c77ac */ /* 0x000e620008000a00 */
[----:B0--3--:R-:W-:Y:S01]  /*2ee0*/  MOV R14, R50 ;  /* 0x00000032000e7202 */ /* 0x009fe20000000f00 */
[C-C-:B------:R-:W-:Y:S01]  /*2ef0*/  FFMA.FTZ R17, R0.reuse, R25, R5.reuse ;  /* 0x0000001900117223 */ /* 0x140fe20000010005 */
[----:B------:R-:W-:Y:S01]  /*2f00*/  MOV R15, R53 ;  /* 0x00000035000f7202 */ /* 0x000fe20000000f00 */
[----:B------:R-:W0:Y:S01]  /*2f10*/  LDCU.64 UR6, c[0x0][0x380] ;  /* 0x00007000ff0677ac */ /* 0x000e220008000a00 */
[----:B------:R-:W-:Y:S01]  /*2f20*/  FFMA.FTZ R4, R0, R22, R5 ;  /* 0x0000001600047223 */ /* 0x000fe20000010005 */
[----:B------:R-:W-:-:S03]  /*2f30*/  FFMA.FTZ R17, R12, R2, -R17 ;  /* 0x000000020c117223 */ /* 0x000fc60000010811 */
[----:B------:R-:W-:Y:S01]  /*2f40*/  FFMA.FTZ R4, R13, R3, -R4 ;  /* 0x000000030d047223 */ /* 0x000fe20000010804 */
[----:B------:R-:W-:-:S03]  /*2f50*/  FMUL.FTZ R16, R17, UR21 ;  /* 0x0000001511107c20 */ /* 0x000fc60008410000 */
[----:B------:R-:W-:Y:S01]  /*2f60*/  FMUL.FTZ R17, R4, UR21 ;  /* 0x0000001504117c20 */ /* 0x000fe20008410000 */
[----:B-1----:R-:W-:Y:S02]  /*2f70*/  IMAD R19, R43, UR12, RZ ;  /* 0x0000000c2b137c24 */ /* 0x002fe4000f8e02ff */
[----:B------:R-:W-:-:S04]  /*2f80*/  IMAD.WIDE.U32 R14, R48, UR12, R14 ;  /* 0x0000000c300e7c25 */ /* 0x000fc8000f8e000e */
[----:B------:R-:W-:Y:S01]  /*2f90*/  IMAD R19, R48, UR13, R19 ;  /* 0x0000000d30137c24 */ /* 0x000fe2000f8e0213 */
[----:B0-----:R-:W-:-:S04]  /*2fa0*/  LEA R2, P0, R14, UR6, 0x2 ;  /* 0x000000060e027c11 */ /* 0x001fc8000f8010ff */
[----:B------:R-:W-:-:S04]  /*2fb0*/  IADD3 R19, PT, PT, R15, R19, RZ ;  /* 0x000000130f137210 */ /* 0x000fc80007ffe0ff */
[----:B------:R-:W-:-:S05]  /*2fc0*/  LEA.HI.X R3, R14, UR7, R19, 0x2, P0 ;  /* 0x000000070e037c11 */ /* 0x000fca00080f1413 */
[----:B------:R1:W-:Y:S02]  /*2fd0*/  STG.E.64 desc[UR16][R2.64], R16 ;  /* 0x0000001002007986 */ /* 0x0003e4000c101b10 */
.L_x_1261:
[----:B------:R-:W-:Y:S05]  /*2fe0*/  BSYNC.RECONVERGENT B0 ;  /* 0x0000000000007941 */ /* 0x000fea0003800200 */
.L_x_1260:
[----:B------:R-:W-:Y:S01]  /*2ff0*/  UISETP.NE.AND UP0, UPT, UR19, URZ, UPT ;  /* 0x000000ff1300728c */ /* 0x000fe2000bf05270 */
[----:B0--3--:R-:W-:Y:S01]  /*3000*/  FMUL.FTZ R15, R6, UR21 ;  /* 0x00000015060f7c20 */ /* 0x009fe20008410000 */
[----:B-1----:R-:W-:-:S07]  /*3010*/  FMUL.FTZ R16, R7, UR21 ;  /* 0x0000001507107c20 */ /* 0x002fce0008410000 */
        /* <DEDUP_REMOVED lines=19> */
.L_x_1262:
        /* <DEDUP_REMOVED lines=19> */
[----:B------:R-:W-:-:S05]  /*3280*/  LEA.HI.X R3, R50, UR13, R3, 0x2, P0 ;  /* 0x0000000d32037c11 */ /* 0x000fca00080f1403 */
[----:B------:R0:W-:Y:S02]  /*3290*/  STG.E.64 desc[UR16][R2.64], R4 ;  /* 0x0000000402007986 */ /* 0x0001e4000c101b10 */
.L_x_1264:
[----:B------:R-:W-:Y:S05]  /*32a0*/  BSYNC.RECONVERGENT B0 ;  /* 0x0000000000007941 */ /* 0x000fea0003800200 */
.L_x_1263:
[----:B------:R-:W-:Y:S02]  /*32b0*/  UIADD3 UR10, UPT, UPT, UR18, UR10, URZ ;  /* 0x0000000a120a7290 */ /* 0x000fe4000fffe0ff */
[----:B------:R-:W-:Y:S02]  /*32c0*/  UIADD3 UR4, UPT, UPT, UR4, 0x1, URZ ;  /* 0x0000000104047890 */ /* 0x000fe4000fffe0ff */
[----:B------:R-:W-:-:S09]  /*32d0*/  UISETP.GE.AND UP0, UPT, UR10, UR8, UPT ;  /* 0x000000080a00728c */ /* 0x000fd2000bf06270 */
[----:B------:R-:W-:Y:S05]  /*32e0*/  BRA.U !UP0, `(.L_x_1265) ;  /* 0xffffffcd08e07547 */ /* 0x000fea000b83ffff */
.L_x_1240:
[----:B0-----:R-:W0:Y:S01]  /*32f0*/  LDC R4, c[0x0][0x370] ;  /* 0x0000dc00ff047b82 */ /* 0x001e220000000800 */
[----:B------:R-:W-:Y:S01]  /*3300*/  ISETP.NE.AND P2, PT, R45, RZ, PT ;  /* 0x000000ff2d00720c */ /* 0x000fe20003f45270 */
[----:B------:R-:W-:Y:S06]  /*3310*/  BSSY.RECONVERGENT B0, `(.L_x_1266) ;  /* 0x0000011000007945 */ /* 0x000fec0003800200 */
[----:B------:R-:W1:Y:S08]  /*3320*/  LDC R7, c[0x0][0x374] ;  /* 0x0000dd00ff077b82 */ /* 0x000e700000000800 */
[----:B------:R-:W3:Y:S01]  /*3330*/  LDC.64 R2, c[0x0][0x3c8] ;  /* 0x0000f200ff027b82 */ /* 0x000ee20000000a00 */
[----:B0-----:R-:W-:-:S02]  /*3340*/  IADD3 R5, PT, PT, R4, -0x1, RZ ;  /* 0xffffffff04057810 */ /* 0x001fc40007ffe0ff */
[----:B------:R-:W-:Y:S02]  /*3350*/  ISETP.NE.AND P1, PT, R4, 0x1, PT ;  /* 0x000000010400780c */ /* 0x000fe40003f25270 */
[----:B-1----:R-:W-:-:S04]  /*3360*/  IADD3 R0, PT, PT, R7, -0x1, RZ ;  /* 0xffffffff07007810 */ /* 0x002fc80007ffe0ff */
        /* <DEDUP_REMOVED lines=11> */
.L_x_1267:
[----:B------:R-:W-:Y:S05]  /*3420*/  BSYNC.RECONVERGENT B0 ;  /* 0x0000000000007941 */ /* 0x000fea0003800200 */
.L_x_1266:
[----:B------:R-:W-:Y:S05]  /*3430*/  @P0 EXIT ;  /* 0x000000000000094d */ /* 0x000fea0003800000 */
[----:B------:R-:W-:Y:S05]  /*3440*/  @P2 BRA `(.L_x_1268) ;  /* 0x0000000000202947 */ /* 0x000fea0003800000 */
[----:B------:R-:W-:-:S05]  /*3450*/  IMAD R0, R4, R7, RZ ;  /* 0x0000000704007224 */ /* 0x000fca00078e02ff */
[----:B------:R-:W-:-:S13]  /*3460*/  ISETP.NE.AND P0, PT, R0, -0x1, PT ;  /* 0xffffffff0000780c */ /* 0x000fda0003f05270 */
[----:B------:R-:W-:Y:S05]  /*3470*/  @!P0 BRA `(.L_x_1268) ;  /* 0x0000000000148947 */ /* 0x000fea0003800000 */
.L_x_1269:
[----:B0-----:R-:W3:Y:S04]  /*3480*/  LDG.E.STRONG.GPU R5, desc[UR16][R2.64] ;  /* 0x0000001002057981 */ /* 0x001ee8000c1ef900 */
[----:B---3--:R-:W-:Y:S01]  /*3490*/  CCTL.IVALL ;  /* 0x00000000ff00798f */ /* 0x008fe20002000000 */
[----:B------:R-:W-:Y:S05]  /*34a0*/  YIELD ;  /* 0x0000000000007946 */ /* 0x000fea0003800000 */
[----:B------:R-:W-:-:S13]  /*34b0*/  ISETP.NE.AND P0, PT, R5, R0, PT ;  /* 0x000000000500720c */ /* 0x000fda0003f05270 */
[----:B------:R-:W-:Y:S05]  /*34c0*/  @P0 BRA `(.L_x_1269) ;  /* 0xfffffffc00ec0947 */ /* 0x000fea000383ffff */
.L_x_1268:
[----:B------:R-:W-:Y:S05]  /*34d0*/  WARPSYNC.ALL ;  /* 0x0000000000007948 */ /* 0x000fea0003800000 */
[----:B------:R-:W1:Y:S08]  /*34e0*/  LDC.64 R6, c[0x0][0x3f8] ;  /* 0x0000fe00ff067b82 */ /* 0x000e700000000a00 */
[----:B------:R-:W-:Y:S01]  /*34f0*/  BAR.SYNC.DEFER_BLOCKING 0x0 ;  /* 0x0000000000007b1d */ /* 0x000fe20000010000 */
[----:B-1----:R-:W-:-:S04]  /*3500*/  LEA.HI R0, P0, R7, R6, RZ, 0x1 ;  /* 0x0000000607007211 */ /* 0x002fc800078108ff */
[----:B0-----:R-:W-:-:S04]  /*3510*/  IADD3.X R3, PT, PT, RZ, R7, RZ, P0, !PT ;  /* 0x00000007ff037210 */ /* 0x001fc800007fe4ff */
        /* <DEDUP_REMOVED lines=49> */
[----:B------:R-:W3:Y:S01]  /*3830*/  LDCU.64 UR8, c[0x0][0x388] ;  /* 0x00007100ff0877ac */ /* 0x000ee20008000a00 */
[C---:B------:R-:W-:Y:S02]  /*3840*/  SHF.L.U32 R22, R45.reuse, 0x3, RZ ;  /* 0x000000032d167819 */ /* 0x040fe400000006ff */
[----:B--2---:R-:W-:Y:S01]  /*3850*/  SHF.L.U64.HI R23, R45, 0x3, R2 ;  /* 0x000000032d177819 */ /* 0x004fe20000010202 */
        /* <DEDUP_REMOVED lines=12> */
[----:B---3--:R-:W-:Y:S02]  /*3920*/  IADD3 R22, P1, PT, R22, UR8, RZ ;  /* 0x0000000816167c10 */ /* 0x008fe4000ff3e0ff */
[----:B------:R-:W-:Y:S02]  /*3930*/  IADD3 R20, P2, PT, RZ, -R9, RZ ;  /* 0x80000009ff147210 */ /* 0x000fe40007f5e0ff */
[----:B------:R-:W-:Y:S02]  /*3940*/  IADD3.X R23, PT, PT, R23, UR9, RZ, P1, !PT ;  /* 0x0000000917177c10 */ /* 0x000fe40008ffe4ff */
[----:B------:R-:W-:-:S02]  /*3950*/  IADD3 R31, PT, PT, R5, R31, RZ ;  /* 0x0000001f051f7210 */ /* 0x000fc40007ffe0ff */
[----:B------:R-:W-:-:S07]  /*3960*/  IADD3.X R21, PT, PT, RZ, -0x1, RZ, P2, !PT ;  /* 0xffffffffff157810 */ /* 0x000fce00017fe4ff */
.L_x_1272:
        /* <DEDUP_REMOVED lines=29> */
.L_x_1271:
[----:B------:R-:W-:Y:S05]  /*3b40*/  BSYNC.RECONVERGENT B0 ;  /* 0x0000000000007941 */ /* 0x000fea0003800200 */
.L_x_1270:
        /* <DEDUP_REMOVED lines=8> */
[----:B------:R-:W3:Y:S01]  /*3bd0*/  LDCU.64 UR8, c[0x0][0x390] ;  /* 0x00007200ff0877ac */ /* 0x000ee20008000a00 */
[----:B------:R-:W-:-:S07]  /*3be0*/  SHF.L.U32 R6, R0, 0x2, RZ ;  /* 0x0000000200067819 */ /* 0x000fce00000006ff */
.L_x_1273:
[C---:B----4-:R-:W-:Y:S02]  /*3bf0*/  SHF.L.U32 R19, R45.reuse, 0x2, RZ ;  /* 0x000000022d137819 */ /* 0x050fe400000006ff */
[----:B------:R-:W-:Y:S02]  /*3c00*/  SHF.L.U64.HI R25, R45, 0x2, R2 ;  /* 0x000000022d197819 */ /* 0x000fe40000010202 */
[----:B-1----:R-:W-:-:S04]  /*3c10*/  IADD3 R10, P0, PT, R19, UR4, RZ ;  /* 0x00000004130a7c10 */ /* 0x002fc8000ff1e0ff */
[----:B------:R-:W-:Y:S02]  /*3c20*/  IADD3.X R11, PT, PT, R25, UR5, RZ, P0, !PT ;  /* 0x00000005190b7c10 */ /* 0x000fe400087fe4ff */
[C---:B------:R-:W-:Y:S02]  /*3c30*/  IADD3 R12, P0, PT, R10.reuse, R6, RZ ;  /* 0x000000060a0c7210 */ /* 0x040fe40007f1e0ff */
[C---:B------:R-:W-:Y:S01]  /*3c40*/  IADD3 R16, P1, PT, R10.reuse, R9, RZ ;  /* 0x000000090a107210 */ /* 0x040fe20007f3e0ff */
[----:B------:R1:W4:Y:S01]  /*3c50*/  LDG.E R20, desc[UR16][R10.64] ;  /* 0x000000100a147981 */ /* 0x000322000c1e1900 */
[C---:B------:R-:W-:Y:S02]  /*3c60*/  IADD3.X R13, PT, PT, R11.reuse, R5, RZ, P0, !PT ;  /* 0x000000050b0d7210 */ /* 0x040fe400007fe4ff */
[----:B------:R-:W-:Y:S02]  /*3c70*/  IADD3 R14, P0, PT, R10, R7, RZ ;  /* 0x000000070a0e7210 */ /* 0x000fe40007f1e0ff */
[C---:B------:R-:W-:Y:S01]  /*3c80*/  IADD3.X R17, PT, PT, R11.reuse, R8, RZ, P1, !PT ;  /* 0x000000080b117210 */ /* 0x040fe20000ffe4ff */
[----:B------:R-:W4:Y:S01]  /*3c90*/  LDG.E R21, desc[UR16][R12.64] ;  /* 0x000000100c157981 */ /* 0x000f22000c1e1900 */
[----:B------:R-:W-:-:S03]  /*3ca0*/  IADD3.X R15, PT, PT, R11, R4, RZ, P0, !PT ;  /* 0x000000040b0f7210 */ /* 0x000fc600007fe4ff */
[----:B--2---:R-:W2:Y:S04]  /*3cb0*/  LDG.E R23, desc[UR16][R16.64] ;  /* 0x0000001010177981 */ /* 0x004ea8000c1e1900 */
[----:B------:R5:W2:Y:S01]  /*3cc0*/  LDG.E R22, desc[UR16][R14.64] ;  /* 0x000000100e167981 */ /* 0x000aa2000c1e1900 */
[C---:B------:R-:W-:Y:S02]  /*3cd0*/  SHF.L.U32 R18, R45.reuse, 0x3, RZ ;  /* 0x000000032d127819 */ /* 0x040fe400000006ff */
[----:B------:R-:W-:Y:S02]  /*3ce0*/  SHF.L.U64.HI R2, R45, 0x3, R2 ;  /* 0x000000032d027819 */ /* 0x000fe40000010202 */
[----:B------:R-:W-:Y:S02]  /*3cf0*/  LOP3.LUT R26, R18, 0xfffffff8, RZ, 0xc0, !PT ;  /* 0xfffffff8121a7812 */ /* 0x000fe400078ec0ff */
[----:B------:R-:W-:-:S02]  /*3d00*/  LOP3.LUT R19, R19, 0xfffffffc, RZ, 0xc0, !PT ;  /* 0xfffffffc13137812 */ /* 0x000fc400078ec0ff */
[----:B------:R-:W-:Y:S02]  /*3d10*/  LOP3.LUT R27, R2, 0x3, RZ, 0xc0, !PT ;  /* 0x00000003021b7812 */ /* 0x000fe400078ec0ff */
[C---:B0-----:R-:W-:Y:S02]  /*3d20*/  IADD3 R24, P0, PT, R26.reuse, UR6, RZ ;  /* 0x000000061a187c10 */ /* 0x041fe4000ff1e0ff */
[----:B-1----:R-:W-:Y:S02]  /*3d30*/  LOP3.LUT R11, R25, 0x3, RZ, 0xc0, !PT ;  /* 0x00000003190b7812 */ /* 0x002fe400078ec0ff */
[----:B---3--:R-:W-:Y:S02]  /*3d40*/  IADD3 R26, P1, PT, R26, UR8, RZ ;  /* 0x000000081a1a7c10 */ /* 0x008fe4000ff3e0ff */
        /* <DEDUP_REMOVED lines=10> */
[----:B----4-:R0:W-:Y:S04]  /*3df0*/  STG.E.64 desc[UR16][R24.64], R20 ;  /* 0x0000001418007986 */ /* 0x0101e8000c101b10 */
        /* <DEDUP_REMOVED lines=45> */
[----:B--2---:R4:W-:Y:S04]  /*40d0*/  STG.E.64 desc[UR16][R18.64], R24 ;  /* 0x0000001812007986 */ /* 0x0049e8000c101b10 */
[----:B---3--:R4:W-:Y:S07]  /*40e0*/  STG.E.64 desc[UR16][R22.64], R28 ;  /* 0x0000001c16007986 */ /* 0x0089ee000c101b10 */
[----:B------:R-:W-:Y:S05]  /*40f0*/  @P0 BRA `(.L_x_1273) ;  /* 0xfffffff800bc0947 */ /* 0x000fea000383ffff */
[----:B------:R-:W-:Y:S05]  /*4100*/  EXIT ;  /* 0x000000000000794d */ /* 0x000fea0003800000 */
.L_x_1274:
        /* <DEDUP_REMOVED lines=15> */
.L_x_3431:


//--------------------- .text._Z35group_norm_nhwc_bwd_one_pass_kernelI11Fp32IOFp32WLi128ELi24ELi384EEv26Group_norm_nhwc_bwd_params --------------------------
	.section	.text._Z35group_norm_nhwc_bwd_one_pass_kernelI11Fp32IOFp32WLi128ELi24ELi384EEv26Group_norm_nhwc_bwd_params,"ax",@progbits
	.align	128
        .global         _Z35group_norm_nhwc_bwd_one_pass_kernelI11Fp32IOFp32WLi128ELi24ELi384EEv26Group_norm_nhwc_bwd_params
        .type           _Z35group_norm_nhwc_bwd_one_pass_kernelI11Fp32IOFp32WLi128ELi24ELi384EEv26Group_norm_nhwc_bwd_params,@function
        .size           _Z35group_norm_nhwc_bwd_one_pass_kernelI11Fp32IOFp32WLi128ELi24ELi384EEv26Group_norm_nhwc_bwd_params,(.L_x_3432 - _Z35group_norm_nhwc_bwd_one_pass_kernelI11Fp32IOFp32WLi128ELi24ELi384EEv26Group_norm_nhwc_bwd_params)
        .other          _Z35group_norm_nhwc_bwd_one_pass_kernelI11Fp32IOFp32WLi128ELi24ELi384EEv26Group_norm_nhwc_bwd_params,@"STO_CUDA_ENTRY STV_DEFAULT"
_Z35group_norm_nhwc_bwd_one_pass_kernelI11Fp32IOFp32WLi128ELi24ELi384EEv26Group_norm_nhwc_bwd_params:
.text._Z35group_norm_nhwc_bwd_one_pass_kernelI11Fp32IOFp32WLi128ELi24ELi384EEv26Group_norm_nhwc_bwd_params:
        /* <DEDUP_REMOVED lines=12> */
[----:B------:R-:W1:Y:S01]  /*00c0*/  LDCU UR27, c[0x0][0x374] ;  /* 0x00006e80ff1b77ac */ /* 0x000e620008000800 */
[----:B------:R-:W2:Y:S01]  /*00d0*/  S2R R40, SR_LANEID ;  /* 0x0000000000287919 */ /* 0x000ea20000000000 */
[----:B------:R-:W-:Y:S01]  /*00e0*/  SHF.R.U32.HI R45, RZ, 0x2, R41 ;  /* 0x00000002ff2d7819 */ /* 0x000fe20000011629 */
[----:B------:R-:W-:Y:S01]  /*00f0*/  IMAD R0, R0, 0x1556, RZ ;  /* 0x0000155600007824 */ /* 0x000fe200078e02ff */
[----:B------:R-:W3:Y:S02]  /*0100*/  LDCU UR29, c[0x0][0x370] ;  /* 0x00006e00ff1d77ac */ /* 0x000ee40008000800 */
[----:B------:R-:W-:Y:S01]  /*0110*/  LOP3.LUT R45, R45, 0xf8, RZ, 0xc0, !PT ;  /* 0x000000f82d2d7812 */ /* 0x000fe200078ec0ff */
[----:B------:R-:W4:Y:S01]  /*0120*/  S2UR UR6, SR_CgaCtaId ;  /* 0x00000000000679c3 */ /* 0x000f220000008800 */
[----:B------:R-:W-:Y:S01]  /*0130*/  SHF.R.U32.HI R47, RZ, 0x10, R0 ;  /* 0x00000010ff2f7819 */ /* 0x000fe20000011600 */
[----:B------:R-:W-:Y:S01]  /*0140*/  UMOV UR9, 0x400 ;  /* 0x0000040000097882 */ /* 0x000fe20000000000 */
[----:B------:R-:W0:Y:S02]  /*0150*/  LDCU.U8 UR28, c[0x0][0x414] ;  /* 0x00008280ff1c77ac */ /* 0x000e240008000000 */
[----:B------:R-:W-:Y:S01]  /*0160*/  PRMT R0, R47, 0x9910, RZ ;  /* 0x000099102f007816 */ /* 0x000fe200000000ff */
[----:B------:R-:W-:Y:S01]  /*0170*/  UIADD3 UR4, UPT, UPT, UR9, 0x80, URZ ;  /* 0x0000008009047890 */ /* 0x000fe2000fffe0ff */
[----:B------:R-:W-:-:S03]  /*0180*/  UMOV UR16, UR5 ;  /* 0x0000000500107c82 */ /* 0x000fc60008000000 */
[----:B------:R-:W-:Y:S01]  /*0190*/  IMAD R0, R0, 0xc, RZ ;  /* 0x0000000c00007824 */ /* 0x000fe200078e02ff */
[----:B-1----:R-:W-:Y:S02]  /*01a0*/  UIMAD UR30, UR26, UR27, UR5 ;  /* 0x0000001b1a1e72a4 */ /* 0x002fe4000f8e0205 */
[----:B------:R-:W-:Y:S02]  /*01b0*/  UIMAD UR10, UR27, 0x7, UR5 ;  /* 0x000000071b0a78a4 */ /* 0x000fe4000f8e0205 */
[----:B------:R-:W-:Y:S01]  /*01c0*/  IADD3 R0, PT, PT, RZ, -R0, RZ ;  /* 0x80000000ff007210 */ /* 0x000fe20007ffe0ff */
[----:B0-----:R-:W-:Y:S01]  /*01d0*/  IMAD R47, R2, UR26, R47 ;  /* 0x0000001a022f7c24 */ /* 0x001fe2000f8e022f */
[----:B---3--:R-:W-:Y:S02]  /*01e0*/  ULOP3.LUT UR31, UR29, 0x7, URZ, 0xc0, !UPT ;  /* 0x000000071d1f7892 */ /* 0x008fe4000f8ec0ff */
[----:B------:R-:W-:Y:S01]  /*01f0*/  PRMT R0, R0, 0x7710, RZ ;  /* 0x0000771000007816 */ /* 0x000fe200000000ff */
[----:B------:R-:W-:Y:S01]  /*0200*/  UIMAD UR11, UR27, 0x6, UR5 ;  /* 0x000000061b0b78a4 */ /* 0x000fe2000f8e0205 */
[C---:B------:R-:W-:Y:S01]  /*0210*/  IADD3 R44, PT, PT, R47.reuse, 0x20, RZ ;  /* 0x000000202f2c7810 */ /* 0x040fe20007ffe0ff */
[----:B------:R-:W-:Y:S01]  /*0220*/  UIMAD UR12, UR27, 0x5, UR5 ;  /* 0x000000051b0c78a4 */ /* 0x000fe2000f8e0205 */
[----:B------:R-:W-:Y:S01]  /*0230*/  IADD3 R0, PT, PT, R0, R41, RZ ;  /* 0x0000002900007210 */ /* 0x000fe20007ffe0ff */
[----:B----4-:R-:W-:Y:S01]  /*0240*/  ULEA UR4, UR6, UR4, 0x18 ;  /* 0x0000000406047291 */ /* 0x010fe2000f8ec0ff */
[C---:B------:R-:W-:Y:S01]  /*0250*/  IADD3 R43, PT, PT, R47.reuse, 0x40, RZ ;  /* 0x000000402f2b7810 */ /* 0x040fe20007ffe0ff */
[----:B------:R-:W-:Y:S01]  /*0260*/  ULEA UR9, UR6, UR9, 0x18 ;  /* 0x0000000906097291 */ /* 0x000fe2000f8ec0ff */
[----:B------:R-:W-:Y:S01]  /*0270*/  IADD3 R42, PT, PT, R47, 0x60, RZ ;  /* 0x000000602f2a7810 */ /* 0x000fe20007ffe0ff */
[----:B------:R-:W-:Y:S01]  /*0280*/  UIADD3 UR6, UPT, UPT, UR31, -0x1, URZ ;  /* 0xffffffff1f067890 */ /* 0x000fe2000fffe0ff */
[----:B------:R-:W-:Y:S01]  /*0290*/  SHF.L.U32 R39, R0, 0x1, RZ ;  /* 0x0000000100277819 */ /* 0x000fe200000006ff */
[----:B------:R-:W-:Y:S01]  /*02a0*/  ULEA UR13, UR27, UR5, 0x2 ;  /* 0x000000051b0d7291 */ /* 0x000fe2000f8e10ff */
[----:B------:R-:W-:Y:S01]  /*02b0*/  SHF.R.S32.HI R38, RZ, 0x1f, R47 ;  /* 0x0000001fff267819 */ /* 0x000fe2000001142f */
[----:B------:R-:W-:Y:S01]  /*02c0*/  UIMAD UR14, UR27, 0x3, UR5 ;  /* 0x000000031b0e78a4 */ /* 0x000fe2000f8e0205 */
[----:B------:R-:W-:Y:S01]  /*02d0*/  SHF.R.S32.HI R37, RZ, 0x1f, R44 ;  /* 0x0000001fff257819 */ /* 0x000fe2000001142c */
[----:B------:R-:W-:Y:S01]  /*02e0*/  ULEA UR15, UR27, UR5, 0x1 ;  /* 0x000000051b0f7291 */ /* 0x000fe2000f8e08ff */
[----:B------:R-:W-:Y:S01]  /*02f0*/  SHF.R.S32.HI R36, RZ, 0x1f, R43 ;  /* 0x0000001fff247819 */ /* 0x000fe2000001142b */
[----:B------:R-:W-:Y:S01]  /*0300*/  ULOP3.LUT UR32, UR29, 0x3, URZ, 0xc0, !UPT ;  /* 0x000000031d207892 */ /* 0x000fe2000f8ec0ff */
[----:B------:R-:W-:Y:S01]  /*0310*/  SHF.R.S32.HI R0, RZ, 0x1f, R42 ;  /* 0x0000001fff007819 */ /* 0x000fe2000001142a */
[----:B------:R-:W-:Y:S01]  /*0320*/  ULOP3.LUT UR33, UR29, 0x7ffffff8, URZ, 0xc0, !UPT ;  /* 0x7ffffff81d217892 */ /* 0x000fe2000f8ec0ff */
[----:B------:R-:W-:Y:S01]  /*0330*/  LOP3.LUT R39, R39, 0xffff, RZ, 0xc0, !PT ;  /* 0x0000ffff27277812 */ /* 0x000fe200078ec0ff */
[----:B------:R-:W-:Y:S01]  /*0340*/  UISETP.GE.U32.AND UP0, UPT, UR6, 0x3, UPT ;  /* 0x000000030600788c */ /* 0x000fe2000bf06070 */
[----:B------:R-:W-:Y:S01]  /*0350*/  LEA R46, R41, UR4, 0x4 ;  /* 0x00000004292e7c11 */ /* 0x000fe2000f8e20ff */
[----:B--2---:R-:W-:-:S09]  /*0360*/  UMOV UR4, URZ ;  /* 0x000000ff00047c82 */ /* 0x004fd20008000000 */
.L_x_1306:
[----:B0-----:R-:W0:Y:S01]  /*0370*/  LDC R8, c[0x0][0x410] ;  /* 0x00010400ff087b82 */ /* 0x001e220000000800 */
[----:B------:R-:W1:Y:S01]  /*0380*/  LDCU.128 UR20, c[0x0][0x400] ;  /* 0x00008000ff1477ac */ /* 0x000e620008000c00 */
[----:B------:R-:W-:Y:S01]  /*0390*/  ISETP.LE.AND P2, PT, RZ, UR16, PT ;  /* 0x00000010ff007c0c */ /* 0x000fe2000bf43270 */
[----:B------:R-:W2:Y:S05]  /*03a0*/  LDCU.64 UR6, c[0x0][0x3b8] ;  /* 0x00007700ff0677ac */ /* 0x000eaa0008000a00 */
[----:B---3--:R-:W3:Y:S01]  /*03b0*/  LDC.64 R34, c[0x0][0x3a8] ;  /* 0x0000ea00ff227b82 */ /* 0x008ee20000000a00 */
[----:B-1----:R-:W-:-:S04]  /*03c0*/  ISETP.GE.U32.AND P1, PT, R44, UR20, PT ;  /* 0x000000142c007c0c */ /* 0x002fc8000bf26070 */
[----:B------:R-:W-:Y:S01]  /*03d0*/  ISETP.GE.AND.EX P1, PT, R37, UR21, PT, P1 ;  /* 0x0000001525007c0c */ /* 0x000fe2000bf26310 */
[----:B--2---:R-:W-:Y:S01]  /*03e0*/  UIMAD.WIDE UR6, UR16, 0x8, UR6 ;  /* 0x00000008100678a5 */ /* 0x004fe2000f8e0206 */
[----:B0-----:R-:W-:-:S04]  /*03f0*/  IABS R5, R8 ;  /* 0x0000000800057213 */ /* 0x001fc80000000000 */
[----:B------:R-:W0:Y:S01]  /*0400*/  I2F.RP R4, R5 ;  /* 0x0000000500047306 */ /* 0x000e220000209400 */
[----:B------:R-:W-:Y:S02]  /*0410*/  MOV R20, UR6 ;  /* 0x0000000600147c02 */ /* 0x000fe40008000f00 */
[----:B------:R-:W-:-:S04]  /*0420*/  MOV R21, UR7 ;  /* 0x0000000700157c02 */ /* 0x000fc80008000f00 */
[----:B------:R-:W1:Y:S02]  /*0430*/  @!P1 LDC.64 R16, c[0x0][0x398] ;  /* 0x0000e600ff109b82 */ /* 0x000e640000000a00 */
[----:B------:R-:W2:Y:S01]  /*0440*/  LDG.E.64 R20, desc[UR24][R20.64] ;  /* 0x0000001814147981 */ /* 0x000ea2000c1e1b00 */
[----:B0-----:R-:W0:Y:S02]  /*0450*/  MUFU.RCP R4, R4 ;  /* 0x0000000400047308 */ /* 0x001e240000001000 */
[----:B0-----:R-:W-:-:S06]  /*0460*/  IADD3 R2, PT, PT, R4, 0xffffffe, RZ ;  /* 0x0ffffffe04027810 */ /* 0x001fcc0007ffe0ff */
[----:B------:R0:W4:Y:S02]  /*0470*/  F2I.FTZ.U32.TRUNC.NTZ R3, R2 ;  /* 0x0000000200037305 */ /* 0x000124000021f000 */
[----:B0-----:R-:W-:Y:S01]  /*0480*/  HFMA2 R2, -RZ, RZ, 0, 0 ;  /* 0x00000000ff027431 */ /* 0x001fe200000001ff */
[----:B----4-:R-:W-:-:S05]  /*0490*/  IADD3 R6, PT, PT, RZ, -R3, RZ ;  /* 0x80000003ff067210 */ /* 0x010fca0007ffe0ff */
[----:B------:R-:W-:Y:S01]  /*04a0*/  IMAD R7, R6, R5, RZ ;  /* 0x0000000506077224 */ /* 0x000fe200078e02ff */
[----:B------:R-:W-:-:S03]  /*04b0*/  IABS R6, UR16 ;  /* 0x0000001000067c13 */ /* 0x000fc60008000000 */
[----:B------:R-:W-:Y:S01]  /*04c0*/  IMAD.HI.U32 R3, R3, R7, R2 ;  /* 0x0000000703037227 */ /* 0x000fe200078e0002 */
[----:B------:R-:W-:Y:S02]  /*04d0*/  LOP3.LUT R2, R8, UR16, RZ, 0x3c, !PT ;  /* 0x0000001008027c12 */ /* 0x000fe4000f8e3cff */
[----:B------:R-:W-:Y:S02]  /*04e0*/  LOP3.LUT R7, RZ, R8, RZ, 0x33, !PT ;  /* 0x00000008ff077212 */ /* 0x000fe400078e33ff */
        /* <DEDUP_REMOVED lines=9> */
[----:B------:R-:W-:-:S04]  /*0580*/  IADD3 R5, PT, PT, R4, -R5, RZ ;  /* 0x8000000504057210 */ /* 0x000fc80007ffe0ff */
[----:B------:R-:W-:Y:S02]  /*0590*/  SEL R48, R5, R4, !P5 ;  /* 0x0000000405307207 */ /* 0x000fe40006800000 */
[----:B------:R-:W0:Y:S02]  /*05a0*/  @!P1 LDC.64 R4, c[0x0][0x3f8] ;  /* 0x0000fe00ff049b82 */ /* 0x000e240000000a00 */
[----:B------:R-:W-:Y:S02]  /*05b0*/  @!P2 IADD3 R48, PT, PT, -R48, RZ, RZ ;  /* 0x000000ff3030a210 */ /* 0x000fe40007ffe1ff */
[----:B------:R-:W-:Y:S02]  /*05c0*/  @P3 IADD3 R3, PT, PT, R3, 0x1, RZ ;  /* 0x0000000103033810 */ /* 0x000fe40007ffe0ff */
[----:B------:R-:W-:Y:S02]  /*05d0*/  ISETP.NE.AND P3, PT, R8, RZ, PT ;  /* 0x000000ff0800720c */ /* 0x000fe40003f65270 */
[----:B------:R-:W-:-:S02]  /*05e0*/  ISETP.GE.U32.AND P2, PT, R43, UR20, PT ;  /* 0x000000142b007c0c */ /* 0x000fc4000bf46070 */
[----:B------:R-:W-:Y:S02]  /*05f0*/  SEL R48, R7, R48, !P3 ;  /* 0x0000003007307207 */ /* 0x000fe40005800000 */
[----:B------:R-:W-:Y:S02]  /*0600*/  @!P0 IADD3 R3, PT, PT, -R3, RZ, RZ ;  /* 0x000000ff03038210 */ /* 0x000fe40007ffe1ff */
[----:B------:R-:W-:Y:S01]  /*0610*/  ISETP.GE.AND.EX P2, PT, R36, UR21, PT, P2 ;  /* 0x0000001524007c0c */ /* 0x000fe2000bf46320 */
[----:B------:R-:W-:Y:S01]  /*0620*/  IMAD R23, R48, 0x18, RZ ;  /* 0x0000001830177824 */ /* 0x000fe200078e02ff */
[----:B------:R-:W-:Y:S02]  /*0630*/  ISETP.GE.U32.AND P0, PT, R47, UR20, PT ;  /* 0x000000142f007c0c */ /* 0x000fe4000bf06070 */
[----:B------:R-:W-:Y:S02]  /*0640*/  SEL R7, R7, R3, !P3 ;  /* 0x0000000307077207 */ /* 0x000fe40005800000 */
[----:B------:R-:W-:-:S02]  /*0650*/  ISETP.GE.AND.EX P0, PT, R38, UR21, PT, P0 ;  /* 0x0000001526007c0c */ /* 0x000fc4000bf06300 */
[----:B------:R-:W-:Y:S02]  /*0660*/  SHF.R.S32.HI R2, RZ, 0x1f, R7 ;  /* 0x0000001fff027819 */ /* 0x000fe40000011407 */
[----:B------:R-:W-:-:S03]  /*0670*/  IADD3 R52, P3, PT, R23, R39, RZ ;  /* 0x0000002717347210 */ /* 0x000fc60007f7e0ff */
[----:B------:R-:W-:Y:S01]  /*0680*/  IMAD R6, R2, UR22, RZ ;  /* 0x0000001602067c24 */ /* 0x000fe2000f8e02ff */
[----:B------:R-:W-:Y:S01]  /*0690*/  LEA.HI.X.SX32 R53, R23, RZ, 0x1, P3 ;  /* 0x000000ff17357211 */ /* 0x000fe200018f0eff */
[----:B------:R-:W4:Y:S01]  /*06a0*/  @!P2 LDC.64 R8, c[0x0][0x3f8] ;  /* 0x0000fe00ff08ab82 */ /* 0x000f220000000a00 */
[----:B------:R-:W-:Y:S01]  /*06b0*/  ISETP.GE.U32.AND P3, PT, R42, UR20, PT ;  /* 0x000000142a007c0c */ /* 0x000fe2000bf66070 */
[C---:B------:R-:W-:Y:S02]  /*06c0*/  IMAD R51, R7.reuse, UR23, R6 ;  /* 0x0000001707337c24 */ /* 0x040fe4000f8e0206 */
[----:B------:R-:W-:Y:S01]  /*06d0*/  IMAD.WIDE.U32 R52, R7, UR22, R52 ;  /* 0x0000001607347c25 */ /* 0x000fe2000f8e0034 */
[----:B------:R-:W-:-:S03]  /*06e0*/  ISETP.GE.AND.EX P3, PT, R0, UR21, PT, P3 ;  /* 0x0000001500007c0c */ /* 0x000fc6000bf66330 */
[----:B------:R-:W3:Y:S01]  /*06f0*/  @!P1 LDC.64 R2, c[0x0][0x3a0] ;  /* 0x0000e800ff029b82 */ /* 0x000ee20000000a00 */
[----:B0-----:R-:W-:Y:S01]  /*0700*/  @!P1 IMAD R6, R37, R4, RZ ;  /* 0x0000000425069224 */ /* 0x001fe200078e02ff */
[----:B------:R-:W-:Y:S02]  /*0710*/  IADD3 R51, PT, PT, R53, R51, RZ ;  /* 0x0000003335337210 */ /* 0x000fe40007ffe0ff */
[----:B------:R-:W-:Y:S01]  /*0720*/  @!P1 MOV R50, R52 ;  /* 0x0000003400329202 */ /* 0x000fe20000000f00 */
[----:B------:R-:W-:-:S03]  /*0730*/  @!P1 IMAD R7, R44, R5, R6 ;  /* 0x000000052c079224 */ /* 0x000fc600078e0206 */
[----:B------:R-:W0:Y:S01]  /*0740*/  @!P0 LDC.64 R12, c[0x0][0x3f8] ;  /* 0x0000fe00ff0c8b82 */ /* 0x000e220000000a00 */
[----:B------:R-:W-:-:S05]  /*0750*/  @!P1 IMAD.WIDE.U32 R4, R44, R4, R50 ;  /* 0x000000042c049225 */ /* 0x000fca00078e0032 */
[----:B------:R-:W-:Y:S02]  /*0760*/  @!P1 IADD3 R7, PT, PT, R5, R7, RZ ;  /* 0x0000000705079210 */ /* 0x000fe40007ffe0ff */
[----:B------:R-:W-:Y:S01]  /*0770*/  @!P1 SHF.L.U32 R5, R4, 0x2, RZ ;  /* 0x0000000204059819 */ /* 0x000fe200000006ff */
[----:B----4-:R-:W-:Y:S01]  /*0780*/  @!P2 IMAD R6, R36, R8, RZ ;  /* 0x000000082406a224 */ /* 0x010fe200078e02ff */
[----:B------:R-:W-:Y:S01]  /*0790*/  @!P1 SHF.L.U64.HI R22, R4, 0x2, R7 ;  /* 0x0000000204169819 */ /* 0x000fe20000010207 */
[----:B------:R-:W4:Y:S01]  /*07a0*/  @!P2 LDC.64 R14, c[0x0][0x398] ;  /* 0x0000e600ff0eab82 */ /* 0x000f220000000a00 */
[C---:B---3--:R-:W-:Y:S02]  /*07b0*/  @!P1 IADD3 R18, P5, PT, R5.reuse, R2, RZ ;  /* 0x0000000205129210 */ /* 0x048fe40007fbe0ff */
[----:B-1----:R-:W-:-:S05]  /*07c0*/  @!P1 IADD3 R2, P6, PT, R5, R16, RZ ;  /* 0x0000001005029210 */ /* 0x002fca0007fde0ff */
[----:B------:R-:W1:Y:S01]  /*07d0*/  @!P3 LDC.64 R4, c[0x0][0x3f8] ;  /* 0x0000fe00ff04bb82 */ /* 0x000e620000000a00 */
[----:B------:R-:W-:Y:S01]  /*07e0*/  @!P2 IMAD R29, R43, R9, R6 ;  /* 0x000000092b1da224 */ /* 0x000fe200078e0206 */
[----:B------:R-:W-:Y:S02]  /*07f0*/  @!P2 MOV R24, R52 ;  /* 0x000000340018a202 */ /* 0x000fe40000000f00 */
[----:B------:R-:W-:Y:S01]  /*0800*/  @!P2 MOV R25, R51 ;  /* 0x000000330019a202 */ /* 0x000fe20000000f00 */
[----:B0-----:R-:W-:-:S03]  /*0810*/  @!P0 IMAD R10, R38, R12, RZ ;  /* 0x0000000c260a8224 */ /* 0x001fc600078e02ff */
[----:B------:R-:W0:Y:S01]  /*0820*/  @!P2 LDC.64 R6, c[0x0][0x3a0] ;  /* 0x0000e800ff06ab82 */ /* 0x000e220000000a00 */
[----:B------:R-:W-:Y:S01]  /*0830*/  @!P2 IMAD.WIDE.U32 R24, R43, R8, R24 ;  /* 0x000000082b18a225 */ /* 0x000fe200078e0018 */
[----:B------:R-:W-:Y:S02]  /*0840*/  ISETP.NE.AND P4, PT, RZ, UR28, PT ;  /* 0x0000001cff007c0c */ /* 0x000fe4000bf85270 */
[----:B------:R-:W-:Y:S01]  /*0850*/  @!P0 MOV R26, R52 ;  /* 0x00000034001a8202 */ /* 0x000fe20000000f00 */
[C---:B------:R-:W-:Y:S01]  /*0860*/  @!P0 IMAD R31, R47.reuse, R13, R10 ;  /* 0x0000000d2f1f8224 */ /* 0x040fe200078e020a */
[----:B------:R-:W-:Y:S02]  /*0870*/  @!P0 MOV R27, R51 ;  /* 0x00000033001b8202 */ /* 0x000fe40000000f00 */
[----:B------:R-:W3:Y:S01]  /*0880*/  @!P0 LDC.64 R8, c[0x0][0x3a0] ;  /* 0x0000e800ff088b82 */ /* 0x000ee20000000a00 */
[C---:B------:R-:W-:Y:S01]  /*0890*/  @!P1 IADD3.X R19, PT, PT, R22.reuse, R3, RZ, P5, !PT ;  /* 0x0000000316139210 */ /* 0x040fe20002ffe4ff */
[----:B------:R-:W-:Y:S01]  /*08a0*/  @!P0 IMAD.WIDE.U32 R26, R47, R12, R26 ;  /* 0x0000000c2f1a8225 */ /* 0x000fe200078e001a */
[----:B------:R-:W-:-:S05]  /*08b0*/  @!P1 IADD3.X R3, PT, PT, R22, R17, RZ, P6, !PT ;  /* 0x0000001116039210 */ /* 0x000fca00037fe4ff */
[----:B------:R-:W3:Y:S01]  /*08c0*/  @!P0 LDC.64 R10, c[0x0][0x398] ;  /* 0x0000e600ff0a8b82 */ /* 0x000ee20000000a00 */
[----:B------:R-:W-:-:S07]  /*08d0*/  @!P0 IADD3 R27, PT, PT, R27, R31, RZ ;  /* 0x0000001f1b1b8210 */ /* 0x000fce0007ffe0ff */
[----:B------:R-:W3:Y:S01]  /*08e0*/  @!P3 LDC.64 R12, c[0x0][0x3a0] ;  /* 0x0000e800ff0cbb82 */ /* 0x000ee20000000a00 */
[----:B------:R-:W-:-:S07]  /*08f0*/  @!P2 IADD3 R29, PT, PT, R25, R29, RZ ;  /* 0x0000001d191da210 */ /* 0x000fce0007ffe0ff */
[----:B------:R-:W2:Y:S01]  /*0900*/  @!P3 LDC.64 R16, c[0x0][0x398] ;  /* 0x0000e600ff10bb82 */ /* 0x000ea20000000a00 */
[----:B------:R-:W-:Y:S02]  /*0910*/  @!P2 SHF.L.U32 R25, R24, 0x2, RZ ;  /* 0x000000021819a819 */ /* 0x000fe400000006ff */
[----:B------:R-:W-:Y:S01]  /*0920*/  @!P0 SHF.L.U64.HI R22, R26, 0x2, R27 ;  /* 0x000000021a168819 */ /* 0x000fe2000001021b */
[----:B-1----:R-:W-:Y:S01]  /*0930*/  @!P3 IMAD R27, R0, R4, RZ ;  /* 0x00000004001bb224 */ /* 0x002fe200078e02ff */
[----:B------:R-:W-:-:S03]  /*0940*/  @!P3 MOV R30, R52 ;  /* 0x00000034001eb202 */ /* 0x000fc60000000f00 */
[----:B------:R-:W1:Y:S01]  /*0950*/  @P4 LDC.64 R32, c[0x0][0x3b0] ;  /* 0x0000ec00ff204b82 */ /* 0x000e620000000a00 */
[----:B------:R-:W-:Y:S02]  /*0960*/  @!P3 MOV R31, R51 ;  /* 0x00000033001fb202 */ /* 0x000fe40000000f00 */
[----:B------:R-:W-:Y:S02]  /*0970*/  @!P0 SHF.L.U32 R28, R26, 0x2, RZ ;  /* 0x000000021a1c8819 */ /* 0x000fe400000006ff */
[C---:B0-----:R-:W-:Y:S01]  /*0980*/  @!P2 IADD3 R26, P5, PT, R25.reuse, R6, RZ ;  /* 0x00000006191aa210 */ /* 0x041fe20007fbe0ff */
[----:B------:R-:W-:Y:S01]  /*0990*/  @!P3 IMAD R6, R42, R5, R27 ;  /* 0x000000052a06b224 */ /* 0x000fe200078e021b */
[----:B------:R-:W-:Y:S01]  /*09a0*/  @!P2 SHF.L.U64.HI R24, R24, 0x2, R29 ;  /* 0x000000021818a819 */ /* 0x000fe2000001021d */
[----:B------:R-:W-:Y:S01]  /*09b0*/  @!P3 IMAD.WIDE.U32 R4, R42, R4, R30 ;  /* 0x000000042a04b225 */ /* 0x000fe200078e001e */
[----:B----4-:R-:W-:Y:S02]  /*09c0*/  @!P2 IADD3 R14, P6, PT, R25, R14, RZ ;  /* 0x0000000e190ea210 */ /* 0x010fe40007fde0ff */
[----:B------:R-:W-:-:S02]  /*09d0*/  @!P2 IADD3.X R27, PT, PT, R24, R7, RZ, P5, !PT ;  /* 0x00000007181ba210 */ /* 0x000fc40002ffe4ff */
[----:B------:R-:W-:Y:S02]  /*09e0*/  @!P2 IADD3.X R15, PT, PT, R24, R15, RZ, P6, !PT ;  /* 0x0000000f180fa210 */ /* 0x000fe400037fe4ff */
[C---:B---3--:R-:W-:Y:S02]  /*09f0*/  @!P0 IADD3 R30, P5, PT, R28.reuse, R8, RZ ;  /* 0x000000081c1e8210 */ /* 0x048fe40007fbe0ff */
[----:B------:R-:W-:Y:S02]  /*0a00*/  @!P0 IADD3 R28, P6, PT, R28, R10, RZ ;  /* 0x0000000a1c1c8210 */ /* 0x000fe40007fde0ff */
[----:B------:R-:W-:Y:S02]  /*0a10*/  @!P3 IADD3 R7, PT, PT, R5, R6, RZ ;  /* 0x000000060507b210 */ /* 0x000fe40007ffe0ff */
[----:B------:R-:W-:Y:S02]  /*0a20*/  @!P3 SHF.L.U32 R5, R4, 0x2, RZ ;  /* 0x000000020405b819 */ /* 0x000fe400000006ff */
[----:B------:R-:W-:-:S02]  /*0a30*/  @!P0 IADD3.X R31, PT, PT, R22, R9, RZ, P5, !PT ;  /* 0x00000009161f8210 */ /* 0x000fc40002ffe4ff */
[----:B------:R-:W-:Y:S02]  /*0a40*/  @!P0 IADD3.X R29, PT, PT, R22, R11, RZ, P6, !PT ;  /* 0x0000000b161d8210 */ /* 0x000fe400037fe4ff */
[C---:B------:R-:W-:Y:S02]  /*0a50*/  @!P3 IADD3 R24, P5, PT, R5.reuse, R12, RZ ;  /* 0x0000000c0518b210 */ /* 0x040fe40007fbe0ff */
[----:B--2---:R-:W-:Y:S02]  /*0a60*/  @!P3 IADD3 R22, P6, PT, R5, R16, RZ ;  /* 0x000000100516b210 */ /* 0x004fe40007fde0ff */
[----:B------:R-:W-:Y:S02]  /*0a70*/  IADD3 R5, PT, PT, R23, R39, RZ ;  /* 0x0000002717057210 */ /* 0x000fe40007ffe0ff */
[----:B------:R-:W-:Y:S02]  /*0a80*/  @!P3 SHF.L.U64.HI R4, R4, 0x2, R7 ;  /* 0x000000020404b819 */ /* 0x000fe40000010207 */
[----:B------:R-:W-:Y:S01]  /*0a90*/  CS2R R6, SRZ ;  /* 0x0000000000067805 */ /* 0x000fe2000001ff00 */
[----:B------:R-:W-:Y:S01]  /*0aa0*/  IMAD.WIDE R34, R5, 0x4, R34 ;  /* 0x0000000405227825 */ /* 0x000fe200078e0222 */
[----:B------:R-:W-:-:S02]  /*0ab0*/  @!P3 IADD3.X R25, PT, PT, R4, R13, RZ, P5, !PT ;  /* 0x0000000d0419b210 */ /* 0x000fc40002ffe4ff */
[----:B------:R-:W-:Y:S01]  /*0ac0*/  @!P3 IADD3.X R23, PT, PT, R4, R17, RZ, P6, !PT ;  /* 0x000000110417b210 */ /* 0x000fe200037fe4ff */
[----:B-1----:R-:W-:Y:S01]  /*0ad0*/  @P4 IMAD.WIDE R32, R5, 0x4, R32 ;  /* 0x0000000405204825 */ /* 0x002fe200078e0220 */
[----:B------:R-:W-:Y:S02]  /*0ae0*/  CS2R R4, SRZ ;  /* 0x0000000000047805 */ /* 0x000fe4000001ff00 */
[----:B------:R-:W-:Y:S01]  /*0af0*/  CS2R R10, SRZ ;  /* 0x00000000000a7805 */ /* 0x000fe2000001ff00 */
[----:B------:R0:W5:Y:S01]  /*0b00*/  @!P1 LDG.E.64 R6, desc[UR24][R2.64] ;  /* 0x0000001802069981 */ /* 0x000162000c1e1b00 */
[----:B------:R-:W-:Y:S02]  /*0b10*/  CS2R R8, SRZ ;  /* 0x0000000000087805 */ /* 0x000fe4000001ff00 */
[----:B------:R-:W-:Y:S01]  /*0b20*/  CS2R R12, SRZ ;  /* 0x00000000000c7805 */ /* 0x000fe2000001ff00 */
[----:B------:R1:W5:Y:S01]  /*0b30*/  @!P1 LDG.E.64 R4, desc[UR24][R18.64] ;  /* 0x0000001812049981 */ /* 0x000362000c1e1b00 */
[----:B------:R-:W-:-:S03]  /*0b40*/  CS2R R16, SRZ ;  /* 0x0000000000107805 */ /* 0x000fc6000001ff00 */
[----:B------:R2:W5:Y:S01]  /*0b50*/  @!P2 LDG.E.64 R10, desc[UR24][R14.64] ;  /* 0x000000180e0aa981 */ /* 0x000562000c1e1b00 */
[----:B0-----:R-:W-:Y:S01]  /*0b60*/  HFMA2 R3, -RZ, RZ, 0, 0 ;  /* 0x00000000ff037431 */ /* 0x001fe200000001ff */
[----:B------:R-:W-:Y:S02]  /*0b70*/  MOV R2, RZ ;  /* 0x000000ff00027202 */ /* 0x000fe40000000f00 */
[----:B------:R0:W5:Y:S01]  /*0b80*/  @!P2 LDG.E.64 R8, desc[UR24][R26.64] ;  /* 0x000000181a08a981 */ /* 0x000162000c1e1b00 */
[----:B-1----:R-:W-:-:S03]  /*0b90*/  CS2R R18, SRZ ;  /* 0x0000000000127805 */ /* 0x002fc6000001ff00 */
[----:B------:R0:W5:Y:S01]  /*0ba0*/  @!P0 LDG.E.64 R12, desc[UR24][R30.64] ;  /* 0x000000181e0c8981 */ /* 0x000162000c1e1b00 */
[----:B--2---:R-:W-:-:S03]  /*0bb0*/  CS2R R14, SRZ ;  /* 0x00000000000e7805 */ /* 0x004fc6000001ff00 */
[----:B------:R0:W5:Y:S04]  /*0bc0*/  @P4 LDG.E.64 R18, desc[UR24][R32.64] ;  /* 0x0000001820124981 */ /* 0x000168000c1e1b00 */
[----:B------:R0:W5:Y:S04]  /*0bd0*/  @!P0 LDG.E.64 R2, desc[UR24][R28.64] ;  /* 0x000000181c028981 */ /* 0x000168000c1e1b00 */
[----:B------:R0:W5:Y:S04]  /*0be0*/  @!P3 LDG.E.64 R14, desc[UR24][R24.64] ;  /* 0x00000018180eb981 */ /* 0x000168000c1e1b00 */
[----:B------:R0:W5:Y:S04]  /*0bf0*/  @!P3 LDG.E.64 R16, desc[UR24][R22.64] ;  /* 0x000000181610b981 */ /* 0x000168000c1e1b00 */
[----:B------:R0:W5:Y:S01]  /*0c00*/  LDG.E.64 R32, desc[UR24][R34.64] ;  /* 0x0000001822207981 */ /* 0x000162000c1e1b00 */
[----:B------:R-:W-:-:S13]  /*0c10*/  R2UR UR34, R20 ;  /* 0x00000000142272ca */ /* 0x000fda00000e0000 */
        /* <DEDUP_REMOVED lines=19> */
[----:B------:R-:W-:Y:S01]  /*0d50*/  FADD.FTZ R24, RZ, R22 ;  /* 0x00000016ff187221 */ /* 0x000fe20000010000 */
[----:B------:R-:W-:Y:S01]  /*0d60*/  FADD.FTZ R27, R8, -UR34 ;  /* 0x80000022081b7e21 */ /* 0x000fe20008010000 */
[----:B------:R-:W-:Y:S01]  /*0d70*/  FFMA.FTZ R25, R21, R22, RZ ;  /* 0x0000001615197223 */ /* 0x000fe200000100ff */
[----:B------:R-:W-:Y:S01]  /*0d80*/  FADD.FTZ R22, R4, -UR34 ;  /* 0x8000002204167e21 */ /* 0x000fe20008010000 */
[----:B------:R-:W-:Y:S01]  /*0d90*/  FADD.FTZ R24, R23, R24 ;  /* 0x0000001817187221 */ /* 0x000fe20000010000 */
[----:B------:R-:W-:Y:S01]  /*0da0*/  FFMA.FTZ R21, R2, R21, RZ ;  /* 0x0000001502157223 */ /* 0x000fe200000100ff */
[----:B------:R-:W-:Y:S01]  /*0db0*/  FFMA.FTZ R25, R20, R23, R25 ;  /* 0x0000001714197223 */ /* 0x000fe20000010019 */
[-C--:B------:R-:W-:Y:S01]  /*0dc0*/  FMUL.FTZ R23, R6, R32.reuse ;  /* 0x0000002006177220 */ /* 0x080fe20000410000 */
[----:B------:R-:W-:Y:S01]  /*0dd0*/  FMUL.FTZ R26, R22, UR35 ;  /* 0x00000023161a7c20 */ /* 0x000fe20008410000 */
[----:B------:R-:W-:Y:S01]  /*0de0*/  FADD.FTZ R22, R5, -UR34 ;  /* 0x8000002205167e21 */ /* 0x000fe20008010000 */
[----:B------:R-:W-:Y:S01]  /*0df0*/  FMUL.FTZ R29, R10, R32 ;  /* 0x000000200a1d7220 */ /* 0x000fe20000410000 */
[----:B------:R-:W-:Y:S01]  /*0e00*/  FADD.FTZ R24, R24, R23 ;  /* 0x0000001718187221 */ /* 0x000fe20000010000 */
[----:B------:R-:W-:Y:S01]  /*0e10*/  FFMA.FTZ R25, R26, R23, R25 ;  /* 0x000000171a197223 */ /* 0x000fe20000010019 */
[----:B------:R-:W-:Y:S01]  /*0e20*/  FMUL.FTZ R23, R7, R33 ;  /* 0x0000002107177220 */ /* 0x000fe20000410000 */
[----:B------:R-:W-:Y:S01]  /*0e30*/  FMUL.FTZ R22, R22, UR35 ;  /* 0x0000002316167c20 */ /* 0x000fe20008410000 */
[----:B------:R-:W-:Y:S01]  /*0e40*/  FFMA.FTZ R21, R6, R26, R21 ;  /* 0x0000001a06157223 */ /* 0x000fe20000010015 */
[----:B------:R-:W-:Y:S01]  /*0e50*/  FFMA.FTZ R20, R3, R20, RZ ;  /* 0x0000001403147223 */ /* 0x000fe200000100ff */
[----:B------:R-:W-:Y:S01]  /*0e60*/  FADD.FTZ R26, R23, R24 ;  /* 0x00000018171a7221 */ /* 0x000fe20000010000 */
[----:B------:R-:W-:Y:S01]  /*0e70*/  FFMA.FTZ R25, R22, R23, R25 ;  /* 0x0000001716197223 */ /* 0x000fe20000010019 */
[----:B------:R-:W-:Y:S01]  /*0e80*/  FMUL.FTZ R24, R27, UR35 ;  /* 0x000000231b187c20 */ /* 0x000fe20008410000 */
[----:B------:R-:W-:Y:S01]  /*0e90*/  FADD.FTZ R23, R9, -UR34 ;  /* 0x8000002209177e21 */ /* 0x000fe20008010000 */
[----:B------:R-:W-:Y:S01]  /*0ea0*/  FADD.FTZ R28, R26, R29 ;  /* 0x0000001d1a1c7221 */ /* 0x000fe20000010000 */
[----:B------:R-:W-:Y:S01]  /*0eb0*/  FFMA.FTZ R20, R7, R22, R20 ;  /* 0x0000001607147223 */ /* 0x000fe20000010014 */
[----:B------:R-:W-:Y:S01]  /*0ec0*/  FFMA.FTZ R29, R24, R29, R25 ;  /* 0x0000001d181d7223 */ /* 0x000fe20000010019 */
[----:B------:R-:W-:Y:S01]  /*0ed0*/  FMUL.FTZ R26, R23, UR35 ;  /* 0x00000023171a7c20 */ /* 0x000fe20008410000 */
[C---:B------:R-:W-:Y:S01]  /*0ee0*/  FMUL.FTZ R25, R11.reuse, R33 ;  /* 0x000000210b197220 */ /* 0x040fe20000410000 */
[----:B------:R-:W-:Y:S01]  /*0ef0*/  FADD.FTZ R23, R14, -UR34 ;  /* 0x800000220e177e21 */ /* 0x000fe20008010000 */
[----:B------:R-:W-:Y:S01]  /*0f00*/  FMUL.FTZ R27, R16, R32 ;  /* 0x00000020101b7220 */ /* 0x000fe20000410000 */
[----:B------:R-:W-:Y:S01]  /*0f10*/  FFMA.FTZ R20, R11, R26, R20 ;  /* 0x0000001a0b147223 */ /* 0x000fe20000010014 */
[----:B------:R-:W-:Y:S01]  /*0f20*/  FFMA.FTZ R22, R26, R25, R29 ;  /* 0x000000191a167223 */ /* 0x000fe2000001001d */
[----:B------:R-:W-:Y:S01]  /*0f30*/  FMUL.FTZ R23, R23, UR35 ;  /* 0x0000002317177c20 */ /* 0x000fe20008410000 */
[----:B------:R-:W-:Y:S01]  /*0f40*/  FADD.FTZ R28, R25, R28 ;  /* 0x0000001c191c7221 */ /* 0x000fe20000010000 */
[----:B------:R-:W-:Y:S01]  /*0f50*/  FFMA.FTZ R25, R10, R24, R21 ;  /* 0x000000180a197223 */ /* 0x000fe20000010015 */
[----:B------:R-:W-:Y:S01]  /*0f60*/  FADD.FTZ R21, RZ, R2 ;  /* 0x00000002ff157221 */ /* 0x000fe20000010000 */
[----:B------:R-:W-:Y:S01]  /*0f70*/  FFMA.FTZ R31, R23, R27, R22 ;  /* 0x0000001b171f7223 */ /* 0x000fe20000010016 */
[----:B------:R-:W-:Y:S01]  /*0f80*/  FADD.FTZ R22, RZ, R3 ;  /* 0x00000003ff167221 */ /* 0x000fe20000010000 */
[----:B------:R-:W-:Y:S01]  /*0f90*/  FADD.FTZ R28, R28, R27 ;  /* 0x0000001b1c1c7221 */ /* 0x000fe20000010000 */
[----:B------:R-:W-:Y:S01]  /*0fa0*/  FADD.FTZ R26, R15, -UR34 ;  /* 0x800000220f1a7e21 */ /* 0x000fe20008010000 */
[----:B------:R-:W-:Y:S01]  /*0fb0*/  FMUL.FTZ R29, R17, R33 ;  /* 0x00000021111d7220 */ /* 0x000fe20000410000 */
[----:B------:R-:W-:Y:S01]  /*0fc0*/  FADD.FTZ R27, R6, R21 ;  /* 0x00000015061b7221 */ /* 0x000fe20000010000 */
[----:B------:R-:W-:Y:S01]  /*0fd0*/  FADD.FTZ R24, R7, R22 ;  /* 0x0000001607187221 */ /* 0x000fe20000010000 */
[----:B------:R-:W-:Y:S01]  /*0fe0*/  FMUL.FTZ R26, R26, UR35 ;  /* 0x000000231a1a7c20 */ /* 0x000fe20008410000 */
[----:B------:R-:W-:Y:S01]  /*0ff0*/  FADD.FTZ R22, R29, R28 ;  /* 0x0000001c1d167221 */ /* 0x000fe20000010000 */
[----:B------:R-:W-:Y:S01]  /*1000*/  FADD.FTZ R27, R10, R27 ;  /* 0x0000001b0a1b7221 */ /* 0x000fe20000010000 */
[----:B------:R-:W-:Y:S01]  /*1010*/  FADD.FTZ R28, R11, R24 ;  /* 0x000000180b1c7221 */ /* 0x000fe20000010000 */
[----:B------:R-:W-:Y:S01]  /*1020*/  FFMA.FTZ R24, R16, R23, R25 ;  /* 0x0000001710187223 */ /* 0x000fe20000010019 */
[----:B------:R-:W-:Y:S01]  /*1030*/  FFMA.FTZ R21, R26, R29, R31 ;  /* 0x0000001d1a157223 */ /* 0x000fe2000001001f */
[C---:B------:R-:W-:Y:S01]  /*1040*/  FFMA.FTZ R25, R17.reuse, R26, R20 ;  /* 0x0000001a11197223 */ /* 0x040fe20000010014 */
[----:B------:R-:W-:Y:S01]  /*1050*/  FADD.FTZ R26, R16, R27 ;  /* 0x0000001b101a7221 */ /* 0x000fe20000010000 */
[----:B------:R-:W-:Y:S01]  /*1060*/  FADD.FTZ R27, R17, R28 ;  /* 0x0000001c111b7221 */ /* 0x000fe20000010000 */
[----:B------:R-:W-:Y:S06]  /*1070*/  BRA `(.L_x_1277) ;  /* 0x0000000800007947 */ /* 0x000fec0003800000 */
.L_x_1276:
        /* <DEDUP_REMOVED lines=9> */
[----:B------:R-:W-:Y:S01]  /*1110*/  FFMA.FTZ R24, R33, R20, R19 ;  /* 0x0000001421187223 */ /* 0x000fe20000010013 */
[----:B------:R-:W-:-:S02]  /*1120*/  FFMA.FTZ R25, R32, R35, R18 ;  /* 0x0000002320197223 */ /* 0x000fc40000010012 */
[----:B------:R-:W-:Y:S01]  /*1130*/  FMUL.FTZ R23, R26, -1.4426950216293334961 ;  /* 0xbfb8aa3b1a177820 */ /* 0x000fe20000410000 */
[----:B------:R-:W-:Y:S01]  /*1140*/  FMUL.FTZ R30, R24, -1.4426950216293334961 ;  /* 0xbfb8aa3b181e7820 */ /* 0x000fe20000410000 */
[----:B------:R-:W-:-:S03]  /*1150*/  FMUL.FTZ R27, R25, -1.4426950216293334961 ;  /* 0xbfb8aa3b191b7820 */ /* 0x000fc60000410000 */
[----:B------:R-:W0:Y:S04]  /*1160*/  MUFU.EX2 R28, R30 ;  /* 0x0000001e001c7308 */ /* 0x000e280000000800 */
[----:B------:R-:W1:Y:S04]  /*1170*/  MUFU.EX2 R23, R23 ;  /* 0x0000001700177308 */ /* 0x000e680000000800 */
[----:B------:R-:W2:Y:S01]  /*1180*/  MUFU.EX2 R27, R27 ;  /* 0x0000001b001b7308 */ /* 0x000ea20000000800 */
[----:B0-----:R-:W-:Y:S01]  /*1190*/  FADD.FTZ R28, R28, 1 ;  /* 0x3f8000001c1c7421 */ /* 0x001fe20000010000 */
[----:B-1----:R-:W-:Y:S01]  /*11a0*/  FADD.FTZ R31, R23, 1 ;  /* 0x3f800000171f7421 */ /* 0x002fe20000010000 */
[----:B------:R-:W-:-:S04]  /*11b0*/  FFMA.FTZ R23, R33, R22, R19 ;  /* 0x0000001621177223 */ /* 0x000fc80000010013 */
[----:B------:R-:W-:Y:S01]  /*11c0*/  MUFU.RCP R28, R28 ;  /* 0x0000001c001c7308 */ /* 0x000fe20000001000 */
[----:B--2---:R-:W-:Y:S01]  /*11d0*/  FADD.FTZ R30, R27, 1 ;  /* 0x3f8000001b1e7421 */ /* 0x004fe20000010000 */
[----:B------:R-:W-:-:S06]  /*11e0*/  FMUL.FTZ R29, R23, -1.4426950216293334961 ;  /* 0xbfb8aa3b171d7820 */ /* 0x000fcc0000410000 */
[----:B------:R-:W0:Y:S08]  /*11f0*/  MUFU.RCP R27, R30 ;  /* 0x0000001e001b7308 */ /* 0x000e300000001000 */
[----:B------:R-:W1:Y:S04]  /*1200*/  MUFU.EX2 R29, R29 ;  /* 0x0000001d001d7308 */ /* 0x000e680000000800 */
[----:B------:R-:W2:Y:S01]  /*1210*/  MUFU.RCP R31, R31 ;  /* 0x0000001f001f7308 */ /* 0x000ea20000001000 */
[----:B0-----:R-:W-:Y:S01]  /*1220*/  FMUL.FTZ R30, R6, R27 ;  /* 0x0000001b061e7220 */ /* 0x001fe20000410000 */
[----:B-1----:R-:W-:Y:S01]  /*1230*/  FADD.FTZ R34, R29, 1 ;  /* 0x3f8000001d227421 */ /* 0x002fe20000010000 */
[----:B------:R-:W-:-:S04]  /*1240*/  FADD.FTZ R29, -R28, 1 ;  /* 0x3f8000001c1d7421 */ /* 0x000fc80000010100 */
[----:B------:R-:W-:Y:S01]  /*1250*/  FFMA.FTZ R24, R24, R29, 1 ;  /* 0x3f80000018187423 */ /* 0x000fe2000001001d */
[----:B------:R-:W0:Y:S01]  /*1260*/  MUFU.RCP R34, R34 ;  /* 0x0000002200227308 */ /* 0x000e220000001000 */
[----:B------:R-:W-:Y:S01]  /*1270*/  FADD.FTZ R29, -R27, 1 ;  /* 0x3f8000001b1d7421 */ /* 0x000fe20000010100 */
[----:B--2---:R-:W-:-:S03]  /*1280*/  FADD.FTZ R49, -R31, 1 ;  /* 0x3f8000001f317421 */ /* 0x004fc60000010100 */
[----:B------:R-:W-:Y:S01]  /*1290*/  FFMA.FTZ R25, R25, R29, 1 ;  /* 0x3f80000019197423 */ /* 0x000fe2000001001d */
[----:B------:R-:W-:Y:S01]  /*12a0*/  FMUL.FTZ R29, R3, R28 ;  /* 0x0000001c031d7220 */ /* 0x000fe20000410000 */
[----:B------:R-:W-:Y:S01]  /*12b0*/  FFMA.FTZ R49, R26, R49, 1 ;  /* 0x3f8000001a317423 */ /* 0x000fe20000010031 */
[----:B------:R-:W-:Y:S01]  /*12c0*/  FMUL.FTZ R26, R2, R31 ;  /* 0x0000001f021a7220 */ /* 0x000fe20000410000 */
[----:B------:R-:W-:Y:S01]  /*12d0*/  FMUL.FTZ R30, R30, R25 ;  /* 0x000000191e1e7220 */ /* 0x000fe20000410000 */
[----:B------:R-:W-:Y:S02]  /*12e0*/  FMUL.FTZ R29, R29, R24 ;  /* 0x000000181d1d7220 */ /* 0x000fe40000410000 */
[----:B------:R-:W-:Y:S02]  /*12f0*/  FMUL.FTZ R26, R26, R49 ;  /* 0x000000311a1a7220 */ /* 0x000fe40000410000 */
[----:B------:R-:W-:Y:S01]  /*1300*/  FMUL.FTZ R25, R33, R29 ;  /* 0x0000001d21197220 */ /* 0x000fe20000410000 */
[----:B0-----:R-:W-:Y:S01]  /*1310*/  FADD.FTZ R24, -R34, 1 ;  /* 0x3f80000022187421 */ /* 0x001fe20000010100 */
[----:B------:R-:W-:-:S03]  /*1320*/  FMUL.FTZ R31, R7, R34 ;  /* 0x00000022071f7220 */ /* 0x000fc60000410000 */
[----:B------:R-:W-:Y:S01]  /*1330*/  FFMA.FTZ R28, R23, R24, 1 ;  /* 0x3f800000171c7423 */ /* 0x000fe20000010018 */
[----:B------:R-:W-:Y:S01]  /*1340*/  FMUL.FTZ R24, R32, R26 ;  /* 0x0000001a20187220 */ /* 0x000fe20000410000 */
[----:B------:R-:W-:Y:S02]  /*1350*/  FADD.FTZ R23, R8, -UR34 ;  /* 0x8000002208177e21 */ /* 0x000fe40008010000 */
[----:B------:R-:W-:Y:S01]  /*1360*/  FMUL.FTZ R31, R31, R28 ;  /* 0x0000001c1f1f7220 */ /* 0x000fe20000410000 */
[----:B------:R-:W-:Y:S01]  /*1370*/  FFMA.FTZ R49, R21, R24, RZ ;  /* 0x0000001815317223 */ /* 0x000fe200000100ff */
[----:B------:R-:W-:Y:S01]  /*1380*/  FADD.FTZ R24, RZ, R24 ;  /* 0x00000018ff187221 */ /* 0x000fe20000010000 */
[----:B------:R-:W-:Y:S01]  /*1390*/  FMUL.FTZ R23, R23, UR35 ;  /* 0x0000002317177c20 */ /* 0x000fe20008410000 */
[----:B------:R-:W-:Y:S01]  /*13a0*/  FFMA.FTZ R28, R21, R26, RZ ;  /* 0x0000001a151c7223 */ /* 0x000fe200000100ff */
[----:B------:R-:W-:Y:S01]  /*13b0*/  FFMA.FTZ R49, R20, R25, R49 ;  /* 0x0000001914317223 */ /* 0x000fe20000010031 */
[----:B------:R-:W-:Y:S01]  /*13c0*/  FADD.FTZ R25, R25, R24 ;  /* 0x0000001819197221 */ /* 0x000fe20000010000 */
[----:B------:R-:W-:Y:S01]  /*13d0*/  FFMA.FTZ R24, R32, R23, R18 ;  /* 0x0000001720187223 */ /* 0x000fe20000010012 */
[----:B------:R-:W-:Y:S01]  /*13e0*/  FADD.FTZ R21, RZ, R26 ;  /* 0x0000001aff157221 */ /* 0x000fe20000010000 */
[----:B------:R-:W-:-:S02]  /*13f0*/  FFMA.FTZ R28, R35, R30, R28 ;  /* 0x0000001e231c7223 */ /* 0x000fc4000001001c */
[----:B------:R-:W-:Y:S01]  /*1400*/  FMUL.FTZ R27, R24, -1.4426950216293334961 ;  /* 0xbfb8aa3b181b7820 */ /* 0x000fe20000410000 */
[----:B------:R-:W-:Y:S01]  /*1410*/  FADD.FTZ R26, R21, R30 ;  /* 0x0000001e151a7221 */ /* 0x000fe20000010000 */
[----:B------:R-:W-:-:S04]  /*1420*/  FMUL.FTZ R30, R32, R30 ;  /* 0x0000001e201e7220 */ /* 0x000fc80000410000 */
[----:B------:R-:W0:Y:S01]  /*1430*/  MUFU.EX2 R27, R27 ;  /* 0x0000001b001b7308 */ /* 0x000e220000000800 */
[----:B------:R-:W-:Y:S01]  /*1440*/  FFMA.FTZ R34, R35, R30, R49 ;  /* 0x0000001e23227223 */ /* 0x000fe20000010031 */
[----:B------:R-:W-:Y:S01]  /*1450*/  FADD.FTZ R25, R25, R30 ;  /* 0x0000001e19197221 */ /* 0x000fe20000010000 */
[----:B------:R-:W-:Y:S01]  /*1460*/  FFMA.FTZ R35, R20, R29, RZ ;  /* 0x0000001d14237223 */ /* 0x000fe200000100ff */
[----:B------:R-:W-:-:S03]  /*1470*/  FADD.FTZ R20, RZ, R29 ;  /* 0x0000001dff147221 */ /* 0x000fc60000010000 */
[-C--:B------:R-:W-:Y:S01]  /*1480*/  FFMA.FTZ R29, R22, R31.reuse, R35 ;  /* 0x0000001f161d7223 */ /* 0x080fe20000010023 */
[----:B------:R-:W-:Y:S01]  /*1490*/  FADD.FTZ R20, R20, R31 ;  /* 0x0000001f14147221 */ /* 0x000fe20000010000 */
[----:B------:R-:W-:-:S04]  /*14a0*/  FMUL.FTZ R31, R33, R31 ;  /* 0x0000001f211f7220 */ /* 0x000fc80000410000 */
[----:B------:R-:W-:Y:S01]  /*14b0*/  FFMA.FTZ R34, R22, R31, R34 ;  /* 0x0000001f16227223 */ /* 0x000fe20000010022 */
[----:B0-----:R-:W-:Y:S01]  /*14c0*/  FADD.FTZ R27, R27, 1 ;  /* 0x3f8000001b1b7421 */ /* 0x001fe20000010000 */
[----:B------:R-:W-:-:S05]  /*14d0*/  FADD.FTZ R25, R31, R25 ;  /* 0x000000191f197221 */ /* 0x000fca0000010000 */
[----:B------:R-:W0:Y:S02]  /*14e0*/  MUFU.RCP R27, R27 ;  /* 0x0000001b001b7308 */ /* 0x000e240000001000 */
[----:B0-----:R-:W-:-:S04]  /*14f0*/  FADD.FTZ R21, -R27, 1 ;  /* 0x3f8000001b157421 */ /* 0x001fc80000010100 */
[----:B------:R-:W-:Y:S01]  /*1500*/  FFMA.FTZ R24, R24, R21, 1 ;  /* 0x3f80000018187423 */ /* 0x000fe20000010015 */
[----:B------:R-:W-:-:S04]  /*1510*/  FMUL.FTZ R21, R10, R27 ;  /* 0x0000001b0a157220 */ /* 0x000fc80000410000 */
[----:B------:R-:W-:Y:S01]  /*1520*/  FMUL.FTZ R21, R21, R24 ;  /* 0x0000001815157220 */ /* 0x000fe20000410000 */
[----:B------:R-:W-:-:S03]  /*1530*/  FADD.FTZ R24, R9, -UR34 ;  /* 0x8000002209187e21 */ /* 0x000fc60008010000 */
[----:B------:R-:W-:Y:S01]  /*1540*/  FADD.FTZ R26, R26, R21 ;  /* 0x000000151a1a7221 */ /* 0x000fe20000010000 */
[----:B------:R-:W-:Y:S01]  /*1550*/  FMUL.FTZ R24, R24, UR35 ;  /* 0x0000002318187c20 */ /* 0x000fe20008410000 */
[-C--:B------:R-:W-:Y:S01]  /*1560*/  FFMA.FTZ R28, R23, R21.reuse, R28 ;  /* 0x00000015171c7223 */ /* 0x080fe2000001001c */
[----:B------:R-:W-:Y:S02]  /*1570*/  FMUL.FTZ R21, R32, R21 ;  /* 0x0000001520157220 */ /* 0x000fe40000410000 */
[----:B------:R-:W-:Y:S02]  /*1580*/  FFMA.FTZ R27, R33, R24, R19 ;  /* 0x00000018211b7223 */ /* 0x000fe40000010013 */
[----:B------:R-:W-:Y:S01]  /*1590*/  FFMA.FTZ R23, R23, R21, R34 ;  /* 0x0000001517177223 */ /* 0x000fe20000010022 */
[----:B------:R-:W-:Y:S01]  /*15a0*/  FADD.FTZ R25, R25, R21 ;  /* 0x0000001519197221 */ /* 0x000fe20000010000 */
[----:B------:R-:W-:-:S06]  /*15b0*/  FMUL.FTZ R49, R27, -1.4426950216293334961 ;  /* 0xbfb8aa3b1b317820 */ /* 0x000fcc0000410000 */
[----:B------:R-:W0:Y:S02]  /*15c0*/  MUFU.EX2 R49, R49 ;  /* 0x0000003100317308 */ /* 0x000e240000000800 */
[----:B0-----:R-:W-:-:S06]  /*15d0*/  FADD.FTZ R30, R49, 1 ;  /* 0x3f800000311e7421 */ /* 0x001fcc0000010000 */
        /* <DEDUP_REMOVED lines=15> */
[----:B0-----:R-:W-:-:S04]  /*16d0*/  FADD.FTZ R49, R35, 1 ;  /* 0x3f80000023317421 */ /* 0x001fc80000010000 */
[----:B------:R-:W0:Y:S02]  /*16e0*/  MUFU.RCP R31, R49 ;  /* 0x00000031001f7308 */ /* 0x000e240000001000 */
[----:B0-----:R-:W-:Y:S01]  /*16f0*/  FADD.FTZ R34, -R31, 1 ;  /* 0x3f8000001f227421 */ /* 0x001fe20000010100 */
[----:B------:R-:W-:-:S03]  /*1700*/  FMUL.FTZ R31, R16, R31 ;  /* 0x0000001f101f7220 */ /* 0x000fc60000410000 */
[----:B------:R-:W-:Y:S01]  /*1710*/  FFMA.FTZ R34, R30, R34, 1 ;  /* 0x3f8000001e227423 */ /* 0x000fe20000010022 */
[----:B------:R-:W-:-:S03]  /*1720*/  FADD.FTZ R30, R15, -UR34 ;  /* 0x800000220f1e7e21 */ /* 0x000fc60008010000 */
[----:B------:R-:W-:Y:S01]  /*1730*/  FMUL.FTZ R31, R31, R34 ;  /* 0x000000221f1f7220 */ /* 0x000fe20000410000 */
[----:B------:R-:W-:-:S03]  /*1740*/  FMUL.FTZ R30, R30, UR35 ;  /* 0x000000231e1e7c20 */ /* 0x000fc60008410000 */
[----:B------:R-:W-:Y:S01]  /*1750*/  FMUL.FTZ R22, R32, R31 ;  /* 0x0000001f20167220 */ /* 0x000fe20000410000 */
[----:B------:R-:W-:Y:S01]  /*1760*/  FFMA.FTZ R21, R33, R30, R19 ;  /* 0x0000001e21157223 */ /* 0x000fe20000010013 */
[----:B------:R-:W-:-:S03]  /*1770*/  FADD.FTZ R26, R26, R31 ;  /* 0x0000001f1a1a7221 */ /* 0x000fc60000010000 */
        /* <DEDUP_REMOVED lines=8> */
[----:B------:R-:W-:Y:S01]  /*1800*/  FFMA.FTZ R21, R27, R22, R24 ;  /* 0x000000161b157223 */ /* 0x000fe20000010018 */
[----:B------:R-:W-:Y:S01]  /*1810*/  FADD.FTZ R22, R25, R22 ;  /* 0x0000001619167221 */ /* 0x000fe20000010000 */
[----:B------:R-:W-:Y:S01]  /*1820*/  FFMA.FTZ R24, R27, R31, R28 ;  /* 0x0000001f1b187223 */ /* 0x000fe2000001001c */
[----:B------:R-:W-:Y:S01]  /*1830*/  FMUL.FTZ R25, R33, R23 ;  /* 0x0000001721197220 */ /* 0x000fe20000410000 */
[----:B------:R-:W-:-:S03]  /*1840*/  FADD.FTZ R27, R20, R23 ;  /* 0x00000017141b7221 */ /* 0x000fc60000010000 */
[C---:B------:R-:W-:Y:S01]  /*1850*/  FFMA.FTZ R21, R30.reuse, R25, R21 ;  /* 0x000000191e157223 */ /* 0x040fe20000010015 */
[----:B------:R-:W-:Y:S01]  /*1860*/  FADD.FTZ R22, R25, R22 ;  /* 0x0000001619167221 */ /* 0x000fe20000010000 */
[----:B------:R-:W-:-:S07]  /*1870*/  FFMA.FTZ R25, R30, R23, R29 ;  /* 0x000000171e197223 */ /* 0x000fce000001001d */
.L_x_1277:
        /* <DEDUP_REMOVED lines=34> */
.L_x_1279:
[----:B------:R-:W-:Y:S05]  /*1aa0*/  BSYNC.RECONVERGENT B0 ;  /* 0x0000000000007941 */ /* 0x000fea0003800200 */
.L_x_1278:
[----:B------:R-:W-:Y:S06]  /*1ab0*/  BAR.SYNC.DEFER_BLOCKING 0x0 ;  /* 0x0000000000007b1d */ /* 0x000fec0000010000 */
[----:B------:R-:W-:Y:S04]  /*1ac0*/  BSSY.RECONVERGENT B0, `(.L_x_1280) ;  /* 0x0000021000007945 */ /* 0x000fe80003800200 */
[----:B------:R-:W-:Y:S05]  /*1ad0*/  @P2 BRA `(.L_x_1281) ;  /* 0x00000000007c2947 */ /* 0x000fea0003800000 */
[----:B------:R-:W4:Y:S01]  /*1ae0*/  S2UR UR7, SR_CgaCtaId ;  /* 0x00000000000779c3 */ /* 0x000f220000008800 */
[----:B------:R-:W-:Y:S02]  /*1af0*/  UMOV UR6, 0x400 ;  /* 0x0000040000067882 */ /* 0x000fe40000000000 */
[----:B----4-:R-:W-:-:S09]  /*1b00*/  ULEA UR6, UR7, UR6, 0x18 ;  /* 0x0000000607067291 */ /* 0x010fd2000f8ec0ff */
[----:B------:R-:W4:Y:S04]  /*1b10*/  LDS.64 R28, [UR6+0x18] ;  /* 0x00001806ff1c7984 */ /* 0x000f280008000a00 */
[----:B-12---:R-:W1:Y:S01]  /*1b20*/  LDS.128 R20, [UR6+0x20] ;  /* 0x00002006ff147984 */ /* 0x006e620008000c00 */
[----:B----4-:R-:W-:Y:S01]  /*1b30*/  FADD.FTZ R31, R34, R28 ;  /* 0x0000001c221f7221 */ /* 0x010fe20000010000 */
[----:B0--3--:R-:W-:-:S03]  /*1b40*/  FADD.FTZ R34, R35, R29 ;  /* 0x0000001d23227221 */ /* 0x009fc60000010000 */
        /* <DEDUP_REMOVED lines=24> */
.L_x_1281:
[----:B------:R-:W-:Y:S05]  /*1cd0*/  BSYNC.RECONVERGENT B0 ;  /* 0x0000000000007941 */ /* 0x000fea0003800200 */
.L_x_1280:
[----:B------:R-:W-:Y:S06]  /*1ce0*/  BAR.SYNC.DEFER_BLOCKING 0x0 ;  /* 0x0000000000007b1d */ /* 0x000fec0000010000 */
[----:B------:R-:W-:Y:S04]  /*1cf0*/  BSSY.RECONVERGENT B0, `(.L_x_1282) ;  /* 0x000009d000007945 */ /* 0x000fe80003800200 */
[----:B------:R-:W-:Y:S05]  /*1d00*/  @P5 BRA `(.L_x_1283) ;  /* 0x00000008006c5947 */ /* 0x000fea0003800000 */
[----:B-12---:R-:W1:Y:S04]  /*1d10*/  LDS.128 R20, [R46+0xc0] ;  /* 0x0000c0002e147984 */ /* 0x006e680000000c00 */
        /* <DEDUP_REMOVED lines=154> */
.L_x_1283:
[----:B------:R-:W-:Y:S05]  /*26c0*/  BSYNC.RECONVERGENT B0 ;  /* 0x0000000000007941 */ /* 0x000fea0003800200 */
.L_x_1282:
[----:B------:R-:W-:Y:S04]  /*26d0*/  BSSY.RECONVERGENT B0, `(.L_x_1284) ;  /* 0x000001d000007945 */ /* 0x000fe80003800200 */
[----:B------:R-:W-:Y:S05]  /*26e0*/  @P5 BRA `(.L_x_1285) ;  /* 0x00000000006c5947 */ /* 0x000fea0003800000 */
[----:B--2---:R-:W2:Y:S01]  /*26f0*/  LDC.64 R22, c[0x0][0x3d8] ;  /* 0x0000f600ff167b82 */ /* 0x004ea20000000a00 */
[----:B------:R-:W-:-:S07]  /*2700*/  IMAD R29, R48, 0xc, R41 ;  /* 0x0000000c301d7824 */ /* 0x000fce00078e0229 */
[----:B-1----:R-:W1:Y:S01]  /*2710*/  LDC.64 R20, c[0x0][0x3f8] ;  /* 0x0000fe00ff147b82 */ /* 0x002e620000000a00 */
[----:B--2---:R-:W-:-:S05]  /*2720*/  IMAD.WIDE R28, R29, 0x4, R22 ;  /* 0x000000041d1c7825 */ /* 0x004fca00078e0216 */
[----:B------:R2:W-:Y:S01]  /*2730*/  REDG.E.ADD.F32.FTZ.RN.STRONG.GPU desc[UR24][R28.64], R24 ;  /* 0x000000181c0079a6 */ /* 0x0005e2000c12f318 */
[----:B-1----:R-:W-:Y:S01]  /*2740*/  IMAD.WIDE.U32 R22, R20, 0x3, RZ ;  /* 0x0000000314167825 */ /* 0x002fe200078e00ff */
[----:B------:R-:W-:-:S04]  /*2750*/  LEA R31, R21, R21, 0x1 ;  /* 0x00000015151f7211 */ /* 0x000fc800078e08ff */
[----:B------:R-:W-:Y:S02]  /*2760*/  IADD3 R31, PT, PT, R23, R31, RZ ;  /* 0x0000001f171f7210 */ /* 0x000fe40007ffe0ff */
[----:B------:R-:W-:Y:S02]  /*2770*/  LEA.HI R48, P1, R21, R20, RZ, 0x1 ;  /* 0x0000001415307211 */ /* 0x000fe400078308ff */
[----:B------:R-:W-:Y:S02]  /*2780*/  LEA.HI R30, P5, R31, R22, RZ, 0x1 ;  /* 0x000000161f1e7211 */ /* 0x000fe400078b08ff */
[----:B------:R-:W-:-:S04]  /*2790*/  LEA R22, P3, R20, R28, 0x2 ;  /* 0x0000001c14167211 */ /* 0x000fc800078610ff */
[----:B------:R-:W-:Y:S02]  /*27a0*/  LEA.HI.X R23, R20, R29, R21, 0x2, P3 ;  /* 0x0000001d14177211 */ /* 0x000fe400018f1415 */
[----:B------:R-:W-:Y:S02]  /*27b0*/  SHF.L.U32 R20, R48, 0x1, RZ ;  /* 0x0000000130147819 */ /* 0x000fe400000006ff */
[----:B------:R-:W-:Y:S02]  /*27c0*/  IADD3.X R21, PT, PT, RZ, R21, RZ, P1, !PT ;  /* 0x00000015ff157210 */ /* 0x000fe40000ffe4ff */
[----:B------:R-:W-:Y:S02]  /*27d0*/  LOP3.LUT R20, R20, 0xfffffffc, RZ, 0xc0, !PT ;  /* 0xfffffffc14147812 */ /* 0x000fe400078ec0ff */
[----:B------:R-:W-:Y:S02]  /*27e0*/  SHF.L.U32 R49, R30, 0x1, RZ ;  /* 0x000000011e317819 */ /* 0x000fe400000006ff */
[----:B------:R-:W-:-:S02]  /*27f0*/  SHF.L.U64.HI R21, R48, 0x1, R21 ;  /* 0x0000000130157819 */ /* 0x000fc40000010215 */
[----:B------:R-:W-:Y:S02]  /*2800*/  IADD3 R20, P1, PT, R28, R20, RZ ;  /* 0x000000141c147210 */ /* 0x000fe40007f3e0ff */
[----:B------:R-:W-:Y:S02]  /*2810*/  IADD3.X R31, PT, PT, RZ, R31, RZ, P5, !PT ;  /* 0x0000001fff1f7210 */ /* 0x000fe40002ffe4ff */
[----:B------:R-:W-:Y:S02]  /*2820*/  LOP3.LUT R49, R49, 0xfffffffc, RZ, 0xc0, !PT ;  /* 0xfffffffc31317812 */ /* 0x000fe400078ec0ff */
[C---:B------:R-:W-:Y:S02]  /*2830*/  IADD3.X R21, PT, PT, R29.reuse, R21, RZ, P1, !PT ;  /* 0x000000151d157210 */ /* 0x040fe40000ffe4ff */
[----:B------:R-:W-:Y:S02]  /*2840*/  SHF.L.U64.HI R31, R30, 0x1, R31 ;  /* 0x000000011e1f7819 */ /* 0x000fe4000001021f */
[----:B--2---:R-:W-:Y:S01]  /*2850*/  IADD3 R28, P1, PT, R28, R49, RZ ;  /* 0x000000311c1c7210 */ /* 0x004fe20007f3e0ff */
[----:B------:R4:W-:Y:S03]  /*2860*/  REDG.E.ADD.F32.FTZ.RN.STRONG.GPU desc[UR24][R20.64], R25 ;  /* 0x00000019140079a6 */ /* 0x0009e6000c12f318 */
[----:B------:R-:W-:Y:S01]  /*2870*/  IADD3.X R29, PT, PT, R29, R31, RZ, P1, !PT ;  /* 0x0000001f1d1d7210 */ /* 0x000fe20000ffe4ff */
[----:B------:R4:W-:Y:S04]  /*2880*/  REDG.E.ADD.F32.FTZ.RN.STRONG.GPU desc[UR24][R22.64], R26 ;  /* 0x0000001a160079a6 */ /* 0x0009e8000c12f318 */
[----:B------:R4:W-:Y:S04]  /*2890*/  REDG.E.ADD.F32.FTZ.RN.STRONG.GPU desc[UR24][R28.64], R27 ;  /* 0x0000001b1c0079a6 */ /* 0x0009e8000c12f318 */
.L_x_1285:
[----:B------:R-:W-:Y:S05]  /*28a0*/  BSYNC.RECONVERGENT B0 ;  /* 0x0000000000007941 */ /* 0x000fea0003800200 */
.L_x_1284:
[----:B------:R-:W-:-:S09]  /*28b0*/  UISETP.GE.U32.AND UP1, UPT, UR29, 0x2, UPT ;  /* 0x000000021d00788c */ /* 0x000fd2000bf26070 */
[----:B------:R-:W-:Y:S05]  /*28c0*/  BRA.U !UP1, `(.L_x_1286) ;  /* 0x0000000d092c7547 */ /* 0x000fea000b800000 */
[----:B------:R-:W5:Y:S01]  /*28d0*/  LDCU.64 UR6, c[0x0][0x3d0] ;  /* 0x00007a00ff0677ac */ /* 0x000f620008000a00 */
[----:B----4-:R-:W-:Y:S01]  /*28e0*/  MOV R20, UR29 ;  /* 0x0000001d00147c02 */ /* 0x010fe20008000f00 */
[----:B------:R-:W-:-:S03]  /*28f0*/  ULOP3.LUT UR17, UR4, 0x1, URZ, 0xc0, !UPT ;  /* 0x0000000104117892 */ /* 0x000fc6000f8ec0ff */
[----:B------:R-:W-:Y:S01]  /*2900*/  ISETP.GE.U32.AND P3, PT, R20, 0x8, PT ;  /* 0x000000081400780c */ /* 0x000fe20003f66070 */
[----:B------:R-:W-:-:S04]  /*2910*/  UIMAD UR18, UR17, UR27, URZ ;  /* 0x0000001b111272a4 */ /* 0x000fc8000f8e02ff */
[----:B------:R-:W-:-:S04]  /*2920*/  UIMAD UR17, UR18, UR29, URZ ;  /* 0x0000001d121172a4 */ /* 0x000fc8000f8e02ff */
[----:B------:R-:W-:-:S04]  /*2930*/  USHF.L.U32 UR17, UR17, 0x1, URZ ;  /* 0x0000000111117899 */ /* 0x000fc800080006ff */
[----:B-----5:R-:W-:Y:S01]  /*2940*/  UIMAD.WIDE UR6, UR17, 0x4, UR6 ;  /* 0x00000004110678a5 */ /* 0x020fe2000f8e0206 */
[----:B------:R-:W-:Y:S11]  /*2950*/  @P2 BRA `(.L_x_1287) ;  /* 0x00000000005c2947 */ /* 0x000ff60003800000 */
[----:B--2---:R-:W2:Y:S01]  /*2960*/  LDC.64 R22, c[0x0][0x3c8] ;  /* 0x0000f200ff167b82 */ /* 0x004ea20000000a00 */
[----:B------:R-:W-:Y:S01]  /*2970*/  MOV R24, UR4 ;  /* 0x0000000400187c02 */ /* 0x000fe20008000f00 */
[----:B------:R-:W-:Y:S02]  /*2980*/  UIADD3 UR17, UPT, UPT, UR18, UR5, URZ ;  /* 0x0000000512117290 */ /* 0x000fe4000fffe0ff */
[----:B------:R-:W-:Y:S01]  /*2990*/  UIMAD.WIDE.U32 UR20, UR30, 0x8, UR6 ;  /* 0x000000081e1478a5 */ /* 0x000fe2000f8e0006 */
[----:B------:R-:W-:-:S03]  /*29a0*/  LOP3.LUT P1, R24, R24, 0x2, RZ, 0xc0, !PT ;  /* 0x0000000218187812 */ /* 0x000fc6000782c0ff */
[----:B------:R-:W-:Y:S02]  /*29b0*/  MOV R25, UR17 ;  /* 0x0000001100197c02 */ /* 0x000fe40008000f00 */
[----:B------:R-:W-:Y:S02]  /*29c0*/  SEL R27, RZ, UR29, P1 ;  /* 0x0000001dff1b7c07 */ /* 0x000fe40008800000 */
[----:B------:R-:W-:Y:S02]  /*29d0*/  MOV R20, UR20 ;  /* 0x0000001400147c02 */ /* 0x000fe40008000f00 */
[----:B------:R-:W-:Y:S02]  /*29e0*/  ISETP.NE.AND P1, PT, R27, -0x1, PT ;  /* 0xffffffff1b00780c */ /* 0x000fe40003f25270 */
[----:B-1----:R-:W-:-:S05]  /*29f0*/  MOV R21, UR21 ;  /* 0x0000001500157c02 */ /* 0x002fca0008000f00 */
[----:B------:R4:W-:Y:S01]  /*2a00*/  STG.E.64 desc[UR24][R20.64], R34 ;  /* 0x0000002214007986 */ /* 0x0009e2000c101b18 */
[----:B--2---:R-:W-:Y:S01]  /*2a10*/  IMAD.WIDE.U32 R22, R25, 0x4, R22 ;  /* 0x0000000419167825 */ /* 0x004fe200078e0016 */
[----:B------:R-:W-:Y:S01]  /*2a20*/  IADD3 R25, PT, PT, -R24, 0x1, RZ ;  /* 0x0000000118197810 */ /* 0x000fe20007ffe1ff */
[----:B------:R-:W-:Y:S06]  /*2a30*/  MEMBAR.ALL.GPU ;  /* 0x0000000000007992 */ /* 0x000fec000000a000 */
[----:B------:R-:W-:-:S00]  /*2a40*/  ERRBAR ;  /* 0x00000000000079ab */ /* 0x000fc00000000000 */
[----:B------:R-:W-:Y:S06]  /*2a50*/  CGAERRBAR ;  /* 0x00000000000075ab */ /* 0x000fec0000000000 */
[----:B------:R4:W-:Y:S01]  /*2a60*/  REDG.E.ADD.S32.STRONG.GPU desc[UR24][R22.64], R25 ;  /* 0x000000191600798e */ /* 0x0009e2000c12e318 */
[----:B------:R-:W-:Y:S05]  /*2a70*/  @!P1 BRA `(.L_x_1287) ;  /* 0x0000000000149947 */ /* 0x000fea0003800000 */
.L_x_1288:
[----:B----4-:R-:W2:Y:S04]  /*2a80*/  LDG.E.STRONG.GPU R20, desc[UR24][R22.64] ;  /* 0x0000001816147981 */ /* 0x010ea8000c1ef900 */
[----:B--2---:R-:W-:Y:S01]  /*2a90*/  CCTL.IVALL ;  /* 0x00000000ff00798f */ /* 0x004fe20002000000 */
[----:B------:R-:W-:Y:S05]  /*2aa0*/  YIELD ;  /* 0x0000000000007946 */ /* 0x000fea0003800000 */
[----:B------:R-:W-:-:S13]  /*2ab0*/  ISETP.NE.AND P1, PT, R20, R27, PT ;  /* 0x0000001b1400720c */ /* 0x000fda0003f25270 */
[----:B------:R-:W-:Y:S05]  /*2ac0*/  @P1 BRA `(.L_x_1288) ;  /* 0xfffffffc00ec1947 */ /* 0x000fea000383ffff */
.L_x_1287:
[----:B------:R-:W-:Y:S05]  /*2ad0*/  WARPSYNC.ALL ;  /* 0x0000000000007948 */ /* 0x000fea0003800000 */
[----:B------:R-:W-:Y:S01]  /*2ae0*/  BAR.SYNC.DEFER_BLOCKING 0x0 ;  /* 0x0000000000007b1d */ /* 0x000fe20000010000 */
[----:B------:R-:W-:-:S05]  /*2af0*/  HFMA2 R28, -RZ, RZ, 0, 0 ;  /* 0x00000000ff1c7431 */ /* 0x000fca00000001ff */
[----:B------:R-:W-:Y:S05]  /*2b00*/  @!P3 BRA `(.L_x_1289) ;  /* 0x000000040078b947 */ /* 0x000fea0003800000 */
[----:B------:R-:W-:Y:S01]  /*2b10*/  MOV R28, RZ ;  /* 0x000000ff001c7202 */ /* 0x000fe20000000f00 */
[----:B------:R-:W-:Y:S02]  /*2b20*/  UIADD3 UR36, UPT, UPT, UR5, UR27, URZ ;  /* 0x0000001b05247290 */ /* 0x000fe4000fffe0ff */
[----:B------:R-:W-:Y:S01]  /*2b30*/  UIADD3 UR37, UPT, UPT, -UR26, URZ, URZ ;  /* 0x000000ff1a257290 */ /* 0x000fe2000fffe1ff */
[----:B------:R-:W-:Y:S01]  /*2b40*/  UMOV UR17, UR5 ;  /* 0x0000000500117c82 */ /* 0x000fe20008000000 */
[----:B------:R-:W-:Y:S01]  /*2b50*/  UMOV UR18, UR15 ;  /* 0x0000000f00127c82 */ /* 0x000fe20008000000 */
[----:B------:R-:W-:Y:S01]  /*2b60*/  UMOV UR19, UR14 ;  /* 0x0000000e00137c82 */ /* 0x000fe20008000000 */
[----:B------:R-:W-:Y:S01]  /*2b70*/  UMOV UR20, UR13 ;  /* 0x0000000d00147c82 */ /* 0x000fe20008000000 */
[----:B------:R-:W-:Y:S01]  /*2b80*/  UMOV UR21, UR12 ;  /* 0x0000000c00157c82 */ /* 0x000fe20008000000 */
[----:B------:R-:W-:Y:S01]  /*2b90*/  UMOV UR22, UR11 ;  /* 0x0000000b00167c82 */ /* 0x000fe20008000000 */
[----:B------:R-:W-:-:S05]  /*2ba0*/  UMOV UR23, UR10 ;  /* 0x0000000a00177c82 */ /* 0x000fca0008000000 */
.L_x_1290:
[----:B------:R-:W-:Y:S02]  /*2bb0*/  ISETP.EQ.OR P1, PT, RZ, UR37, P2 ;  /* 0x00000025ff007c0c */ /* 0x000fe40009722670 */
[C---:B----4-:R-:W-:Y:S02]  /*2bc0*/  IADD3 R20, PT, PT, R28.reuse, 0x1, RZ ;  /* 0x000000011c147810 */ /* 0x050fe40007ffe0ff */
[----:B-1----:R-:W-:Y:S02]  /*2bd0*/  IADD3 R21, PT, PT, R28, 0x2, RZ ;  /* 0x000000021c157810 */ /* 0x002fe40007ffe0ff */
        /* <DEDUP_REMOVED lines=13> */
[----:B--2---:R-:W-:Y:S01]  /*2cb0*/  MOV R22, UR40 ;  /* 0x0000002800167c02 */ /* 0x004fe20008000f00 */
[----:B------:R-:W0:Y:S01]  /*2cc0*/  @!P1 LDG.E.64 R20, desc[UR24][R20.64] ;  /* 0x0000001814149981 */ /* 0x000e22000c1e1b00 */
[----:B------:R-:W-:Y:S02]  /*2cd0*/  MOV R23, UR41 ;  /* 0x0000002900177c02 */ /* 0x000fe40008000f00 */
[----:B------:R-:W-:Y:S02]  /*2ce0*/  MOV R24, UR38 ;  /* 0x0000002600187c02 */ /* 0x000fe40008000f00 */
[----:B------:R-:W-:Y:S01]  /*2cf0*/  MOV R25, UR39 ;  /* 0x0000002700197c02 */ /* 0x000fe20008000f00 */
[----:B------:R-:W-:Y:S01]  /*2d00*/  @!UP1 UIMAD.WIDE.U32 UR38, UR19, 0x8, UR6 ;  /* 0x00000008132698a5 */ /* 0x000fe2000f8e0006 */
[----:B------:R-:W2:Y:S04]  /*2d10*/  @!P3 LDG.E.64 R22, desc[UR24][R22.64] ;  /* 0x000000181616b981 */ /* 0x000ea8000c1e1b00 */
[----:B------:R-:W4:Y:S01]  /*2d20*/  @!P6 LDG.E.64 R24, desc[UR24][R24.64] ;  /* 0x000000181818e981 */ /* 0x000f22000c1e1b00 */
[----:B------:R-:W-:-:S02]  /*2d30*/  MOV R26, UR38 ;  /* 0x00000026001a7c02 */ /* 0x000fc40008000f00 */
[----:B------:R-:W-:-:S06]  /*2d40*/  MOV R27, UR39 ;  /* 0x00000027001b7c02 */ /* 0x000fcc0008000f00 */
[----:B------:R-:W5:Y:S01]  /*2d50*/  @!P5 LDG.E.64 R26, desc[UR24][R26.64] ;  /* 0x000000181a1ad981 */ /* 0x000f62000c1e1b00 */
[----:B------:R-:W-:Y:S01]  /*2d60*/  IADD3 R29, PT, PT, R28, 0x4, RZ ;  /* 0x000000041c1d7810 */ /* 0x000fe20007ffe0ff */
[----:B0--3--:R-:W-:Y:S01]  /*2d70*/  @!P1 FADD.FTZ R34, R34, R20 ;  /* 0x0000001422229221 */ /* 0x009fe20000010000 */
[----:B------:R-:W-:Y:S01]  /*2d80*/  @!P1 FADD.FTZ R35, R35, R21 ;  /* 0x0000001523239221 */ /* 0x000fe20000010000 */
[----:B------:R-:W-:Y:S02]  /*2d90*/  IADD3 R20, PT, PT, R28, 0x5, RZ ;  /* 0x000000051c147810 */ /* 0x000fe40007ffe0ff */
[----:B------:R-:W-:Y:S01]  /*2da0*/  ISETP.EQ.OR P1, PT, R29, UR26, P2 ;  /* 0x0000001a1d007c0c */ /* 0x000fe20009722670 */
[----:B--2---:R-:W-:Y:S01]  /*2db0*/  @!P3 FADD.FTZ R34, R34, R22 ;  /* 0x000000162222b221 */ /* 0x004fe20000010000 */
        /* <DEDUP_REMOVED lines=18> */
[----:B------:R-:W-:-:S03]  /*2ee0*/  VOTEU.ALL UP1, P5 ;  /* 0x0000000000ff7886 */ /* 0x000fc60002820000 */
[----:B------:R-:W2:Y:S01]  /*2ef0*/  @!P1 LDG.E.64 R20, desc[UR24][R20.64] ;  /* 0x0000001814149981 */ /* 0x000ea2000c1e1b00 */
[----:B------:R-:W-:Y:S02]  /*2f00*/  MOV R22, UR40 ;  /* 0x0000002800167c02 */ /* 0x000fe40008000f00 */
        /* <DEDUP_REMOVED lines=30> */
.L_x_1289:
[----:B------:R-:W-:-:S09]  /*30f0*/  UISETP.NE.AND UP1, UPT, UR31, URZ, UPT ;  /* 0x000000ff1f00728c */ /* 0x000fd2000bf25270 */
[----:B------:R-:W-:Y:S05]  /*3100*/  BRA.U !UP1, `(.L_x_1286) ;  /* 0x00000005091c7547 */ /* 0x000fea000b800000 */
[----:B------:R-:W-:Y:S01]  /*3110*/  UISETP.NE.AND UP1, UPT, UR32, URZ, UPT ;  /* 0x000000ff2000728c */ /* 0x000fe2000bf25270 */
[----:B------:R-:W-:Y:S10]  /*3120*/  BRA.U !UP0, `(.L_x_1291) ;  /* 0x00000001088c7547 */ /* 0x000ff4000b800000 */
[C---:B--2-4-:R-:W-:Y:S01]  /*3130*/  IADD3 R22, PT, PT, R28.reuse, 0x1, RZ ;  /* 0x000000011c167810 */ /* 0x054fe20007ffe0ff */
[----:B------:R-:W-:Y:S01]  /*3140*/  HFMA2 R29, -RZ, RZ, 0, 4.76837158203125e-07 ;  /* 0x00000008ff1d7431 */ /* 0x000fe200000001ff */
[C---:B------:R-:W-:Y:S02]  /*3150*/  ISETP.EQ.OR P1, PT, R28.reuse, UR26, P2 ;  /* 0x0000001a1c007c0c */ /* 0x040fe40009722670 */
[----:B------:R-:W-:Y:S02]  /*3160*/  IADD3 R26, PT, PT, R28, 0x2, RZ ;  /* 0x000000021c1a7810 */ /* 0x000fe40007ffe0ff */
[----:B------:R-:W-:Y:S02]  /*3170*/  ISETP.EQ.OR P3, PT, R22, UR26, P2 ;  /* 0x0000001a16007c0c */ /* 0x000fe40009762670 */
[----:B------:R-:W-:Y:S02]  /*3180*/  ISETP.EQ.OR P5, PT, R26, UR26, P2 ;  /* 0x0000001a1a007c0c */ /* 0x000fe400097a2670 */
[----:B------:R-:W-:-:S02]  /*3190*/  IADD3 R24, PT, PT, R28, 0x3, RZ ;  /* 0x000000031c187810 */ /* 0x000fc40007ffe0ff */
[----:B-1----:R-:W-:Y:S02]  /*31a0*/  MOV R21, UR27 ;  /* 0x0000001b00157c02 */ /* 0x002fe40008000f00 */
        /* <DEDUP_REMOVED lines=27> */
.L_x_1291:
[----:B------:R-:W-:Y:S05]  /*3360*/  BRA.U !UP1, `(.L_x_1286) ;  /* 0x0000000109847547 */ /* 0x000fea000b800000 */
[----:B------:R-:W-:Y:S02]  /*3370*/  UISETP.NE.AND UP1, UPT, UR32, 0x1, UPT ;  /* 0x000000012000788c */ /* 0x000fe4000bf25270 */
[----:B------:R-:W-:-:S07]  /*3380*/  ULOP3.LUT UP2, URZ, UR29, 0x1, URZ, 0xc0, !UPT ;  /* 0x000000011dff7892 */ /* 0x000fce000f84c0ff */
[----:B------:R-:W-:Y:S05]  /*3390*/  BRA.U !UP1, `(.L_x_1292) ;  /* 0x0000000109487547 */ /* 0x000fea000b800000 */
[C---:B--2-4-:R-:W-:Y:S02]  /*33a0*/  IADD3 R22, PT, PT, R28.reuse, 0x1, RZ ;  /* 0x000000011c167810 */ /* 0x054fe40007ffe0ff */
[----:B------:R-:W-:Y:S02]  /*33b0*/  ISETP.EQ.OR P3, PT, R28, UR26, P2 ;  /* 0x0000001a1c007c0c */ /* 0x000fe40009762670 */
[----:B------:R-:W-:Y:S02]  /*33c0*/  ISETP.EQ.OR P1, PT, R22, UR26, P2 ;  /* 0x0000001a16007c0c */ /* 0x000fe40009722670 */
[----:B-1----:R-:W-:Y:S02]  /*33d0*/  MOV R21, UR27 ;  /* 0x0000001b00157c02 */ /* 0x002fe40008000f00 */
        /* <DEDUP_REMOVED lines=8> */
[----:B------:R-:W2:Y:S01]  /*3460*/  @!P1 LDG.E.64 R22, desc[UR24][R22.64] ;  /* 0x0000001816169981 */ /* 0x000ea2000c1e1b00 */
[----:B------:R-:W-:Y:S01]  /*3470*/  IADD3 R28, PT, PT, R28, 0x2, RZ ;  /* 0x000000021c1c7810 */ /* 0x000fe20007ffe0ff */
[----:B0--3--:R-:W-:Y:S01]  /*3480*/  @!P3 FADD.FTZ R34, R34, R20 ;  /* 0x000000142222b221 */ /* 0x009fe20000010000 */
[----:B------:R-:W-:-:S03]  /*3490*/  @!P3 FADD.FTZ R35, R35, R21 ;  /* 0x000000152323b221 */ /* 0x000fc60000010000 */
[----:B--2---:R-:W-:Y:S01]  /*34a0*/  @!P1 FADD.FTZ R34, R34, R22 ;  /* 0x0000001622229221 */ /* 0x004fe20000010000 */
[----:B------:R-:W-:-:S07]  /*34b0*/  @!P1 FADD.FTZ R35, R35, R23 ;  /* 0x0000001723239221 */ /* 0x000fce0000010000 */
.L_x_1292:
[----:B------:R-:W-:Y:S01]  /*34c0*/  ISETP.EQ.OR P1, PT, R28, UR26, P2 ;  /* 0x0000001a1c007c0c */ /* 0x000fe20009722670 */
[----:B------:R-:W-:Y:S03]  /*34d0*/  BSSY.RECONVERGENT B0, `(.L_x_1286) ;  /* 0x000000a000007945 */ /* 0x000fe60003800200 */
[----:B------:R-:W-:-:S13]  /*34e0*/  PLOP3.LUT P1, PT, P1, PT, UP2, 0xd5, 0x5d ;  /* 0x00000000005d781c */ /* 0x000fda0000f2fa2d */
[----:B------:R-:W-:Y:S05]  /*34f0*/  @P1 BRA `(.L_x_1293) ;  /* 0x00000000001c1947 */ /* 0x000fea0003800000 */
[----:B-1--4-:R-:W-:Y:S02]  /*3500*/  MOV R21, UR27 ;  /* 0x0000001b00157c02 */ /* 0x012fe40008000f00 */
[----:B------:R-:W-:-:S03]  /*3510*/  MOV R23, 0x8 ;  /* 0x0000000800177802 */ /* 0x000fc60000000f00 */
[----:B------:R-:W-:-:S04]  /*3520*/  IMAD R20, R28, R21, UR5 ;  /* 0x000000051c147e24 */ /* 0x000fc8000f8e0215 */
[----:B------:R-:W-:-:S06]  /*3530*/  IMAD.WIDE.U32 R20, R20, R23, UR6 ;  /* 0x0000000614147e25 */ /* 0x000fcc000f8e0017 */
[----:B------:R-:W0:Y:S02]  /*3540*/  LDG.E.64 R20, desc[UR24][R20.64] ;  /* 0x0000001814147981 */ /* 0x000e24000c1e1b00 */
[----:B0--3--:R-:W-:Y:S01]  /*3550*/  FADD.FTZ R34, R34, R20 ;  /* 0x0000001422227221 */ /* 0x009fe20000010000 */
[----:B------:R-:W-:-:S07]  /*3560*/  FADD.FTZ R35, R35, R21 ;  /* 0x0000001523237221 */ /* 0x000fce0000010000 */
.L_x_1293:
[----:B------:R-:W-:Y:S05]  /*3570*/  BSYNC.RECONVERGENT B0 ;  /* 0x0000000000007941 */ /* 0x000fea0003800200 */
.L_x_1286:
[----:B------:R-:W5:Y:S01]  /*3580*/  S2UR UR7, SR_CgaCtaId ;  /* 0x00000000000779c3 */ /* 0x000f620000008800 */
[----:B------:R-:W-:Y:S01]  /*3590*/  UMOV UR6, 0x400 ;  /* 0x0000040000067882 */ /* 0x000fe20000000000 */
[----:B------:R-:W-:Y:S01]  /*35a0*/  FADD.FTZ R12, R12, -UR34 ;  /* 0x800000220c0c7e21 */ /* 0x000fe20008010000 */
[----:B------:R-:W-:Y:S01]  /*35b0*/  FADD.FTZ R24, R13, -UR34 ;  /* 0x800000220d187e21 */ /* 0x000fe20008010000 */
[----:B------:R-:W0:Y:S01]  /*35c0*/  LDCU.64 UR20, c[0x0][0x400] ;  /* 0x00008000ff1477ac */ /* 0x000e220008000a00 */
[----:B------:R-:W-:Y:S01]  /*35d0*/  FADD.FTZ R4, R4, -UR34 ;  /* 0x8000002204047e21 */ /* 0x000fe20008010000 */
[----:B------:R-:W-:Y:S01]  /*35e0*/  FMUL.FTZ R13, R12, UR35 ;  /* 0x000000230c0d7c20 */ /* 0x000fe20008410000 */
[----:B-----5:R-:W-:-:S09]  /*35f0*/  ULEA UR6, UR7, UR6, 0x18 ;  /* 0x0000000607067291 */ /* 0x020fd2000f8ec0ff */
[----:B------:R-:W-:Y:S01]  /*3600*/  @!P2 STS.64 [UR6+0x78], R34 ;  /* 0x00007822ff00a988 */ /* 0x000fe20008000a06 */
[----:B------:R-:W-:Y:S06]  /*3610*/  BAR.SYNC.DEFER_BLOCKING 0x0 ;  /* 0x0000000000007b1d */ /* 0x000fec0000010000 */
[----:B-1--4-:R-:W2:Y:S01]  /*3620*/  LDS.64 R20, [UR6+0x78] ;  /* 0x00007806ff147984 */ /* 0x012ea20008000a00 */
[----:B------:R-:W2:Y:S02]  /*3630*/  LDCU UR6, c[0x0][0x42c] ;  /* 0x00008580ff0677ac */ /* 0x000ea40008000800 */
[----:B--2---:R-:W-:Y:S01]  /*3640*/  FMUL.FTZ R22, R20, UR6 ;  /* 0x0000000614167c20 */ /* 0x004fe20008410000 */
[----:B------:R-:W-:Y:S01]  /*3650*/  FMUL.FTZ R23, R21, UR6 ;  /* 0x0000000615177c20 */ /* 0x000fe20008410000 */
[----:B------:R-:W-:Y:S01]  /*3660*/  FMUL.FTZ R20, R24, UR35 ;  /* 0x0000002318147c20 */ /* 0x000fe20008410000 */
[----:B0-----:R-:W-:Y:S06]  /*3670*/  @!P4 BRA `(.L_x_1294) ;  /* 0x000000000048c947 */ /* 0x001fec0003800000 */
        /* <DEDUP_REMOVED lines=18> */
.L_x_1294:
[----:B------:R-:W-:Y:S04]  /*37a0*/  BSSY.RECONVERGENT B0, `(.L_x_1295) ;  /* 0x0000013000007945 */ /* 0x000fe80003800200 */
[----:B------:R-:W-:Y:S05]  /*37b0*/  @P0 BRA `(.L_x_1296) ;  /* 0x0000000000440947 */ /* 0x000fea0003800000 */
[----:B------:R-:W0:Y:S01]  /*37c0*/  LDCU.64 UR18, c[0x0][0x3f8] ;  /* 0x00007f00ff1277ac */ /* 0x000e220008000a00 */
[----:B------:R-:W-:Y:S01]  /*37d0*/  FFMA.FTZ R21, R22, R13, R23 ;  /* 0x0000000d16157223 */ /* 0x000fe20000010017 */
[----:B------:R-:W-:Y:S01]  /*37e0*/  MOV R12, R52 ;  /* 0x00000034000c7202 */ /* 0x000fe20000000f00 */
[----:B------:R-:W1:Y:S01]  /*37f0*/  LDCU.64 UR6, c[0x0][0x380] ;  /* 0x00007000ff0677ac */ /* 0x000e620008000a00 */
[----:B------:R-:W-:Y:S01]  /*3800*/  MOV R13, R51 ;  /* 0x00000033000d7202 */ /* 0x000fe20000000f00 */
[----:B0-----:R-:W-:Y:S02]  /*3810*/  IMAD R24, R38, UR18, RZ ;  /* 0x0000001226187c24 */ /* 0x001fe4000f8e02ff */
[----:B------:R-:W-:-:S04]  /*3820*/  IMAD.WIDE.U32 R12, R47, UR18, R12 ;  /* 0x000000122f0c7c25 */ /* 0x000fc8000f8e000c */
[----:B------:R-:W-:Y:S02]  /*3830*/  IMAD R25, R47, UR19, R24 ;  /* 0x000000132f197c24 */ /* 0x000fe4000f8e0218 */
[----:B------:R-:W-:Y:S01]  /*3840*/  FFMA.FTZ R24, R22, R20, R23 ;  /* 0x0000001416187223 */ /* 0x000fe20000010017 */
[----:B------:R-:W-:Y:S01]  /*3850*/  FFMA.FTZ R20, R32, R2, -R21 ;  /* 0x0000000220147223 */ /* 0x000fe20000010815 */
[----:B-1----:R-:W-:Y:S02]  /*3860*/  LEA R2, P0, R12, UR6, 0x2 ;  /* 0x000000060c027c11 */ /* 0x002fe4000f8010ff */
[----:B------:R-:W-:Y:S01]  /*3870*/  IADD3 R25, PT, PT, R13, R25, RZ ;  /* 0x000000190d197210 */ /* 0x000fe20007ffe0ff */
[----:B------:R-:W-:Y:S01]  /*3880*/  FFMA.FTZ R21, R33, R3, -R24 ;  /* 0x0000000321157223 */ /* 0x000fe20000010818 */
[----:B------:R-:W-:Y:S02]  /*3890*/  FMUL.FTZ R20, R20, UR35 ;  /* 0x0000002314147c20 */ /* 0x000fe40008410000 */
[----:B------:R-:W-:Y:S01]  /*38a0*/  LEA.HI.X R3, R12, UR7, R25, 0x2, P0 ;  /* 0x000000070c037c11 */ /* 0x000fe200080f1419 */
[----:B------:R-:W-:-:S05]  /*38b0*/  FMUL.FTZ R21, R21, UR35 ;  /* 0x0000002315157c20 */ /* 0x000fca0008410000 */
[----:B------:R0:W-:Y:S02]  /*38c0*/  STG.E.64 desc[UR24][R2.64], R20 ;  /* 0x0000001402007986 */ /* 0x0001e4000c101b18 */
.L_x_1296:
[----:B------:R-:W-:Y:S05]  /*38d0*/  BSYNC.RECONVERGENT B0 ;  /* 0x0000000000007941 */ /* 0x000fea0003800200 */
.L_x_1295:
[----:B------:R-:W-:Y:S01]  /*38e0*/  UISETP.NE.AND UP1, UPT, UR28, URZ, UPT ;  /* 0x000000ff1c00728c */ /* 0x000fe2000bf25270 */
[----:B------:R-:W-:Y:S01]  /*38f0*/  FADD.FTZ R13, R8, -UR34 ;  /* 0x80000022080d7e21 */ /* 0x000fe20008010000 */
[----:B------:R-:W-:Y:S01]  /*3900*/  FADD.FTZ R5, R5, -UR34 ;  /* 0x8000002205057e21 */ /* 0x000fe20008010000 */
[----:B------:R-:W-:Y:S01]  /*3910*/  FADD.FTZ R9, R9, -UR34 ;  /* 0x8000002209097e21 */ /* 0x000fe20008010000 */
[----:B------:R-:W-:Y:S01]  /*3920*/  FADD.FTZ R8, R14, -UR34 ;  /* 0x800000220e087e21 */ /* 0x000fe20008010000 */
[----:B------:R-:W-:Y:S01]  /*3930*/  FADD.FTZ R12, R15, -UR34 ;  /* 0x800000220f0c7e21 */ /* 0x000fe20008010000 */
[----:B0-----:R-:W-:Y:S01]  /*3940*/  FMUL.FTZ R21, R4, UR35 ;  /* 0x0000002304157c20 */ /* 0x001fe20008410000 */
[----:B------:R-:W-:Y:S01]  /*3950*/  FMUL.FTZ R24, R5, UR35 ;  /* 0x0000002305187c20 */ /* 0x000fe20008410000 */
[----:B------:R-:W-:Y:S01]  /*3960*/  FMUL.FTZ R13, R13, UR35 ;  /* 0x000000230d0d7c20 */ /* 0x000fe20008410000 */
[----:B------:R-:W-:Y:S01]  /*3970*/  FMUL.FTZ R14, R9, UR35 ;  /* 0x00000023090e7c20 */ /* 0x000fe20008410000 */
[----:B------:R-:W-:Y:S01]  /*3980*/  FMUL.FTZ R8, R8, UR35 ;  /* 0x0000002308087c20 */ /* 0x000fe20008410000 */
[----:B------:R-:W-:Y:S01]  /*3990*/  ISETP.GE.U32.AND P0, PT, R44, UR20, PT ;  /* 0x000000142c007c0c */ /* 0x000fe2000bf06070 */
[----:B------:R-:W-:Y:S01]  /*39a0*/  FMUL.FTZ R12, R12, UR35 ;  /* 0x000000230c0c7c20 */ /* 0x000fe20008410000 */
[----:B------:R-:W-:Y:S01]  /*39b0*/  ISETP.GE.U32.AND P1, PT, R43, UR20, PT ;  /* 0x000000142b007c0c */ /* 0x000fe2000bf26070 */
[C-C-:B------:R-:W-:Y:S01]  /*39c0*/  FFMA.FTZ R3, R22.reuse, R21, R23.reuse ;  /* 0x0000001516037223 */ /* 0x140fe20000010017 */
[C-C-:B------:R-:W-:Y:S01]  /*39d0*/  FFMA.FTZ R2, R22.reuse, R24, R23.reuse ;  /* 0x0000001816027223 */ /* 0x140fe20000010017 */
[C-C-:B------:R-:W-:Y:S01]  /*39e0*/  FFMA.FTZ R15, R22.reuse, R13, R23.reuse ;  /* 0x0000000d160f7223 */ /* 0x140fe20000010017 */
[C-C-:B------:R-:W-:Y:S01]  /*39f0*/  FFMA.FTZ R20, R22.reuse, R14, R23.reuse ;  /* 0x0000000e16147223 */ /* 0x140fe20000010017 */
[--C-:B------:R-:W-:Y:S01]  /*3a00*/  FFMA.FTZ R9, R22, R8, R23.reuse ;  /* 0x0000000816097223 */ /* 0x100fe20000010017 */
[----:B------:R-:W-:Y:S01]  /*3a10*/  ISETP.GE.U32.AND P2, PT, R42, UR20, PT ;  /* 0x000000142a007c0c */ /* 0x000fe2000bf46070 */
        /* <DEDUP_REMOVED lines=22> */
.L_x_1297:
[----:B------:R-:W-:Y:S01]  /*3b80*/  BSSY.RECONVERGENT B0, `(.L_x_1298) ;  /* 0x0000011000007945 */ /* 0x000fe20003800200 */
[----:B------:R-:W-:Y:S01]  /*3b90*/  FFMA.FTZ R6, R32, R6, -R3 ;  /* 0x0000000620067223 */ /* 0x000fe20000010803 */
[----:B------:R-:W-:Y:S02]  /*3ba0*/  FFMA.FTZ R7, R33, R7, -R2 ;  /* 0x0000000721077223 */ /* 0x000fe40000010802 */
[----:B------:R-:W-:Y:S05]  /*3bb0*/  @P0 BRA `(.L_x_1299) ;  /* 0x0000000000340947 */ /* 0x000fea0003800000 */
[----:B------:R-:W0:Y:S01]  /*3bc0*/  LDCU.64 UR6, c[0x0][0x3f8] ;  /* 0x00007f00ff0677ac */ /* 0x000e220008000a00 */
[----:B------:R-:W-:Y:S01]  /*3bd0*/  MOV R2, R52 ;  /* 0x0000003400027202 */ /* 0x000fe20000000f00 */
[----:B------:R-:W-:Y:S01]  /*3be0*/  FMUL.FTZ R6, R6, UR35 ;  /* 0x0000002306067c20 */ /* 0x000fe20008410000 */
[----:B------:R-:W-:Y:S01]  /*3bf0*/  MOV R3, R51 ;  /* 0x0000003300037202 */ /* 0x000fe20000000f00 */
[----:B------:R-:W1:Y:S01]  /*3c00*/  LDCU.64 UR18, c[0x0][0x380] ;  /* 0x00007000ff1277ac */ /* 0x000e620008000a00 */
[----:B------:R-:W-:Y:S01]  /*3c10*/  FMUL.FTZ R7, R7, UR35 ;  /* 0x0000002307077c20 */ /* 0x000fe20008410000 */
[----:B0-----:R-:W-:Y:S02]  /*3c20*/  IMAD R5, R37, UR6, RZ ;  /* 0x0000000625057c24 */ /* 0x001fe4000f8e02ff */
[----:B------:R-:W-:-:S04]  /*3c30*/  IMAD.WIDE.U32 R2, R44, UR6, R2 ;  /* 0x000000062c027c25 */ /* 0x000fc8000f8e0002 */
[----:B------:R-:W-:Y:S01]  /*3c40*/  IMAD R5, R44, UR7, R5 ;  /* 0x000000072c057c24 */ /* 0x000fe2000f8e0205 */
[----:B-1----:R-:W-:-:S04]  /*3c50*/  LEA R4, P0, R2, UR18, 0x2 ;  /* 0x0000001202047c11 */ /* 0x002fc8000f8010ff */
[----:B------:R-:W-:-:S04]  /*3c60*/  IADD3 R5, PT, PT, R3, R5, RZ ;  /* 0x0000000503057210 */ /* 0x000fc80007ffe0ff */
[----:B------:R-:W-:-:S05]  /*3c70*/  LEA.HI.X R5, R2, UR19, R5, 0x2, P0 ;  /* 0x0000001302057c11 */ /* 0x000fca00080f1405 */
[----:B------:R0:W-:Y:S02]  /*3c80*/  STG.E.64 desc[UR24][R4.64], R6 ;  /* 0x0000000604007986 */ /* 0x0001e4000c101b18 */
.L_x_1299:
[----:B------:R-:W-:Y:S05]  /*3c90*/  BSYNC.RECONVERGENT B0 ;  /* 0x0000000000007941 */ /* 0x000fea0003800200 */
.L_x_1298:
[----:B------:R-:W-:Y:S05]  /*3ca0*/  BRA.U !UP1, `(.L_x_1300) ;  /* 0x0000000109487547 */ /* 0x000fea000b800000 */
        /* <DEDUP_REMOVED lines=18> */
.L_x_1300:
[----:B------:R-:W-:Y:S01]  /*3dd0*/  BSSY.RECONVERGENT B0, `(.L_x_1301) ;  /* 0x0000011000007945 */ /* 0x000fe20003800200 */
[----:B0-----:R-:W-:Y:S01]  /*3de0*/  FFMA.FTZ R6, R32, R10, -R15 ;  /* 0x0000000a20067223 */ /* 0x001fe2000001080f */
        /* <DEDUP_REMOVED lines=15> */
.L_x_1302:
[----:B------:R-:W-:Y:S05]  /*3ee0*/  BSYNC.RECONVERGENT B0 ;  /* 0x0000000000007941 */ /* 0x000fea0003800200 */
.L_x_1301:
        /* <DEDUP_REMOVED lines=19> */
.L_x_1303:
[----:B------:R-:W-:Y:S01]  /*4020*/  ISETP.GE.AND.EX P2, PT, R0, UR21, PT, P2 ;  /* 0x0000001500007c0c */ /* 0x000fe2000bf46320 */
[----:B------:R-:W-:Y:S01]  /*4030*/  FFMA.FTZ R9, R32, R16, -R9 ;  /* 0x0000001020097223 */ /* 0x000fe20000010809 */
[----:B------:R-:W-:Y:S01]  /*4040*/  FFMA.FTZ R22, R33, R17, -R22 ;  /* 0x0000001121167223 */ /* 0x000fe20000010816 */
[----:B------:R-:W-:Y:S02]  /*4050*/  BSSY.RECONVERGENT B0, `(.L_x_1304) ;  /* 0x000000e000007945 */ /* 0x000fe40003800200 */
[----:B0-----:R-:W-:Y:S01]  /*4060*/  FMUL.FTZ R4, R9, UR35 ;  /* 0x0000002309047c20 */ /* 0x001fe20008410000 */
[----:B------:R-:W-:-:S07]  /*4070*/  FMUL.FTZ R5, R22, UR35 ;  /* 0x0000002316057c20 */ /* 0x000fce0008410000 */
[----:B------:R-:W-:Y:S05]  /*4080*/  @P2 BRA `(.L_x_1305) ;  /* 0x0000000000282947 */ /* 0x000fea0003800000 */
[----:B------:R-:W0:Y:S01]  /*4090*/  LDCU.64 UR6, c[0x0][0x3f8] ;  /* 0x00007f00ff0677ac */ /* 0x000e220008000a00 */
[----:B------:R-:W-:Y:S01]  /*40a0*/  MOV R50, R52 ;  /* 0x0000003400327202 */ /* 0x000fe20000000f00 */
[----:B------:R-:W1:Y:S01]  /*40b0*/  LDCU.64 UR18, c[0x0][0x380] ;  /* 0x00007000ff1277ac */ /* 0x000e620008000a00 */
[----:B0-----:R-:W-:-:S03]  /*40c0*/  IMAD R3, R0, UR6, RZ ;  /* 0x0000000600037c24 */ /* 0x001fc6000f8e02ff */
[----:B------:R-:W-:-:S04]  /*40d0*/  IMAD.WIDE.U32 R50, R42, UR6, R50 ;  /* 0x000000062a327c25 */ /* 0x000fc8000f8e0032 */
[----:B------:R-:W-:Y:S01]  /*40e0*/  IMAD R3, R42, UR7, R3 ;  /* 0x000000072a037c24 */ /* 0x000fe2000f8e0203 */
[----:B-1----:R-:W-:-:S04]  /*40f0*/  LEA R2, P0, R50, UR18, 0x2 ;  /* 0x0000001232027c11 */ /* 0x002fc8000f8010ff */
[----:B------:R-:W-:-:S04]  /*4100*/  IADD3 R3, PT, PT, R51, R3, RZ ;  /* 0x0000000333037210 */ /* 0x000fc80007ffe0ff */
[----:B------:R-:W-:-:S05]  /*4110*/  LEA.HI.X R3, R50, UR19, R3, 0x2, P0 ;  /* 0x0000001332037c11 */ /* 0x000fca00080f1403 */
[----:B------:R0:W-:Y:S02]  /*4120*/  STG.E.64 desc[UR24][R2.64], R4 ;  /* 0x0000000402007986 */ /* 0x0001e4000c101b18 */
.L_x_1305:
[----:B------:R-:W-:Y:S05]  /*4130*/  BSYNC.RECONVERGENT B0 ;  /* 0x0000000000007941 */ /* 0x000fea0003800200 */
.L_x_1304:
[----:B------:R-:W-:Y:S02]  /*4140*/  UIADD3 UR16, UPT, UPT, UR27, UR16, URZ ;  /* 0x000000101b107290 */ /* 0x000fe4000fffe0ff */
[----:B------:R-:W-:Y:S02]  /*4150*/  UIADD3 UR4, UPT, UPT, UR4, 0x1, URZ ;  /* 0x0000000104047890 */ /* 0x000fe4000fffe0ff */
[----:B------:R-:W-:-:S09]  /*4160*/  UISETP.GE.AND UP1, UPT, UR16, UR8, UPT ;  /* 0x000000081000728c */ /* 0x000fd2000bf26270 */
[----:B------:R-:W-:Y:S05]  /*4170*/  BRA.U !UP1, `(.L_x_1306) ;  /* 0xffffffc1097c7547 */ /* 0x000fea000b83ffff */
.L_x_1275:
[----:B0-----:R-:W0:Y:S01]  /*4180*/  LDC R4, c[0x0][0x370] ;  /* 0x0000dc00ff047b82 */ /* 0x001e220000000800 */
[----:B------:R-:W-:Y:S01]  /*4190*/  ISETP.NE.AND P2, PT, R41, RZ, PT ;  /* 0x000000ff2900720c */ /* 0x000fe20003f45270 */
[----:B------:R-:W-:Y:S06]  /*41a0*/  BSSY.RECONVERGENT B0, `(.L_x_1307) ;  /* 0x0000011000007945 */ /* 0x000fec0003800200 */
[----:B------:R-:W1:Y:S08]  /*41b0*/  LDC R7, c[0x0][0x374] ;  /* 0x0000dd00ff077b82 */ /* 0x000e700000000800 */
[----:B------:R-:W2:Y:S01]  /*41c0*/  LDC.64 R2, c[0x0][0x3c8] ;  /* 0x0000f200ff027b82 */ /* 0x000ea20000000a00 */
[----:B0-----:R-:W-:-:S02]  /*41d0*/  IADD3 R5, PT, PT, R4, -0x1, RZ ;  /* 0xffffffff04057810 */ /* 0x001fc40007ffe0ff */
[----:B------:R-:W-:Y:S02]  /*41e0*/  ISETP.NE.AND P1, PT, R4, 0x1, PT ;  /* 0x000000010400780c */ /* 0x000fe40003f25270 */
[----:B-1----:R-:W-:-:S04]  /*41f0*/  IADD3 R0, PT, PT, R7, -0x1, RZ ;  /* 0xffffffff07007810 */ /* 0x002fc80007ffe0ff */
[----:B------:R-:W-:Y:S02]  /*4200*/  ISETP.NE.AND P0, PT, R0, UR5, PT ;  /* 0x0000000500007c0c */ /* 0x000fe4000bf05270 */
        /* <DEDUP_REMOVED lines=10> */
.L_x_1308:
[----:B------:R-:W-:Y:S05]  /*42b0*/  BSYNC.RECONVERGENT B0 ;  /* 0x0000000000007941 */ /* 0x000fea0003800200 */
.L_x_1307:
[----:B------:R-:W-:Y:S05]  /*42c0*/  @P0 EXIT ;  /* 0x000000000000094d */ /* 0x000fea0003800000 */
[----:B------:R-:W-:Y:S05]  /*42d0*/  @P2 BRA `(.L_x_1309) ;  /* 0x0000000000202947 */ /* 0x000fea0003800000 */
[----:B------:R-:W-:-:S05]  /*42e0*/  IMAD R0, R4, R7, RZ ;  /* 0x0000000704007224 */ /* 0x000fca00078e02ff */
[----:B------:R-:W-:-:S13]  /*42f0*/  ISETP.NE.AND P0, PT, R0, -0x1, PT ;  /* 0xffffffff0000780c */ /* 0x000fda0003f05270 */
[----:B------:R-:W-:Y:S05]  /*4300*/  @!P0 BRA `(.L_x_1309) ;  /* 0x0000000000148947 */ /* 0x000fea0003800000 */
.L_x_1310:
[----:B0-----:R-:W2:Y:S04]  /*4310*/  LDG.E.STRONG.GPU R5, desc[UR24][R2.64] ;  /* 0x0000001802057981 */ /* 0x001ea8000c1ef900 */
[----:B--2---:R-:W-:Y:S01]  /*4320*/  CCTL.IVALL ;  /* 0x00000000ff00798f */ /* 0x004fe20002000000 */
[----:B------:R-:W-:Y:S05]  /*4330*/  YIELD ;  /* 0x0000000000007946 */ /* 0x000fea0003800000 */
[----:B------:R-:W-:-:S13]  /*4340*/  ISETP.NE.AND P0, PT, R5, R0, PT ;  /* 0x000000000500720c */ /* 0x000fda0003f05270 */
[----:B------:R-:W-:Y:S05]  /*4350*/  @P0 BRA `(.L_x_1310) ;  /* 0xfffffffc00ec0947 */ /* 0x000fea000383ffff */
.L_x_1309:
        /* <DEDUP_REMOVED lines=46> */
[----:B---3--:R-:W-:-:S05]  /*4640*/  SHF.R.S32.HI R35, RZ, 0x1, R11 ;  /* 0x00000001ff237819 */ /* 0x008fca000001140b */
        /* <DEDUP_REMOVED lines=27> */
.L_x_1313:
        /* <DEDUP_REMOVED lines=29> */
.L_x_1312:
[----:B------:R-:W-:Y:S05]  /*49d0*/  BSYNC.RECONVERGENT B0 ;  /* 0x0000000000007941 */ /* 0x000fea0003800200 */
.L_x_1311:
        /* <DEDUP_REMOVED lines=10> */
.L_x_1314:
        /* <DEDUP_REMOVED lines=19> */
[C---:B0-----:R-:W-:Y:S02]  /*4bb0*/  IADD3 R24, P0, PT, R26.reuse, UR6, RZ ;  /* 0x000000061a187c10 */ /* 0x041fe4000ff1e0ff */
[----:B-1----:R-:W-:Y:S02]  /*4bc0*/  LOP3.LUT R11, R25, 0x3, RZ, 0xc0, !PT ;  /* 0x00000003190b7812 */ /* 0x002fe400078ec0ff */
[----:B--2---:R-:W-:Y:S02]  /*4bd0*/  IADD3 R26, P1, PT, R26, UR8, RZ ;  /* 0x000000081a1a7c10 */ /* 0x004fe4000ff3e0ff */
        /* <DEDUP_REMOVED lines=57> */
[----:B----4-:R3:W-:Y:S07]  /*4f70*/  STG.E.64 desc[UR24][R22.64], R28 ;  /* 0x0000001c16007986 */ /* 0x0107ee000c101b18 */
[----:B------:R-:W-:Y:S05]  /*4f80*/  @P0 BRA `(.L_x_1314) ;  /* 0xfffffff800bc0947 */ /* 0x000fea000383ffff */
[----:B------:R-:W-:Y:S05]  /*4f90*/  EXIT ;  /* 0x000000000000794d */ /* 0x000fea0003800000 */
.L_x_1315:
        /* <DEDUP_REMOVED lines=14> */
.L_x_3432:


//--------------------- .text._Z35group_norm_nhwc_bwd_one_pass_kernelI11Fp32IOFp32WLi256ELi24ELi384EEv26Group_norm_nhwc_bwd_params --------------------------
	.section	.text._Z35group_norm_nhwc_bwd_one_pass_kernelI11Fp32IOFp32WLi256ELi24ELi384EEv26Group_norm_nhwc_bwd_params,"ax",@progbits
	.align	128
        .global         _Z35group_norm_nhwc_bwd_one_pass_kernelI11Fp32IOFp32WLi256ELi24ELi384EEv26Group_norm_nhwc_bwd_params
        .type           _Z35group_norm_nhwc_bwd_one_pass_kernelI11Fp32IOFp32WLi256ELi24ELi384EEv26Group_norm_nhwc_bwd_params,@function
        .size           _Z35group_norm_nhwc_bwd_one_pass_kernelI11Fp32IOFp32WLi256ELi24ELi384EEv26Group_norm_nhwc_bwd_params,(.L_x_3433 - _Z35group_norm_nhwc_bwd_one_pass_kernelI11Fp32IOFp32WLi256ELi24ELi384EEv26Group_norm_nhwc_bwd_params)
        .other          _Z35group_norm_nhwc_bwd_one_pass_kernelI11Fp32IOFp32WLi256ELi24ELi384EEv26Group_norm_nhwc_bwd_params,@"STO_CUDA_ENTRY STV_DEFAULT"
_Z35group_norm_nhwc_bwd_one_pass_kernelI11Fp32IOFp32WLi256ELi24ELi384EEv26Group_norm_nhwc_bwd_params:
.text._Z35group_norm_nhwc_bwd_one_pass_kernelI11Fp32IOFp32WLi256ELi24ELi384EEv26Group_norm_nhwc_bwd_params:
        /* <DEDUP_REMOVED lines=12> */
[----:B------:R-:W1:Y:S01]  /*00c0*/  S2R R60, SR_LANEID ;  /* 0x00000000003c7919 */ /* 0x000e620000000000 */
[----:B------:R-:W-:Y:S01]  /*00d0*/  HFMA2 R65, -RZ, RZ, 0, 0 ;  /* 0x00000000ff417431 */ /* 0x000fe200000001ff */
[----:B------:R-:W-:Y:S01]  /*00e0*/  MOV R64, R62 ;  /* 0x0000003e00407202 */ /* 0x000fe20000000f00 */
[----:B------:R-:W-:Y:S01]  /*00f0*/  IMAD R0, R0, 0x1556, RZ ;  /* 0x0000155600007824 */ /* 0x000fe200078e02ff */
[----:B------:R-:W2:Y:S03]  /*0100*/  LDCU.U8 UR10, c[0x0][0x414] ;  /* 0x00008280ff0a77ac */ /* 0x000ea60008000000 */
[----:B------:R-:W3:Y:S01]  /*0110*/  LDC R61, c[0x0][0x374] ;  /* 0x0000dd00ff3d7b82 */ /* 0x000ee20000000800 */
[----:B------:R-:W-:-:S04]  /*0120*/  SHF.R.U32.HI R71, RZ, 0x10, R0 ;  /* 0x00000010ff477819 */ /* 0x000fc80000011600 */
[----:B------:R-:W-:-:S05]  /*0130*/  PRMT R0, R71, 0x9910, RZ ;  /* 0x0000991047007816 */ /* 0x000fca00000000ff */
[----:B------:R-:W-:-:S05]  /*0140*/  IMAD R0, R0, 0xc, RZ ;  /* 0x0000000c00007824 */ /* 0x000fca00078e02ff */
[----:B------:R-:W-:Y:S01]  /*0150*/  IADD3 R0, PT, PT, RZ, -R0, RZ ;  /* 0x80000000ff007210 */ /* 0x000fe20007ffe0ff */
[----:B0-----:R-:W-:-:S03]  /*0160*/  IMAD R67, R2, UR7, R71 ;  /* 0x0000000702437c24 */ /* 0x001fc6000f8e0247 */
[----:B------:R-:W-:Y:S02]  /*0170*/  PRMT R66, R0, 0x7710, RZ ;  /* 0x0000771000427816 */ /* 0x000fe400000000ff */
[C---:B------:R-:W-:Y:S02]  /*0180*/  IADD3 R70, PT, PT, R67.reuse, 0x40, RZ ;  /* 0x0000004043467810 */ /* 0x040fe40007ffe0ff */
[C---:B------:R-:W-:Y:S02]  /*0190*/  IADD3 R69, PT, PT, R67.reuse, 0xa0, RZ ;  /* 0x000000a043457810 */ /* 0x040fe40007ffe0ff */
[C---:B------:R-:W-:Y:S02]  /*01a0*/  IADD3 R68, PT, PT, R67.reuse, 0xc0, RZ ;  /* 0x000000c043447810 */ /* 0x040fe40007ffe0ff */
[----:B------:R-:W-:Y:S02]  /*01b0*/  IADD3 R67, PT, PT, R67, 0xe0, RZ ;  /* 0x000000e043437810 */ /* 0x000fe40007ffe0ff */
[----:B------:R-:W-:-:S02]  /*01c0*/  IADD3 R66, PT, PT, R66, R63, RZ ;  /* 0x0000003f42427210 */ /* 0x000fc40007ffe0ff */
[----:B------:R-:W-:Y:S02]  /*01d0*/  SHF.R.S32.HI R59, RZ, 0x1f, R69 ;  /* 0x0000001fff3b7819 */ /* 0x000fe40000011445 */
[----:B------:R-:W-:Y:S02]  /*01e0*/  SHF.R.S32.HI R58, RZ, 0x1f, R68 ;  /* 0x0000001fff3a7819 */ /* 0x000fe40000011444 */
[----:B------:R-:W-:Y:S02]  /*01f0*/  SHF.R.S32.HI R0, RZ, 0x1f, R67 ;  /* 0x0000001fff007819 */ /* 0x000fe40000011443 */
[----:B-123--:R-:W-:-:S07]  /*0200*/  SHF.L.U32 R66, R66, 0x1, RZ ;  /* 0x0000000142427819 */ /* 0x00efce00000006ff */
.L_x_1359:
[----:B0-----:R-:W0:Y:S01]  /*0210*/  LDC R9, c[0x0][0x410] ;  /* 0x00010400ff097b82 */ /* 0x001e220000000800 */
[----:B-1----:R-:W1:Y:S01]  /*0220*/  LDCU.128 UR12, c[0x0][0x400] ;  /* 0x00008000ff0c77ac */ /* 0x002e620008000c00 */
[----:B------:R-:W-:Y:S02]  /*0230*/  ISETP.GE.AND P1, PT, R64, RZ, PT ;  /* 0x000000ff4000720c */ /* 0x000fe40003f26270 */
[----:B------:R-:W-:Y:S02]  /*0240*/  CS2R R52, SRZ ;  /* 0x0000000000347805 */ /* 0x000fe4000001ff00 */
[----:B------:R-:W-:Y:S02]  /*0250*/  LOP3.LUT R10, R66, 0xffff, RZ, 0xc0, !PT ;  /* 0x0000ffff420a7812 */ /* 0x000fe400078ec0ff */
[----:B------:R-:W-:Y:S01]  /*0260*/  CS2R R54, SRZ ;  /* 0x0000000000367805 */ /* 0x000fe2000001ff00 */
[----:B--2---:R-:W2:Y:S01]  /*0270*/  LDC R8, c[0x0][0x41c] ;  /* 0x00010700ff087b82 */ /* 0x004ea20000000800 */
[----:B------:R-:W-:-:S02]  /*0280*/  CS2R R48, SRZ ;  /* 0x0000000000307805 */ /* 0x000fc4000001ff00 */
[----:B------:R-:W-:-:S05]  /*0290*/  CS2R R50, SRZ ;  /* 0x0000000000327805 */ /* 0x000fca000001ff00 */
[----:B---3--:R-:W3:Y:S01]  /*02a0*/  LDC.64 R36, c[0x0][0x3a8] ;  /* 0x0000ea00ff247b82 */ /* 0x008ee20000000a00 */
[----:B0-----:R-:W-:-:S04]  /*02b0*/  IABS R5, R9 ;  /* 0x0000000900057213 */ /* 0x001fc80000000000 */
[----:B------:R-:W0:Y:S01]  /*02c0*/  I2F.RP R4, R5 ;  /* 0x0000000500047306 */ /* 0x000e220000209400 */
[----:B--2---:R-:W-:-:S05]  /*02d0*/  IMAD R29, R8, UR7, R71 ;  /* 0x00000007081d7c24 */ /* 0x004fca000f8e0247 */
[C---:B-1----:R-:W-:Y:S02]  /*02e0*/  ISETP.GE.U32.AND P2, PT, R29.reuse, UR12, PT ;  /* 0x0000000c1d007c0c */ /* 0x042fe4000bf46070 */
[C---:B------:R-:W-:Y:S02]  /*02f0*/  IADD3 R21, PT, PT, R29.reuse, 0x20, RZ ;  /* 0x000000201d157810 */ /* 0x040fe40007ffe0ff */
[----:B------:R-:W-:Y:S01]  /*0300*/  IADD3 R19, PT, PT, R29, 0x60, RZ ;  /* 0x000000601d137810 */ /* 0x000fe20007ffe0ff */
[----:B0-----:R-:W0:Y:S01]  /*0310*/  MUFU.RCP R4, R4 ;  /* 0x0000000400047308 */ /* 0x001e220000001000 */
[----:B------:R-:W-:Y:S02]  /*0320*/  SHF.R.S32.HI R23, RZ, 0x1f, R21 ;  /* 0x0000001fff177819 */ /* 0x000fe40000011415 */
[----:B------:R-:W-:Y:S02]  /*0330*/  SHF.R.S32.HI R25, RZ, 0x1f, R19 ;  /* 0x0000001fff197819 */ /* 0x000fe40000011413 */
[----:B0-----:R-:W-:-:S04]  /*0340*/  IADD3 R2, PT, PT, R4, 0xffffffe, RZ ;  /* 0x0ffffffe04027810 */ /* 0x001fc80007ffe0ff */
[----:B------:R0:W1:Y:S02]  /*0350*/  F2I.FTZ.U32.TRUNC.NTZ R3, R2 ;  /* 0x0000000200037305 */ /* 0x000064000021f000 */
[----:B0-----:R-:W-:Y:S02]  /*0360*/  MOV R2, RZ ;  /* 0x000000ff00027202 */ /* 0x001fe40000000f00 */
[----:B-1----:R-:W-:-:S05]  /*0370*/  IADD3 R6, PT, PT, RZ, -R3, RZ ;  /* 0x80000003ff067210 */ /* 0x002fca0007ffe0ff */
[----:B------:R-:W-:Y:S01]  /*0380*/  IMAD R7, R6, R5, RZ ;  /* 0x0000000506077224 */ /* 0x000fe200078e02ff */
[----:B------:R-:W-:-:S03]  /*0390*/  IABS R6, R64 ;  /* 0x0000004000067213 */ /* 0x000fc60000000000 */
[----:B------:R-:W-:Y:S01]  /*03a0*/  IMAD.HI.U32 R3, R3, R7, R2 ;  /* 0x0000000703037227 */ /* 0x000fe200078e0002 */
[----:B------:R-:W-:-:S04]  /*03b0*/  SHF.R.S32.HI R7, RZ, 0x1f, R29 ;  /* 0x0000001fff077819 */ /* 0x000fc8000001141d */
[----:B------:R-:W-:Y:S01]  /*03c0*/  ISETP.GE.AND.EX P2, PT, R7, UR13, PT, P2 ;  /* 0x0000000d07007c0c */ /* 0x000fe2000bf46320 */
[----:B------:R-:W-:-:S05]  /*03d0*/  IMAD.HI.U32 R3, R3, R6, RZ ;  /* 0x0000000603037227 */ /* 0x000fca00078e00ff */
[----:B------:R-:W-:-:S05]  /*03e0*/  IADD3 R4, PT, PT, -R3, RZ, RZ ;  /* 0x000000ff03047210 */ /* 0x000fca0007ffe1ff */
[C---:B------:R-:W-:Y:S01]  /*03f0*/  IMAD R2, R5.reuse, R4, R6 ;  /* 0x0000000405027224 */ /* 0x040fe200078e0206 */
[----:B------:R-:W-:Y:S01]  /*0400*/  LOP3.LUT R4, R64, R9, RZ, 0x3c, !PT ;  /* 0x0000000940047212 */ /* 0x000fe200078e3cff */
[----:B------:R-:W0:Y:S03]  /*0410*/  @!P2 LDC.64 R12, c[0x0][0x3a0] ;  /* 0x0000e800ff0cab82 */ /* 0x000e260000000a00 */
        /* <DEDUP_REMOVED lines=13> */
[----:B------:R-:W-:-:S02]  /*04f0*/  MOV R4, R3 ;  /* 0x0000000300047202 */ /* 0x000fc40000000f00 */
[----:B------:R-:W-:Y:S02]  /*0500*/  SEL R72, R5, R2, !P4 ;  /* 0x0000000205487207 */ /* 0x000fe40006000000 */
[----:B------:R-:W-:Y:S01]  /*0510*/  ISETP.GE.AND.EX P5, PT, R23, UR13, PT, P5 ;  /* 0x0000000d17007c0c */ /* 0x000fe2000bfa6350 */
[----:B------:R-:W1:Y:S01]  /*0520*/  @!P2 LDC.64 R2, c[0x0][0x3f8] ;  /* 0x0000fe00ff02ab82 */ /* 0x000e620000000a00 */
[----:B------:R-:W-:Y:S01]  /*0530*/  @!P0 IADD3 R4, PT, PT, -R4, RZ, RZ ;  /* 0x000000ff04048210 */ /* 0x000fe20007ffe1ff */
[----:B------:R-:W-:-:S03]  /*0540*/  IMAD R11, R72, 0x18, RZ ;  /* 0x00000018480b7824 */ /* 0x000fc600078e02ff */
[----:B------:R-:W-:Y:S02]  /*0550*/  SEL R5, R5, R4, !P4 ;  /* 0x0000000405057207 */ /* 0x000fe40006000000 */
[C---:B------:R-:W-:Y:S02]  /*0560*/  IADD3 R74, P0, PT, R11.reuse, R10, RZ ;  /* 0x0000000a0b4a7210 */ /* 0x040fe40007f1e0ff */
[----:B------:R-:W-:Y:S02]  /*0570*/  SHF.R.S32.HI R4, RZ, 0x1f, R5 ;  /* 0x0000001fff047819 */ /* 0x000fe40000011405 */
[----:B------:R-:W-:Y:S01]  /*0580*/  LEA.HI.X.SX32 R75, R11, RZ, 0x1, P0 ;  /* 0x000000ff0b4b7211 */ /* 0x000fe200000f0eff */
[----:B------:R-:W2:Y:S01]  /*0590*/  @!P5 LDC.64 R14, c[0x0][0x3f8] ;  /* 0x0000fe00ff0edb82 */ /* 0x000ea20000000a00 */
[----:B------:R-:W-:Y:S01]  /*05a0*/  ISETP.GE.U32.AND P4, PT, R19, UR12, PT ;  /* 0x0000000c13007c0c */ /* 0x000fe2000bf86070 */
[----:B------:R-:W-:Y:S02]  /*05b0*/  IMAD R4, R4, UR14, RZ ;  /* 0x0000000e04047c24 */ /* 0x000fe4000f8e02ff */
[----:B------:R-:W-:Y:S01]  /*05c0*/  IMAD.WIDE.U32 R74, R5, UR14, R74 ;  /* 0x0000000e054a7c25 */ /* 0x000fe2000f8e004a */
[----:B------:R-:W-:-:S03]  /*05d0*/  ISETP.GE.AND.EX P4, PT, R25, UR13, PT, P4 ;  /* 0x0000000d19007c0c */ /* 0x000fc6000bf86340 */
[----:B------:R-:W-:Y:S01]  /*05e0*/  IMAD R77, R5, UR15, R4 ;  /* 0x0000000f054d7c24 */ /* 0x000fe2000f8e0204 */
[----:B------:R-:W-:Y:S01]  /*05f0*/  @!P2 MOV R76, R74 ;  /* 0x0000004a004ca202 */ /* 0x000fe20000000f00 */
[----:B------:R-:W4:Y:S01]  /*0600*/  @!P2 LDC.64 R4, c[0x0][0x398] ;  /* 0x0000e600ff04ab82 */ /* 0x000f220000000a00 */
[-C--:B-1----:R-:W-:Y:S02]  /*0610*/  @!P2 IMAD R6, R7, R2.reuse, RZ ;  /* 0x000000020706a224 */ /* 0x082fe400078e02ff */
[----:B------:R-:W-:Y:S02]  /*0620*/  IADD3 R77, PT, PT, R75, R77, RZ ;  /* 0x0000004d4b4d7210 */ /* 0x000fe40007ffe0ff */
[C---:B------:R-:W-:Y:S02]  /*0630*/  @!P2 IMAD R27, R29.reuse, R3, R6 ;  /* 0x000000031d1ba224 */ /* 0x040fe400078e0206 */
[----:B------:R-:W-:Y:S01]  /*0640*/  @!P2 IMAD.WIDE.U32 R16, R29, R2, R76 ;  /* 0x000000021d10a225 */ /* 0x000fe200078e004c */
[----:B------:R-:W1:Y:S04]  /*0650*/  @!P5 LDC.64 R8, c[0x0][0x3a0] ;  /* 0x0000e800ff08db82 */ /* 0x000e680000000a00 */
[----:B------:R-:W-:Y:S01]  /*0660*/  @!P2 IADD3 R17, PT, PT, R17, R27, RZ ;  /* 0x0000001b1111a210 */ /* 0x000fe20007ffe0ff */
[----:B--2---:R-:W-:Y:S01]  /*0670*/  @!P5 IMAD R18, R23, R14, RZ ;  /* 0x0000000e1712d224 */ /* 0x004fe200078e02ff */
[----:B------:R-:W-:-:S02]  /*0680*/  @!P2 SHF.L.U32 R23, R16, 0x2, RZ ;  /* 0x000000021017a819 */ /* 0x000fc400000006ff */
[----:B------:R-:W2:Y:S01]  /*0690*/  @!P4 LDC.64 R2, c[0x0][0x3f8] ;  /* 0x0000fe00ff02cb82 */ /* 0x000ea20000000a00 */
[----:B------:R-:W-:Y:S01]  /*06a0*/  @!P2 SHF.L.U64.HI R20, R16, 0x2, R17 ;  /* 0x000000021014a819 */ /* 0x000fe20000010211 */
[----:B------:R-:W-:Y:S01]  /*06b0*/  @!P5 IMAD R27, R21, R15, R18 ;  /* 0x0000000f151bd224 */ /* 0x000fe200078e0212 */
[----:B------:R-:W-:Y:S02]  /*06c0*/  @!P5 MOV R16, R74 ;  /* 0x0000004a0010d202 */ /* 0x000fe40000000f00 */
[----:B------:R-:W-:Y:S02]  /*06d0*/  @!P5 MOV R17, R77 ;  /* 0x0000004d0011d202 */ /* 0x000fe40000000f00 */
[----:B----4-:R-:W-:Y:S01]  /*06e0*/  @!P2 IADD3 R4, P1, PT, R23, R4, RZ ;  /* 0x000000041704a210 */ /* 0x010fe20007f3e0ff */
[----:B------:R-:W4:Y:S01]  /*06f0*/  @!P5 LDC.64 R6, c[0x0][0x398] ;  /* 0x0000e600ff06db82 */ /* 0x000f220000000a00 */
[----:B------:R-:W-:Y:S01]  /*0700*/  IADD3 R18, PT, PT, R29, 0x80, RZ ;  /* 0x000000801d127810 */ /* 0x000fe20007ffe0ff */
[----:B------:R-:W-:Y:S01]  /*0710*/  @!P5 IMAD.WIDE.U32 R14, R21, R14, R16 ;  /* 0x0000000e150ed225 */ /* 0x000fe200078e0010 */
[----:B------:R-:W-:-:S02]  /*0720*/  @!P2 IADD3.X R5, PT, PT, R20, R5, RZ, P1, !PT ;  /* 0x000000051405a210 */ /* 0x000fc40000ffe4ff */
[----:B------:R-:W-:Y:S02]  /*0730*/  ISETP.GE.U32.AND P1, PT, R18, UR12, PT ;  /* 0x0000000c12007c0c */ /* 0x000fe4000bf26070 */
[----:B------:R-:W-:Y:S01]  /*0740*/  SHF.R.S32.HI R21, RZ, 0x1f, R18 ;  /* 0x0000001fff157819 */ /* 0x000fe20000011412 */
[----:B------:R3:W5:Y:S01]  /*0750*/  @!P2 LDG.E.64 R52, desc[UR8][R4.64] ;  /* 0x000000080434a981 */ /* 0x000762000c1e1b00 */
[----:B0-----:R-:W-:Y:S01]  /*0760*/  @!P2 IADD3 R12, P0, PT, R23, R12, RZ ;  /* 0x0000000c170ca210 */ /* 0x001fe20007f1e0ff */
[----:B------:R-:W0:Y:S01]  /*0770*/  @!P4 LDC.64 R30, c[0x0][0x3a0] ;  /* 0x0000e800ff1ecb82 */ /* 0x000e220000000a00 */
[----:B------:R-:W-:Y:S02]  /*0780*/  @!P5 IADD3 R17, PT, PT, R15, R27, RZ ;  /* 0x0000001b0f11d210 */ /* 0x000fe40007ffe0ff */
[----:B------:R-:W-:Y:S02]  /*0790*/  @!P5 SHF.L.U32 R15, R14, 0x2, RZ ;  /* 0x000000020e0fd819 */ /* 0x000fe400000006ff */
[----:B------:R-:W-:Y:S01]  /*07a0*/  ISETP.GE.AND.EX P1, PT, R21, UR13, PT, P1 ;  /* 0x0000000d15007c0c */ /* 0x000fe2000bf26310 */
[----:B--2---:R-:W-:Y:S01]  /*07b0*/  @!P4 IMAD R16, R25, R2, RZ ;  /* 0x000000021910c224 */ /* 0x004fe200078e02ff */
[----:B------:R-:W-:Y:S01]  /*07c0*/  @!P2 IADD3.X R13, PT, PT, R20, R13, RZ, P0, !PT ;  /* 0x0000000d140da210 */ /* 0x000fe200007fe4ff */
[----:B------:R-:W2:Y:S01]  /*07d0*/  @!P4 LDC.64 R32, c[0x0][0x398] ;  /* 0x0000e600ff20cb82 */ /* 0x000ea20000000a00 */
[----:B------:R-:W-:-:S02]  /*07e0*/  @!P5 SHF.L.U64.HI R14, R14, 0x2, R17 ;  /* 0x000000020e0ed819 */ /* 0x000fc40000010211 */
[C---:B-1----:R-:W-:Y:S01]  /*07f0*/  @!P5 IADD3 R8, P0, PT, R15.reuse, R8, RZ ;  /* 0x000000080f08d210 */ /* 0x042fe20007f1e0ff */
[----:B------:R1:W5:Y:S01]  /*0800*/  @!P2 LDG.E.64 R54, desc[UR8][R12.64] ;  /* 0x000000080c36a981 */ /* 0x000362000c1e1b00 */
[----:B------:R-:W-:Y:S02]  /*0810*/  SHF.R.S32.HI R25, RZ, 0x1f, R70 ;  /* 0x0000001fff197819 */ /* 0x000fe40000011446 */
[----:B------:R-:W-:Y:S02]  /*0820*/  @!P5 IADD3.X R9, PT, PT, R14, R9, RZ, P0, !PT ;  /* 0x000000090e09d210 */ /* 0x000fe400007fe4ff */
[----:B------:R-:W-:Y:S02]  /*0830*/  ISETP.GE.U32.AND P0, PT, R70, UR12, PT ;  /* 0x0000000c46007c0c */ /* 0x000fe4000bf06070 */
[----:B----4-:R-:W-:Y:S01]  /*0840*/  @!P5 IADD3 R6, P3, PT, R15, R6, RZ ;  /* 0x000000060f06d210 */ /* 0x010fe20007f7e0ff */
[----:B------:R-:W-:Y:S01]  /*0850*/  @!P4 IMAD R15, R19, R3, R16 ;  /* 0x00000003130fc224 */ /* 0x000fe200078e0210 */
[----:B------:R-:W-:Y:S01]  /*0860*/  ISETP.GE.AND.EX P0, PT, R25, UR13, PT, P0 ;  /* 0x0000000d19007c0c */ /* 0x000fe2000bf06300 */
[----:B------:R-:W4:Y:S01]  /*0870*/  @!P1 LDC.64 R16, c[0x0][0x3f8] ;  /* 0x0000fe00ff109b82 */ /* 0x000f220000000a00 */
[----:B---3--:R-:W-:Y:S01]  /*0880*/  @!P4 MOV R4, R74 ;  /* 0x0000004a0004c202 */ /* 0x008fe20000000f00 */
[----:B------:R-:W5:Y:S01]  /*0890*/  @!P5 LDG.E.64 R50, desc[UR8][R8.64] ;  /* 0x000000080832d981 */ /* 0x000f62000c1e1b00 */
[----:B------:R-:W-:-:S02]  /*08a0*/  @!P4 MOV R5, R77 ;  /* 0x0000004d0005c202 */ /* 0x000fc40000000f00 */
[----:B------:R-:W-:Y:S01]  /*08b0*/  @!P5 IADD3.X R7, PT, PT, R14, R7, RZ, P3, !PT ;  /* 0x000000070e07d210 */ /* 0x000fe20001ffe4ff */
[----:B------:R-:W-:Y:S01]  /*08c0*/  @!P4 IMAD.WIDE.U32 R2, R19, R2, R4 ;  /* 0x000000021302c225 */ /* 0x000fe200078e0004 */
[----:B------:R-:W-:Y:S01]  /*08d0*/  ISETP.GE.U32.AND P3, PT, R69, UR12, PT ;  /* 0x0000000c45007c0c */ /* 0x000fe2000bf66070 */
[----:B-1----:R-:W1:Y:S02]  /*08e0*/  @!P1 LDC.64 R12, c[0x0][0x398] ;  /* 0x0000e600ff0c9b82 */ /* 0x002e640000000a00 */
[----:B------:R3:W5:Y:S01]  /*08f0*/  @!P5 LDG.E.64 R48, desc[UR8][R6.64] ;  /* 0x000000080630d981 */ /* 0x000762000c1e1b00 */
[----:B------:R-:W-:-:S05]  /*0900*/  @!P4 IADD3 R3, PT, PT, R3, R15, RZ ;  /* 0x0000000f0303c210 */ /* 0x000fca0007ffe0ff */
[----:B------:R-:W2:Y:S01]  /*0910*/  @!P0 LDC.64 R4, c[0x0][0x3f8] ;  /* 0x0000fe00ff048b82 */ /* 0x000ea20000000a00 */
[----:B------:R-:W-:-:S07]  /*0920*/  ISETP.GE.AND.EX P3, PT, R59, UR13, PT, P3 ;  /* 0x0000000d3b007c0c */ /* 0x000fce000bf66330 */
[----:B------:R-:W1:Y:S01]  /*0930*/  @!P1 LDC.64 R14, c[0x0][0x3a0] ;  /* 0x0000e800ff0e9b82 */ /* 0x000e620000000a00 */
[----:B----4-:R-:W-:Y:S01]  /*0940*/  @!P1 IMAD R21, R21, R16, RZ ;  /* 0x0000001015159224 */ /* 0x010fe200078e02ff */
[C---:B------:R-:W-:Y:S02]  /*0950*/  @!P4 SHF.L.U32 R19, R2.reuse, 0x2, RZ ;  /* 0x000000020213c819 */ /* 0x040fe400000006ff */
[----:B---3--:R-:W-:Y:S02]  /*0960*/  @!P1 MOV R6, R74 ;  /* 0x0000004a00069202 */ /* 0x008fe40000000f00 */
[----:B------:R-:W-:Y:S02]  /*0970*/  @!P1 MOV R7, R77 ;  /* 0x0000004d00079202 */ /* 0x000fe40000000f00 */
[----:B------:R-:W3:Y:S01]  /*0980*/  @!P0 LDC.64 R22, c[0x0][0x3a0] ;  /* 0x0000e800ff168b82 */ /* 0x000ee20000000a00 */
[----:B------:R-:W-:Y:S01]  /*0990*/  @!P4 SHF.L.U64.HI R24, R2, 0x2, R3 ;  /* 0x000000020218c819 */ /* 0x000fe20000010203 */
[C---:B------:R-:W-:Y:S01]  /*09a0*/  @!P1 IMAD R27, R18.reuse, R17, R21 ;  /* 0x00000011121b9224 */ /* 0x040fe200078e0215 */
[----:B0-----:R-:W-:Y:S01]  /*09b0*/  @!P4 IADD3 R30, P5, PT, R19, R30, RZ ;  /* 0x0000001e131ec210 */ /* 0x001fe20007fbe0ff */
[----:B------:R-:W-:-:S04]  /*09c0*/  @!P1 IMAD.WIDE.U32 R16, R18, R16, R6 ;  /* 0x0000001012109225 */ /* 0x000fc800078e0006 */
[----:B------:R-:W0:Y:S01]  /*09d0*/  @!P3 LDC.64 R2, c[0x0][0x3f8] ;  /* 0x0000fe00ff02bb82 */ /* 0x000e220000000a00 */
[----:B------:R-:W-:Y:S01]  /*09e0*/  @!P4 IADD3.X R31, PT, PT, R24, R31, RZ, P5, !PT ;  /* 0x0000001f181fc210 */ /* 0x000fe20002ffe4ff */
[----:B--2---:R-:W-:Y:S01]  /*09f0*/  @!P0 IMAD R25, R25, R4, RZ ;  /* 0x0000000419198224 */ /* 0x004fe200078e02ff */
[----:B------:R-:W-:-:S05]  /*0a00*/  ISETP.GE.U32.AND P2, PT, R68, UR12, PT ;  /* 0x0000000c44007c0c */ /* 0x000fca000bf46070 */
[----:B------:R-:W2:Y:S01]  /*0a10*/  @!P0 LDC.64 R20, c[0x0][0x398] ;  /* 0x0000e600ff148b82 */ /* 0x000ea20000000a00 */
[----:B------:R-:W-:Y:S02]  /*0a20*/  @!P4 IADD3 R32, P5, PT, R19, R32, RZ ;  /* 0x000000201320c210 */ /* 0x000fe40007fbe0ff */
[----:B------:R-:W-:Y:S02]  /*0a30*/  @!P1 IADD3 R17, PT, PT, R17, R27, RZ ;  /* 0x0000001b11119210 */ /* 0x000fe40007ffe0ff */
[----:B------:R-:W-:Y:S02]  /*0a40*/  @!P1 SHF.L.U32 R9, R16, 0x2, RZ ;  /* 0x0000000210099819 */ /* 0x000fe400000006ff */
[----:B------:R-:W-:Y:S01]  /*0a50*/  @!P0 MOV R6, R74 ;  /* 0x0000004a00068202 */ /* 0x000fe20000000f00 */
[----:B------:R-:W4:Y:S01]  /*0a60*/  @!P3 LDC.64 R28, c[0x0][0x398] ;  /* 0x0000e600ff1cbb82 */ /* 0x000f220000000a00 */
[----:B------:R-:W-:Y:S01]  /*0a70*/  @!P0 MOV R7, R77 ;  /* 0x0000004d00078202 */ /* 0x000fe20000000f00 */
[----:B------:R-:W-:Y:S01]  /*0a80*/  @!P0 IMAD R25, R70, R5, R25 ;  /* 0x0000000546198224 */ /* 0x000fe200078e0219 */
[----:B------:R-:W-:-:S02]  /*0a90*/  ISETP.GE.AND.EX P2, PT, R58, UR13, PT, P2 ;  /* 0x0000000d3a007c0c */ /* 0x000fc4000bf46320 */
[----:B------:R-:W-:Y:S01]  /*0aa0*/  @!P4 IADD3.X R33, PT, PT, R24, R33, RZ, P5, !PT ;  /* 0x000000211821c210 */ /* 0x000fe20002ffe4ff */
[----:B------:R-:W-:Y:S01]  /*0ab0*/  @!P0 IMAD.WIDE.U32 R4, R70, R4, R6 ;  /* 0x0000000446048225 */ /* 0x000fe200078e0006 */
[----:B------:R-:W-:Y:S01]  /*0ac0*/  @!P1 SHF.L.U64.HI R8, R16, 0x2, R17 ;  /* 0x0000000210089819 */ /* 0x000fe20000010211 */
[----:B------:R-:W4:Y:S01]  /*0ad0*/  @!P3 LDC.64 R18, c[0x0][0x3a0] ;  /* 0x0000e800ff12bb82 */ /* 0x000f220000000a00 */
[----:B-1----:R-:W-:Y:S02]  /*0ae0*/  @!P1 IADD3 R14, P5, PT, R9, R14, RZ ;  /* 0x0000000e090e9210 */ /* 0x002fe40007fbe0ff */
[----:B------:R-:W-:Y:S02]  /*0af0*/  @!P0 IADD3 R5, PT, PT, R5, R25, RZ ;  /* 0x0000001905058210 */ /* 0x000fe40007ffe0ff */
[----:B------:R-:W-:Y:S02]  /*0b00*/  @!P1 IADD3.X R15, PT, PT, R8, R15, RZ, P5, !PT ;  /* 0x0000000f080f9210 */ /* 0x000fe40002ffe4ff */
[----:B------:R-:W-:Y:S01]  /*0b10*/  @!P1 IADD3 R12, P5, PT, R9, R12, RZ ;  /* 0x0000000c090c9210 */ /* 0x000fe20007fbe0ff */
[----:B------:R-:W1:Y:S01]  /*0b20*/  @!P2 LDC.64 R16, c[0x0][0x3f8] ;  /* 0x0000fe00ff10ab82 */ /* 0x000e620000000a00 */
[----:B------:R-:W-:-:S02]  /*0b30*/  @!P0 SHF.L.U32 R7, R4, 0x2, RZ ;  /* 0x0000000204078819 */ /* 0x000fc400000006ff */
[----:B------:R-:W-:Y:S02]  /*0b40*/  @!P1 IADD3.X R13, PT, PT, R8, R13, RZ, P5, !PT ;  /* 0x0000000d080d9210 */ /* 0x000fe40002ffe4ff */
[----:B------:R-:W-:Y:S02]  /*0b50*/  @!P0 SHF.L.U64.HI R6, R4, 0x2, R5 ;  /* 0x0000000204068819 */ /* 0x000fe40000010205 */
[----:B---3--:R-:W-:Y:S01]  /*0b60*/  @!P0 IADD3 R22, P5, PT, R7, R22, RZ ;  /* 0x0000001607168210 */ /* 0x008fe20007fbe0ff */
[----:B0-----:R-:W-:Y:S01]  /*0b70*/  @!P3 IMAD R24, R59, R2, RZ ;  /* 0x000000023b18b224 */ /* 0x001fe200078e02ff */
[----:B------:R-:W-:Y:S01]  /*0b80*/  @!P3 MOV R4, R74 ;  /* 0x0000004a0004b202 */ /* 0x000fe20000000f00 */
[----:B------:R-:W0:Y:S01]  /*0b90*/  @!P2 LDC.64 R26, c[0x0][0x3a0] ;  /* 0x0000e800ff1aab82 */ /* 0x000e220000000a00 */
[----:B------:R-:W-:Y:S02]  /*0ba0*/  @!P0 IADD3.X R23, PT, PT, R6, R23, RZ, P5, !PT ;  /* 0x0000001706178210 */ /* 0x000fe40002ffe4ff */
[----:B------:R-:W-:-:S02]  /*0bb0*/  @!P3 MOV R5, R77 ;  /* 0x0000004d0005b202 */ /* 0x000fc40000000f00 */
[----:B--2---:R-:W-:Y:S01]  /*0bc0*/  @!P0 IADD3 R20, P5, PT, R7, R20, RZ ;  /* 0x0000001407148210 */ /* 0x004fe20007fbe0ff */
[C---:B------:R-:W-:Y:S02]  /*0bd0*/  @!P3 IMAD R9, R69.reuse, R3, R24 ;  /* 0x000000034509b224 */ /* 0x040fe400078e0218 */
[----:B------:R-:W-:Y:S01]  /*0be0*/  @!P3 IMAD.WIDE.U32 R2, R69, R2, R4 ;  /* 0x000000024502b225 */ /* 0x000fe200078e0004 */
[----:B------:R-:W-:Y:S01]  /*0bf0*/  @!P0 IADD3.X R21, PT, PT, R6, R21, RZ, P5, !PT ;  /* 0x0000001506158210 */ /* 0x000fe20002ffe4ff */
[----:B------:R-:W2:Y:S01]  /*0c00*/  @!P2 LDC.64 R24, c[0x0][0x398] ;  /* 0x0000e600ff18ab82 */ /* 0x000ea20000000a00 */
[----:B------:R-:W-:Y:S02]  /*0c10*/  ISETP.GE.U32.AND P6, PT, R67, UR12, PT ;  /* 0x0000000c43007c0c */ /* 0x000fe4000bfc6070 */
[----:B------:R-:W-:-:S05]  /*0c20*/  @!P3 IADD3 R5, PT, PT, R3, R9, RZ ;  /* 0x000000090305b210 */ /* 0x000fca0007ffe0ff */
[----:B------:R-:W3:Y:S01]  /*0c30*/  LDC.64 R6, c[0x0][0x3b8] ;  /* 0x0000ee00ff067b82 */ /* 0x000ee20000000a00 */
[----:B------:R-:W-:Y:S02]  /*0c40*/  ISETP.GE.AND.EX P6, PT, R0, UR13, PT, P6 ;  /* 0x0000000d00007c0c */ /* 0x000fe4000bfc6360 */
[C---:B------:R-:W-:Y:S02]  /*0c50*/  @!P3 SHF.L.U32 R3, R2.reuse, 0x2, RZ ;  /* 0x000000020203b819 */ /* 0x040fe400000006ff */
[----:B------:R-:W-:Y:S02]  /*0c60*/  @!P3 SHF.L.U64.HI R2, R2, 0x2, R5 ;  /* 0x000000020202b819 */ /* 0x000fe40000010205 */
[----:B----4-:R-:W-:-:S04]  /*0c70*/  @!P3 IADD3 R18, P5, PT, R3, R18, RZ ;  /* 0x000000120312b210 */ /* 0x010fc80007fbe0ff */
[----:B------:R-:W-:Y:S02]  /*0c80*/  @!P3 IADD3.X R19, PT, PT, R2, R19, RZ, P5, !PT ;  /* 0x000000130213b210 */ /* 0x000fe40002ffe4ff */
[----:B------:R-:W-:Y:S01]  /*0c90*/  @!P3 IADD3 R28, P5, PT, R3, R28, RZ ;  /* 0x0000001c031cb210 */ /* 0x000fe20007fbe0ff */
[----:B-1----:R-:W-:Y:S01]  /*0ca0*/  @!P2 IMAD R3, R58, R16, RZ ;  /* 0x000000103a03a224 */ /* 0x002fe200078e02ff */
[----:B------:R-:W1:Y:S02]  /*0cb0*/  @!P6 LDC.64 R8, c[0x0][0x3f8] ;  /* 0x0000fe00ff08eb82 */ /* 0x000e640000000a00 */
[----:B------:R-:W-:Y:S01]  /*0cc0*/  @!P3 IADD3.X R29, PT, PT, R2, R29, RZ, P5, !PT ;  /* 0x0000001d021db210 */ /* 0x000fe20002ffe4ff */
[----:B------:R-:W-:Y:S01]  /*0cd0*/  @!P2 IMAD R35, R68, R17, R3 ;  /* 0x000000114423a224 */ /* 0x000fe200078e0203 */
[----:B------:R-:W-:Y:S02]  /*0ce0*/  @!P2 MOV R2, R74 ;  /* 0x0000004a0002a202 */ /* 0x000fe40000000f00 */
[----:B------:R-:W-:Y:S01]  /*0cf0*/  @!P2 MOV R3, R77 ;  /* 0x0000004d0003a202 */ /* 0x000fe20000000f00 */
[----:B---3--:R-:W-:-:S04]  /*0d00*/  IMAD.WIDE R6, R64, 0x8, R6 ;  /* 0x0000000840067825 */ /* 0x008fc800078e0206 */
[----:B------:R-:W-:Y:S01]  /*0d10*/  @!P2 IMAD.WIDE.U32 R16, R68, R16, R2 ;  /* 0x000000104410a225 */ /* 0x000fe200078e0002 */
[----:B------:R-:W-:Y:S02]  /*0d20*/  MOV R3, RZ ;  /* 0x000000ff00037202 */ /* 0x000fe40000000f00 */
[----:B------:R-:W-:Y:S02]  /*0d30*/  CS2R R4, SRZ ;  /* 0x0000000000047805 */ /* 0x000fe4000001ff00 */
[----:B------:R-:W-:Y:S01]  /*0d40*/  MOV R2, RZ ;  /* 0x000000ff00027202 */ /* 0x000fe20000000f00 */
[----:B------:R-:W3:Y:S01]  /*0d50*/  LDG.E.64 R6, desc[UR8][R6.64] ;  /* 0x0000000806067981 */ /* 0x000ee2000c1e1b00 */
[----:B------:R-:W-:-:S03]  /*0d60*/  @!P2 IADD3 R17, PT, PT, R17, R35, RZ ;  /* 0x000000231111a210 */ /* 0x000fc60007ffe0ff */
[----:B------:R4:W5:Y:S04]  /*0d70*/  @!P4 LDG.E.64 R4, desc[UR8][R32.64] ;  /* 0x000000082004c981 */ /* 0x000968000c1e1b00 */
[----:B------:R0:W5:Y:S01]  /*0d80*/  @!P4 LDG.E.64 R2, desc[UR8][R30.64] ;  /* 0x000000081e02c981 */ /* 0x000162000c1e1b00 */
[----:B------:R-:W-:Y:S01]  /*0d90*/  ISETP.NE.AND P4, PT, RZ, UR10, PT ;  /* 0x0000000aff007c0c */ /* 0x000fe2000bf85270 */
[----:B-1----:R-:W-:Y:S01]  /*0da0*/  @!P6 IMAD R34, R0, R8, RZ ;  /* 0x000000080022e224 */ /* 0x002fe200078e02ff */
[C---:B------:R-:W-:Y:S01]  /*0db0*/  @!P2 SHF.L.U32 R39, R16.reuse, 0x2, RZ ;  /* 0x000000021027a819 */ /* 0x040fe200000006ff */
[----:B----4-:R-:W1:Y:S08]  /*0dc0*/  @!P6 LDC.64 R32, c[0x0][0x398] ;  /* 0x0000e600ff20eb82 */ /* 0x010e700000000a00 */
[----:B0-----:R-:W0:Y:S01]  /*0dd0*/  @!P6 LDC.64 R30, c[0x0][0x3a0] ;  /* 0x0000e800ff1eeb82 */ /* 0x001e220000000a00 */
[----:B------:R-:W-:-:S02]  /*0de0*/  @!P2 SHF.L.U64.HI R38, R16, 0x2, R17 ;  /* 0x000000021026a819 */ /* 0x000fc40000010211 */
[----:B------:R-:W-:Y:S02]  /*0df0*/  @!P6 MOV R16, R74 ;  /* 0x0000004a0010e202 */ /* 0x000fe40000000f00 */
[----:B------:R-:W-:Y:S01]  /*0e00*/  @!P6 MOV R17, R77 ;  /* 0x0000004d0011e202 */ /* 0x000fe20000000f00 */
[----:B------:R-:W-:Y:S01]  /*0e10*/  @!P6 IMAD R41, R67, R9, R34 ;  /* 0x000000094329e224 */ /* 0x000fe200078e0222 */
[----:B------:R-:W-:Y:S01]  /*0e20*/  @!P2 IADD3 R26, P5, PT, R39, R26, RZ ;  /* 0x0000001a271aa210 */ /* 0x000fe20007fbe0ff */
[----:B------:R-:W4:Y:S01]  /*0e30*/  @P4 LDC.64 R34, c[0x0][0x3b0] ;  /* 0x0000ec00ff224b82 */ /* 0x000f220000000a00 */
[----:B------:R-:W-:Y:S02]  /*0e40*/  @!P6 IMAD.WIDE.U32 R8, R67, R8, R16 ;  /* 0x000000084308e225 */ /* 0x000fe400078e0010 */
[----:B------:R-:W-:Y:S02]  /*0e50*/  @!P2 IADD3.X R27, PT, PT, R38, R27, RZ, P5, !PT ;  /* 0x0000001b261ba210 */ /* 0x000fe40002ffe4ff */
[----:B--2---:R-:W-:-:S02]  /*0e60*/  @!P2 IADD3 R24, P5, PT, R39, R24, RZ ;  /* 0x000000182718a210 */ /* 0x004fc40007fbe0ff */
[----:B------:R-:W-:Y:S02]  /*0e70*/  @!P6 IADD3 R17, PT, PT, R9, R41, RZ ;  /* 0x000000290911e210 */ /* 0x000fe40007ffe0ff */
[----:B------:R-:W-:Y:S02]  /*0e80*/  @!P6 SHF.L.U32 R9, R8, 0x2, RZ ;  /* 0x000000020809e819 */ /* 0x000fe400000006ff */
[----:B------:R-:W-:Y:S02]  /*0e90*/  @!P2 IADD3.X R25, PT, PT, R38, R25, RZ, P5, !PT ;  /* 0x000000192619a210 */ /* 0x000fe40002ffe4ff */
[----:B------:R-:W-:Y:S02]  /*0ea0*/  @!P6 SHF.L.U64.HI R8, R8, 0x2, R17 ;  /* 0x000000020808e819 */ /* 0x000fe40000010211 */
[----:B0-----:R-:W-:-:S04]  /*0eb0*/  @!P6 IADD3 R30, P5, PT, R9, R30, RZ ;  /* 0x0000001e091ee210 */ /* 0x001fc80007fbe0ff */
[C---:B------:R-:W-:Y:S02]  /*0ec0*/  @!P6 IADD3.X R31, PT, PT, R8.reuse, R31, RZ, P5, !PT ;  /* 0x0000001f081fe210 */ /* 0x040fe40002ffe4ff */
[----:B-1----:R-:W-:Y:S02]  /*0ed0*/  @!P6 IADD3 R32, P5, PT, R9, R32, RZ ;  /* 0x000000200920e210 */ /* 0x002fe40007fbe0ff */
[----:B------:R-:W-:Y:S02]  /*0ee0*/  IADD3 R17, PT, PT, R11, R10, RZ ;  /* 0x0000000a0b117210 */ /* 0x000fe40007ffe0ff */
[----:B------:R-:W-:Y:S02]  /*0ef0*/  CS2R R10, SRZ ;  /* 0x00000000000a7805 */ /* 0x000fe4000001ff00 */
[----:B------:R-:W-:Y:S02]  /*0f00*/  @!P6 IADD3.X R33, PT, PT, R8, R33, RZ, P5, !PT ;  /* 0x000000210821e210 */ /* 0x000fe40002ffe4ff */
[----:B------:R-:W-:Y:S01]  /*0f10*/  CS2R R8, SRZ ;  /* 0x0000000000087805 */ /* 0x000fe2000001ff00 */
[C---:B------:R-:W-:Y:S01]  /*0f20*/  IMAD.WIDE R36, R17.reuse, 0x4, R36 ;  /* 0x0000000411247825 */ /* 0x040fe200078e0224 */
[----:B------:R0:W5:Y:S03]  /*0f30*/  @!P1 LDG.E.64 R10, desc[UR8][R12.64] ;  /* 0x000000080c0a9981 */ /* 0x000166000c1e1b00 */
[----:B----4-:R-:W-:Y:S01]  /*0f40*/  @P4 IMAD.WIDE R34, R17, 0x4, R34 ;  /* 0x0000000411224825 */ /* 0x010fe200078e0222 */
[----:B------:R-:W-:Y:S01]  /*0f50*/  CS2R R16, SRZ ;  /* 0x0000000000107805 */ /* 0x000fe2000001ff00 */
[----:B------:R1:W5:Y:S05]  /*0f60*/  @!P1 LDG.E.64 R8, desc[UR8][R14.64] ;  /* 0x000000080e089981 */ /* 0x00036a000c1e1b00 */
[----:B------:R2:W5:Y:S01]  /*0f70*/  @!P3 LDG.E.64 R16, desc[UR8][R18.64] ;  /* 0x000000081210b981 */ /* 0x000562000c1e1b00 */
[----:B0-----:R-:W-:-:S02]  /*0f80*/  CS2R R12, SRZ ;  /* 0x00000000000c7805 */ /* 0x001fc4000001ff00 */
[----:B-1----:R-:W-:-:S04]  /*0f90*/  CS2R R14, SRZ ;  /* 0x00000000000e7805 */ /* 0x002fc8000001ff00 */
[----:B------:R0:W5:Y:S01]  /*0fa0*/  @!P0 LDG.E.64 R12, desc[UR8][R22.64] ;  /* 0x00000008160c8981 */ /* 0x000162000c1e1b00 */
[----:B--2---:R-:W-:-:S03]  /*0fb0*/  CS2R R18, SRZ ;  /* 0x0000000000127805 */ /* 0x004fc6000001ff00 */
[----:B------:R1:W5:Y:S04]  /*0fc0*/  @!P0 LDG.E.64 R14, desc[UR8][R20.64] ;  /* 0x00000008140e8981 */ /* 0x000368000c1e1b00 */
[----:B------:R2:W5:Y:S01]  /*0fd0*/  @!P3 LDG.E.64 R18, desc[UR8][R28.64] ;  /* 0x000000081c12b981 */ /* 0x000562000c1e1b00 */
[----:B0-----:R-:W-:Y:S02]  /*0fe0*/  CS2R R22, SRZ ;  /* 0x0000000000167805 */ /* 0x001fe4000001ff00 */
[----:B-1----:R-:W-:-:S04]  /*0ff0*/  CS2R R20, SRZ ;  /* 0x0000000000147805 */ /* 0x002fc8000001ff00 */
[----:B------:R0:W5:Y:S01]  /*1000*/  @!P2 LDG.E.64 R22, desc[UR8][R24.64] ;  /* 0x000000081816a981 */ /* 0x000162000c1e1b00 */
[----:B--2---:R-:W-:-:S03]  /*1010*/  CS2R R28, SRZ ;  /* 0x00000000001c7805 */ /* 0x004fc6000001ff00 */
[----:B------:R1:W5:Y:S04]  /*1020*/  @!P2 LDG.E.64 R20, desc[UR8][R26.64] ;  /* 0x000000081a14a981 */ /* 0x000368000c1e1b00 */
[----:B------:R2:W5:Y:S01]  /*1030*/  @P4 LDG.E.64 R28, desc[UR8][R34.64] ;  /* 0x00000008221c4981 */ /* 0x000562000c1e1b00 */
[----:B0-----:R-:W-:Y:S02]  /*1040*/  CS2R R24, SRZ ;  /* 0x0000000000187805 */ /* 0x001fe4000001ff00 */
[----:B-1----:R-:W-:-:S04]  /*1050*/  CS2R R26, SRZ ;  /* 0x00000000001a7805 */ /* 0x002fc8000001ff00 */
[----:B------:R2:W5:Y:S04]  /*1060*/  @!P6 LDG.E.64 R24, desc[UR8][R30.64] ;  /* 0x000000081e18e981 */ /* 0x000568000c1e1b00 */
[----:B------:R2:W5:Y:S04]  /*1070*/  @!P6 LDG.E.64 R26, desc[UR8][R32.64] ;  /* 0x00000008201ae981 */ /* 0x000568000c1e1b00 */
        /* <DEDUP_REMOVED lines=9> */
[----:B--2--5:R-:W-:Y:S01]  /*1110*/  FADD.FTZ R32, -R6, R54 ;  /* 0x0000003606207221 */ /* 0x024fe20000010100 */
[----:B------:R-:W-:Y:S01]  /*1120*/  FMUL.FTZ R36, R52, R30 ;  /* 0x0000001e34247220 */ /* 0x000fe20000410000 */
[----:B------:R-:W-:Y:S01]  /*1130*/  FADD.FTZ R34, -R6, R55 ;  /* 0x0000003706227221 */ /* 0x000fe20000010100 */
[----:B------:R-:W-:Y:S01]  /*1140*/  FMUL.FTZ R35, R53, R31 ;  /* 0x0000001f35237220 */ /* 0x000fe20000410000 */
[-C--:B0-----:R-:W-:Y:S01]  /*1150*/  FMUL.FTZ R33, R32, R7.reuse ;  /* 0x0000000720217220 */ /* 0x081fe20000410000 */
[----:B------:R-:W-:Y:S01]  /*1160*/  FADD.FTZ R38, -R6, R50 ;  /* 0x0000003206267221 */ /* 0x000fe20000010100 */
[-C--:B------:R-:W-:Y:S01]  /*1170*/  FMUL.FTZ R34, R34, R7.reuse ;  /* 0x0000000722227220 */ /* 0x080fe20000410000 */
[----:B------:R-:W-:Y:S01]  /*1180*/  FADD.FTZ R32, RZ, R36 ;  /* 0x00000024ff207221 */ /* 0x000fe20000010000 */
[----:B------:R-:W-:Y:S01]  /*1190*/  FFMA.FTZ R37, R33, R36, RZ ;  /* 0x0000002421257223 */ /* 0x000fe200000100ff */
[----:B------:R-:W-:Y:S01]  /*11a0*/  FMUL.FTZ R39, R48, R30 ;  /* 0x0000001e30277220 */ /* 0x000fe20000410000 */
[----:B------:R-:W-:Y:S01]  /*11b0*/  FMUL.FTZ R38, R38, R7 ;  /* 0x0000000726267220 */ /* 0x000fe20000410000 */
[----:B------:R-:W-:Y:S01]  /*11c0*/  FFMA.FTZ R33, R52, R33, RZ ;  /* 0x0000002134217223 */ /* 0x000fe200000100ff */
[----:B------:R-:W-:Y:S01]  /*11d0*/  FFMA.FTZ R37, R34, R35, R37 ;  /* 0x0000002322257223 */ /* 0x000fe20000010025 */
[----:B------:R-:W-:Y:S01]  /*11e0*/  FADD.FTZ R36, -R6, R51 ;  /* 0x0000003306247221 */ /* 0x000fe20000010100 */
[----:B------:R-:W-:Y:S01]  /*11f0*/  FADD.FTZ R32, R35, R32 ;  /* 0x0000002023207221 */ /* 0x000fe20000010000 */
[----:B------:R-:W-:Y:S01]  /*1200*/  FFMA.FTZ R33, R48, R38, R33 ;  /* 0x0000002630217223 */ /* 0x000fe20000010021 */
[----:B------:R-:W-:Y:S01]  /*1210*/  FFMA.FTZ R37, R38, R39, R37 ;  /* 0x0000002726257223 */ /* 0x000fe20000010025 */
[----:B------:R-:W-:Y:S01]  /*1220*/  FMUL.FTZ R36, R36, R7 ;  /* 0x0000000724247220 */ /* 0x000fe20000410000 */
[----:B------:R-:W-:Y:S01]  /*1230*/  FFMA.FTZ R34, R53, R34, RZ ;  /* 0x0000002235227223 */ /* 0x000fe200000100ff */
[C---:B------:R-:W-:Y:S01]  /*1240*/  FMUL.FTZ R35, R49.reuse, R31 ;  /* 0x0000001f31237220 */ /* 0x040fe20000410000 */
[----:B------:R-:W-:Y:S01]  /*1250*/  FADD.FTZ R32, R32, R39 ;  /* 0x0000002720207221 */ /* 0x000fe20000010000 */
[----:B------:R-:W-:Y:S01]  /*1260*/  FADD.FTZ R38, -R6, R12 ;  /* 0x0000000c06267221 */ /* 0x000fe20000010100 */
[----:B------:R-:W-:Y:S01]  /*1270*/  FFMA.FTZ R34, R49, R36, R34 ;  /* 0x0000002431227223 */ /* 0x000fe20000010022 */
[----:B------:R-:W-:Y:S01]  /*1280*/  FFMA.FTZ R37, R36, R35, R37 ;  /* 0x0000002324257223 */ /* 0x000fe20000010025 */
[----:B------:R-:W-:Y:S01]  /*1290*/  FMUL.FTZ R39, R14, R30 ;  /* 0x0000001e0e277220 */ /* 0x000fe20000410000 */
[----:B------:R-:W-:Y:S01]  /*12a0*/  FMUL.FTZ R38, R38, R7 ;  /* 0x0000000726267220 */ /* 0x000fe20000410000 */
[----:B------:R-:W-:Y:S01]  /*12b0*/  FADD.FTZ R32, R35, R32 ;  /* 0x0000002023207221 */ /* 0x000fe20000010000 */
[----:B------:R-:W-:Y:S01]  /*12c0*/  FADD.FTZ R36, -R6, R13 ;  /* 0x0000000d06247221 */ /* 0x000fe20000010100 */
[----:B------:R-:W-:Y:S01]  /*12d0*/  FMUL.FTZ R35, R15, R31 ;  /* 0x0000001f0f237220 */ /* 0x000fe20000410000 */
[----:B------:R-:W-:Y:S01]  /*12e0*/  FFMA.FTZ R33, R14, R38, R33 ;  /* 0x000000260e217223 */ /* 0x000fe20000010021 */
[----:B------:R-:W-:Y:S01]  /*12f0*/  FADD.FTZ R32, R32, R39 ;  /* 0x0000002720207221 */ /* 0x000fe20000010000 */
[----:B------:R-:W-:Y:S01]  /*1300*/  FFMA.FTZ R37, R38, R39, R37 ;  /* 0x0000002726257223 */ /* 0x000fe20000010025 */
[----:B------:R-:W-:Y:S01]  /*1310*/  FMUL.FTZ R36, R36, R7 ;  /* 0x0000000724247220 */ /* 0x000fe20000410000 */
[----:B------:R-:W-:Y:S01]  /*1320*/  FADD.FTZ R38, -R6, R2 ;  /* 0x0000000206267221 */ /* 0x000fe20000010100 */
[----:B------:R-:W-:Y:S01]  /*1330*/  FMUL.FTZ R39, R4, R30 ;  /* 0x0000001e04277220 */ /* 0x000fe20000410000 */
[----:B------:R-:W-:Y:S01]  /*1340*/  FADD.FTZ R32, R35, R32 ;  /* 0x0000002023207221 */ /* 0x000fe20000010000 */
[----:B------:R-:W-:Y:S01]  /*1350*/  FFMA.FTZ R34, R15, R36, R34 ;  /* 0x000000240f227223 */ /* 0x000fe20000010022 */
[----:B------:R-:W-:Y:S01]  /*1360*/  FFMA.FTZ R37, R36, R35, R37 ;  /* 0x0000002324257223 */ /* 0x000fe20000010025 */
[----:B------:R-:W-:Y:S01]  /*1370*/  FMUL.FTZ R38, R38, R7 ;  /* 0x0000000726267220 */ /* 0x000fe20000410000 */
[----:B------:R-:W-:Y:S01]  /*1380*/  FADD.FTZ R36, -R6, R3 ;  /* 0x0000000306247221 */ /* 0x000fe20000010100 */
[----:B------:R-:W-:Y:S01]  /*1390*/  FADD.FTZ R32, R32, R39 ;  /* 0x0000002720207221 */ /* 0x000fe20000010000 */
[----:B------:R-:W-:Y:S01]  /*13a0*/  FMUL.FTZ R35, R5, R31 ;  /* 0x0000001f05237220 */ /* 0x000fe20000410000 */
[----:B------:R-:W-:Y:S01]  /*13b0*/  FFMA.FTZ R37, R38, R39, R37 ;  /* 0x0000002726257223 */ /* 0x000fe20000010025 */
[----:B------:R-:W-:Y:S01]  /*13c0*/  FMUL.FTZ R36, R36, R7 ;  /* 0x0000000724247220 */ /* 0x000fe20000410000 */
[----:B------:R-:W-:Y:S01]  /*13d0*/  FFMA.FTZ R33, R4, R38, R33 ;  /* 0x0000002604217223 */ /* 0x000fe20000010021 */
[----:B------:R-:W-:Y:S01]  /*13e0*/  FADD.FTZ R38, -R6, R8 ;  /* 0x0000000806267221 */ /* 0x000fe20000010100 */
[----:B------:R-:W-:Y:S01]  /*13f0*/  FMUL.FTZ R39, R10, R30 ;  /* 0x0000001e0a277220 */ /* 0x000fe20000410000 */
[----:B------:R-:W-:Y:S01]  /*1400*/  FADD.FTZ R32, R35, R32 ;  /* 0x0000002023207221 */ /* 0x000fe20000010000 */
[----:B------:R-:W-:Y:S01]  /*1410*/  FFMA.FTZ R34, R5, R36, R34 ;  /* 0x0000002405227223 */ /* 0x000fe20000010022 */
[----:B------:R-:W-:Y:S01]  /*1420*/  FFMA.FTZ R37, R36, R35, R37 ;  /* 0x0000002324257223 */ /* 0x000fe20000010025 */
[----:B------:R-:W-:Y:S01]  /*1430*/  FADD.FTZ R36, -R6, R9 ;  /* 0x0000000906247221 */ /* 0x000fe20000010100 */
[-C--:B------:R-:W-:Y:S01]  /*1440*/  FMUL.FTZ R38, R38, R7.reuse ;  /* 0x0000000726267220 */ /* 0x080fe20000410000 */
[----:B------:R-:W-:Y:S01]  /*1450*/  FADD.FTZ R40, R32, R39 ;  /* 0x0000002720287221 */ /* 0x000fe20000010000 */
[----:B------:R-:W-:Y:S01]  /*1460*/  FADD.FTZ R32, -R6, R16 ;  /* 0x0000001006207221 */ /* 0x000fe20000010100 */
[----:B------:R-:W-:Y:S01]  /*1470*/  FMUL.FTZ R36, R36, R7 ;  /* 0x0000000724247220 */ /* 0x000fe20000410000 */
[----:B------:R-:W-:Y:S01]  /*1480*/  FFMA.FTZ R37, R38, R39, R37 ;  /* 0x0000002726257223 */ /* 0x000fe20000010025 */
[C---:B------:R-:W-:Y:S01]  /*1490*/  FMUL.FTZ R35, R11.reuse, R31 ;  /* 0x0000001f0b237220 */ /* 0x040fe20000410000 */
[----:B------:R-:W-:Y:S01]  /*14a0*/  FFMA.FTZ R33, R10, R38, R33 ;  /* 0x000000260a217223 */ /* 0x000fe20000010021 */
[----:B------:R-:W-:Y:S01]  /*14b0*/  FMUL.FTZ R38, R32, R7 ;  /* 0x0000000720267220 */ /* 0x000fe20000410000 */
[----:B------:R-:W-:Y:S01]  /*14c0*/  FFMA.FTZ R32, R11, R36, R34 ;  /* 0x000000240b207223 */ /* 0x000fe20000010022 */
[----:B------:R-:W-:Y:S01]  /*14d0*/  FMUL.FTZ R39, R18, R30 ;  /* 0x0000001e12277220 */ /* 0x000fe20000410000 */
[----:B------:R-:W-:Y:S01]  /*14e0*/  FADD.FTZ R40, R35, R40 ;  /* 0x0000002823287221 */ /* 0x000fe20000010000 */
[----:B------:R-:W-:Y:S01]  /*14f0*/  FFMA.FTZ R37, R36, R35, R37 ;  /* 0x0000002324257223 */ /* 0x000fe20000010025 */
[----:B------:R-:W-:Y:S01]  /*1500*/  FADD.FTZ R34, -R6, R17 ;  /* 0x0000001106227221 */ /* 0x000fe20000010100 */
[C---:B------:R-:W-:Y:S01]  /*1510*/  FMUL.FTZ R35, R19.reuse, R31 ;  /* 0x0000001f13237220 */ /* 0x040fe20000410000 */
[----:B------:R-:W-:Y:S01]  /*1520*/  FADD.FTZ R40, R40, R39 ;  /* 0x0000002728287221 */ /* 0x000fe20000010000 */
[----:B------:R-:W-:Y:S01]  /*1530*/  FFMA.FTZ R37, R38, R39, R37 ;  /* 0x0000002726257223 */ /* 0x000fe20000010025 */
[----:B------:R-:W-:Y:S01]  /*1540*/  FMUL.FTZ R34, R34, R7 ;  /* 0x0000000722227220 */ /* 0x000fe20000410000 */
[----:B------:R-:W-:Y:S01]  /*1550*/  FADD.FTZ R36, -R6, R20 ;  /* 0x0000001406247221 */ /* 0x000fe20000010100 */
[----:B------:R-:W-:Y:S01]  /*1560*/  FFMA.FTZ R33, R18, R38, R33 ;  /* 0x0000002612217223 */ /* 0x000fe20000010021 */
[----:B------:R-:W-:Y:S01]  /*1570*/  FMUL.FTZ R39, R22, R30 ;  /* 0x0000001e16277220 */ /* 0x000fe20000410000 */
[----:B------:R-:W-:Y:S01]  /*1580*/  FFMA.FTZ R32, R19, R34, R32 ;  /* 0x0000002213207223 */ /* 0x000fe20000010020 */
[----:B------:R-:W-:Y:S01]  /*1590*/  FADD.FTZ R40, R35, R40 ;  /* 0x0000002823287221 */ /* 0x000fe20000010000 */
[----:B------:R-:W-:Y:S01]  /*15a0*/  FFMA.FTZ R37, R34, R35, R37 ;  /* 0x0000002322257223 */ /* 0x000fe20000010025 */
[----:B------:R-:W-:Y:S01]  /*15b0*/  FMUL.FTZ R38, R36, R7 ;  /* 0x0000000724267220 */ /* 0x000fe20000410000 */
[----:B------:R-:W-:Y:S01]  /*15c0*/  FADD.FTZ R35, RZ, R52 ;  /* 0x00000034ff237221 */ /* 0x000fe20000010000 */
[----:B------:R-:W-:Y:S01]  /*15d0*/  FADD.FTZ R34, RZ, R53 ;  /* 0x00000035ff227221 */ /* 0x000fe20000010000 */
[----:B------:R-:W-:Y:S01]  /*15e0*/  FADD.FTZ R36, -R6, R21 ;  /* 0x0000001506247221 */ /* 0x000fe20000010100 */
[----:B------:R-:W-:Y:S01]  /*15f0*/  FADD.FTZ R40, R40, R39 ;  /* 0x0000002728287221 */ /* 0x000fe20000010000 */
[----:B------:R-:W-:Y:S01]  /*1600*/  FFMA.FTZ R39, R38, R39, R37 ;  /* 0x0000002726277223 */ /* 0x000fe20000010025 */
[----:B------:R-:W-:Y:S01]  /*1610*/  FADD.FTZ R35, R48, R35 ;  /* 0x0000002330237221 */ /* 0x000fe20000010000 */
[----:B------:R-:W-:Y:S01]  /*1620*/  FADD.FTZ R34, R49, R34 ;  /* 0x0000002231227221 */ /* 0x000fe20000010000 */
[----:B------:R-:W-:Y:S01]  /*1630*/  FMUL.FTZ R36, R36, R7 ;  /* 0x0000000724247220 */ /* 0x000fe20000410000 */
[----:B------:R-:W-:Y:S01]  /*1640*/  FMUL.FTZ R37, R23, R31 ;  /* 0x0000001f17257220 */ /* 0x000fe20000410000 */
[----:B------:R-:W-:Y:S01]  /*1650*/  FADD.FTZ R35, R14, R35 ;  /* 0x000000230e237221 */ /* 0x000fe20000010000 */
[----:B------:R-:W-:Y:S01]  /*1660*/  FADD.FTZ R34, R15, R34 ;  /* 0x000000220f227221 */ /* 0x000fe20000010000 */
[----:B------:R-:W-:Y:S01]  /*1670*/  FFMA.FTZ R32, R23, R36, R32 ;  /* 0x0000002417207223 */ /* 0x000fe20000010020 */
[----:B------:R-:W-:Y:S01]  /*1680*/  FFMA.FTZ R39, R36, R37, R39 ;  /* 0x0000002524277223 */ /* 0x000fe20000010027 */
[----:B------:R-:W-:Y:S01]  /*1690*/  FADD.FTZ R36, -R6, R24 ;  /* 0x0000001806247221 */ /* 0x000fe20000010100 */
[----:B------:R-:W-:Y:S01]  /*16a0*/  FADD.FTZ R40, R37, R40 ;  /* 0x0000002825287221 */ /* 0x000fe20000010000 */
[----:B------:R-:W-:Y:S01]  /*16b0*/  FADD.FTZ R35, R4, R35 ;  /* 0x0000002304237221 */ /* 0x000fe20000010000 */
[----:B------:R-:W-:Y:S01]  /*16c0*/  FADD.FTZ R34, R5, R34 ;  /* 0x0000002205227221 */ /* 0x000fe20000010000 */
[----:B------:R-:W-:Y:S01]  /*16d0*/  FMUL.FTZ R37, R26, R30 ;  /* 0x0000001e1a257220 */ /* 0x000fe20000410000 */
[----:B------:R-:W-:Y:S01]  /*16e0*/  FFMA.FTZ R33, R22, R38, R33 ;  /* 0x0000002616217223 */ /* 0x000fe20000010021 */
[----:B------:R-:W-:Y:S01]  /*16f0*/  FMUL.FTZ R36, R36, R7 ;  /* 0x0000000724247220 */ /* 0x000fe20000410000 */
[----:B------:R-:W-:Y:S01]  /*1700*/  FADD.FTZ R38, -R6, R25 ;  /* 0x0000001906267221 */ /* 0x000fe20000010100 */
[----:B------:R-:W-:Y:S01]  /*1710*/  FADD.FTZ R35, R10, R35 ;  /* 0x000000230a237221 */ /* 0x000fe20000010000 */
[----:B------:R-:W-:Y:S01]  /*1720*/  FADD.FTZ R34, R11, R34 ;  /* 0x000000220b227221 */ /* 0x000fe20000010000 */
[----:B------:R-:W-:Y:S01]  /*1730*/  FADD.FTZ R41, R40, R37 ;  /* 0x0000002528297221 */ /* 0x000fe20000010000 */
[----:B------:R-:W-:Y:S01]  /*1740*/  FFMA.FTZ R42, R36, R37, R39 ;  /* 0x00000025242a7223 */ /* 0x000fe20000010027 */
[----:B------:R-:W-:Y:S01]  /*1750*/  FMUL.FTZ R40, R27, R31 ;  /* 0x0000001f1b287220 */ /* 0x000fe20000410000 */
[----:B------:R-:W-:Y:S01]  /*1760*/  FMUL.FTZ R37, R38, R7 ;  /* 0x0000000726257220 */ /* 0x000fe20000410000 */
[----:B------:R-:W-:Y:S01]  /*1770*/  FADD.FTZ R35, R18, R35 ;  /* 0x0000002312237221 */ /* 0x000fe20000010000 */
[----:B------:R-:W-:Y:S01]  /*1780*/  FADD.FTZ R38, R19, R34 ;  /* 0x0000002213267221 */ /* 0x000fe20000010000 */
[----:B------:R-:W-:Y:S01]  /*1790*/  FADD.FTZ R34, R40, R41 ;  /* 0x0000002928227221 */ /* 0x000fe20000010000 */
[----:B------:R-:W-:Y:S01]  /*17a0*/  FFMA.FTZ R40, R37, R40, R42 ;  /* 0x0000002825287223 */ /* 0x000fe2000001002a */
[----:B------:R-:W-:Y:S01]  /*17b0*/  FADD.FTZ R35, R22, R35 ;  /* 0x0000002316237221 */ /* 0x000fe20000010000 */
[----:B------:R-:W-:Y:S01]  /*17c0*/  FADD.FTZ R42, R23, R38 ;  /* 0x00000026172a7221 */ /* 0x000fe20000010000 */
[C---:B------:R-:W-:Y:S01]  /*17d0*/  FFMA.FTZ R36, R26.reuse, R36, R33 ;  /* 0x000000241a247223 */ /* 0x040fe20000010021 */
[C---:B------:R-:W-:Y:S01]  /*17e0*/  FFMA.FTZ R37, R27.reuse, R37, R32 ;  /* 0x000000251b257223 */ /* 0x040fe20000010020 */
[----:B------:R-:W-:Y:S01]  /*17f0*/  FADD.FTZ R38, R26, R35 ;  /* 0x000000231a267221 */ /* 0x000fe20000010000 */
[----:B------:R-:W-:Y:S01]  /*1800*/  FADD.FTZ R39, R27, R42 ;  /* 0x0000002a1b277221 */ /* 0x000fe20000010000 */
[----:B------:R-:W-:Y:S06]  /*1810*/  BRA `(.L_x_1318) ;  /* 0x0000001000007947 */ /* 0x000fec0003800000 */
.L_x_1317:
[C---:B--2--5:R-:W-:Y:S01]  /*1820*/  FADD.FTZ R32, -R6.reuse, R54 ;  /* 0x0000003606207221 */ /* 0x064fe20000010100 */
[C---:B------:R-:W-:Y:S01]  /*1830*/  FADD.FTZ R38, -R6.reuse, R50 ;  /* 0x0000003206267221 */ /* 0x040fe20000010100 */
[----:B------:R-:W-:Y:S02]  /*1840*/  FADD.FTZ R56, -R6, R12 ;  /* 0x0000000c06387221 */ /* 0x000fe40000010100 */
[-C--:B0-----:R-:W-:Y:S01]  /*1850*/  FMUL.FTZ R33, R32, R7.reuse ;  /* 0x0000000720217220 */ /* 0x081fe20000410000 */
[----:B------:R-:W-:Y:S01]  /*1860*/  FADD.FTZ R32, -R6, R55 ;  /* 0x0000003706207221 */ /* 0x000fe20000010100 */
[----:B------:R-:W-:Y:S01]  /*1870*/  FMUL.FTZ R39, R38, R7 ;  /* 0x0000000726277220 */ /* 0x000fe20000410000 */
[----:B------:R-:W-:Y:S01]  /*1880*/  FADD.FTZ R38, -R6, R51 ;  /* 0x0000003306267221 */ /* 0x000fe20000010100 */
[--C-:B------:R-:W-:Y:S01]  /*1890*/  FFMA.FTZ R35, R30, R33, R28.reuse ;  /* 0x000000211e237223 */ /* 0x100fe2000001001c */
[----:B------:R-:W-:Y:S01]  /*18a0*/  FMUL.FTZ R32, R32, R7 ;  /* 0x0000000720207220 */ /* 0x000fe20000410000 */
[----:B------:R-:W-:Y:S01]  /*18b0*/  FFMA.FTZ R40, R30, R39, R28 ;  /* 0x000000271e287223 */ /* 0x000fe2000001001c */
[----:B------:R-:W-:Y:S01]  /*18c0*/  FMUL.FTZ R38, R38, R7 ;  /* 0x0000000726267220 */ /* 0x000fe20000410000 */
[----:B------:R-:W-:Y:S01]  /*18d0*/  FMUL.FTZ R36, R35, -1.4426950216293334961 ;  /* 0xbfb8aa3b23247820 */ /* 0x000fe20000410000 */
[----:B------:R-:W-:-:S02]  /*18e0*/  FFMA.FTZ R34, R31, R32, R29 ;  /* 0x000000201f227223 */ /* 0x000fc4000001001d */
[----:B------:R-:W-:Y:S02]  /*18f0*/  FFMA.FTZ R41, R31, R38, R29 ;  /* 0x000000261f297223 */ /* 0x000fe4000001001d */
[----:B------:R-:W-:Y:S01]  /*1900*/  FMUL.FTZ R43, R34, -1.4426950216293334961 ;  /* 0xbfb8aa3b222b7820 */ /* 0x000fe20000410000 */
[----:B------:R-:W0:Y:S01]  /*1910*/  MUFU.EX2 R36, R36 ;  /* 0x0000002400247308 */ /* 0x000e220000000800 */
[----:B------:R-:W-:-:S04]  /*1920*/  FMUL.FTZ R46, R41, -1.4426950216293334961 ;  /* 0xbfb8aa3b292e7820 */ /* 0x000fc80000410000 */
[----:B------:R-:W1:Y:S01]  /*1930*/  MUFU.EX2 R43, R43 ;  /* 0x0000002b002b7308 */ /* 0x000e620000000800 */
[----:B0-----:R-:W-:Y:S01]  /*1940*/  FADD.FTZ R37, R36, 1 ;  /* 0x3f80000024257421 */ /* 0x001fe20000010000 */
[----:B------:R-:W-:Y:S01]  /*1950*/  FMUL.FTZ R36, R40, -1.4426950216293334961 ;  /* 0xbfb8aa3b28247820 */ /* 0x000fe20000410000 */
[----:B-1----:R-:W-:-:S04]  /*1960*/  FADD.FTZ R42, R43, 1 ;  /* 0x3f8000002b2a7421 */ /* 0x002fc80000010000 */
[----:B------:R-:W0:Y:S08]  /*1970*/  MUFU.RCP R37, R37 ;  /* 0x0000002500257308 */ /* 0x000e300000001000 */
[----:B------:R-:W1:Y:S04]  /*1980*/  MUFU.EX2 R36, R36 ;  /* 0x0000002400247308 */ /* 0x000e680000000800 */
[----:B------:R-:W2:Y:S01]  /*1990*/  MUFU.RCP R42, R42 ;  /* 0x0000002a002a7308 */ /* 0x000ea20000001000 */
[----:B0-----:R-:W-:Y:S01]  /*19a0*/  FADD.FTZ R44, -R37, 1 ;  /* 0x3f800000252c7421 */ /* 0x001fe20000010100 */
[----:B-1----:R-:W-:-:S03]  /*19b0*/  FADD.FTZ R43, R36, 1 ;  /* 0x3f800000242b7421 */ /* 0x002fc60000010000 */
[----:B------:R-:W-:Y:S01]  /*19c0*/  FFMA.FTZ R44, R35, R44, 1 ;  /* 0x3f800000232c7423 */ /* 0x000fe2000001002c */
[----:B------:R-:W-:Y:S01]  /*19d0*/  FMUL.FTZ R35, R52, R37 ;  /* 0x0000002534237220 */ /* 0x000fe20000410000 */
[----:B------:R-:W-:Y:S01]  /*19e0*/  FMUL.FTZ R37, R56, R7 ;  /* 0x0000000738257220 */ /* 0x000fe20000410000 */
[----:B------:R-:W0:Y:S02]  /*19f0*/  MUFU.RCP R43, R43 ;  /* 0x0000002b002b7308 */ /* 0x000e240000001000 */
[----:B------:R-:W-:Y:S01]  /*1a00*/  FMUL.FTZ R35, R35, R44 ;  /* 0x0000002c23237220 */ /* 0x000fe20000410000 */
[----:B------:R-:W-:Y:S01]  /*1a10*/  FFMA.FTZ R36, R30, R37, R28 ;  /* 0x000000251e247223 */ /* 0x000fe2000001001c */
[----:B--2---:R-:W-:Y:S01]  /*1a20*/  FADD.FTZ R47, -R42, 1 ;  /* 0x3f8000002a2f7421 */ /* 0x004fe20000010100 */
[----:B------:R-:W-:Y:S02]  /*1a30*/  FMUL.FTZ R42, R53, R42 ;  /* 0x0000002a352a7220 */ /* 0x000fe40000410000 */
[----:B------:R-:W-:Y:S01]  /*1a40*/  FMUL.FTZ R45, R36, -1.4426950216293334961 ;  /* 0xbfb8aa3b242d7820 */ /* 0x000fe20000410000 */
[----:B------:R-:W-:Y:S01]  /*1a50*/  FFMA.FTZ R47, R34, R47, 1 ;  /* 0x3f800000222f7423 */ /* 0x000fe2000001002f */
[----:B------:R-:W1:Y:S01]  /*1a60*/  MUFU.EX2 R44, R46 ;  /* 0x0000002e002c7308 */ /* 0x000e620000000800 */
[----:B------:R-:W-:-:S02]  /*1a70*/  FADD.FTZ R34, -R6, R13 ;  /* 0x0000000d06227221 */ /* 0x000fc40000010100 */
[----:B------:R-:W-:Y:S01]  /*1a80*/  FMUL.FTZ R42, R42, R47 ;  /* 0x0000002f2a2a7220 */ /* 0x000fe20000410000 */
[----:B------:R-:W2:Y:S01]  /*1a90*/  MUFU.EX2 R45, R45 ;  /* 0x0000002d002d7308 */ /* 0x000ea20000000800 */
[----:B------:R-:W-:Y:S01]  /*1aa0*/  FMUL.FTZ R34, R34, R7 ;  /* 0x0000000722227220 */ /* 0x000fe20000410000 */
[----:B0-----:R-:W-:Y:S01]  /*1ab0*/  FADD.FTZ R47, -R43, 1 ;  /* 0x3f8000002b2f7421 */ /* 0x001fe20000010100 */
[----:B------:R-:W-:Y:S01]  /*1ac0*/  FMUL.FTZ R56, R48, R43 ;  /* 0x0000002b30387220 */ /* 0x000fe20000410000 */
[----:B-1----:R-:W-:Y:S02]  /*1ad0*/  FADD.FTZ R44, R44, 1 ;  /* 0x3f8000002c2c7421 */ /* 0x002fe40000010000 */
[----:B------:R-:W-:Y:S01]  /*1ae0*/  FFMA.FTZ R47, R40, R47, 1 ;  /* 0x3f800000282f7423 */ /* 0x000fe2000001002f */
[----:B------:R-:W-:Y:S01]  /*1af0*/  FFMA.FTZ R40, R31, R34, R29 ;  /* 0x000000221f287223 */ /* 0x000fe2000001001d */
[----:B--2---:R-:W-:Y:S02]  /*1b00*/  FADD.FTZ R57, R45, 1 ;  /* 0x3f8000002d397421 */ /* 0x004fe40000010000 */
[----:B------:R-:W-:Y:S01]  /*1b10*/  FMUL.FTZ R43, R56, R47 ;  /* 0x0000002f382b7220 */ /* 0x000fe20000410000 */
[----:B------:R-:W0:Y:S01]  /*1b20*/  MUFU.RCP R44, R44 ;  /* 0x0000002c002c7308 */ /* 0x000e220000001000 */
[----:B------:R-:W-:-:S07]  /*1b30*/  FMUL.FTZ R46, R40, -1.4426950216293334961 ;  /* 0xbfb8aa3b282e7820 */ /* 0x000fce0000410000 */
[----:B------:R-:W1:Y:S04]  /*1b40*/  MUFU.EX2 R46, R46 ;  /* 0x0000002e002e7308 */ /* 0x000e680000000800 */
[----:B------:R-:W2:Y:S01]  /*1b50*/  MUFU.RCP R45, R57 ;  /* 0x00000039002d7308 */ /* 0x000ea20000001000 */
[----:B0-----:R-:W-:Y:S01]  /*1b60*/  FADD.FTZ R56, -R44, 1 ;  /* 0x3f8000002c387421 */ /* 0x001fe20000010100 */
[----:B------:R-:W-:-:S03]  /*1b70*/  FMUL.FTZ R44, R49, R44 ;  /* 0x0000002c312c7220 */ /* 0x000fc60000410000 */
[----:B------:R-:W-:Y:S01]  /*1b80*/  FFMA.FTZ R41, R41, R56, 1 ;  /* 0x3f80000029297423 */ /* 0x000fe20000010038 */
[----:B-1----:R-:W-:-:S03]  /*1b90*/  FADD.FTZ R56, R46, 1 ;  /* 0x3f8000002e387421 */ /* 0x002fc60000010000 */
[----:B------:R-:W-:Y:S01]  /*1ba0*/  FMUL.FTZ R41, R44, R41 ;  /* 0x000000292c297220 */ /* 0x000fe20000410000 */
[----:B------:R-:W-:Y:S02]  /*1bb0*/  FMUL.FTZ R44, R30, R35 ;  /* 0x000000231e2c7220 */ /* 0x000fe40000410000 */
[----:B------:R-:W0:Y:S01]  /*1bc0*/  MUFU.RCP R56, R56 ;  /* 0x0000003800387308 */ /* 0x000e220000001000 */
[----:B--2---:R-:W-:-:S04]  /*1bd0*/  FADD.FTZ R47, -R45, 1 ;  /* 0x3f8000002d2f7421 */ /* 0x004fc80000010100 */
        /* <DEDUP_REMOVED lines=8> */
[----:B0-----:R-:W-:-:S04]  /*1c60*/  FADD.FTZ R45, -R56, 1 ;  /* 0x3f800000382d7421 */ /* 0x001fc80000010100 */
[----:B------:R-:W-:Y:S01]  /*1c70*/  FFMA.FTZ R47, R40, R45, 1 ;  /* 0x3f800000282f7423 */ /* 0x000fe2000001002d */
[----:B------:R-:W-:Y:S01]  /*1c80*/  FMUL.FTZ R45, R15, R56 ;  /* 0x000000380f2d7220 */ /* 0x000fe20000410000 */
[----:B------:R-:W-:Y:S01]  /*1c90*/  FADD.FTZ R40, RZ, R35 ;  /* 0x00000023ff287221 */ /* 0x000fe20000010000 */
[----:B------:R-:W-:Y:S01]  /*1ca0*/  FFMA.FTZ R56, R33, R35, RZ ;  /* 0x0000002321387223 */ /* 0x000fe200000100ff */
[----:B------:R-:W-:Y:S01]  /*1cb0*/  FADD.FTZ R33, -R6, R2 ;  /* 0x0000000206217221 */ /* 0x000fe20000010100 */
[----:B------:R-:W-:Y:S01]  /*1cc0*/  FMUL.FTZ R35, R45, R47 ;  /* 0x0000002f2d237220 */ /* 0x000fe20000410000 */
[----:B------:R-:W-:Y:S01]  /*1cd0*/  FADD.FTZ R45, R40, R43 ;  /* 0x0000002b282d7221 */ /* 0x000fe20000010000 */
[-C--:B------:R-:W-:Y:S01]  /*1ce0*/  FFMA.FTZ R40, R39, R43.reuse, R56 ;  /* 0x0000002b27287223 */ /* 0x080fe20000010038 */
        /* <DEDUP_REMOVED lines=8> */
[----:B------:R-:W-:-:S03]  /*1d70*/  FMUL.FTZ R46, R31, R41 ;  /* 0x000000291f2e7220 */ /* 0x000fc60000410000 */
[----:B------:R0:W1:Y:S02]  /*1d80*/  MUFU.RCP R57, R56 ;  /* 0x0000003800397308 */ /* 0x0000640000001000 */
[----:B0-----:R-:W-:Y:S01]  /*1d90*/  FFMA.FTZ R56, R38, R46, R47 ;  /* 0x0000002e26387223 */ /* 0x001fe2000001002f */
[----:B------:R-:W-:Y:S01]  /*1da0*/  FADD.FTZ R47, R46, R44 ;  /* 0x0000002c2e2f7221 */ /* 0x000fe20000010000 */
[----:B------:R-:W-:Y:S01]  /*1db0*/  FADD.FTZ R44, R45, R36 ;  /* 0x000000242d2c7221 */ /* 0x000fe20000010000 */
[----:B------:R-:W-:Y:S01]  /*1dc0*/  FADD.FTZ R45, -R6, R8 ;  /* 0x00000008062d7221 */ /* 0x000fe20000010100 */
[----:B------:R-:W-:Y:S01]  /*1dd0*/  FFMA.FTZ R46, R37, R36, R40 ;  /* 0x00000024252e7223 */ /* 0x000fe20000010028 */
[----:B-1----:R-:W-:-:S04]  /*1de0*/  FADD.FTZ R43, -R57, 1 ;  /* 0x3f800000392b7421 */ /* 0x002fc80000010100 */
[----:B------:R-:W-:Y:S01]  /*1df0*/  FFMA.FTZ R73, R39, R43, 1 ;  /* 0x3f80000027497423 */ /* 0x000fe2000001002b */
[----:B------:R-:W-:Y:S01]  /*1e00*/  FFMA.FTZ R43, R32, R42, RZ ;  /* 0x0000002a202b7223 */ /* 0x000fe200000100ff */
[----:B------:R-:W-:Y:S01]  /*1e10*/  FADD.FTZ R32, -R6, R3 ;  /* 0x0000000306207221 */ /* 0x000fe20000010100 */
[----:B------:R-:W-:Y:S01]  /*1e20*/  FADD.FTZ R42, RZ, R42 ;  /* 0x0000002aff2a7221 */ /* 0x000fe20000010000 */
[----:B------:R-:W-:Y:S01]  /*1e30*/  FMUL.FTZ R39, R4, R57 ;  /* 0x0000003904277220 */ /* 0x000fe20000410000 */
[----:B------:R-:W-:Y:S01]  /*1e40*/  FFMA.FTZ R43, R38, R41, R43 ;  /* 0x00000029262b7223 */ /* 0x000fe2000001002b */
[----:B------:R-:W-:Y:S01]  /*1e50*/  FMUL.FTZ R32, R32, R7 ;  /* 0x0000000720207220 */ /* 0x000fe20000410000 */
[----:B------:R-:W-:Y:S01]  /*1e60*/  FADD.FTZ R42, R42, R41 ;  /* 0x000000292a2a7221 */ /* 0x000fe20000010000 */
[----:B------:R-:W-:Y:S01]  /*1e70*/  FMUL.FTZ R39, R39, R73 ;  /* 0x0000004927277220 */ /* 0x000fe20000410000 */
[----:B------:R-:W-:Y:S01]  /*1e80*/  FFMA.FTZ R43, R34, R35, R43 ;  /* 0x00000023222b7223 */ /* 0x000fe2000001002b */
[----:B------:R-:W-:-:S02]  /*1e90*/  FFMA.FTZ R38, R31, R32, R29 ;  /* 0x000000201f267223 */ /* 0x000fc4000001001d */
[----:B------:R-:W-:Y:S02]  /*1ea0*/  FFMA.FTZ R46, R33, R39, R46 ;  /* 0x00000027212e7223 */ /* 0x000fe4000001002e */
[----:B------:R-:W-:-:S06]  /*1eb0*/  FMUL.FTZ R41, R38, -1.4426950216293334961 ;  /* 0xbfb8aa3b26297820 */ /* 0x000fcc0000410000 */
[----:B------:R-:W0:Y:S02]  /*1ec0*/  MUFU.EX2 R41, R41 ;  /* 0x0000002900297308 */ /* 0x000e240000000800 */
[----:B0-----:R-:W-:Y:S01]  /*1ed0*/  FADD.FTZ R73, R41, 1 ;  /* 0x3f80000029497421 */ /* 0x001fe20000010000 */
[----:B------:R-:W-:-:S05]  /*1ee0*/  FMUL.FTZ R41, R45, R7 ;  /* 0x000000072d297220 */ /* 0x000fca0000410000 */
[----:B------:R-:W0:Y:S02]  /*1ef0*/  MUFU.RCP R73, R73 ;  /* 0x0000004900497308 */ /* 0x000e240000001000 */
[----:B0-----:R-:W-:-:S04]  /*1f00*/  FADD.FTZ R57, -R73, 1 ;  /* 0x3f80000049397421 */ /* 0x001fc80000010100 */
[----:B------:R-:W-:Y:S01]  /*1f10*/  FFMA.FTZ R57, R38, R57, 1 ;  /* 0x3f80000026397423 */ /* 0x000fe20000010039 */
[----:B------:R-:W-:-:S04]  /*1f20*/  FMUL.FTZ R38, R5, R73 ;  /* 0x0000004905267220 */ /* 0x000fc80000410000 */
[----:B------:R-:W-:Y:S01]  /*1f30*/  FMUL.FTZ R38, R38, R57 ;  /* 0x0000003926267220 */ /* 0x000fe20000410000 */
[C---:B------:R-:W-:Y:S01]  /*1f40*/  FMUL.FTZ R57, R30.reuse, R36 ;  /* 0x000000241e397220 */ /* 0x040fe20000410000 */
[----:B------:R-:W-:Y:S02]  /*1f50*/  FFMA.FTZ R36, R30, R41, R28 ;  /* 0x000000291e247223 */ /* 0x000fe4000001001c */
[----:B------:R-:W-:Y:S01]  /*1f60*/  FFMA.FTZ R43, R32, R38, R43 ;  /* 0x00000026202b7223 */ /* 0x000fe2000001002b */
[----:B------:R-:W-:Y:S01]  /*1f70*/  FFMA.FTZ R45, R37, R57, R56 ;  /* 0x00000039252d7223 */ /* 0x000fe20000010038 */
[----:B------:R-:W-:Y:S01]  /*1f80*/  FMUL.FTZ R40, R36, -1.4426950216293334961 ;  /* 0xbfb8aa3b24287820 */ /* 0x000fe20000410000 */
[----:B------:R-:W-:Y:S01]  /*1f90*/  FMUL.FTZ R56, R31, R35 ;  /* 0x000000231f387220 */ /* 0x000fe20000410000 */
[----:B------:R-:W-:-:S04]  /*1fa0*/  FADD.FTZ R47, R47, R57 ;  /* 0x000000392f2f7221 */ /* 0x000fc80000010000 */
[----:B------:R-:W0:Y:S01]  /*1fb0*/  MUFU.EX2 R40, R40 ;  /* 0x0000002800287308 */ /* 0x000e220000000800 */
[----:B------:R-:W-:Y:S01]  /*1fc0*/  FADD.FTZ R47, R56, R47 ;  /* 0x0000002f382f7221 */ /* 0x000fe20000010000 */
[----:B0-----:R-:W-:-:S06]  /*1fd0*/  FADD.FTZ R73, R40, 1 ;  /* 0x3f80000028497421 */ /* 0x001fcc0000010000 */
[----:B------:R-:W0:Y:S02]  /*1fe0*/  MUFU.RCP R73, R73 ;  /* 0x0000004900497308 */ /* 0x000e240000001000 */
[----:B0-----:R-:W-:-:S04]  /*1ff0*/  FADD.FTZ R37, -R73, 1 ;  /* 0x3f80000049257421 */ /* 0x001fc80000010100 */
[----:B------:R-:W-:Y:S01]  /*2000*/  FFMA.FTZ R37, R36, R37, 1 ;  /* 0x3f80000024257423 */ /* 0x000fe20000010025 */
[----:B------:R-:W-:-:S04]  /*2010*/  FMUL.FTZ R36, R10, R73 ;  /* 0x000000490a247220 */ /* 0x000fc80000410000 */
[----:B------:R-:W-:Y:S01]  /*2020*/  FMUL.FTZ R36, R36, R37 ;  /* 0x0000002524247220 */ /* 0x000fe20000410000 */
[----:B------:R-:W-:Y:S01]  /*2030*/  FADD.FTZ R37, R42, R35 ;  /* 0x000000232a257221 */ /* 0x000fe20000010000 */
[----:B------:R-:W-:Y:S02]  /*2040*/  FADD.FTZ R42, -R6, R9 ;  /* 0x00000009062a7221 */ /* 0x000fe40000010100 */
[----:B------:R-:W-:Y:S02]  /*2050*/  FFMA.FTZ R46, R41, R36, R46 ;  /* 0x00000024292e7223 */ /* 0x000fe4000001002e */
[----:B------:R-:W-:Y:S01]  /*2060*/  FMUL.FTZ R40, R42, R7 ;  /* 0x000000072a287220 */ /* 0x000fe20000410000 */
[----:B------:R-:W-:-:S03]  /*2070*/  FFMA.FTZ R42, R34, R56, R45 ;  /* 0x00000038222a7223 */ /* 0x000fc6000001002d */
[----:B------:R-:W-:-:S04]  /*2080*/  FFMA.FTZ R34, R31, R40, R29 ;  /* 0x000000281f227223 */ /* 0x000fc8000001001d */
        /* <DEDUP_REMOVED lines=8> */
[----:B------:R-:W-:Y:S01]  /*2110*/  FADD.FTZ R45, R44, R39 ;  /* 0x000000272c2d7221 */ /* 0x000fe20000010000 */
[----:B------:R-:W-:Y:S01]  /*2120*/  FADD.FTZ R44, -R6, R16 ;  /* 0x00000010062c7221 */ /* 0x000fe20000010100 */
[----:B------:R-:W-:Y:S01]  /*2130*/  FMUL.FTZ R39, R30, R39 ;  /* 0x000000271e277220 */ /* 0x000fe20000410000 */
[----:B------:R-:W-:Y:S02]  /*2140*/  FFMA.FTZ R43, R40, R34, R43 ;  /* 0x00000022282b7223 */ /* 0x000fe4000001002b */
[----:B------:R-:W-:Y:S01]  /*2150*/  FMUL.FTZ R35, R44, R7 ;  /* 0x000000072c237220 */ /* 0x000fe20000410000 */
[----:B------:R-:W-:Y:S01]  /*2160*/  FFMA.FTZ R57, R33, R39, R42 ;  /* 0x0000002721397223 */ /* 0x000fe2000001002a */
[----:B------:R-:W-:Y:S01]  /*2170*/  FADD.FTZ R47, R47, R39 ;  /* 0x000000272f2f7221 */ /* 0x000fe20000010000 */
[----:B------:R-:W-:Y:S01]  /*2180*/  FADD.FTZ R39, R37, R38 ;  /* 0x0000002625277221 */ /* 0x000fe20000010000 */
[----:B------:R-:W-:-:S03]  /*2190*/  FFMA.FTZ R33, R30, R35, R28 ;  /* 0x000000231e217223 */ /* 0x000fc6000001001c */
[----:B------:R-:W-:Y:S01]  /*21a0*/  FADD.FTZ R39, R39, R34 ;  /* 0x0000002227277221 */ /* 0x000fe20000010000 */
[----:B------:R-:W-:-:S06]  /*21b0*/  FMUL.FTZ R42, R33, -1.4426950216293334961 ;  /* 0xbfb8aa3b212a7820 */ /* 0x000fcc0000410000 */
[----:B------:R-:W0:Y:S02]  /*21c0*/  MUFU.EX2 R42, R42 ;  /* 0x0000002a002a7308 */ /* 0x000e240000000800 */
[----:B0-----:R-:W-:Y:S01]  /*21d0*/  FADD.FTZ R44, R42, 1 ;  /* 0x3f8000002a2c7421 */ /* 0x001fe20000010000 */
[----:B------:R-:W-:-:S03]  /*21e0*/  FMUL.FTZ R42, R31, R38 ;  /* 0x000000261f2a7220 */ /* 0x000fc60000410000 */
[----:B------:R0:W1:Y:S01]  /*21f0*/  MUFU.RCP R73, R44 ;  /* 0x0000002c00497308 */ /* 0x0000620000001000 */
[----:B------:R-:W-:Y:S01]  /*2200*/  FADD.FTZ R47, R42, R47 ;  /* 0x0000002f2a2f7221 */ /* 0x000fe20000010000 */
[----:B0-----:R-:W-:Y:S01]  /*2210*/  FFMA.FTZ R44, R32, R42, R57 ;  /* 0x0000002a202c7223 */ /* 0x001fe20000010039 */
[----:B------:R-:W-:Y:S01]  /*2220*/  FADD.FTZ R42, R45, R36 ;  /* 0x000000242d2a7221 */ /* 0x000fe20000010000 */
[----:B------:R-:W-:-:S04]  /*2230*/  FMUL.FTZ R45, R30, R36 ;  /* 0x000000241e2d7220 */ /* 0x000fc80000410000 */
[----:B------:R-:W-:Y:S01]  /*2240*/  FFMA.FTZ R41, R41, R45, R44 ;  /* 0x0000002d29297223 */ /* 0x000fe2000001002c */
[----:B------:R-:W-:Y:S01]  /*2250*/  FADD.FTZ R47, R47, R45 ;  /* 0x0000002d2f2f7221 */ /* 0x000fe20000010000 */
[----:B-1----:R-:W-:-:S04]  /*2260*/  FADD.FTZ R56, -R73, 1 ;  /* 0x3f80000049387421 */ /* 0x002fc80000010100 */
[----:B------:R-:W-:Y:S01]  /*2270*/  FFMA.FTZ R56, R33, R56, 1 ;  /* 0x3f80000021387423 */ /* 0x000fe20000010038 */
[----:B------:R-:W-:-:S04]  /*2280*/  FMUL.FTZ R33, R18, R73 ;  /* 0x0000004912217220 */ /* 0x000fc80000410000 */
[----:B------:R-:W-:Y:S01]  /*2290*/  FMUL.FTZ R33, R33, R56 ;  /* 0x0000003821217220 */ /* 0x000fe20000410000 */
[----:B------:R-:W-:-:S03]  /*22a0*/  FADD.FTZ R56, -R6, R17 ;  /* 0x0000001106387221 */ /* 0x000fc60000010100 */
[----:B------:R-:W-:Y:S01]  /*22b0*/  FFMA.FTZ R46, R35, R33, R46 ;  /* 0x00000021232e7223 */ /* 0x000fe2000001002e */
[----:B------:R-:W-:-:S04]  /*22c0*/  FMUL.FTZ R38, R56, R7 ;  /* 0x0000000738267220 */ /* 0x000fc80000410000 */
[----:B------:R-:W-:-:S04]  /*22d0*/  FFMA.FTZ R32, R31, R38, R29 ;  /* 0x000000261f207223 */ /* 0x000fc8000001001d */
[----:B------:R-:W-:-:S06]  /*22e0*/  FMUL.FTZ R37, R32, -1.4426950216293334961 ;  /* 0xbfb8aa3b20257820 */ /* 0x000fcc0000410000 */
[----:B------:R-:W0:Y:S02]  /*22f0*/  MUFU.EX2 R37, R37 ;  /* 0x0000002500257308 */ /* 0x000e240000000800 */
[----:B0-----:R-:W-:-:S06]  /*2300*/  FADD.FTZ R56, R37, 1 ;  /* 0x3f80000025387421 */ /* 0x001fcc0000010000 */
[----:B------:R-:W0:Y:S02]  /*2310*/  MUFU.RCP R56, R56 ;  /* 0x0000003800387308 */ /* 0x000e240000001000 */
[----:B0-----:R-:W-:-:S04]  /*2320*/  FADD.FTZ R57, -R56, 1 ;  /* 0x3f80000038397421 */ /* 0x001fc80000010100 */
[----:B------:R-:W-:Y:S01]  /*2330*/  FFMA.FTZ R57, R32, R57, 1 ;  /* 0x3f80000020397423 */ /* 0x000fe20000010039 */
[----:B------:R-:W-:Y:S01]  /*2340*/  FMUL.FTZ R32, R19, R56 ;  /* 0x0000003813207220 */ /* 0x000fe20000410000 */
[----:B------:R-:W-:-:S03]  /*2350*/  FMUL.FTZ R56, R31, R34 ;  /* 0x000000221f387220 */ /* 0x000fc60000410000 */
[----:B------:R-:W-:Y:S01]  /*2360*/  FMUL.FTZ R32, R32, R57 ;  /* 0x0000003920207220 */ /* 0x000fe20000410000 */
[----:B------:R-:W-:Y:S01]  /*2370*/  FADD.FTZ R57, -R6, R20 ;  /* 0x0000001406397221 */ /* 0x000fe20000010100 */
[----:B------:R-:W-:Y:S02]  /*2380*/  FADD.FTZ R47, R56, R47 ;  /* 0x0000002f382f7221 */ /* 0x000fe40000010000 */
[----:B------:R-:W-:Y:S01]  /*2390*/  FADD.FTZ R39, R39, R32 ;  /* 0x0000002027277221 */ /* 0x000fe20000010000 */
[----:B------:R-:W-:Y:S01]  /*23a0*/  FMUL.FTZ R37, R57, R7 ;  /* 0x0000000739257220 */ /* 0x000fe20000410000 */
[----:B------:R-:W-:-:S03]  /*23b0*/  FFMA.FTZ R43, R38, R32, R43 ;  /* 0x00000020262b7223 */ /* 0x000fc6000001002b */
[----:B------:R-:W-:-:S04]  /*23c0*/  FFMA.FTZ R36, R30, R37, R28 ;  /* 0x000000251e247223 */ /* 0x000fc8000001001c */
[----:B------:R-:W-:-:S06]  /*23d0*/  FMUL.FTZ R44, R36, -1.4426950216293334961 ;  /* 0xbfb8aa3b242c7820 */ /* 0x000fcc0000410000 */
[----:B------:R-:W0:Y:S02]  /*23e0*/  MUFU.EX2 R44, R44 ;  /* 0x0000002c002c7308 */ /* 0x000e240000000800 */
[----:B0-----:R-:W-:Y:S01]  /*23f0*/  FADD.FTZ R57, R44, 1 ;  /* 0x3f8000002c397421 */ /* 0x001fe20000010000 */
[----:B------:R-:W-:-:S05]  /*2400*/  FFMA.FTZ R44, R40, R56, R41 ;  /* 0x00000038282c7223 */ /* 0x000fca0000010029 */
        /* <DEDUP_REMOVED lines=8> */
[----:B------:R-:W-:Y:S01]  /*2490*/  FFMA.FTZ R46, R37, R36, R46 ;  /* 0x00000024252e7223 */ /* 0x000fe2000001002e */
[----:B------:R-:W-:-:S04]  /*24a0*/  FMUL.FTZ R34, R45, R7 ;  /* 0x000000072d227220 */ /* 0x000fc80000410000 */
[----:B------:R-:W-:-:S04]  /*24b0*/  FFMA.FTZ R40, R31, R34, R29 ;  /* 0x000000221f287223 */ /* 0x000fc8000001001d */
[----:B------:R-:W-:-:S06]  /*24c0*/  FMUL.FTZ R45, R40, -1.4426950216293334961 ;  /* 0xbfb8aa3b282d7820 */ /* 0x000fcc0000410000 */
[----:B------:R-:W0:Y:S02]  /*24d0*/  MUFU.EX2 R45, R45 ;  /* 0x0000002d002d7308 */ /* 0x000e240000000800 */
[----:B0-----:R-:W-:Y:S01]  /*24e0*/  FADD.FTZ R73, R45, 1 ;  /* 0x3f8000002d497421 */ /* 0x001fe20000010000 */
[----:B------:R-:W-:Y:S01]  /*24f0*/  FFMA.FTZ R45, R35, R57, R44 ;  /* 0x00000039232d7223 */ /* 0x000fe2000001002c */
[----:B------:R-:W-:-:S04]  /*2500*/  FADD.FTZ R57, -R6, R25 ;  /* 0x0000001906397221 */ /* 0x000fc80000010100 */
        /* <DEDUP_REMOVED lines=8> */
[----:B------:R-:W-:-:S04]  /*2590*/  FMUL.FTZ R33, R42, R7 ;  /* 0x000000072a217220 */ /* 0x000fc80000410000 */
[----:B------:R-:W-:-:S04]  /*25a0*/  FFMA.FTZ R35, R30, R33, R28 ;  /* 0x000000211e237223 */ /* 0x000fc8000001001c */
[----:B------:R-:W-:-:S06]  /*25b0*/  FMUL.FTZ R42, R35, -1.4426950216293334961 ;  /* 0xbfb8aa3b232a7820 */ /* 0x000fcc0000410000 */
[----:B------:R-:W0:Y:S02]  /*25c0*/  MUFU.EX2 R42, R42 ;  /* 0x0000002a002a7308 */ /* 0x000e240000000800 */
[----:B0-----:R-:W-:-:S04]  /*25d0*/  FADD.FTZ R56, R42, 1 ;  /* 0x3f8000002a387421 */ /* 0x001fc80000010000 */
[----:B------:R-:W0:Y:S02]  /*25e0*/  MUFU.RCP R73, R56 ;  /* 0x0000003800497308 */ /* 0x000e240000001000 */
[----:B0-----:R-:W-:-:S04]  /*25f0*/  FADD.FTZ R44, -R73, 1 ;  /* 0x3f800000492c7421 */ /* 0x001fc80000010100 */
[----:B------:R-:W-:Y:S01]  /*2600*/  FFMA.FTZ R44, R35, R44, 1 ;  /* 0x3f800000232c7423 */ /* 0x000fe2000001002c */
[----:B------:R-:W-:-:S04]  /*2610*/  FMUL.FTZ R35, R26, R73 ;  /* 0x000000491a237220 */ /* 0x000fc80000410000 */
        /* <DEDUP_REMOVED lines=17> */
[----:B------:R-:W-:Y:S01]  /*2730*/  FADD.FTZ R36, R47, R45 ;  /* 0x0000002d2f247221 */ /* 0x000fe20000010000 */
[----:B------:R-:W-:Y:S01]  /*2740*/  FMUL.FTZ R37, R31, R40 ;  /* 0x000000281f257220 */ /* 0x000fe20000410000 */
[----:B------:R-:W-:-:S03]  /*2750*/  FADD.FTZ R38, R38, R35 ;  /* 0x0000002326267221 */ /* 0x000fc60000010000 */
[----:B------:R-:W-:Y:S01]  /*2760*/  FFMA.FTZ R42, R34, R37, R42 ;  /* 0x00000025222a7223 */ /* 0x000fe2000001002a */
[----:B------:R-:W-:Y:S01]  /*2770*/  FADD.FTZ R36, R37, R36 ;  /* 0x0000002425247221 */ /* 0x000fe20000010000 */
[----:B------:R-:W-:-:S04]  /*2780*/  FMUL.FTZ R37, R30, R35 ;  /* 0x000000231e257220 */ /* 0x000fc80000410000 */
[----:B------:R-:W-:Y:S01]  /*2790*/  FFMA.FTZ R45, R33, R37, R42 ;  /* 0x00000025212d7223 */ /* 0x000fe2000001002a */
[----:B------:R-:W-:Y:S01]  /*27a0*/  FADD.FTZ R36, R36, R37 ;  /* 0x0000002524247221 */ /* 0x000fe20000010000 */
[----:B------:R-:W-:Y:S01]  /*27b0*/  FMUL.FTZ R37, R31, R41 ;  /* 0x000000291f257220 */ /* 0x000fe20000410000 */
[----:B------:R-:W-:-:S03]  /*27c0*/  FADD.FTZ R42, R39, R40 ;  /* 0x00000028272a7221 */ /* 0x000fc60000010000 */
[C---:B------:R-:W-:Y:S01]  /*27d0*/  FFMA.FTZ R40, R32.reuse, R37, R45 ;  /* 0x0000002520287223 */ /* 0x040fe2000001002d */
[----:B------:R-:W-:Y:S01]  /*27e0*/  FADD.FTZ R34, R37, R36 ;  /* 0x0000002425227221 */ /* 0x000fe20000010000 */
[----:B------:R-:W-:Y:S01]  /*27f0*/  FFMA.FTZ R36, R33, R35, R46 ;  /* 0x0000002321247223 */ /* 0x000fe2000001002e */
[----:B------:R-:W-:Y:S01]  /*2800*/  FFMA.FTZ R37, R32, R41, R43 ;  /* 0x0000002920257223 */ /* 0x000fe2000001002b */
[----:B------:R-:W-:-:S07]  /*2810*/  FADD.FTZ R39, R42, R41 ;  /* 0x000000292a277221 */ /* 0x000fce0000010000 */
.L_x_1318:
[----:B------:R-:W0:Y:S01]  /*2820*/  SHFL.DOWN PT, R32, R40, 0x1, 0x1f ;  /* 0x08201f0028207f89 */ /* 0x000e2200000e0000 */
[C---:B------:R-:W-:Y:S01]  /*2830*/  ISETP.GT.AND P1, PT, R60.reuse, 0x1e, PT ;  /* 0x0000001e3c00780c */ /* 0x040fe20003f24270 */
[----:B------:R-:W1:Y:S01]  /*2840*/  S2UR UR6, SR_CgaCtaId ;  /* 0x00000000000679c3 */ /* 0x000e620000008800 */
[----:B------:R-:W-:Y:S01]  /*2850*/  UMOV UR5, 0x400 ;  /* 0x0000040000057882 */ /* 0x000fe20000000000 */
[----:B------:R-:W2:Y:S01]  /*2860*/  SHFL.DOWN PT, R33, R34, 0x1, 0x1f ;  /* 0x08201f0022217f89 */ /* 0x000ea200000e0000 */
[----:B------:R-:W-:Y:S01]  /*2870*/  UIADD3 UR5, UPT, UPT, UR5, 0x80, URZ ;  /* 0x0000008005057890 */ /* 0x000fe2000fffe0ff */
[----:B------:R-:W-:Y:S01]  /*2880*/  ISETP.GT.AND P3, PT, R60, 0xf, PT ;  /* 0x0000000f3c00780c */ /* 0x000fe20003f64270 */
[----:B------:R-:W-:Y:S01]  /*2890*/  UMOV UR11, 0x400 ;  /* 0x00000400000b7882 */ /* 0x000fe20000000000 */
[----:B------:R-:W-:Y:S01]  /*28a0*/  BSSY.RECONVERGENT B0, `(.L_x_1319) ;  /* 0x0000024000007945 */ /* 0x000fe20003800200 */
[C---:B------:R-:W-:Y:S02]  /*28b0*/  ISETP.NE.AND P2, PT, R63.reuse, RZ, PT ;  /* 0x000000ff3f00720c */ /* 0x040fe40003f45270 */
[----:B------:R-:W-:-:S03]  /*28c0*/  ISETP.GT.U32.AND P5, PT, R63, 0xb, PT ;  /* 0x0000000b3f00780c */ /* 0x000fc60003fa4070 */
[----:B0-----:R-:W-:Y:S01]  /*28d0*/  @!P1 FADD.FTZ R40, R32, R40 ;  /* 0x0000002820289221 */ /* 0x001fe20000010000 */
[----:B-1----:R-:W-:Y:S01]  /*28e0*/  ULEA UR5, UR6, UR5, 0x18 ;  /* 0x0000000506057291 */ /* 0x002fe2000f8ec0ff */
[----:B--2---:R-:W-:-:S03]  /*28f0*/  @!P1 FADD.FTZ R34, R33, R34 ;  /* 0x0000002221229221 */ /* 0x004fc60000010000 */
[----:B------:R-:W0:Y:S01]  /*2900*/  SHFL.DOWN PT, R32, R40, 0x2, 0x1f ;  /* 0x08401f0028207f89 */ /* 0x000e2200000e0000 */
[----:B------:R-:W-:Y:S02]  /*2910*/  ISETP.GT.AND P1, PT, R60, 0x1d, PT ;  /* 0x0000001d3c00780c */ /* 0x000fe40003f24270 */
[----:B------:R-:W-:Y:S01]  /*2920*/  LEA R73, R63, UR5, 0x4 ;  /* 0x000000053f497c11 */ /* 0x000fe2000f8e20ff */
        /* <DEDUP_REMOVED lines=27> */
.L_x_1320:
[----:B------:R-:W-:Y:S05]  /*2ae0*/  BSYNC.RECONVERGENT B0 ;  /* 0x0000000000007941 */ /* 0x000fea0003800200 */
.L_x_1319:
[----:B------:R-:W-:Y:S06]  /*2af0*/  BAR.SYNC.DEFER_BLOCKING 0x0 ;  /* 0x0000000000007b1d */ /* 0x000fec0000010000 */
[----:B------:R-:W-:Y:S04]  /*2b00*/  BSSY.RECONVERGENT B0, `(.L_x_1321) ;  /* 0x000001f000007945 */ /* 0x000fe80003800200 */
[----:B------:R-:W-:Y:S05]  /*2b10*/  @P2 BRA `(.L_x_1322) ;  /* 0x0000000000742947 */ /* 0x000fea0003800000 */
[----:B------:R-:W-:-:S09]  /*2b20*/  ULEA UR5, UR6, UR11, 0x18 ;  /* 0x0000000b06057291 */ /* 0x000fd2000f8ec0ff */
[----:B---3--:R-:W3:Y:S04]  /*2b30*/  LDS.64 R32, [UR5+0x18] ;  /* 0x00001805ff207984 */ /* 0x008ee80008000a00 */
[----:B--2---:R-:W2:Y:S04]  /*2b40*/  LDS.128 R40, [UR5+0x20] ;  /* 0x00002005ff287984 */ /* 0x004ea80008000c00 */
[----:B------:R-:W4:Y:S01]  /*2b50*/  LDS.128 R44, [UR5+0x30] ;  /* 0x00003005ff2c7984 */ /* 0x000f220008000c00 */
[----:B---3--:R-:W-:Y:S01]  /*2b60*/  FADD.FTZ R35, R56, R32 ;  /* 0x0000002038237221 */ /* 0x008fe20000010000 */
[----:B------:R-:W-:-:S03]  /*2b70*/  FADD.FTZ R32, R57, R33 ;  /* 0x0000002139207221 */ /* 0x000fc60000010000 */
[----:B--2---:R-:W-:Y:S01]  /*2b80*/  FADD.FTZ R35, R35, R40 ;  /* 0x0000002823237221 */ /* 0x004fe20000010000 */
[----:B------:R-:W-:-:S03]  /*2b90*/  FADD.FTZ R40, R32, R41 ;  /* 0x0000002920287221 */ /* 0x000fc60000010000 */
[----:B------:R-:W-:Y:S01]  /*2ba0*/  FADD.FTZ R41, R35, R42 ;  /* 0x0000002a23297221 */ /* 0x000fe20000010000 */
[----:B------:R-:W-:Y:S01]  /*2bb0*/  FADD.FTZ R40, R40, R43 ;  /* 0x0000002b28287221 */ /* 0x000fe20000010000 */
[----:B-1----:R-:W1:Y:S02]  /*2bc0*/  LDS.128 R32, [UR5+0x40] ;  /* 0x00004005ff207984 */ /* 0x002e640008000c00 */
[----:B----4-:R-:W-:Y:S01]  /*2bd0*/  FADD.FTZ R41, R41, R44 ;  /* 0x0000002c29297221 */ /* 0x010fe20000010000 */
[----:B------:R-:W-:-:S03]  /*2be0*/  FADD.FTZ R40, R40, R45 ;  /* 0x0000002d28287221 */ /* 0x000fc60000010000 */
[----:B------:R-:W-:Y:S01]  /*2bf0*/  FADD.FTZ R41, R41, R46 ;  /* 0x0000002e29297221 */ /* 0x000fe20000010000 */
[----:B------:R-:W-:-:S03]  /*2c00*/  FADD.FTZ R44, R40, R47 ;  /* 0x0000002f282c7221 */ /* 0x000fc60000010000 */
[----:B-1----:R-:W-:Y:S01]  /*2c10*/  FADD.FTZ R45, R41, R32 ;  /* 0x00000020292d7221 */ /* 0x002fe20000010000 */
[----:B------:R-:W-:Y:S01]  /*2c20*/  FADD.FTZ R32, R44, R33 ;  /* 0x000000212c207221 */ /* 0x000fe20000010000 */
[----:B------:R-:W1:Y:S02]  /*2c30*/  LDS.128 R40, [UR5+0x50] ;  /* 0x00005005ff287984 */ /* 0x000e640008000c00 */
[----:B------:R-:W-:Y:S01]  /*2c40*/  FADD.FTZ R33, R45, R34 ;  /* 0x000000222d217221 */ /* 0x000fe20000010000 */
[----:B------:R-:W-:Y:S01]  /*2c50*/  FADD.FTZ R32, R32, R35 ;  /* 0x0000002320207221 */ /* 0x000fe20000010000 */
[----:B------:R-:W2:Y:S02]  /*2c60*/  LDS.128 R44, [UR5+0x60] ;  /* 0x00006005ff2c7984 */ /* 0x000ea40008000c00 */
[----:B-1----:R-:W-:Y:S01]  /*2c70*/  FADD.FTZ R33, R33, R40 ;  /* 0x0000002821217221 */ /* 0x002fe20000010000 */
[----:B------:R-:W-:-:S03]  /*2c80*/  FADD.FTZ R32, R32, R41 ;  /* 0x0000002920207221 */ /* 0x000fc60000010000 */
[----:B------:R-:W-:Y:S01]  /*2c90*/  FADD.FTZ R33, R33, R42 ;  /* 0x0000002a21217221 */ /* 0x000fe20000010000 */
[----:B------:R-:W-:-:S03]  /*2ca0*/  FADD.FTZ R32, R32, R43 ;  /* 0x0000002b20207221 */ /* 0x000fc60000010000 */
[----:B--2---:R-:W-:Y:S01]  /*2cb0*/  FADD.FTZ R33, R33, R44 ;  /* 0x0000002c21217221 */ /* 0x004fe20000010000 */
[----:B------:R-:W-:-:S03]  /*2cc0*/  FADD.FTZ R32, R32, R45 ;  /* 0x0000002d20207221 */ /* 0x000fc60000010000 */
[----:B0-----:R-:W-:Y:S01]  /*2cd0*/  FADD.FTZ R56, R33, R46 ;  /* 0x0000002e21387221 */ /* 0x001fe20000010000 */
[----:B------:R-:W-:-:S07]  /*2ce0*/  FADD.FTZ R57, R32, R47 ;  /* 0x0000002f20397221 */ /* 0x000fce0000010000 */
.L_x_1322:
[----:B------:R-:W-:Y:S05]  /*2cf0*/  BSYNC.RECONVERGENT B0 ;  /* 0x0000000000007941 */ /* 0x000fea0003800200 */
.L_x_1321:
        /* <DEDUP_REMOVED lines=17> */
[----:B------:R-:W1:Y:S01]  /*2e10*/  LDS.128 R36, [R73+0x300] ;  /* 0x0003000049247984 */ /* 0x000e620000000c00 */
[----:B------:R-:W-:-:S03]  /*2e20*/  FADD.FTZ R40, R40, R47 ;  /* 0x0000002f28287221 */ /* 0x000fc60000010000 */
        /* <DEDUP_REMOVED lines=8> */
[----:B------:R-:W-:Y:S01]  /*2eb0*/  LDS.128 R36, [R73+0x540] ;  /* 0x0005400049247984 */ /* 0x000fe20000000c00 */
[----:B------:R-:W-:-:S03]  /*2ec0*/  FADD.FTZ R44, R44, R35 ;  /* 0x000000232c2c7221 */ /* 0x000fc60000010000 */
        /* <DEDUP_REMOVED lines=117> */
[----:B------:R-:W-:Y:S01]  /*3620*/  LDS.128 R40, [R73+0x1740] ;  /* 0x0017400049287984 */ /* 0x000fe20000000c00 */
        /* <DEDUP_REMOVED lines=11> */
.L_x_1324:
[----:B------:R-:W-:Y:S05]  /*36e0*/  BSYNC.RECONVERGENT B0 ;  /* 0x0000000000007941 */ /* 0x000fea0003800200 */
.L_x_1323:
[----:B------:R-:W-:Y:S04]  /*36f0*/  BSSY.RECONVERGENT B0, `(.L_x_1325) ;  /* 0x000001d000007945 */ /* 0x000fe80003800200 */
[----:B------:R-:W-:Y:S05]  /*3700*/  @P5 BRA `(.L_x_1326) ;  /* 0x00000000006c5947 */ /* 0x000fea0003800000 */
[----:B---3--:R-:W2:Y:S01]  /*3710*/  LDC.64 R32, c[0x0][0x3f8] ;  /* 0x0000fe00ff207b82 */ /* 0x008ea20000000a00 */
[----:B------:R-:W-:-:S07]  /*3720*/  IMAD R43, R72, 0xc, R63 ;  /* 0x0000000c482b7824 */ /* 0x000fce00078e023f */
[----:B-1----:R-:W1:Y:S01]  /*3730*/  LDC.64 R34, c[0x0][0x3d8] ;  /* 0x0000f600ff227b82 */ /* 0x002e620000000a00 */
[----:B--2---:R-:W-:Y:S01]  /*3740*/  IMAD.WIDE.U32 R40, R32, 0x3, RZ ;  /* 0x0000000320287825 */ /* 0x004fe200078e00ff */
[----:B------:R-:W-:-:S04]  /*3750*/  LEA R45, R33, R33, 0x1 ;  /* 0x00000021212d7211 */ /* 0x000fc800078e08ff */
[----:B------:R-:W-:Y:S01]  /*3760*/  IADD3 R45, PT, PT, R41, R45, RZ ;  /* 0x0000002d292d7210 */ /* 0x000fe20007ffe0ff */
[----:B-1----:R-:W-:-:S03]  /*3770*/  IMAD.WIDE R42, R43, 0x4, R34 ;  /* 0x000000042b2a7825 */ /* 0x002fc600078e0222 */
[----:B------:R-:W-:-:S04]  /*3780*/  LEA.HI R40, P1, R45, R40, RZ, 0x1 ;  /* 0x000000282d287211 */ /* 0x000fc800078308ff */
[----:B------:R-:W-:Y:S01]  /*3790*/  IADD3.X R45, PT, PT, RZ, R45, RZ, P1, !PT ;  /* 0x0000002dff2d7210 */ /* 0x000fe20000ffe4ff */
[----:B------:R4:W-:Y:S01]  /*37a0*/  REDG.E.ADD.F32.FTZ.RN.STRONG.GPU desc[UR8][R42.64], R36 ;  /* 0x000000242a0079a6 */ /* 0x0009e2000c12f308 */
[----:B------:R-:W-:Y:S02]  /*37b0*/  LEA.HI R41, P1, R33, R32, RZ, 0x1 ;  /* 0x0000002021297211 */ /* 0x000fe400078308ff */
[----:B------:R-:W-:Y:S02]  /*37c0*/  SHF.L.U32 R47, R40, 0x1, RZ ;  /* 0x00000001282f7819 */ /* 0x000fe400000006ff */
[----:B------:R-:W-:Y:S02]  /*37d0*/  IADD3.X R34, PT, PT, RZ, R33, RZ, P1, !PT ;  /* 0x00000021ff227210 */ /* 0x000fe40000ffe4ff */
[C---:B------:R-:W-:Y:S02]  /*37e0*/  SHF.L.U32 R35, R41.reuse, 0x1, RZ ;  /* 0x0000000129237819 */ /* 0x040fe400000006ff */
[----:B------:R-:W-:-:S02]  /*37f0*/  SHF.L.U64.HI R41, R41, 0x1, R34 ;  /* 0x0000000129297819 */ /* 0x000fc40000010222 */
[----:B------:R-:W-:Y:S02]  /*3800*/  LOP3.LUT R35, R35, 0xfffffffc, RZ, 0xc0, !PT ;  /* 0xfffffffc23237812 */ /* 0x000fe400078ec0ff */
[----:B------:R-:W-:Y:S02]  /*3810*/  LEA R34, P3, R32, R42, 0x2 ;  /* 0x0000002a20227211 */ /* 0x000fe400078610ff */
[----:B------:R-:W-:Y:S02]  /*3820*/  LOP3.LUT R47, R47, 0xfffffffc, RZ, 0xc0, !PT ;  /* 0xfffffffc2f2f7812 */ /* 0x000fe400078ec0ff */
[----:B------:R-:W-:Y:S02]  /*3830*/  SHF.L.U64.HI R45, R40, 0x1, R45 ;  /* 0x00000001282d7819 */ /* 0x000fe4000001022d */
        /* <DEDUP_REMOVED lines=8> */
.L_x_1326:
[----:B------:R-:W-:Y:S05]  /*38c0*/  BSYNC.RECONVERGENT B0 ;  /* 0x0000000000007941 */ /* 0x000fea0003800200 */
.L_x_1325:
[----:B------:R-:W5:Y:S02]  /*38d0*/  LDCU UR5, c[0x0][0x370] ;  /* 0x00006e00ff0577ac */ /* 0x000f640008000800 */
[----:B-----5:R-:W-:-:S09]  /*38e0*/  UISETP.GE.U32.AND UP0, UPT, UR5, 0x2, UPT ;  /* 0x000000020500788c */ /* 0x020fd2000bf06070 */
[----:B------:R-:W-:Y:S05]  /*38f0*/  BRA.U !UP0, `(.L_x_1327) ;  /* 0x0000000908b87547 */ /* 0x000fea000b800000 */
[----:B----4-:R-:W4:Y:S01]  /*3900*/  LDC R33, c[0x0][0x370] ;  /* 0x0000dc00ff217b82 */ /* 0x010f220000000800 */
[----:B---3--:R-:W-:-:S05]  /*3910*/  LOP3.LUT R32, R65, 0x1, RZ, 0xc0, !PT ;  /* 0x0000000141207812 */ /* 0x008fca00078ec0ff */
[----:B------:R-:W-:Y:S02]  /*3920*/  IMAD R35, R32, R61, RZ ;  /* 0x0000003d20237224 */ /* 0x000fe400078e02ff */
[----:B------:R-:W3:Y:S02]  /*3930*/  LDC.64 R46, c[0x0][0x3d0] ;  /* 0x0000f400ff2e7b82 */ /* 0x000ee40000000a00 */
[----:B----4-:R-:W-:-:S05]  /*3940*/  IMAD R32, R35, R33, RZ ;  /* 0x0000002123207224 */ /* 0x010fca00078e02ff */
[----:B------:R-:W-:-:S05]  /*3950*/  SHF.L.U32 R33, R32, 0x1, RZ ;  /* 0x0000000120217819 */ /* 0x000fca00000006ff */
[----:B---3--:R-:W-:Y:S01]  /*3960*/  IMAD.WIDE R46, R33, 0x4, R46 ;  /* 0x00000004212e7825 */ /* 0x008fe200078e022e */
[----:B------:R-:W-:Y:S06]  /*3970*/  @P2 BRA `(.L_x_1328) ;  /* 0x0000000000542947 */ /* 0x000fec0003800000 */
[----:B------:R-:W3:Y:S01]  /*3980*/  LDC.64 R32, c[0x0][0x3c8] ;  /* 0x0000f200ff207b82 */ /* 0x000ee20000000a00 */
[----:B------:R-:W-:Y:S01]  /*3990*/  IADD3 R35, PT, PT, R35, R62, RZ ;  /* 0x0000003e23237210 */ /* 0x000fe20007ffe0ff */
[----:B------:R-:W-:Y:S01]  /*39a0*/  IMAD R37, R61, UR7, R62 ;  /* 0x000000073d257c24 */ /* 0x000fe2000f8e023e */
[----:B------:R-:W-:-:S03]  /*39b0*/  LOP3.LUT P1, R36, R65, 0x2, RZ, 0xc0, !PT ;  /* 0x0000000241247812 */ /* 0x000fc6000782c0ff */
[----:B---3--:R-:W-:-:S04]  /*39c0*/  IMAD.WIDE.U32 R32, R35, 0x4, R32 ;  /* 0x0000000423207825 */ /* 0x008fc800078e0020 */
[----:B-1----:R-:W-:Y:S01]  /*39d0*/  IMAD.WIDE.U32 R34, R37, 0x8, R46 ;  /* 0x0000000825227825 */ /* 0x002fe200078e002e */
[----:B------:R-:W-:Y:S02]  /*39e0*/  IADD3 R37, PT, PT, -R36, 0x1, RZ ;  /* 0x0000000124257810 */ /* 0x000fe40007ffe1ff */
[----:B------:R-:W1:Y:S02]  /*39f0*/  LDC R36, c[0x0][0x370] ;  /* 0x0000dc00ff247b82 */ /* 0x000e640000000800 */
[----:B------:R3:W-:Y:S01]  /*3a00*/  STG.E.64 desc[UR8][R34.64], R56 ;  /* 0x0000003822007986 */ /* 0x0007e2000c101b08 */
[----:B------:R-:W-:Y:S06]  /*3a10*/  MEMBAR.ALL.GPU ;  /* 0x0000000000007992 */ /* 0x000fec000000a000 */
[----:B------:R-:W-:-:S00]  /*3a20*/  ERRBAR ;  /* 0x00000000000079ab */ /* 0x000fc00000000000 */
[----:B------:R-:W-:Y:S06]  /*3a30*/  CGAERRBAR ;  /* 0x00000000000075ab */ /* 0x000fec0000000000 */
[----:B------:R3:W-:Y:S01]  /*3a40*/  REDG.E.ADD.S32.STRONG.GPU desc[UR8][R32.64], R37 ;  /* 0x000000252000798e */ /* 0x0007e2000c12e308 */
[----:B-1----:R-:W-:-:S04]  /*3a50*/  SEL R39, R36, RZ, !P1 ;  /* 0x000000ff24277207 */ /* 0x002fc80004800000 */
[----:B------:R-:W-:-:S13]  /*3a60*/  ISETP.NE.AND P1, PT, R39, -0x1, PT ;  /* 0xffffffff2700780c */ /* 0x000fda0003f25270 */
[----:B---3--:R-:W-:Y:S05]  /*3a70*/  @!P1 BRA `(.L_x_1328) ;  /* 0x0000000000149947 */ /* 0x008fea0003800000 */
.L_x_1329:
[----:B------:R-:W3:Y:S04]  /*3a80*/  LDG.E.STRONG.GPU R34, desc[UR8][R32.64] ;  /* 0x0000000820227981 */ /* 0x000ee8000c1ef900 */
[----:B---3--:R-:W-:Y:S01]  /*3a90*/  CCTL.IVALL ;  /* 0x00000000ff00798f */ /* 0x008fe20002000000 */
[----:B------:R-:W-:Y:S05]  /*3aa0*/  YIELD ;  /* 0x0000000000007946 */ /* 0x000fea0003800000 */
[----:B------:R-:W-:-:S13]  /*3ab0*/  ISETP.NE.AND P1, PT, R34, R39, PT ;  /* 0x000000272200720c */ /* 0x000fda0003f25270 */
[----:B------:R-:W-:Y:S05]  /*3ac0*/  @P1 BRA `(.L_x_1329) ;  /* 0xfffffffc00ec1947 */ /* 0x000fea000383ffff */
.L_x_1328:
[----:B------:R-:W3:Y:S01]  /*3ad0*/  LDC R32, c[0x0][0x370] ;  /* 0x0000dc00ff207b82 */ /* 0x000ee20000000800 */
[----:B------:R-:W-:Y:S05]  /*3ae0*/  WARPSYNC.ALL ;  /* 0x0000000000007948 */ /* 0x000fea0003800000 */
[----:B---3--:R-:W-:Y:S02]  /*3af0*/  ISETP.GE.U32.AND P1, PT, R32, 0x8, PT ;  /* 0x000000082000780c */ /* 0x008fe40003f26070 */
[----:B------:R-:W-:Y:S01]  /*3b00*/  BAR.SYNC.DEFER_BLOCKING 0x0 ;  /* 0x0000000000007b1d */ /* 0x000fe20000010000 */
[----:B--2---:R-:W-:-:S10]  /*3b10*/  HFMA2 R40, -RZ, RZ, 0, 0 ;  /* 0x00000000ff287431 */ /* 0x004fd400000001ff */
        /* <DEDUP_REMOVED lines=10> */
[----:B------:R-:W-:-:S11]  /*3bc0*/  MOV R37, R62 ;  /* 0x0000003e00257202 */ /* 0x000fd60000000f00 */
.L_x_1331:
[----:B------:R-:W-:Y:S02]  /*3bd0*/  ISETP.EQ.OR P3, PT, RZ, UR5, P2 ;  /* 0x00000005ff007c0c */ /* 0x000fe40009762670 */
[----:B------:R-:W-:-:S04]  /*3be0*/  IADD3 R32, PT, PT, R36, 0x1, RZ ;  /* 0x0000000124207810 */ /* 0x000fc80007ffe0ff */
[----:B------:R-:W-:-:S07]  /*3bf0*/  ISETP.EQ.OR P5, PT, R32, UR7, P2 ;  /* 0x0000000720007c0c */ /* 0x000fce00097a2670 */
[----:B-1----:R-:W-:-:S06]  /*3c00*/  @!P3 IMAD.WIDE.U32 R34, R37, 0x8, R46 ;  /* 0x000000082522b825 */ /* 0x002fcc00078e002e */
[----:B------:R-:W0:Y:S01]  /*3c10*/  @!P3 LDG.E.64 R34, desc[UR8][R34.64] ;  /* 0x000000082222b981 */ /* 0x000e22000c1e1b00 */
[----:B------:R-:W-:-:S06]  /*3c20*/  @!P5 IMAD.WIDE.U32 R32, R38, 0x8, R46 ;  /* 0x000000082620d825 */ /* 0x000fcc00078e002e */
[----:B------:R-:W2:Y:S01]  /*3c30*/  @!P5 LDG.E.64 R32, desc[UR8][R32.64] ;  /* 0x000000082020d981 */ /* 0x000ea2000c1e1b00 */
[----:B------:R-:W-:-:S04]  /*3c40*/  IADD3 R45, PT, PT, R36, 0x2, RZ ;  /* 0x00000002242d7810 */ /* 0x000fc80007ffe0ff */
[----:B------:R-:W-:Y:S02]  /*3c50*/  ISETP.EQ.OR P1, PT, R45, UR7, P2 ;  /* 0x000000072d007c0c */ /* 0x000fe40009722670 */
[----:B------:R-:W-:Y:S01]  /*3c60*/  IADD3 R45, PT, PT, R36, 0x3, RZ ;  /* 0x00000003242d7810 */ /* 0x000fe20007ffe0ff */
[----:B0-----:R-:W-:Y:S01]  /*3c70*/  @!P3 FADD.FTZ R56, R56, R34 ;  /* 0x000000223838b221 */ /* 0x001fe20000010000 */
[----:B------:R-:W-:-:S09]  /*3c80*/  @!P3 FADD.FTZ R57, R57, R35 ;  /* 0x000000233939b221 */ /* 0x000fd20000010000 */
[----:B------:R-:W-:Y:S01]  /*3c90*/  @!P1 IMAD.WIDE.U32 R34, R39, 0x8, R46 ;  /* 0x0000000827229825 */ /* 0x000fe200078e002e */
[----:B------:R-:W-:-:S03]  /*3ca0*/  ISETP.EQ.OR P3, PT, R45, UR7, P2 ;  /* 0x000000072d007c0c */ /* 0x000fc60009762670 */
[----:B--2---:R-:W-:Y:S02]  /*3cb0*/  @!P5 FADD.FTZ R56, R56, R32 ;  /* 0x000000203838d221 */ /* 0x004fe40000010000 */
[----:B------:R-:W2:Y:S01]  /*3cc0*/  @!P1 LDG.E.64 R34, desc[UR8][R34.64] ;  /* 0x0000000822229981 */ /* 0x000ea2000c1e1b00 */
[----:B------:R-:W-:-:S07]  /*3cd0*/  @!P5 FADD.FTZ R57, R57, R33 ;  /* 0x000000213939d221 */ /* 0x000fce0000010000 */
[----:B------:R-:W-:-:S06]  /*3ce0*/  @!P3 IMAD.WIDE.U32 R32, R40, 0x8, R46 ;  /* 0x000000082820b825 */ /* 0x000fcc00078e002e */
[----:B------:R-:W3:Y:S01]  /*3cf0*/  @!P3 LDG.E.64 R32, desc[UR8][R32.64] ;  /* 0x000000082020b981 */ /* 0x000ee2000c1e1b00 */
[----:B------:R-:W-:-:S04]  /*3d00*/  IADD3 R45, PT, PT, R36, 0x4, RZ ;  /* 0x00000004242d7810 */ /* 0x000fc80007ffe0ff */
[----:B------:R-:W-:Y:S02]  /*3d10*/  ISETP.EQ.OR P5, PT, R45, UR7, P2 ;  /* 0x000000072d007c0c */ /* 0x000fe400097a2670 */
[----:B------:R-:W-:Y:S01]  /*3d20*/  IADD3 R45, PT, PT, R36, 0x5, RZ ;  /* 0x00000005242d7810 */ /* 0x000fe20007ffe0ff */
[----:B--2---:R-:W-:Y:S01]  /*3d30*/  @!P1 FADD.FTZ R56, R56, R34 ;  /* 0x0000002238389221 */ /* 0x004fe20000010000 */
[----:B------:R-:W-:-:S09]  /*3d40*/  @!P1 FADD.FTZ R57, R57, R35 ;  /* 0x0000002339399221 */ /* 0x000fd20000010000 */
[----:B------:R-:W-:Y:S01]  /*3d50*/  @!P5 IMAD.WIDE.U32 R34, R41, 0x8, R46 ;  /* 0x000000082922d825 */ /* 0x000fe200078e002e */
[----:B------:R-:W-:-:S05]  /*3d60*/  ISETP.EQ.OR P1, PT, R45, UR7, P2 ;  /* 0x000000072d007c0c */ /* 0x000fca0009722670 */
[----:B------:R-:W2:Y:S01]  /*3d70*/  @!P5 LDG.E.64 R34, desc[UR8][R34.64] ;  /* 0x000000082222d981 */ /* 0x000ea2000c1e1b00 */
[----:B---3--:R-:W-:Y:S01]  /*3d80*/  @!P3 FADD.FTZ R56, R56, R32 ;  /* 0x000000203838b221 */ /* 0x008fe20000010000 */
[----:B------:R-:W-:-:S06]  /*3d90*/  @!P3 FADD.FTZ R57, R57, R33 ;  /* 0x000000213939b221 */ /* 0x000fcc0000010000 */
        /* <DEDUP_REMOVED lines=15> */
[----:B------:R-:W-:Y:S01]  /*3e90*/  IADD3 R36, PT, PT, R36, 0x8, RZ ;  /* 0x0000000824247810 */ /* 0x000fe20007ffe0ff */
        /* <DEDUP_REMOVED lines=10> */
[----:B0-----:R-:W-:-:S04]  /*3f40*/  LOP3.LUT R35, R45, 0x7ffffff8, RZ, 0xc0, !PT ;  /* 0x7ffffff82d237812 */ /* 0x001fc800078ec0ff */
[----:B------:R-:W-:Y:S01]  /*3f50*/  ISETP.NE.AND P1, PT, R36, R35, PT ;  /* 0x000000232400720c */ /* 0x000fe20003f25270 */
[----:B------:R-:W-:-:S04]  /*3f60*/  @!P3 FADD.FTZ R56, R56, R34 ;  /* 0x000000223838b221 */ /* 0x000fc80000010000 */
[----:B---3--:R-:W-:Y:S01]  /*3f70*/  @!P5 FADD.FTZ R56, R56, R32 ;  /* 0x000000203838d221 */ /* 0x008fe20000010000 */
[----:B------:R-:W-:-:S07]  /*3f80*/  @!P5 FADD.FTZ R57, R57, R33 ;  /* 0x000000213939d221 */ /* 0x000fce0000010000 */
[----:B------:R-:W-:Y:S05]  /*3f90*/  @P1 BRA `(.L_x_1331) ;  /* 0xfffffffc000c1947 */ /* 0x000fea000383ffff */
[----:B------:R-:W-:-:S07]  /*3fa0*/  MOV R40, R35 ;  /* 0x0000002300287202 */ /* 0x000fce0000000f00 */
.L_x_1330:
[----:B------:R-:W2:Y:S02]  /*3fb0*/  LDCU UR5, c[0x0][0x370] ;  /* 0x00006e00ff0577ac */ /* 0x000ea40008000800 */
[----:B--2---:R-:W-:-:S09]  /*3fc0*/  ULOP3.LUT UP0, URZ, UR5, 0x7, URZ, 0xc0, !UPT ;  /* 0x0000000705ff7892 */ /* 0x004fd2000f80c0ff */
[----:B------:R-:W-:Y:S05]  /*3fd0*/  BRA.U !UP0, `(.L_x_1327) ;  /* 0x0000000508007547 */ /* 0x000fea000b800000 */
[----:B------:R-:W2:Y:S01]  /*3fe0*/  LDCU UR5, c[0x0][0x370] ;  /* 0x00006e00ff0577ac */ /* 0x000ea20008000800 */
[----:B------:R-:W3:Y:S01]  /*3ff0*/  LDCU UR6, c[0x0][0x370] ;  /* 0x00006e00ff0677ac */ /* 0x000ee20008000800 */
[----:B--2---:R-:W-:-:S04]  /*4000*/  ULOP3.LUT UR5, UR5, 0x7, URZ, 0xc0, !UPT ;  /* 0x0000000705057892 */ /* 0x004fc8000f8ec0ff */
[----:B------:R-:W-:Y:S02]  /*4010*/  UIADD3 UR5, UPT, UPT, UR5, -0x1, URZ ;  /* 0xffffffff05057890 */ /* 0x000fe4000fffe0ff */
[----:B---3--:R-:W-:Y:S02]  /*4020*/  ULOP3.LUT UP1, UR6, UR6, 0x3, URZ, 0xc0, !UPT ;  /* 0x0000000306067892 */ /* 0x008fe4000f82c0ff */
[----:B------:R-:W-:-:S09]  /*4030*/  UISETP.GE.U32.AND UP0, UPT, UR5, 0x3, UPT ;  /* 0x000000030500788c */ /* 0x000fd2000bf06070 */
[----:B------:R-:W-:Y:S05]  /*4040*/  BRA.U !UP0, `(.L_x_1332) ;  /* 0x0000000108707547 */ /* 0x000fea000b800000 */
[C---:B------:R-:W-:Y:S02]  /*4050*/  IADD3 R35, PT, PT, R40.reuse, 0x1, RZ ;  /* 0x0000000128237810 */ /* 0x040fe40007ffe0ff */
[C---:B------:R-:W-:Y:S02]  /*4060*/  ISETP.EQ.OR P1, PT, R40.reuse, UR7, P2 ;  /* 0x0000000728007c0c */ /* 0x040fe40009722670 */
[C---:B------:R-:W-:Y:S02]  /*4070*/  IADD3 R37, PT, PT, R40.reuse, 0x2, RZ ;  /* 0x0000000228257810 */ /* 0x040fe40007ffe0ff */
[----:B------:R-:W-:Y:S02]  /*4080*/  ISETP.EQ.OR P3, PT, R35, UR7, P2 ;  /* 0x0000000723007c0c */ /* 0x000fe40009762670 */
[----:B------:R-:W-:Y:S02]  /*4090*/  IADD3 R39, PT, PT, R40, 0x3, RZ ;  /* 0x0000000328277810 */ /* 0x000fe40007ffe0ff */
[----:B------:R-:W-:-:S02]  /*40a0*/  ISETP.EQ.OR P5, PT, R37, UR7, P2 ;  /* 0x0000000725007c0c */ /* 0x000fc400097a2670 */
[----:B------:R-:W-:-:S03]  /*40b0*/  ISETP.EQ.OR P6, PT, R39, UR7, P2 ;  /* 0x0000000727007c0c */ /* 0x000fc600097c2670 */
[----:B------:R-:W-:-:S04]  /*40c0*/  @!P1 IMAD R33, R40, R61, R62 ;  /* 0x0000003d28219224 */ /* 0x000fc800078e023e */
[----:B------:R-:W-:Y:S02]  /*40d0*/  @!P3 IMAD R35, R35, R61, R62 ;  /* 0x0000003d2323b224 */ /* 0x000fe400078e023e */
[----:B------:R-:W-:-:S04]  /*40e0*/  @!P1 IMAD.WIDE.U32 R32, R33, 0x8, R46 ;  /* 0x0000000821209825 */ /* 0x000fc800078e002e */
[-C--:B------:R-:W-:Y:S02]  /*40f0*/  @!P5 IMAD R37, R37, R61.reuse, R62 ;  /* 0x0000003d2525d224 */ /* 0x080fe400078e023e */
[----:B-1----:R-:W-:Y:S01]  /*4100*/  @!P3 IMAD.WIDE.U32 R34, R35, 0x8, R46 ;  /* 0x000000082322b825 */ /* 0x002fe200078e002e */
[----:B------:R-:W0:Y:S03]  /*4110*/  @!P1 LDG.E.64 R32, desc[UR8][R32.64] ;  /* 0x0000000820209981 */ /* 0x000e26000c1e1b00 */
[----:B------:R-:W-:Y:S02]  /*4120*/  @!P6 IMAD R39, R39, R61, R62 ;  /* 0x0000003d2727e224 */ /* 0x000fe400078e023e */
[--C-:B------:R-:W-:Y:S01]  /*4130*/  @!P5 IMAD.WIDE.U32 R36, R37, 0x8, R46.reuse ;  /* 0x000000082524d825 */ /* 0x100fe200078e002e */
[----:B------:R-:W2:Y:S03]  /*4140*/  @!P3 LDG.E.64 R34, desc[UR8][R34.64] ;  /* 0x000000082222b981 */ /* 0x000ea6000c1e1b00 */
[----:B------:R-:W-:-:S02]  /*4150*/  @!P6 IMAD.WIDE.U32 R38, R39, 0x8, R46 ;  /* 0x000000082726e825 */ /* 0x000fc400078e002e */
        /* <DEDUP_REMOVED lines=11> */
.L_x_1332:
[----:B------:R-:W-:Y:S05]  /*4210*/  BRA.U !UP1, `(.L_x_1327) ;  /* 0x0000000109707547 */ /* 0x000fea000b800000 */
[----:B------:R-:W2:Y:S01]  /*4220*/  LDC R36, c[0x0][0x370] ;  /* 0x0000dc00ff247b82 */ /* 0x000ea20000000800 */
[----:B------:R-:W-:Y:S01]  /*4230*/  UISETP.NE.AND UP0, UPT, UR6, 0x1, UPT ;  /* 0x000000010600788c */ /* 0x000fe2000bf05270 */
[----:B--2---:R-:W-:-:S08]  /*4240*/  LOP3.LUT R36, R36, 0x1, RZ, 0xc0, !PT ;  /* 0x0000000124247812 */ /* 0x004fd000078ec0ff */
[----:B------:R-:W-:Y:S05]  /*4250*/  BRA.U !UP0, `(.L_x_1333) ;  /* 0x0000000108387547 */ /* 0x000fea000b800000 */
        /* <DEDUP_REMOVED lines=14> */
.L_x_1333:
        /* <DEDUP_REMOVED lines=9> */
.L_x_1334:
[----:B------:R-:W-:Y:S05]  /*43d0*/  BSYNC.RECONVERGENT B0 ;  /* 0x0000000000007941 */ /* 0x000fea0003800200 */
.L_x_1327:
[----:B------:R-:W5:Y:S01]  /*43e0*/  S2UR UR6, SR_CgaCtaId ;  /* 0x00000000000679c3 */ /* 0x000f620000008800 */
[----:B------:R-:W-:Y:S01]  /*43f0*/  UMOV UR5, 0x400 ;  /* 0x0000040000057882 */ /* 0x000fe20000000000 */
[----:B------:R-:W0:Y:S01]  /*4400*/  LDCU.64 UR14, c[0x0][0x400] ;  /* 0x00008000ff0e77ac */ /* 0x000e220008000a00 */
[C---:B-1--4-:R-:W-:Y:S01]  /*4410*/  FADD.FTZ R34, -R6.reuse, R13 ;  /* 0x0000000d06227221 */ /* 0x052fe20000010100 */
[C---:B------:R-:W-:Y:S01]  /*4420*/  FADD.FTZ R54, -R6.reuse, R54 ;  /* 0x0000003606367221 */ /* 0x040fe20000010100 */
[C---:B--2---:R-:W-:Y:S01]  /*4430*/  FADD.FTZ R40, -R6.reuse, R55 ;  /* 0x0000003706287221 */ /* 0x044fe20000010100 */
[C---:B------:R-:W-:Y:S01]  /*4440*/  FADD.FTZ R50, -R6.reuse, R50 ;  /* 0x0000003206327221 */ /* 0x040fe20000010100 */
[C---:B------:R-:W-:Y:S01]  /*4450*/  FADD.FTZ R44, -R6.reuse, R51 ;  /* 0x00000033062c7221 */ /* 0x040fe20000010100 */
[----:B------:R-:W1:Y:S01]  /*4460*/  LDC R36, c[0x0][0x41c] ;  /* 0x00010700ff247b82 */ /* 0x000e620000000800 */
        /* <DEDUP_REMOVED lines=9> */
[----:B------:R-:W-:Y:S01]  /*4500*/  FMUL.FTZ R40, R40, R7 ;  /* 0x0000000728287220 */ /* 0x000fe20000410000 */
[----:B-----5:R-:W-:Y:S01]  /*4510*/  ULEA UR5, UR6, UR5, 0x18 ;  /* 0x0000000506057291 */ /* 0x020fe2000f8ec0ff */
[----:B-1----:R-:W-:-:S08]  /*4520*/  IMAD R13, R36, UR7, R71 ;  /* 0x00000007240d7c24 */ /* 0x002fd0000f8e0247 */
[----:B------:R-:W-:Y:S01]  /*4530*/  @!P2 STS.64 [UR5+0x78], R56 ;  /* 0x00007838ff00a988 */ /* 0x000fe20008000a05 */
[C---:B------:R-:W-:Y:S01]  /*4540*/  FADD.FTZ R36, -R6.reuse, R21 ;  /* 0x0000001506247221 */ /* 0x040fe20000010100 */
[----:B------:R-:W-:Y:S01]  /*4550*/  FADD.FTZ R6, -R6, R25 ;  /* 0x0000001906067221 */ /* 0x000fe20000010100 */
[----:B------:R-:W-:Y:S01]  /*4560*/  FMUL.FTZ R21, R54, R7 ;  /* 0x0000000736157220 */ /* 0x000fe20000410000 */
[----:B------:R-:W-:Y:S01]  /*4570*/  BAR.SYNC.DEFER_BLOCKING 0x0 ;  /* 0x0000000000007b1d */ /* 0x000fe20000010000 */
[C---:B------:R-:W-:Y:S02]  /*4580*/  IADD3 R41, PT, PT, R13.reuse, 0x20, RZ ;  /* 0x000000200d297810 */ /* 0x040fe40007ffe0ff */
[----:B0-----:R-:W-:Y:S02]  /*4590*/  ISETP.GE.U32.AND P1, PT, R13, UR14, PT ;  /* 0x0000000e0d007c0c */ /* 0x001fe4000bf26070 */
[----:B------:R-:W-:Y:S02]  /*45a0*/  SHF.R.S32.HI R43, RZ, 0x1f, R13 ;  /* 0x0000001fff2b7819 */ /* 0x000fe4000001140d */
[----:B------:R-:W-:-:S02]  /*45b0*/  ISETP.GE.U32.AND P2, PT, R41, UR14, PT ;  /* 0x0000000e29007c0c */ /* 0x000fc4000bf46070 */
[----:B------:R-:W-:Y:S02]  /*45c0*/  SHF.R.S32.HI R42, RZ, 0x1f, R41 ;  /* 0x0000001fff2a7819 */ /* 0x000fe40000011429 */
[----:B------:R-:W-:Y:S02]  /*45d0*/  ISETP.GE.AND.EX P1, PT, R43, UR15, PT, P1 ;  /* 0x0000000f2b007c0c */ /* 0x000fe4000bf26310 */
[----:B------:R-:W-:Y:S01]  /*45e0*/  ISETP.GE.AND.EX P2, PT, R42, UR15, PT, P2 ;  /* 0x0000000f2a007c0c */ /* 0x000fe2000bf46320 */
[----:B---3--:R-:W0:Y:S01]  /*45f0*/  LDS.64 R32, [UR5+0x78] ;  /* 0x00007805ff207984 */ /* 0x008e220008000a00 */
[----:B------:R-:W0:Y:S02]  /*4600*/  LDCU UR5, c[0x0][0x42c] ;  /* 0x00008580ff0577ac */ /* 0x000e240008000800 */
[----:B0-----:R-:W-:Y:S01]  /*4610*/  FMUL.FTZ R38, R32, UR5 ;  /* 0x0000000520267c20 */ /* 0x001fe20008410000 */
[----:B------:R-:W-:Y:S01]  /*4620*/  FMUL.FTZ R39, R33, UR5 ;  /* 0x0000000521277c20 */ /* 0x000fe20008410000 */
[----:B------:R-:W-:Y:S07]  /*4630*/  @!P4 BRA `(.L_x_1335) ;  /* 0x000000000048c947 */ /* 0x000fee0003800000 */
        /* <DEDUP_REMOVED lines=18> */
.L_x_1335:
[--C-:B------:R-:W-:Y:S01]  /*4760*/  FFMA.FTZ R21, R38, R21, R39.reuse ;  /* 0x0000001526157223 */ /* 0x100fe20000010027 */
[-C--:B------:R-:W-:Y:S01]  /*4770*/  FMUL.FTZ R50, R50, R7.reuse ;  /* 0x0000000732327220 */ /* 0x080fe20000410000 */
[----:B------:R-:W-:Y:S01]  /*4780*/  FMUL.FTZ R44, R44, R7 ;  /* 0x000000072c2c7220 */ /* 0x000fe20000410000 */
[----:B------:R-:W-:Y:S01]  /*4790*/  FFMA.FTZ R20, R38, R40, R39 ;  /* 0x0000002826147223 */ /* 0x000fe20000010027 */
[----:B------:R-:W-:Y:S01]  /*47a0*/  BSSY.RECONVERGENT B0, `(.L_x_1336) ;  /* 0x0000013000007945 */ /* 0x000fe20003800200 */
[----:B------:R-:W-:Y:S01]  /*47b0*/  FFMA.FTZ R32, R30, R52, -R21 ;  /* 0x000000341e207223 */ /* 0x000fe20000010815 */
[C-C-:B------:R-:W-:Y:S01]  /*47c0*/  FFMA.FTZ R45, R38.reuse, R50, R39.reuse ;  /* 0x00000032262d7223 */ /* 0x140fe20000010027 */
[----:B------:R-:W-:Y:S01]  /*47d0*/  FFMA.FTZ R40, R38, R44, R39 ;  /* 0x0000002c26287223 */ /* 0x000fe20000010027 */
[----:B------:R-:W-:Y:S01]  /*47e0*/  FFMA.FTZ R46, R31, R53, -R20 ;  /* 0x000000351f2e7223 */ /* 0x000fe20000010814 */
        /* <DEDUP_REMOVED lines=11> */
[----:B------:R-:W-:-:S04]  /*48a0*/  IADD3 R25, PT, PT, R21, R25, RZ ;  /* 0x0000001915197210 */ /* 0x000fc80007ffe0ff */
[----:B------:R-:W-:-:S05]  /*48b0*/  LEA.HI.X R25, R20, UR13, R25, 0x2, P1 ;  /* 0x0000000d14197c11 */ /* 0x000fca00088f1419 */
[----:B------:R0:W-:Y:S02]  /*48c0*/  STG.E.64 desc[UR8][R24.64], R32 ;  /* 0x0000002018007986 */ /* 0x0001e4000c101b08 */
.L_x_1337:
[----:B------:R-:W-:Y:S05]  /*48d0*/  BSYNC.RECONVERGENT B0 ;  /* 0x0000000000007941 */ /* 0x000fea0003800200 */
.L_x_1336:
[----:B------:R-:W-:Y:S05]  /*48e0*/  @!P4 BRA `(.L_x_1338) ;  /* 0x000000000048c947 */ /* 0x000fea0003800000 */
        /* <DEDUP_REMOVED lines=18> */
.L_x_1338:
        /* <DEDUP_REMOVED lines=17> */
.L_x_1340:
[----:B------:R-:W-:Y:S05]  /*4b20*/  BSYNC.RECONVERGENT B0 ;  /* 0x0000000000007941 */ /* 0x000fea0003800200 */
.L_x_1339:
[-C--:B------:R-:W-:Y:S01]  /*4b30*/  FMUL.FTZ R45, R12, R7.reuse ;  /* 0x000000070c2d7220 */ /* 0x080fe20000410000 */
[----:B------:R-:W-:Y:S01]  /*4b40*/  FMUL.FTZ R40, R34, R7 ;  /* 0x0000000722287220 */ /* 0x000fe20000410000 */
[----:B------:R-:W-:Y:S06]  /*4b50*/  @!P4 BRA `(.L_x_1341) ;  /* 0x000000000048c947 */ /* 0x000fec0003800000 */
        /* <DEDUP_REMOVED lines=18> */
.L_x_1341:
[----:B------:R-:W-:Y:S04]  /*4c80*/  BSSY.RECONVERGENT B0, `(.L_x_1342) ;  /* 0x0000014000007945 */ /* 0x000fe80003800200 */
[----:B------:R-:W-:Y:S05]  /*4c90*/  @P0 BRA `(.L_x_1343) ;  /* 0x0000000000480947 */ /* 0x000fea0003800000 */
[----:B------:R-:W1:Y:S01]  /*4ca0*/  LDCU.64 UR12, c[0x0][0x3f8] ;  /* 0x00007f00ff0c77ac */ /* 0x000e620008000a00 */
[----:B0-----:R-:W-:Y:S01]  /*4cb0*/  SHF.R.S32.HI R33, RZ, 0x1f, R70 ;  /* 0x0000001fff217819 */ /* 0x001fe20000011446 */
[C-C-:B------:R-:W-:Y:S01]  /*4cc0*/  FFMA.FTZ R25, R38.reuse, R45, R39.reuse ;  /* 0x0000002d26197223 */ /* 0x140fe20000010027 */
[----:B------:R-:W-:Y:S01]  /*4cd0*/  MOV R20, R74 ;  /* 0x0000004a00147202 */ /* 0x000fe20000000f00 */
[----:B------:R-:W0:Y:S01]  /*4ce0*/  LDCU.64 UR16, c[0x0][0x380] ;  /* 0x00007000ff1077ac */ /* 0x000e220008000a00 */
[----:B------:R-:W-:Y:S01]  /*4cf0*/  MOV R21, R77 ;  /* 0x0000004d00157202 */ /* 0x000fe20000000f00 */
[----:B------:R-:W-:Y:S01]  /*4d00*/  FFMA.FTZ R12, R38, R40, R39 ;  /* 0x00000028260c7223 */ /* 0x000fe20000010027 */
[----:B------:R-:W-:-:S03]  /*4d10*/  FFMA.FTZ R24, R30, R14, -R25 ;  /* 0x0000000e1e187223 */ /* 0x000fc60000010819 */
[----:B------:R-:W-:Y:S01]  /*4d20*/  FFMA.FTZ R12, R31, R15, -R12 ;  /* 0x0000000f1f0c7223 */ /* 0x000fe2000001080c */
[----:B------:R-:W-:-:S03]  /*4d30*/  FMUL.FTZ R24, R24, R7 ;  /* 0x0000000718187220 */ /* 0x000fc60000410000 */
[----:B------:R-:W-:Y:S01]  /*4d40*/  FMUL.FTZ R25, R12, R7 ;  /* 0x000000070c197220 */ /* 0x000fe20000410000 */
[----:B-1----:R-:W-:Y:S02]  /*4d50*/  IMAD R33, R33, UR12, RZ ;  /* 0x0000000c21217c24 */ /* 0x002fe4000f8e02ff */
[----:B------:R-:W-:-:S04]  /*4d60*/  IMAD.WIDE.U32 R20, R70, UR12, R20 ;  /* 0x0000000c46147c25 */ /* 0x000fc8000f8e0014 */
[----:B------:R-:W-:Y:S01]  /*4d70*/  IMAD R33, R70, UR13, R33 ;  /* 0x0000000d46217c24 */ /* 0x000fe2000f8e0221 */
[----:B0-----:R-:W-:-:S04]  /*4d80*/  LEA R14, P0, R20, UR16, 0x2 ;  /* 0x00000010140e7c11 */ /* 0x001fc8000f8010ff */
[----:B------:R-:W-:-:S04]  /*4d90*/  IADD3 R33, PT, PT, R21, R33, RZ ;  /* 0x0000002115217210 */ /* 0x000fc80007ffe0ff */
[----:B------:R-:W-:-:S05]  /*4da0*/  LEA.HI.X R15, R20, UR17, R33, 0x2, P0 ;  /* 0x00000011140f7c11 */ /* 0x000fca00080f1421 */
[----:B------:R1:W-:Y:S02]  /*4db0*/  STG.E.64 desc[UR8][R14.64], R24 ;  /* 0x000000180e007986 */ /* 0x0003e4000c101b08 */
.L_x_1343:
[----:B------:R-:W-:Y:S05]  /*4dc0*/  BSYNC.RECONVERGENT B0 ;  /* 0x0000000000007941 */ /* 0x000fea0003800200 */
.L_x_1342:
[----:B------:R-:W-:Y:S01]  /*4dd0*/  UISETP.NE.AND UP0, UPT, UR10, URZ, UPT ;  /* 0x000000ff0a00728c */ /* 0x000fe2000bf05270 */
[-C--:B0-----:R-:W-:Y:S01]  /*4de0*/  FMUL.FTZ R32, R9, R7.reuse ;  /* 0x0000000709207220 */ /* 0x081fe20000410000 */
[C---:B------:R-:W-:Y:S01]  /*4df0*/  IADD3 R9, PT, PT, R13.reuse, 0x60, RZ ;  /* 0x000000600d097810 */ /* 0x040fe20007ffe0ff */
[-C--:B------:R-:W-:Y:S01]  /*4e00*/  FMUL.FTZ R41, R2, R7.reuse ;  /* 0x0000000702297220 */ /* 0x080fe20000410000 */
[----:B------:R-:W-:Y:S01]  /*4e10*/  IADD3 R21, PT, PT, R13, 0x80, RZ ;  /* 0x000000800d157810 */ /* 0x000fe20007ffe0ff */
[-C--:B------:R-:W-:Y:S01]  /*4e20*/  FMUL.FTZ R40, R3, R7.reuse ;  /* 0x0000000703287220 */ /* 0x080fe20000410000 */
[-C--:B------:R-:W-:Y:S01]  /*4e30*/  FMUL.FTZ R20, R8, R7.reuse ;  /* 0x0000000708147220 */ /* 0x080fe20000410000 */
[-C--:B------:R-:W-:Y:S01]  /*4e40*/  FMUL.FTZ R16, R16, R7.reuse ;  /* 0x0000000710107220 */ /* 0x080fe20000410000 */
[-C--:B-1----:R-:W-:Y:S01]  /*4e50*/  FMUL.FTZ R14, R17, R7.reuse ;  /* 0x00000007110e7220 */ /* 0x082fe20000410000 */
[-C--:B------:R-:W-:Y:S01]  /*4e60*/  FMUL.FTZ R35, R35, R7.reuse ;  /* 0x0000000723237220 */ /* 0x080fe20000410000 */
[-C--:B------:R-:W-:Y:S01]  /*4e70*/  FMUL.FTZ R36, R36, R7.reuse ;  /* 0x0000000724247220 */ /* 0x080fe20000410000 */
[-C--:B------:R-:W-:Y:S01]  /*4e80*/  FMUL.FTZ R37, R37, R7.reuse ;  /* 0x0000000725257220 */ /* 0x080fe20000410000 */
[----:B------:R-:W-:Y:S01]  /*4e90*/  ISETP.GE.U32.AND P1, PT, R69, UR14, PT ;  /* 0x0000000e45007c0c */ /* 0x000fe2000bf26070 */
[----:B------:R-:W-:Y:S01]  /*4ea0*/  FMUL.FTZ R6, R6, R7 ;  /* 0x0000000706067220 */ /* 0x000fe20000410000 */
[----:B------:R-:W-:Y:S01]  /*4eb0*/  ISETP.GE.U32.AND P3, PT, R68, UR14, PT ;  /* 0x0000000e44007c0c */ /* 0x000fe2000bf66070 */
[C-C-:B------:R-:W-:Y:S01]  /*4ec0*/  FFMA.FTZ R47, R38.reuse, R41, R39.reuse ;  /* 0x00000029262f7223 */ /* 0x140fe20000010027 */
[----:B------:R-:W-:Y:S01]  /*4ed0*/  ISETP.GE.U32.AND P4, PT, R9, UR14, PT ;  /* 0x0000000e09007c0c */ /* 0x000fe2000bf86070 */
[C-C-:B------:R-:W-:Y:S01]  /*4ee0*/  FFMA.FTZ R48, R38.reuse, R40, R39.reuse ;  /* 0x0000002826307223 */ /* 0x140fe20000010027 */
[----:B------:R-:W-:Y:S01]  /*4ef0*/  ISETP.GE.U32.AND P2, PT, R21, UR14, PT ;  /* 0x0000000e15007c0c */ /* 0x000fe2000bf46070 */
[C---:B------:R-:W-:Y:S01]  /*4f00*/  FFMA.FTZ R33, R38.reuse, R20, R39 ;  /* 0x0000001426217223 */ /* 0x040fe20000010027 */
[----:B------:R-:W-:Y:S01]  /*4f10*/  SHF.R.S32.HI R2, RZ, 0x1f, R9 ;  /* 0x0000001fff027819 */ /* 0x000fe20000011409 */
[C---:B------:R-:W-:Y:S01]  /*4f20*/  FFMA.FTZ R34, R38.reuse, R32, R39 ;  /* 0x0000002026227223 */ /* 0x040fe20000010027 */
[----:B------:R-:W-:Y:S01]  /*4f30*/  SHF.R.S32.HI R25, RZ, 0x1f, R21 ;  /* 0x0000001fff197819 */ /* 0x000fe20000011415 */
[C-C-:B------:R-:W-:Y:S01]  /*4f40*/  FFMA.FTZ R17, R38.reuse, R16, R39.reuse ;  /* 0x0000001026117223 */ /* 0x140fe20000010027 */
[C-C-:B------:R-:W-:Y:S01]  /*4f50*/  FFMA.FTZ R24, R38.reuse, R14, R39.reuse ;  /* 0x0000000e26187223 */ /* 0x140fe20000010027 */
[C-C-:B------:R-:W-:Y:S01]  /*4f60*/  FFMA.FTZ R15, R38.reuse, R35, R39.reuse ;  /* 0x00000023260f7223 */ /* 0x140fe20000010027 */
[C-C-:B------:R-:W-:Y:S01]  /*4f70*/  FFMA.FTZ R12, R38.reuse, R36, R39.reuse ;  /* 0x00000024260c7223 */ /* 0x140fe20000010027 */
[C-C-:B------:R-:W-:Y:S01]  /*4f80*/  FFMA.FTZ R13, R38.reuse, R37, R39.reuse ;  /* 0x00000025260d7223 */ /* 0x140fe20000010027 */
[----:B------:R-:W-:Y:S01]  /*4f90*/  ISETP.GE.U32.AND P0, PT, R67, UR14, PT ;  /* 0x0000000e43007c0c */ /* 0x000fe2000bf06070 */
[----:B------:R-:W-:Y:S01]  /*4fa0*/  FFMA.FTZ R38, R38, R6, R39 ;  /* 0x0000000626267223 */ /* 0x000fe20000010027 */
[----:B------:R-:W-:-:S02]  /*4fb0*/  ISETP.GE.AND.EX P1, PT, R59, UR15, PT, P1 ;  /* 0x0000000f3b007c0c */ /* 0x000fc4000bf26310 */
[----:B------:R-:W-:Y:S02]  /*4fc0*/  ISETP.GE.AND.EX P3, PT, R58, UR15, PT, P3 ;  /* 0x0000000f3a007c0c */ /* 0x000fe4000bf66330 */
[----:B------:R-:W-:Y:S02]  /*4fd0*/  ISETP.GE.AND.EX P4, PT, R2, UR15, PT, P4 ;  /* 0x0000000f02007c0c */ /* 0x000fe4000bf86340 */
        /* <DEDUP_REMOVED lines=20> */
.L_x_1344:
        /* <DEDUP_REMOVED lines=9> */
[----:B------:R-:W-:-:S05]  /*51b0*/  MOV R2, R74 ;  /* 0x0000004a00027202 */ /* 0x000fca0000000f00 */
[----:B------:R-:W-:-:S04]  /*51c0*/  IMAD.WIDE.U32 R2, R9, UR12, R2 ;  /* 0x0000000c09027c25 */ /* 0x000fc8000f8e0002 */
[----:B------:R-:W-:Y:S01]  /*51d0*/  IMAD R9, R9, UR13, R4 ;  /* 0x0000000d09097c24 */ /* 0x000fe2000f8e0204 */
[----:B-1----:R-:W-:-:S04]  /*51e0*/  LEA R4, P4, R2, UR16, 0x2 ;  /* 0x0000001002047c11 */ /* 0x002fc8000f8810ff */
[----:B------:R-:W-:-:S04]  /*51f0*/  IADD3 R9, PT, PT, R3, R9, RZ ;  /* 0x0000000903097210 */ /* 0x000fc80007ffe0ff */
[----:B------:R-:W-:Y:S01]  /*5200*/  LEA.HI.X R5, R2, UR17, R9, 0x2, P4 ;  /* 0x0000001102057c11 */ /* 0x000fe2000a0f1409 */
[----:B------:R-:W-:-:S05]  /*5210*/  FMUL.FTZ R9, R48, R7 ;  /* 0x0000000730097220 */ /* 0x000fca0000410000 */
[----:B------:R0:W-:Y:S02]  /*5220*/  STG.E.64 desc[UR8][R4.64], R8 ;  /* 0x0000000804007986 */ /* 0x0001e4000c101b08 */
.L_x_1346:
[----:B------:R-:W-:Y:S05]  /*5230*/  BSYNC.RECONVERGENT B0 ;  /* 0x0000000000007941 */ /* 0x000fea0003800200 */
.L_x_1345:
        /* <DEDUP_REMOVED lines=19> */
.L_x_1347:
        /* <DEDUP_REMOVED lines=17> */
.L_x_1349:
[----:B------:R-:W-:Y:S05]  /*5480*/  BSYNC.RECONVERGENT B0 ;  /* 0x0000000000007941 */ /* 0x000fea0003800200 */
.L_x_1348:
        /* <DEDUP_REMOVED lines=19> */
.L_x_1350:
        /* <DEDUP_REMOVED lines=17> */
.L_x_1352:
[----:B------:R-:W-:Y:S05]  /*56d0*/  BSYNC.RECONVERGENT B0 ;  /* 0x0000000000007941 */ /* 0x000fea0003800200 */
.L_x_1351:
[----:B------:R-:W-:Y:S05]  /*56e0*/  BRA.U !UP0, `(.L_x_1353) ;  /* 0x0000000108487547 */ /* 0x000fea000b800000 */
[----:B------:R-:W-:Y:S01]  /*56f0*/  FFMA.FTZ R35, R30, R35, R28 ;  /* 0x000000231e237223 */ /* 0x000fe2000001001c */
[----:B------:R-:W-:-:S03]  /*5700*/  FFMA.FTZ R36, R31, R36, R29 ;  /* 0x000000241f247223 */ /* 0x000fc6000001001d */
[----:B-1----:R-:W-:Y:S01]  /*5710*/  FMUL.FTZ R2, R35, -1.4426950216293334961 ;  /* 0xbfb8aa3b23027820 */ /* 0x002fe20000410000 */
        /* <DEDUP_REMOVED lines=15> */
.L_x_1353:
[----:B------:R-:W-:Y:S01]  /*5810*/  BSSY.RECONVERGENT B0, `(.L_x_1354) ;  /* 0x0000011000007945 */ /* 0x000fe20003800200 */
[----:B------:R-:W-:Y:S01]  /*5820*/  FFMA.FTZ R22, R30, R22, -R15 ;  /* 0x000000161e167223 */ /* 0x000fe2000001080f */
[----:B------:R-:W-:Y:S02]  /*5830*/  FFMA.FTZ R12, R31, R23, -R12 ;  /* 0x000000171f0c7223 */ /* 0x000fe4000001080c */
[----:B------:R-:W-:Y:S05]  /*5840*/  @P3 BRA `(.L_x_1355) ;  /* 0x0000000000343947 */ /* 0x000fea0003800000 */
[----:B------:R-:W0:Y:S01]  /*5850*/  LDCU.64 UR12, c[0x0][0x3f8] ;  /* 0x00007f00ff0c77ac */ /* 0x000e220008000a00 */
[----:B-1----:R-:W-:Y:S01]  /*5860*/  MOV R2, R74 ;  /* 0x0000004a00027202 */ /* 0x002fe20000000f00 */
        /* <DEDUP_REMOVED lines=11> */
.L_x_1355:
[----:B------:R-:W-:Y:S05]  /*5920*/  BSYNC.RECONVERGENT B0 ;  /* 0x0000000000007941 */ /* 0x000fea0003800200 */
.L_x_1354:
[----:B------:R-:W-:Y:S05]  /*5930*/  BRA.U !UP0, `(.L_x_1356) ;  /* 0x0000000108487547 */ /* 0x000fea000b800000 */
[----:B------:R-:W-:Y:S01]  /*5940*/  FFMA.FTZ R28, R30, R37, R28 ;  /* 0x000000251e1c7223 */ /* 0x000fe2000001001c */
[----:B------:R-:W-:-:S03]  /*5950*/  FFMA.FTZ R6, R31, R6, R29 ;  /* 0x000000061f067223 */ /* 0x000fc6000001001d */
[----:B-12---:R-:W-:Y:S01]  /*5960*/  FMUL.FTZ R2, R28, -1.4426950216293334961 ;  /* 0xbfb8aa3b1c027820 */ /* 0x006fe20000410000 */
        /* <DEDUP_REMOVED lines=15> */
.L_x_1356:
        /* <DEDUP_REMOVED lines=8> */
[----:B------:R-:W-:Y:S01]  /*5ae0*/  MOV R75, R77 ;  /* 0x0000004d004b7202 */ /* 0x000fe20000000f00 */
[----:B------:R-:W3:Y:S01]  /*5af0*/  LDCU.64 UR14, c[0x0][0x380] ;  /* 0x00007000ff0e77ac */ /* 0x000ee20008000a00 */
[----:B-12---:R-:W-:Y:S02]  /*5b00*/  IMAD R2, R0, UR12, RZ ;  /* 0x0000000c00027c24 */ /* 0x006fe4000f8e02ff */
[----:B------:R-:W-:-:S04]  /*5b10*/  IMAD.WIDE.U32 R74, R67, UR12, R74 ;  /* 0x0000000c434a7c25 */ /* 0x000fc8000f8e004a */
[----:B------:R-:W-:Y:S01]  /*5b20*/  IMAD R3, R67, UR13, R2 ;  /* 0x0000000d43037c24 */ /* 0x000fe2000f8e0202 */
[----:B---3--:R-:W-:-:S04]  /*5b30*/  LEA R2, P0, R74, UR14, 0x2 ;  /* 0x0000000e4a027c11 */ /* 0x008fc8000f8010ff */
[----:B------:R-:W-:-:S04]  /*5b40*/  IADD3 R3, PT, PT, R75, R3, RZ ;  /* 0x000000034b037210 */ /* 0x000fc80007ffe0ff */
[----:B------:R-:W-:-:S05]  /*5b50*/  LEA.HI.X R3, R74, UR15, R3, 0x2, P0 ;  /* 0x0000000f4a037c11 */ /* 0x000fca00080f1403 */
[----:B------:R3:W-:Y:S02]  /*5b60*/  STG.E.64 desc[UR8][R2.64], R26 ;  /* 0x0000001a02007986 */ /* 0x0007e4000c101b08 */
.L_x_1358:
[----:B------:R-:W-:Y:S05]  /*5b70*/  BSYNC.RECONVERGENT B0 ;  /* 0x0000000000007941 */ /* 0x000fea0003800200 */
.L_x_1357:
[----:B------:R-:W-:Y:S02]  /*5b80*/  IADD3 R64, PT, PT, R61, R64, RZ ;  /* 0x000000403d407210 */ /* 0x000fe40007ffe0ff */
[----:B------:R-:W-:Y:S02]  /*5b90*/  IADD3 R65, PT, PT, R65, 0x1, RZ ;  /* 0x0000000141417810 */ /* 0x000fe40007ffe0ff */
[----:B------:R-:W-:-:S13]  /*5ba0*/  ISETP.GE.AND P0, PT, R64, UR4, PT ;  /* 0x0000000440007c0c */ /* 0x000fda000bf06270 */
[----:B------:R-:W-:Y:S05]  /*5bb0*/  @!P0 BRA `(.L_x_1359) ;  /* 0xffffffa400948947 */ /* 0x000fea000383ffff */
.L_x_1316:
[----:B0-----:R-:W0:Y:S01]  /*5bc0*/  LDC R4, c[0x0][0x370] ;  /* 0x0000dc00ff047b82 */ /* 0x001e220000000800 */
[----:B------:R-:W-:Y:S01]  /*5bd0*/  ISETP.NE.AND P2, PT, R63, RZ, PT ;  /* 0x000000ff3f00720c */ /* 0x000fe20003f45270 */
[----:B------:R-:W-:Y:S06]  /*5be0*/  BSSY.RECONVERGENT B0, `(.L_x_1360) ;  /* 0x0000011000007945 */ /* 0x000fec0003800200 */
[----:B------:R-:W4:Y:S08]  /*5bf0*/  LDC R7, c[0x0][0x374] ;  /* 0x0000dd00ff077b82 */ /* 0x000f300000000800 */
[----:B-123--:R-:W1:Y:S01]  /*5c00*/  LDC.64 R2, c[0x0][0x3c8] ;  /* 0x0000f200ff027b82 */ /* 0x00ee620000000a00 */
[----:B0-----:R-:W-:-:S02]  /*5c10*/  ISETP.NE.AND P1, PT, R4, 0x1, PT ;  /* 0x000000010400780c */ /* 0x001fc40003f25270 */
[----:B------:R-:W-:Y:S02]  /*5c20*/  IADD3 R6, PT, PT, R4, -0x1, RZ ;  /* 0xffffffff04067810 */ /* 0x000fe40007ffe0ff */
[C---:B----4-:R-:W-:Y:S02]  /*5c30*/  IADD3 R5, PT, PT, R7.reuse, -0x1, RZ ;  /* 0xffffffff07057810 */ /* 0x050fe40007ffe0ff */
[----:B------:R-:W-:Y:S02]  /*5c40*/  SHF.L.U32 R0, R7, 0x1, RZ ;  /* 0x0000000107007819 */ /* 0x000fe400000006ff */
[----:B------:R-:W-:Y:S02]  /*5c50*/  ISETP.NE.AND P0, PT, R62, R5, PT ;  /* 0x000000053e00720c */ /* 0x000fe40003f05270 */
[----:B------:R-:W-:Y:S02]  /*5c60*/  SEL R5, R0, RZ, P1 ;  /* 0x000000ff00057207 */ /* 0x000fe40000800000 */
[----:B------:R-:W-:-:S03]  /*5c70*/  ISETP.NE.OR P0, PT, R6, UR7, P0 ;  /* 0x0000000706007c0c */ /* 0x000fc60008705670 */
[----:B-1----:R-:W-:Y:S01]  /*5c80*/  IMAD.WIDE.U32 R2, R5, 0x4, R2 ;  /* 0x0000000405027825 */ /* 0x002fe200078e0002 */
[----:B------:R-:W-:Y:S09]  /*5c90*/  @P2 BRA `(.L_x_1361) ;  /* 0x0000000000142947 */ /* 0x000ff20003800000 */
[----:B------:R-:W-:Y:S01]  /*5ca0*/  HFMA2 R5, -RZ, RZ, 0, 5.9604644775390625e-08 ;  /* 0x00000001ff057431 */ /* 0x000fe200000001ff */
[----:B------:R-:W-:Y:S06]  /*5cb0*/  MEMBAR.ALL.GPU ;  /* 0x0000000000007992 */ /* 0x000fec000000a000 */
[----:B------:R-:W-:-:S00]  /*5cc0*/  ERRBAR ;  /* 0x00000000000079ab */ /* 0x000fc00000000000 */
[----:B------:R-:W-:Y:S06]  /*5cd0*/  CGAERRBAR ;  /* 0x00000000000075ab */ /* 0x000fec0000000000 */
[----:B------:R0:W-:Y:S02]  /*5ce0*/  REDG.E.ADD.S32.STRONG.GPU desc[UR8][R2.64], R5 ;  /* 0x000000050200798e */ /* 0x0001e4000c12e308 */
.L_x_1361:
[----:B------:R-:W-:Y:S05]  /*5cf0*/  BSYNC.RECONVERGENT B0 ;  /* 0x0000000000007941 */ /* 0x000fea0003800200 */
.L_x_1360:
[----:B------:R-:W-:Y:S05]  /*5d00*/  @P0 EXIT ;  /* 0x000000000000094d */ /* 0x000fea0003800000 */
[----:B------:R-:W-:Y:S05]  /*5d10*/  @P2 BRA `(.L_x_1362) ;  /* 0x0000000000202947 */ /* 0x000fea0003800000 */
[----:B------:R-:W-:-:S05]  /*5d20*/  IMAD R0, R4, R7, RZ ;  /* 0x0000000704007224 */ /* 0x000fca00078e02ff */
[----:B------:R-:W-:-:S13]  /*5d30*/  ISETP.NE.AND P0, PT, R0, -0x1, PT ;  /* 0xffffffff0000780c */ /* 0x000fda0003f05270 */
[----:B------:R-:W-:Y:S05]  /*5d40*/  @!P0 BRA `(.L_x_1362) ;  /* 0x0000000000148947 */ /* 0x000fea0003800000 */
.L_x_1363:
[----:B0-----:R-:W2:Y:S04]  /*5d50*/  LDG.E.STRONG.GPU R5, desc[UR8][R2.64] ;  /* 0x0000000802057981 */ /* 0x001ea8000c1ef900 */
[----:B--2---:R-:W-:Y:S01]  /*5d60*/  CCTL.IVALL ;  /* 0x00000000ff00798f */ /* 0x004fe20002000000 */
[----:B------:R-:W-:Y:S05]  /*5d70*/  YIELD ;  /* 0x0000000000007946 */ /* 0x000fea0003800000 */
[----:B------:R-:W-:-:S13]  /*5d80*/  ISETP.NE.AND P0, PT, R5, R0, PT ;  /* 0x000000000500720c */ /* 0x000fda0003f05270 */
[----:B------:R-:W-:Y:S05]  /*5d90*/  @P0 BRA `(.L_x_1363) ;  /* 0xfffffffc00ec0947 */ /* 0x000fea000383ffff */
.L_x_1362:
        /* <DEDUP_REMOVED lines=31> */
[----:B------:R-:W-:Y:S01]  /*5f90*/  IMAD.WIDE.U32 R8, R6, 0x3, RZ ;  /* 0x0000000306087825 */ /* 0x000fe200078e00ff */
[----:B------:R-:W-:-:S03]  /*5fa0*/  LEA R11, R7, R7, 0x1 ;  /* 0x00000007070b7211 */ /* 0x000fc600078e08ff */
[----:B------:R-:W-:Y:S01]  /*5fb0*/  IMAD.WIDE.U32.X R4, R15, -0x55555556, R12, P0 ;  /* 0xaaaaaaaa0f047825 */ /* 0x000fe200000e040c */
[----:B------:R-:W-:-:S04]  /*5fc0*/  IADD3 R11, PT, PT, R9, R11, RZ ;  /* 0x0000000b090b7210 */ /* 0x000fc80007ffe0ff */
[----:B------:R-:W-:Y:S02]  /*5fd0*/  SHF.R.U64 R2, R4, 0x8, R5 ;  /* 0x0000000804027819 */ /* 0x000fe40000001205 */
[----:B------:R-:W-:Y:S02]  /*5fe0*/  LEA.HI R28, P2, R11, R8, RZ, 0x1 ;  /* 0x000000080b1c7211 */ /* 0x000fe400078508ff */
[----:B------:R-:W-:Y:S02]  /*5ff0*/  IADD3 R2, P0, PT, R2, R14, RZ ;  /* 0x0000000e02027210 */ /* 0x000fe40007f1e0ff */
[----:B------:R-:W-:Y:S02]  /*6000*/  IADD3.X R11, PT, PT, RZ, R11, RZ, P2, !PT ;  /* 0x0000000bff0b7210 */ /* 0x000fe400017fe4ff */
[----:B------:R-:W-:Y:S02]  /*6010*/  LOP3.LUT R12, R2, 0x3, RZ, 0xc0, !PT ;  /* 0x00000003020c7812 */ /* 0x000fe400078ec0ff */
[----:B------:R-:W-:-:S02]  /*6020*/  LEA.HI.X R4, R5, RZ, RZ, 0x18, P0 ;  /* 0x000000ff05047211 */ /* 0x000fc400000fc4ff */
[----:B------:R-:W-:Y:S02]  /*6030*/  ISETP.NE.U32.AND P1, PT, R12, 0x3, PT ;  /* 0x000000030c00780c */ /* 0x000fe40003f25070 */
[----:B------:R-:W-:Y:S02]  /*6040*/  ISETP.GE.U32.AND P0, PT, R2, 0x3, PT ;  /* 0x000000030200780c */ /* 0x000fe40003f06070 */
[----:B------:R-:W-:Y:S02]  /*6050*/  ISETP.NE.AND.EX P1, PT, RZ, RZ, PT, P1 ;  /* 0x000000ffff00720c */ /* 0x000fe40003f25310 */
[----:B------:R-:W-:Y:S02]  /*6060*/  ISETP.GE.U32.AND.EX P0, PT, R4, RZ, PT, P0 ;  /* 0x000000ff0400720c */ /* 0x000fe40003f06100 */
[--C-:B------:R-:W-:Y:S02]  /*6070*/  SHF.R.S64 R28, R28, 0x1, R11.reuse ;  /* 0x000000011c1c7819 */ /* 0x100fe4000000100b */
[----:B------:R-:W-:-:S07]  /*6080*/  SHF.R.S32.HI R35, RZ, 0x1, R11 ;  /* 0x00000001ff237819 */ /* 0x000fce000001140b */
        /* <DEDUP_REMOVED lines=27> */
.L_x_1366:
        /* <DEDUP_REMOVED lines=29> */
.L_x_1365:
[----:B------:R-:W-:Y:S05]  /*6410*/  BSYNC.RECONVERGENT B0 ;  /* 0x0000000000007941 */ /* 0x000fea0003800200 */
.L_x_1364:
        /* <DEDUP_REMOVED lines=10> */
.L_x_1367:
        /* <DEDUP_REMOVED lines=18> */
[C---:B--2---:R-:W-:Y:S02]  /*65e0*/  IADD3 R20, P0, PT, R22.reuse, UR6, RZ ;  /* 0x0000000616147c10 */ /* 0x044fe4000ff1e0ff */
[----:B------:R-:W-:Y:S02]  /*65f0*/  LOP3.LUT R10, R35, 0x3, RZ, 0xc0, !PT ;  /* 0x00000003230a7812 */ /* 0x000fe400078ec0ff */
[----:B0-----:R-:W-:Y:S02]  /*6600*/  IADD3 R22, P1, PT, R22, UR10, RZ ;  /* 0x0000000a16167c10 */ /* 0x001fe4000ff3e0ff */
[----:B------:R-:W-:Y:S02]  /*6610*/  LOP3.LUT R9, R9, 0x3, RZ, 0xc0, !PT ;  /* 0x0000000309097812 */ /* 0x000fe400078ec0ff */
[----:B------:R-:W-:Y:S02]  /*6620*/  IADD3 R24, P2, PT, R24, UR4, RZ ;  /* 0x0000000418187c10 */ /* 0x000fe4000ff5e0ff */
        /* <DEDUP_REMOVED lines=59> */
.L_x_1368:
        /* <DEDUP_REMOVED lines=10> */
.L_x_3433:


//--------------------- .text._Z35group_norm_nhwc_bwd_one_pass_kernelI11Fp32IOFp32WLi512ELi24ELi384EEv26Group_norm_nhwc_bwd_params --------------------------
	.section	.text._Z35group_norm_nhwc_bwd_one_pass_kernelI11Fp32IOFp32WLi512ELi24ELi384EEv26Group_norm_nhwc_bwd_params,"ax",@progbits
	.align	128
        .global         _Z35group_norm_nhwc_bwd_one_pass_kernelI11Fp32IOFp32WLi512ELi24ELi384EEv26Group_norm_nhwc_bwd_params
        .type           _Z35group_norm_nhwc_bwd_one_pass_kernelI11Fp32IOFp32WLi512ELi24ELi384EEv26Group_norm_nhwc_bwd_params,@function
        .size           _Z35group_norm_nhwc_bwd_one_pass_kernelI11Fp32IOFp32WLi512ELi24ELi384EEv26Group_norm_nhwc_bwd_params,(.L_x_3434 - _Z35group_norm_nhwc_bwd_one_pass_kernelI11Fp32IOFp32WLi512ELi24ELi384EEv26Group_norm_nhwc_bwd_params)
        .other          _Z35group_norm_nhwc_bwd_one_pass_kernelI11Fp32IOFp32WLi512ELi24ELi384EEv26Group_norm_nhwc_bwd_params,@"STO_CUDA_ENTRY STV_DEFAULT"
_Z35group_norm_nhwc_bwd_one_pass_kernelI11Fp32IOFp32WLi512ELi24ELi384EEv26Group_norm_nhwc_bwd_params:
.text._Z35group_norm_nhwc_bwd_one_pass_kernelI11Fp32IOFp32WLi512ELi24ELi384EEv26Group_norm_nhwc_bwd_params:
[----:B------:R-:W-:Y:S08]  /*0000*/  LDC R1, c[0x0][0x37c] ;  /* 0x0000df00ff017b82 */ /* 0x000ff00000000800 */
[----:B------:R-:W0:Y:S01]  /*0010*/  S2UR UR6, SR_CTAID.Y ;  /* 0x00000000000679c3 */ /* 0x000e220000002600 */
[----:B------:R-:W1:Y:S01]  /*0020*/  LDCU UR4, c[0x0][0x410] ;  /* 0x00008200ff0477ac */ /* 0x000e620008000800 */
[----:B------:R-:W2:Y:S01]  /*0030*/  S2R R37, SR_TID.X ;  /* 0x0000000000257919 */ /* 0x000ea20000002100 */
[----:B------:R-:W1:Y:S01]  /*0040*/  LDCU UR5, c[0x0][0x3e0] ;  /* 0x00007c00ff0577ac */ /* 0x000e620008000800 */
[----:B------:R-:W3:Y:S01]  /*0050*/  LDCU.64 UR8, c[0x0][0x358] ;  /* 0x00006b00ff0877ac */ /* 0x000ee20008000a00 */
[----:B-1----:R-:W-:-:S04]  /*0060*/  UIMAD UR4, UR4, UR5, URZ ;  /* 0x00000005040472a4 */ /* 0x002fc8000f8e02ff */
[----:B0-----:R-:W-:-:S09]  /*0070*/  UISETP.GE.AND UP0, UPT, UR6, UR4, UPT ;  /* 0x000000040600728c */ /* 0x001fd2000bf06270 */
[----:B--23--:R-:W-:Y:S05]  /*0080*/  BRA.U UP0, `(.L_x_1369) ;  /* 0x000000a100087547 */ /* 0x00cfea000b800000 */
[----:B------:R-:W-:Y:S01]  /*0090*/  LOP3.LUT R0, R37, 0xffff, RZ, 0xc0, !PT ;  /* 0x0000ffff25007812 */ /* 0x000fe200078ec0ff */
[----:B------:R-:W0:Y:S01]  /*00a0*/  S2R R110, SR_LANEID ;  /* 0x00000000006e7919 */ /* 0x000e220000000000 */
[----:B------:R-:W-:Y:S01]  /*00b0*/  HFMA2 R112, -RZ, RZ, 0, 0 ;  /* 0x00000000ff707431 */ /* 0x000fe200000001ff */
[----:B------:R-:W-:Y:S02]  /*00c0*/  MOV R115, UR6 ;  /* 0x0000000600737c02 */ /* 0x000fe40008000f00 */
        /* <DEDUP_REMOVED lines=8> */
[----:B0-----:R-:W-:-:S07]  /*0150*/  LOP3.LUT R111, R113, 0xffff, RZ, 0xc0, !PT ;  /* 0x0000ffff716f7812 */ /* 0x001fce00078ec0ff */
.L_x_1436:
[----:B0-----:R-:W0:Y:S01]  /*0160*/  LDC R6, c[0x0][0x410] ;  /* 0x00010400ff067b82 */ /* 0x001e220000000800 */
[----:B-1----:R-:W1:Y:S01]  /*0170*/  LDCU.128 UR12, c[0x0][0x400] ;  /* 0x00008000ff0c77ac */ /* 0x002e620008000c00 */
[----:B------:R-:W-:Y:S01]  /*0180*/  ISETP.GE.AND P2, PT, R115, RZ, PT ;  /* 0x000000ff7300720c */ /* 0x000fe20003f46270 */
[----:B------:R-:W2:Y:S05]  /*0190*/  LDCU.U8 UR4, c[0x0][0x414] ;  /* 0x00008280ff0477ac */ /* 0x000eaa0008000000 */
[----:B------:R-:W3:Y:S08]  /*01a0*/  S2UR UR6, SR_CTAID.X ;  /* 0x00000000000679c3 */ /* 0x000ef00000002500 */
[----:B------:R-:W3:Y:S01]  /*01b0*/  LDC R33, c[0x0][0x41c] ;  /* 0x00010700ff217b82 */ /* 0x000ee20000000800 */
[----:B0-----:R-:W-:-:S04]  /*01c0*/  IABS R5, R6 ;  /* 0x0000000600057213 */ /* 0x001fc80000000000 */
[----:B------:R-:W0:Y:S01]  /*01d0*/  I2F.RP R0, R5 ;  /* 0x0000000500007306 */ /* 0x000e220000209400 */
[----:B---3--:R-:W-:-:S07]  /*01e0*/  IMAD R33, R33, UR6, R114 ;  /* 0x0000000621217c24 */ /* 0x008fce000f8e0272 */
[----:B0-----:R-:W0:Y:S01]  /*01f0*/  MUFU.RCP R0, R0 ;  /* 0x0000000000007308 */ /* 0x001e220000001000 */
[C---:B-1----:R-:W-:Y:S02]  /*0200*/  ISETP.GE.U32.AND P3, PT, R33.reuse, UR12, PT ;  /* 0x0000000c21007c0c */ /* 0x042fe4000bf66070 */
[----:B------:R-:W-:Y:S02]  /*0210*/  SHF.R.S32.HI R9, RZ, 0x1f, R33 ;  /* 0x0000001fff097819 */ /* 0x000fe40000011421 */
[----:B------:R-:W-:Y:S02]  /*0220*/  IADD3 R11, PT, PT, R33, 0x40, RZ ;  /* 0x00000040210b7810 */ /* 0x000fe40007ffe0ff */
[----:B------:R-:W-:Y:S02]  /*0230*/  ISETP.GE.AND.EX P3, PT, R9, UR13, PT, P3 ;  /* 0x0000000d09007c0c */ /* 0x000fe4000bf66330 */
[----:B------:R-:W-:Y:S02]  /*0240*/  IADD3 R23, PT, PT, R33, 0x60, RZ ;  /* 0x0000006021177810 */ /* 0x000fe40007ffe0ff */
[----:B0-----:R-:W-:-:S09]  /*0250*/  IADD3 R2, PT, PT, R0, 0xffffffe, RZ ;  /* 0x0ffffffe00027810 */ /* 0x001fd20007ffe0ff */
[----:B------:R-:W0:Y:S01]  /*0260*/  @!P3 LDC.64 R14, c[0x0][0x3f8] ;  /* 0x0000fe00ff0ebb82 */ /* 0x000e220000000a00 */
[----:B------:R1:W3:Y:S07]  /*0270*/  F2I.FTZ.U32.TRUNC.NTZ R3, R2 ;  /* 0x0000000200037305 */ /* 0x0002ee000021f000 */
[----:B------:R-:W4:Y:S01]  /*0280*/  @!P3 LDC.64 R16, c[0x0][0x3a0] ;  /* 0x0000e800ff10bb82 */ /* 0x000f220000000a00 */
[----:B-1----:R-:W-:Y:S02]  /*0290*/  MOV R2, RZ ;  /* 0x000000ff00027202 */ /* 0x002fe40000000f00 */
[----:B---3--:R-:W-:-:S05]  /*02a0*/  IADD3 R4, PT, PT, RZ, -R3, RZ ;  /* 0x80000003ff047210 */ /* 0x008fca0007ffe0ff */
[----:B------:R-:W1:Y:S01]  /*02b0*/  @!P3 LDC.64 R18, c[0x0][0x398] ;  /* 0x0000e600ff12bb82 */ /* 0x000e620000000a00 */
[----:B------:R-:W-:Y:S01]  /*02c0*/  IMAD R7, R4, R5, RZ ;  /* 0x0000000504077224 */ /* 0x000fe200078e02ff */
[----:B------:R-:W-:-:S03]  /*02d0*/  IABS R4, R115 ;  /* 0x0000007300047213 */ /* 0x000fc60000000000 */
[----:B------:R-:W-:Y:S01]  /*02e0*/  IMAD.HI.U32 R3, R3, R7, R2 ;  /* 0x0000000703037227 */ /* 0x000fe200078e0002 */
[----:B------:R-:W-:Y:S02]  /*02f0*/  LOP3.LUT R2, R115, R6, RZ, 0x3c, !PT ;  /* 0x0000000673027212 */ /* 0x000fe400078e3cff */
[----:B------:R-:W-:Y:S02]  /*0300*/  IADD3 R7, PT, PT, R33, 0x20, RZ ;  /* 0x0000002021077810 */ /* 0x000fe40007ffe0ff */
[----:B------:R-:W-:Y:S01]  /*0310*/  ISETP.GE.AND P4, PT, R2, RZ, PT ;  /* 0x000000ff0200720c */ /* 0x000fe20003f86270 */
[----:B------:R-:W-:Y:S01]  /*0320*/  IMAD.HI.U32 R3, R3, R4, RZ ;  /* 0x0000000403037227 */ /* 0x000fe200078e00ff */
[----:B------:R-:W-:-:S04]  /*0330*/  SHF.R.S32.HI R13, RZ, 0x1f, R7 ;  /* 0x0000001fff0d7819 */ /* 0x000fc80000011407 */
        /* <DEDUP_REMOVED lines=12> */
[----:B------:R-:W-:Y:S02]  /*0400*/  @!P2 IADD3 R0, PT, PT, -R0, RZ, RZ ;  /* 0x000000ff0000a210 */ /* 0x000fe40007ffe1ff */
[----:B------:R-:W-:Y:S02]  /*0410*/  @P5 IADD3 R3, PT, PT, R3, 0x1, RZ ;  /* 0x0000000103035810 */ /* 0x000fe40007ffe0ff */
[----:B------:R-:W-:-:S02]  /*0420*/  SEL R0, R5, R0, !P0 ;  /* 0x0000000005007207 */ /* 0x000fc40004000000 */
[----:B------:R-:W-:Y:S02]  /*0430*/  ISETP.GE.U32.AND P2, PT, R7, UR12, PT ;  /* 0x0000000c07007c0c */ /* 0x000fe4000bf46070 */
[----:B------:R-:W-:Y:S01]  /*0440*/  @!P4 IADD3 R3, PT, PT, -R3, RZ, RZ ;  /* 0x000000ff0303c210 */ /* 0x000fe20007ffe1ff */
[----:B------:R-:W-:Y:S01]  /*0450*/  IMAD R2, R0, 0x18, RZ ;  /* 0x0000001800027824 */ /* 0x000fe200078e02ff */
[----:B------:R-:W-:Y:S02]  /*0460*/  ISETP.GE.AND.EX P2, PT, R13, UR13, PT, P2 ;  /* 0x0000000d0d007c0c */ /* 0x000fe4000bf46320 */
[----:B------:R-:W-:Y:S02]  /*0470*/  SEL R3, R5, R3, !P0 ;  /* 0x0000000305037207 */ /* 0x000fe40004000000 */
[----:B------:R-:W-:Y:S02]  /*0480*/  SHF.R.S32.HI R5, RZ, 0x1f, R11 ;  /* 0x0000001fff057819 */ /* 0x000fe4000001140b */
[----:B------:R-:W-:-:S02]  /*0490*/  IADD3 R118, P0, PT, R2, R111, RZ ;  /* 0x0000006f02767210 */ /* 0x000fc40007f1e0ff */
[----:B------:R-:W-:Y:S02]  /*04a0*/  ISETP.GE.AND.EX P1, PT, R5, UR13, PT, P1 ;  /* 0x0000000d05007c0c */ /* 0x000fe4000bf26310 */
[----:B------:R-:W-:Y:S02]  /*04b0*/  SHF.R.S32.HI R4, RZ, 0x1f, R3 ;  /* 0x0000001fff047819 */ /* 0x000fe40000011403 */
[----:B------:R-:W-:Y:S01]  /*04c0*/  LEA.HI.X.SX32 R119, R2, RZ, 0x1, P0 ;  /* 0x000000ff02777211 */ /* 0x000fe200000f0eff */
[----:B0-----:R-:W-:Y:S01]  /*04d0*/  @!P3 IMAD R2, R9, R14, RZ ;  /* 0x0000000e0902b224 */ /* 0x001fe200078e02ff */
[----:B------:R-:W0:Y:S01]  /*04e0*/  @!P2 LDC.64 R20, c[0x0][0x3f8] ;  /* 0x0000fe00ff14ab82 */ /* 0x000e220000000a00 */
[----:B------:R-:W-:Y:S01]  /*04f0*/  IMAD R4, R4, UR14, RZ ;  /* 0x0000000e04047c24 */ /* 0x000fe2000f8e02ff */
[----:B------:R-:W-:Y:S01]  /*0500*/  ISETP.GE.U32.AND P0, PT, R23, UR12, PT ;  /* 0x0000000c17007c0c */ /* 0x000fe2000bf06070 */
[----:B------:R-:W-:Y:S01]  /*0510*/  @!P3 IMAD R9, R33, R15, R2 ;  /* 0x0000000f2109b224 */ /* 0x000fe200078e0202 */
[----:B------:R-:W-:Y:S01]  /*0520*/  SHF.R.S32.HI R15, RZ, 0x1f, R23 ;  /* 0x0000001fff0f7819 */ /* 0x000fe20000011417 */
[C---:B------:R-:W-:Y:S01]  /*0530*/  IMAD R121, R3.reuse, UR15, R4 ;  /* 0x0000000f03797c24 */ /* 0x040fe2000f8e0204 */
[----:B--2---:R-:W-:Y:S01]  /*0540*/  ISETP.NE.AND P5, PT, RZ, UR4, PT ;  /* 0x00000004ff007c0c */ /* 0x004fe2000bfa5270 */
[----:B------:R-:W-:Y:S01]  /*0550*/  IMAD.WIDE.U32 R118, R3, UR14, R118 ;  /* 0x0000000e03767c25 */ /* 0x000fe2000f8e0076 */
[----:B------:R-:W2:Y:S01]  /*0560*/  @!P1 LDC.64 R28, c[0x0][0x3f8] ;  /* 0x0000fe00ff1c9b82 */ /* 0x000ea20000000a00 */
[----:B------:R-:W-:-:S02]  /*0570*/  ISETP.GE.AND.EX P0, PT, R15, UR13, PT, P0 ;  /* 0x0000000d0f007c0c */ /* 0x000fc4000bf06300 */
[----:B------:R-:W-:Y:S02]  /*0580*/  LOP3.LUT R111, R113, 0xffff, RZ, 0xc0, !PT ;  /* 0x0000ffff716f7812 */ /* 0x000fe400078ec0ff */
[----:B------:R-:W-:Y:S02]  /*0590*/  IADD3 R121, PT, PT, R119, R121, RZ ;  /* 0x0000007977797210 */ /* 0x000fe40007ffe0ff */
[----:B------:R-:W-:Y:S01]  /*05a0*/  @!P3 MOV R120, R118 ;  /* 0x000000760078b202 */ /* 0x000fe20000000f00 */
[----:B------:R-:W3:Y:S01]  /*05b0*/  @!P2 LDC.64 R24, c[0x0][0x3a0] ;  /* 0x0000e800ff18ab82 */ /* 0x000ee20000000a00 */
[----:B------:R-:W-:-:S03]  /*05c0*/  IMAD R38, R0, 0x18, R111 ;  /* 0x0000001800267824 */ /* 0x000fc600078e026f */
[----:B------:R-:W-:-:S04]  /*05d0*/  @!P3 IMAD.WIDE.U32 R2, R33, R14, R120 ;  /* 0x0000000e2102b225 */ /* 0x000fc800078e0078 */
[----:B------:R-:W3:Y:S01]  /*05e0*/  @!P2 LDC.64 R26, c[0x0][0x398] ;  /* 0x0000e600ff1aab82 */ /* 0x000ee20000000a00 */
[----:B------:R-:W-:Y:S01]  /*05f0*/  @!P3 IADD3 R3, PT, PT, R3, R9, RZ ;  /* 0x000000090303b210 */ /* 0x000fe20007ffe0ff */
[----:B0-----:R-:W-:Y:S01]  /*0600*/  @!P2 IMAD R10, R13, R20, RZ ;  /* 0x000000140d0aa224 */ /* 0x001fe200078e02ff */
[C---:B------:R-:W-:Y:S02]  /*0610*/  @!P3 SHF.L.U32 R9, R2.reuse, 0x2, RZ ;  /* 0x000000020209b819 */ /* 0x040fe400000006ff */
[----:B------:R-:W-:Y:S01]  /*0620*/  @!P3 SHF.L.U64.HI R4, R2, 0x2, R3 ;  /* 0x000000020204b819 */ /* 0x000fe20000010203 */
[----:B------:R-:W-:Y:S01]  /*0630*/  @!P2 IMAD R13, R7, R21, R10 ;  /* 0x00000015070da224 */ /* 0x000fe200078e020a */
[----:B------:R-:W-:Y:S01]  /*0640*/  @!P2 MOV R2, R118 ;  /* 0x000000760002a202 */ /* 0x000fe20000000f00 */
[----:B------:R-:W0:Y:S01]  /*0650*/  @!P0 LDC.64 R36, c[0x0][0x3f8] ;  /* 0x0000fe00ff248b82 */ /* 0x000e220000000a00 */
[----:B------:R-:W-:Y:S01]  /*0660*/  @!P2 MOV R3, R121 ;  /* 0x000000790003a202 */ /* 0x000fe20000000f00 */
[----:B--2---:R-:W-:Y:S01]  /*0670*/  @!P1 IMAD R10, R5, R28, RZ ;  /* 0x0000001c050a9224 */ /* 0x004fe200078e02ff */
[----:B----4-:R-:W-:-:S02]  /*0680*/  @!P3 IADD3 R6, P4, PT, R9, R16, RZ ;  /* 0x000000100906b210 */ /* 0x010fc40007f9e0ff */
[----:B-1----:R-:W-:Y:S01]  /*0690*/  @!P3 IADD3 R8, P6, PT, R9, R18, RZ ;  /* 0x000000120908b210 */ /* 0x002fe20007fde0ff */
[----:B------:R-:W-:Y:S01]  /*06a0*/  @!P2 IMAD.WIDE.U32 R2, R7, R20, R2 ;  /* 0x000000140702a225 */ /* 0x000fe200078e0002 */
[C---:B------:R-:W-:Y:S01]  /*06b0*/  @!P3 IADD3.X R7, PT, PT, R4.reuse, R17, RZ, P4, !PT ;  /* 0x000000110407b210 */ /* 0x040fe200027fe4ff */
[----:B------:R-:W1:Y:S01]  /*06c0*/  @!P1 LDC.64 R30, c[0x0][0x3a0] ;  /* 0x0000e800ff1e9b82 */ /* 0x000e620000000a00 */
[----:B------:R-:W-:Y:S01]  /*06d0*/  @!P3 IADD3.X R9, PT, PT, R4, R19, RZ, P6, !PT ;  /* 0x000000130409b210 */ /* 0x000fe200037fe4ff */
[----:B------:R-:W-:Y:S01]  /*06e0*/  @!P1 IMAD R19, R11, R29, R10 ;  /* 0x0000001d0b139224 */ /* 0x000fe200078e020a */
[----:B------:R-:W-:Y:S02]  /*06f0*/  @!P1 MOV R4, R118 ;  /* 0x0000007600049202 */ /* 0x000fe40000000f00 */
[----:B------:R-:W-:Y:S02]  /*0700*/  @!P1 MOV R5, R121 ;  /* 0x0000007900059202 */ /* 0x000fe40000000f00 */
[----:B------:R-:W-:Y:S01]  /*0710*/  @!P2 IADD3 R3, PT, PT, R3, R13, RZ ;  /* 0x0000000d0303a210 */ /* 0x000fe20007ffe0ff */
[----:B------:R-:W2:Y:S01]  /*0720*/  @!P1 LDC.64 R34, c[0x0][0x398] ;  /* 0x0000e600ff229b82 */ /* 0x000ea20000000a00 */
[C---:B------:R-:W-:Y:S01]  /*0730*/  @!P2 SHF.L.U32 R17, R2.reuse, 0x2, RZ ;  /* 0x000000020211a819 */ /* 0x040fe200000006ff */
[----:B------:R-:W-:Y:S01]  /*0740*/  @!P1 IMAD.WIDE.U32 R4, R11, R28, R4 ;  /* 0x0000001c0b049225 */ /* 0x000fe200078e0004 */
[----:B------:R-:W-:-:S02]  /*0750*/  @!P2 SHF.L.U64.HI R2, R2, 0x2, R3 ;  /* 0x000000020202a819 */ /* 0x000fc40000010203 */
[C---:B---3--:R-:W-:Y:S02]  /*0760*/  @!P2 IADD3 R10, P4, PT, R17.reuse, R24, RZ ;  /* 0x00000018110aa210 */ /* 0x048fe40007f9e0ff */
[----:B------:R-:W-:Y:S01]  /*0770*/  @!P2 IADD3 R16, P6, PT, R17, R26, RZ ;  /* 0x0000001a1110a210 */ /* 0x000fe20007fde0ff */
[----:B------:R-:W3:Y:S01]  /*0780*/  @P5 LDC.64 R20, c[0x0][0x3b0] ;  /* 0x0000ec00ff145b82 */ /* 0x000ee20000000a00 */
[----:B------:R-:W-:Y:S02]  /*0790*/  @!P1 IADD3 R3, PT, PT, R5, R19, RZ ;  /* 0x0000001305039210 */ /* 0x000fe40007ffe0ff */
[C---:B------:R-:W-:Y:S02]  /*07a0*/  @!P2 IADD3.X R11, PT, PT, R2.reuse, R25, RZ, P4, !PT ;  /* 0x00000019020ba210 */ /* 0x040fe400027fe4ff */
[----:B------:R-:W-:Y:S01]  /*07b0*/  @!P2 IADD3.X R17, PT, PT, R2, R27, RZ, P6, !PT ;  /* 0x0000001b0211a210 */ /* 0x000fe200037fe4ff */
[----:B0-----:R-:W-:Y:S01]  /*07c0*/  @!P0 IMAD R2, R15, R36, RZ ;  /* 0x000000240f028224 */ /* 0x001fe200078e02ff */
[----:B------:R-:W-:-:S02]  /*07d0*/  @!P0 MOV R18, R118 ;  /* 0x0000007600128202 */ /* 0x000fc40000000f00 */
[----:B------:R-:W-:Y:S02]  /*07e0*/  CS2R R108, SRZ ;  /* 0x00000000006c7805 */ /* 0x000fe4000001ff00 */
[----:B------:R-:W-:Y:S01]  /*07f0*/  @!P0 MOV R19, R121 ;  /* 0x0000007900138202 */ /* 0x000fe20000000f00 */
[C---:B------:R-:W-:Y:S01]  /*0800*/  @!P0 IMAD R5, R23.reuse, R37, R2 ;  /* 0x0000002517058224 */ /* 0x040fe200078e0202 */
[C---:B------:R-:W-:Y:S02]  /*0810*/  @!P1 SHF.L.U32 R13, R4.reuse, 0x2, RZ ;  /* 0x00000002040d9819 */ /* 0x040fe400000006ff */
[----:B------:R-:W-:Y:S02]  /*0820*/  CS2R R106, SRZ ;  /* 0x00000000006a7805 */ /* 0x000fe4000001ff00 */
[----:B------:R-:W-:Y:S01]  /*0830*/  @!P1 SHF.L.U64.HI R4, R4, 0x2, R3 ;  /* 0x0000000204049819 */ /* 0x000fe20000010203 */
[----:B------:R-:W-:Y:S01]  /*0840*/  @!P0 IMAD.WIDE.U32 R18, R23, R36, R18 ;  /* 0x0000002417128225 */ /* 0x000fe200078e0012 */
[----:B-1----:R-:W-:-:S02]  /*0850*/  @!P1 IADD3 R14, P4, PT, R13, R30, RZ ;  /* 0x0000001e0d0e9210 */ /* 0x002fc40007f9e0ff */
[----:B------:R-:W-:Y:S02]  /*0860*/  CS2R R2, SRZ ;  /* 0x0000000000027805 */ /* 0x000fe4000001ff00 */
[----:B------:R-:W-:Y:S01]  /*0870*/  IADD3 R23, PT, PT, R33, 0x80, RZ ;  /* 0x0000008021177810 */ /* 0x000fe20007ffe0ff */
[----:B------:R-:W0:Y:S01]  /*0880*/  @!P0 LDC.64 R40, c[0x0][0x398] ;  /* 0x0000e600ff288b82 */ /* 0x000e220000000a00 */
[----:B------:R-:W-:Y:S01]  /*0890*/  @!P1 IADD3.X R15, PT, PT, R4, R31, RZ, P4, !PT ;  /* 0x0000001f040f9210 */ /* 0x000fe200027fe4ff */
[----:B------:R-:W5:Y:S01]  /*08a0*/  @!P3 LDG.E.64 R108, desc[UR8][R6.64] ;  /* 0x00000008066cb981 */ /* 0x000f62000c1e1b00 */
[----:B------:R-:W-:Y:S02]  /*08b0*/  ISETP.GE.U32.AND P4, PT, R23, UR12, PT ;  /* 0x0000000c17007c0c */ /* 0x000fe4000bf86070 */
[----:B------:R-:W-:Y:S01]  /*08c0*/  SHF.R.S32.HI R29, RZ, 0x1f, R23 ;  /* 0x0000001fff1d7819 */ /* 0x000fe20000011417 */
[----:B------:R-:W5:Y:S01]  /*08d0*/  @!P3 LDG.E.64 R106, desc[UR8][R8.64] ;  /* 0x00000008086ab981 */ /* 0x000f62000c1e1b00 */
[----:B--2---:R-:W-:-:S02]  /*08e0*/  @!P1 IADD3 R12, P6, PT, R13, R34, RZ ;  /* 0x000000220d0c9210 */ /* 0x004fc40007fde0ff */
[----:B------:R-:W-:Y:S02]  /*08f0*/  ISETP.GE.AND.EX P4, PT, R29, UR13, PT, P4 ;  /* 0x0000000d1d007c0c */ /* 0x000fe4000bf86340 */
[----:B------:R-:W-:Y:S02]  /*0900*/  @!P1 IADD3.X R13, PT, PT, R4, R35, RZ, P6, !PT ;  /* 0x00000023040d9210 */ /* 0x000fe400037fe4ff */
[----:B------:R-:W-:Y:S01]  /*0910*/  @!P0 IADD3 R19, PT, PT, R19, R5, RZ ;  /* 0x0000000513138210 */ /* 0x000fe20007ffe0ff */
[----:B---3--:R-:W-:Y:S01]  /*0920*/  @P5 IMAD.WIDE R4, R38, 0x4, R20 ;  /* 0x0000000426045825 */ /* 0x008fe200078e0214 */
[----:B------:R-:W-:Y:S02]  /*0930*/  IADD3 R25, PT, PT, R33, 0xa0, RZ ;  /* 0x000000a021197810 */ /* 0x000fe40007ffe0ff */
[----:B------:R-:W-:Y:S02]  /*0940*/  @!P0 SHF.L.U32 R21, R18, 0x2, RZ ;  /* 0x0000000212158819 */ /* 0x000fe400000006ff */
[----:B------:R1:W5:Y:S03]  /*0950*/  @P5 LDG.E.64 R2, desc[UR8][R4.64] ;  /* 0x0000000804025981 */ /* 0x000366000c1e1b00 */
[----:B------:R-:W2:Y:S01]  /*0960*/  @!P4 LDC.64 R42, c[0x0][0x3f8] ;  /* 0x0000fe00ff2acb82 */ /* 0x000ea20000000a00 */
[----:B------:R-:W-:-:S02]  /*0970*/  ISETP.GE.U32.AND P5, PT, R25, UR12, PT ;  /* 0x0000000c19007c0c */ /* 0x000fc4000bfa6070 */
[----:B------:R-:W-:Y:S02]  /*0980*/  SHF.R.S32.HI R35, RZ, 0x1f, R25 ;  /* 0x0000001fff237819 */ /* 0x000fe40000011419 */
[----:B------:R-:W-:Y:S02]  /*0990*/  @!P0 SHF.L.U64.HI R22, R18, 0x2, R19 ;  /* 0x0000000212168819 */ /* 0x000fe40000010213 */
[----:B------:R-:W-:Y:S01]  /*09a0*/  ISETP.GE.AND.EX P5, PT, R35, UR13, PT, P5 ;  /* 0x0000000d23007c0c */ /* 0x000fe2000bfa6350 */
[----:B------:R-:W3:Y:S01]  /*09b0*/  @!P0 LDC.64 R18, c[0x0][0x3a0] ;  /* 0x0000e800ff128b82 */ /* 0x000ee20000000a00 */
[----:B------:R-:W-:-:S04]  /*09c0*/  IADD3 R27, PT, PT, R33, 0xc0, RZ ;  /* 0x000000c0211b7810 */ /* 0x000fc80007ffe0ff */
[----:B------:R-:W-:Y:S02]  /*09d0*/  ISETP.GE.U32.AND P3, PT, R27, UR12, PT ;  /* 0x0000000c1b007c0c */ /* 0x000fe4000bf66070 */
[----:B------:R-:W-:Y:S01]  /*09e0*/  SHF.R.S32.HI R37, RZ, 0x1f, R27 ;  /* 0x0000001fff257819 */ /* 0x000fe2000001141b */
[----:B------:R-:W4:Y:S01]  /*09f0*/  @!P4 LDC.64 R44, c[0x0][0x3a0] ;  /* 0x0000e800ff2ccb82 */ /* 0x000f220000000a00 */
[----:B------:R-:W-:Y:S02]  /*0a00*/  CS2R R104, SRZ ;  /* 0x0000000000687805 */ /* 0x000fe4000001ff00 */
[----:B------:R-:W-:Y:S02]  /*0a10*/  ISETP.GE.AND.EX P3, PT, R37, UR13, PT, P3 ;  /* 0x0000000d25007c0c */ /* 0x000fe4000bf66330 */
[----:B------:R-:W-:Y:S02]  /*0a20*/  CS2R R102, SRZ ;  /* 0x0000000000667805 */ /* 0x000fe4000001ff00 */
[----:B------:R-:W-:-:S02]  /*0a30*/  IADD3 R31, PT, PT, R33, 0xe0, RZ ;  /* 0x000000e0211f7810 */ /* 0x000fc40007ffe0ff */
[----:B-1----:R-:W-:Y:S01]  /*0a40*/  @!P4 MOV R5, R121 ;  /* 0x000000790005c202 */ /* 0x002fe20000000f00 */
[----:B------:R-:W1:Y:S01]  /*0a50*/  @!P5 LDC.64 R48, c[0x0][0x3f8] ;  /* 0x0000fe00ff30db82 */ /* 0x000e620000000a00 */
[----:B--2---:R-:W-:Y:S01]  /*0a60*/  @!P4 IMAD R4, R29, R42, RZ ;  /* 0x0000002a1d04c224 */ /* 0x004fe200078e02ff */
[----:B------:R2:W5:Y:S03]  /*0a70*/  @!P2 LDG.E.64 R104, desc[UR8][R10.64] ;  /* 0x000000080a68a981 */ /* 0x000566000c1e1b00 */
[----:B------:R-:W-:Y:S01]  /*0a80*/  @!P4 IMAD R9, R23, R43, R4 ;  /* 0x0000002b1709c224 */ /* 0x000fe200078e0204 */
[----:B------:R-:W-:Y:S01]  /*0a90*/  @!P4 MOV R4, R118 ;  /* 0x000000760004c202 */ /* 0x000fe20000000f00 */
[----:B------:R4:W5:Y:S01]  /*0aa0*/  @!P2 LDG.E.64 R102, desc[UR8][R16.64] ;  /* 0x000000081066a981 */ /* 0x000962000c1e1b00 */
[----:B------:R-:W4:Y:S01]  /*0ab0*/  @!P4 LDC.64 R46, c[0x0][0x398] ;  /* 0x0000e600ff2ecb82 */ /* 0x000f220000000a00 */
[----:B------:R-:W-:-:S02]  /*0ac0*/  ISETP.GE.U32.AND P2, PT, R31, UR12, PT ;  /* 0x0000000c1f007c0c */ /* 0x000fc4000bf46070 */
[----:B------:R-:W-:Y:S01]  /*0ad0*/  SHF.R.S32.HI R7, RZ, 0x1f, R31 ;  /* 0x0000001fff077819 */ /* 0x000fe2000001141f */
[----:B------:R-:W-:Y:S01]  /*0ae0*/  @!P4 IMAD.WIDE.U32 R4, R23, R42, R4 ;  /* 0x0000002a1704c225 */ /* 0x000fe200078e0004 */
[----:B---3--:R-:W-:Y:S02]  /*0af0*/  @!P0 IADD3 R18, P6, PT, R21, R18, RZ ;  /* 0x0000001215128210 */ /* 0x008fe40007fde0ff */
[----:B------:R-:W-:Y:S01]  /*0b00*/  ISETP.GE.AND.EX P2, PT, R7, UR13, PT, P2 ;  /* 0x0000000d07007c0c */ /* 0x000fe2000bf46320 */
[----:B------:R-:W3:Y:S01]  /*0b10*/  @!P3 LDC.64 R50, c[0x0][0x3f8] ;  /* 0x0000fe00ff32bb82 */ /* 0x000ee20000000a00 */
[----:B------:R-:W-:Y:S02]  /*0b20*/  @!P0 IADD3.X R19, PT, PT, R22, R19, RZ, P6, !PT ;  /* 0x0000001316138210 */ /* 0x000fe400037fe4ff */
[----:B------:R-:W-:Y:S02]  /*0b30*/  @!P4 IADD3 R5, PT, PT, R5, R9, RZ ;  /* 0x000000090505c210 */ /* 0x000fe40007ffe0ff */
[----:B0-----:R-:W-:-:S03]  /*0b40*/  @!P0 IADD3 R20, P6, PT, R21, R40, RZ ;  /* 0x0000002815148210 */ /* 0x001fc60007fde0ff */
[----:B--2---:R-:W0:Y:S01]  /*0b50*/  @!P5 LDC.64 R10, c[0x0][0x3a0] ;  /* 0x0000e800ff0adb82 */ /* 0x004e220000000a00 */
[C---:B------:R-:W-:Y:S02]  /*0b60*/  @!P4 SHF.L.U32 R23, R4.reuse, 0x2, RZ ;  /* 0x000000020417c819 */ /* 0x040fe400000006ff */
[----:B------:R-:W-:Y:S01]  /*0b70*/  @!P4 SHF.L.U64.HI R6, R4, 0x2, R5 ;  /* 0x000000020406c819 */ /* 0x000fe20000010205 */
[----:B-1----:R-:W-:Y:S01]  /*0b80*/  @!P5 IMAD R8, R35, R48, RZ ;  /* 0x000000302308d224 */ /* 0x002fe200078e02ff */
[----:B------:R-:W-:Y:S02]  /*0b90*/  @!P0 IADD3.X R21, PT, PT, R22, R41, RZ, P6, !PT ;  /* 0x0000002916158210 */ /* 0x000fe400037fe4ff */
[----:B------:R-:W-:Y:S01]  /*0ba0*/  @!P5 MOV R4, R118 ;  /* 0x000000760004d202 */ /* 0x000fe20000000f00 */
[----:B------:R-:W1:Y:S01]  /*0bb0*/  @!P5 LDC.64 R40, c[0x0][0x398] ;  /* 0x0000e600ff28db82 */ /* 0x000e620000000a00 */
[----:B------:R-:W-:Y:S01]  /*0bc0*/  @!P5 MOV R5, R121 ;  /* 0x000000790005d202 */ /* 0x000fe20000000f00 */
[----:B------:R-:W-:Y:S01]  /*0bd0*/  @!P5 IMAD R9, R25, R49, R8 ;  /* 0x000000311909d224 */ /* 0x000fe200078e0208 */
[----:B----4-:R-:W-:Y:S01]  /*0be0*/  @!P4 IADD3 R16, P6, PT, R23, R44, RZ ;  /* 0x0000002c1710c210 */ /* 0x010fe20007fde0ff */
[----:B------:R-:W-:-:S04]  /*0bf0*/  @!P5 IMAD.WIDE.U32 R4, R25, R48, R4 ;  /* 0x000000301904d225 */ /* 0x000fc800078e0004 */
[----:B------:R-:W2:Y:S01]  /*0c00*/  @!P2 LDC.64 R42, c[0x0][0x3f8] ;  /* 0x0000fe00ff2aab82 */ /* 0x000ea20000000a00 */
[C---:B------:R-:W-:Y:S02]  /*0c10*/  @!P4 IADD3.X R17, PT, PT, R6.reuse, R45, RZ, P6, !PT ;  /* 0x0000002d0611c210 */ /* 0x040fe400037fe4ff */
[----:B------:R-:W-:Y:S02]  /*0c20*/  @!P4 IADD3 R22, P6, PT, R23, R46, RZ ;  /* 0x0000002e1716c210 */ /* 0x000fe40007fde0ff */
[----:B------:R-:W-:Y:S02]  /*0c30*/  @!P5 IADD3 R5, PT, PT, R5, R9, RZ ;  /* 0x000000090505d210 */ /* 0x000fe40007ffe0ff */
[----:B------:R-:W-:Y:S01]  /*0c40*/  @!P4 IADD3.X R23, PT, PT, R6, R47, RZ, P6, !PT ;  /* 0x0000002f0617c210 */ /* 0x000fe200037fe4ff */
[----:B---3--:R-:W-:Y:S01]  /*0c50*/  @!P3 IMAD R8, R37, R50, RZ ;  /* 0x000000322508b224 */ /* 0x008fe200078e02ff */
[C---:B------:R-:W-:Y:S01]  /*0c60*/  @!P5 SHF.L.U32 R29, R4.reuse, 0x2, RZ ;  /* 0x00000002041dd819 */ /* 0x040fe200000006ff */
[----:B------:R-:W3:Y:S01]  /*0c70*/  @!P3 LDC.64 R44, c[0x0][0x3a0] ;  /* 0x0000e800ff2cbb82 */ /* 0x000ee20000000a00 */
[----:B------:R-:W-:-:S02]  /*0c80*/  @!P5 SHF.L.U64.HI R6, R4, 0x2, R5 ;  /* 0x000000020406d819 */ /* 0x000fc40000010205 */
[----:B------:R-:W-:Y:S02]  /*0c90*/  @!P3 MOV R4, R118 ;  /* 0x000000760004b202 */ /* 0x000fe40000000f00 */
[----:B------:R-:W-:Y:S01]  /*0ca0*/  @!P3 MOV R5, R121 ;  /* 0x000000790005b202 */ /* 0x000fe20000000f00 */
[----:B------:R-:W-:Y:S01]  /*0cb0*/  @!P3 IMAD R9, R27, R51, R8 ;  /* 0x000000331b09b224 */ /* 0x000fe200078e0208 */
[----:B0-----:R-:W-:Y:S01]  /*0cc0*/  @!P5 IADD3 R24, P6, PT, R29, R10, RZ ;  /* 0x0000000a1d18d210 */ /* 0x001fe20007fde0ff */
[----:B------:R-:W0:Y:S01]  /*0cd0*/  @!P3 LDC.64 R46, c[0x0][0x398] ;  /* 0x0000e600ff2ebb82 */ /* 0x000e220000000a00 */
[----:B------:R-:W-:Y:S02]  /*0ce0*/  @!P3 IMAD.WIDE.U32 R4, R27, R50, R4 ;  /* 0x000000321b04b225 */ /* 0x000fe400078e0004 */
[----:B------:R-:W-:Y:S02]  /*0cf0*/  @!P5 IADD3.X R25, PT, PT, R6, R11, RZ, P6, !PT ;  /* 0x0000000b0619d210 */ /* 0x000fe400037fe4ff */
[----:B-1----:R-:W-:-:S02]  /*0d00*/  @!P5 IADD3 R28, P6, PT, R29, R40, RZ ;  /* 0x000000281d1cd210 */ /* 0x002fc40007fde0ff */
[----:B------:R-:W-:Y:S01]  /*0d10*/  @!P3 IADD3 R5, PT, PT, R5, R9, RZ ;  /* 0x000000090505b210 */ /* 0x000fe20007ffe0ff */
[----:B--2---:R-:W-:Y:S01]  /*0d20*/  @!P2 IMAD R8, R7, R42, RZ ;  /* 0x0000002a0708a224 */ /* 0x004fe200078e02ff */
[----:B------:R-:W-:Y:S02]  /*0d30*/  @!P5 IADD3.X R29, PT, PT, R6, R41, RZ, P6, !PT ;  /* 0x00000029061dd210 */ /* 0x000fe400037fe4ff */
[----:B------:R-:W-:Y:S02]  /*0d40*/  CS2R R6, SRZ ;  /* 0x0000000000067805 */ /* 0x000fe4000001ff00 */
[C---:B------:R-:W-:Y:S01]  /*0d50*/  @!P3 SHF.L.U32 R35, R4.reuse, 0x2, RZ ;  /* 0x000000020423b819 */ /* 0x040fe200000006ff */
[----:B------:R-:W1:Y:S01]  /*0d60*/  @!P2 LDC.64 R48, c[0x0][0x3a0] ;  /* 0x0000e800ff30ab82 */ /* 0x000e620000000a00 */
[----:B------:R-:W-:Y:S02]  /*0d70*/  @!P3 SHF.L.U64.HI R26, R4, 0x2, R5 ;  /* 0x00000002041ab819 */ /* 0x000fe40000010205 */
[----:B------:R-:W-:-:S02]  /*0d80*/  CS2R R4, SRZ ;  /* 0x0000000000047805 */ /* 0x000fc4000001ff00 */
[----:B------:R-:W-:Y:S01]  /*0d90*/  IADD3 R27, PT, PT, R33, 0x100, RZ ;  /* 0x00000100211b7810 */ /* 0x000fe20007ffe0ff */
[----:B------:R2:W5:Y:S03]  /*0da0*/  @!P1 LDG.E.64 R6, desc[UR8][R12.64] ;  /* 0x000000080c069981 */ /* 0x000566000c1e1b00 */
[----:B------:R-:W-:Y:S01]  /*0db0*/  SHF.R.S32.HI R37, RZ, 0x1f, R27 ;  /* 0x0000001fff257819 */ /* 0x000fe2000001141b */
[----:B------:R4:W5:Y:S01]  /*0dc0*/  @!P1 LDG.E.64 R4, desc[UR8][R14.64] ;  /* 0x000000080e049981 */ /* 0x000962000c1e1b00 */
[----:B------:R-:W-:Y:S01]  /*0dd0*/  ISETP.GE.U32.AND P1, PT, R27, UR12, PT ;  /* 0x0000000c1b007c0c */ /* 0x000fe2000bf26070 */
[----:B------:R-:W-:Y:S01]  /*0de0*/  @!P2 IMAD R41, R31, R43, R8 ;  /* 0x0000002b1f29a224 */ /* 0x000fe200078e0208 */
[----:B------:R-:W-:Y:S01]  /*0df0*/  IADD3 R39, PT, PT, R33, 0x120, RZ ;  /* 0x0000012021277810 */ /* 0x000fe20007ffe0ff */
[----:B------:R-:W1:Y:S01]  /*0e00*/  @!P2 LDC.64 R50, c[0x0][0x398] ;  /* 0x0000e600ff32ab82 */ /* 0x000e620000000a00 */
[----:B------:R-:W-:-:S02]  /*0e10*/  ISETP.GE.AND.EX P1, PT, R37, UR13, PT, P1 ;  /* 0x0000000d25007c0c */ /* 0x000fc4000bf26310 */
[----:B------:R-:W-:Y:S02]  /*0e20*/  CS2R R8, SRZ ;  /* 0x0000000000087805 */ /* 0x000fe4000001ff00 */
[----:B------:R-:W-:Y:S02]  /*0e30*/  CS2R R10, SRZ ;  /* 0x00000000000a7805 */ /* 0x000fe4000001ff00 */
[----:B--2---:R-:W-:Y:S02]  /*0e40*/  @!P2 MOV R12, R118 ;  /* 0x00000076000ca202 */ /* 0x004fe40000000f00 */
[----:B------:R-:W-:Y:S01]  /*0e50*/  @!P2 MOV R13, R121 ;  /* 0x00000079000da202 */ /* 0x000fe20000000f00 */
[----:B------:R2:W5:Y:S01]  /*0e60*/  @!P0 LDG.E.64 R8, desc[UR8][R18.64] ;  /* 0x0000000812088981 */ /* 0x000562000c1e1b00 */
[----:B------:R-:W-:-:S03]  /*0e70*/  SHF.R.S32.HI R43, RZ, 0x1f, R39 ;  /* 0x0000001fff2b7819 */ /* 0x000fc60000011427 */
[----:B------:R0:W5:Y:S01]  /*0e80*/  @!P0 LDG.E.64 R10, desc[UR8][R20.64] ;  /* 0x00000008140a8981 */ /* 0x000162000c1e1b00 */
[----:B------:R-:W-:Y:S01]  /*0e90*/  ISETP.GE.U32.AND P0, PT, R39, UR12, PT ;  /* 0x0000000c27007c0c */ /* 0x000fe2000bf06070 */
[----:B------:R-:W-:Y:S01]  /*0ea0*/  @!P2 IMAD.WIDE.U32 R12, R31, R42, R12 ;  /* 0x0000002a1f0ca225 */ /* 0x000fe200078e000c */
[----:B------:R-:W1:Y:S02]  /*0eb0*/  @!P1 LDC.64 R52, c[0x0][0x3f8] ;  /* 0x0000fe00ff349b82 */ /* 0x000e640000000a00 */
[----:B------:R-:W-:Y:S02]  /*0ec0*/  ISETP.GE.AND.EX P0, PT, R43, UR13, PT, P0 ;  /* 0x0000000d2b007c0c */ /* 0x000fe4000bf06300 */
[----:B------:R-:W-:Y:S02]  /*0ed0*/  @!P2 IADD3 R13, PT, PT, R13, R41, RZ ;  /* 0x000000290d0da210 */ /* 0x000fe40007ffe0ff */
[----:B----4-:R-:W-:Y:S02]  /*0ee0*/  CS2R R14, SRZ ;  /* 0x00000000000e7805 */ /* 0x010fe4000001ff00 */
[----:B---3--:R-:W-:-:S02]  /*0ef0*/  @!P3 IADD3 R30, P6, PT, R35, R44, RZ ;  /* 0x0000002c231eb210 */ /* 0x008fc40007fde0ff */
[C---:B------:R-:W-:Y:S01]  /*0f00*/  @!P2 SHF.L.U32 R41, R12.reuse, 0x2, RZ ;  /* 0x000000020c29a819 */ /* 0x040fe200000006ff */
[----:B------:R-:W3:Y:S01]  /*0f10*/  @!P1 LDC.64 R54, c[0x0][0x398] ;  /* 0x0000e600ff369b82 */ /* 0x000ee20000000a00 */
[----:B--2---:R-:W-:Y:S02]  /*0f20*/  @!P2 SHF.L.U64.HI R18, R12, 0x2, R13 ;  /* 0x000000020c12a819 */ /* 0x004fe4000001020d */
[----:B------:R-:W-:Y:S02]  /*0f30*/  CS2R R12, SRZ ;  /* 0x00000000000c7805 */ /* 0x000fe4000001ff00 */
[----:B------:R-:W-:Y:S01]  /*0f40*/  @!P3 IADD3.X R31, PT, PT, R26, R45, RZ, P6, !PT ;  /* 0x0000002d1a1fb210 */ /* 0x000fe200037fe4ff */
[----:B------:R-:W5:Y:S01]  /*0f50*/  @!P4 LDG.E.64 R14, desc[UR8][R22.64] ;  /* 0x00000008160ec981 */ /* 0x000f62000c1e1b00 */
[----:B------:R-:W-:Y:S02]  /*0f60*/  IADD3 R19, PT, PT, R33, 0x140, RZ ;  /* 0x0000014021137810 */ /* 0x000fe40007ffe0ff */
[----:B0-----:R-:W-:Y:S01]  /*0f70*/  @!P3 IADD3 R34, P6, PT, R35, R46, RZ ;  /* 0x0000002e2322b210 */ /* 0x001fe20007fde0ff */
[----:B------:R-:W0:Y:S01]  /*0f80*/  @!P0 LDC.64 R56, c[0x0][0x3f8] ;  /* 0x0000fe00ff388b82 */ /* 0x000e220000000a00 */
[----:B------:R2:W5:Y:S01]  /*0f90*/  @!P4 LDG.E.64 R12, desc[UR8][R16.64] ;  /* 0x00000008100cc981 */ /* 0x000562000c1e1b00 */
[----:B------:R-:W-:-:S02]  /*0fa0*/  ISETP.GE.U32.AND P4, PT, R19, UR12, PT ;  /* 0x0000000c13007c0c */ /* 0x000fc4000bf86070 */
[----:B------:R-:W-:Y:S02]  /*0fb0*/  SHF.R.S32.HI R21, RZ, 0x1f, R19 ;  /* 0x0000001fff157819 */ /* 0x000fe40000011413 */
[----:B------:R-:W-:Y:S02]  /*0fc0*/  @!P3 IADD3.X R35, PT, PT, R26, R47, RZ, P6, !PT ;  /* 0x0000002f1a23b210 */ /* 0x000fe400037fe4ff */
[----:B------:R-:W4:Y:S01]  /*0fd0*/  @!P1 LDC.64 R46, c[0x0][0x3a0] ;  /* 0x0000e800ff2e9b82 */ /* 0x000f220000000a00 */
[----:B------:R-:W-:Y:S01]  /*0fe0*/  ISETP.GE.AND.EX P4, PT, R21, UR13, PT, P4 ;  /* 0x0000000d15007c0c */ /* 0x000fe2000bf86340 */
[----:B-1----:R-:W-:Y:S01]  /*0ff0*/  @!P1 IMAD R20, R37, R52, RZ ;  /* 0x0000003425149224 */ /* 0x002fe200078e02ff */
[----:B--2---:R-:W-:Y:S02]  /*1000*/  @!P1 MOV R16, R118 ;  /* 0x0000007600109202 */ /* 0x004fe40000000f00 */
[----:B------:R-:W-:Y:S01]  /*1010*/  @!P1 MOV R17, R121 ;  /* 0x0000007900119202 */ /* 0x000fe20000000f00 */
[----:B------:R-:W-:Y:S01]  /*1020*/  @!P1 IMAD R45, R27, R53, R20 ;  /* 0x000000351b2d9224 */ /* 0x000fe200078e0214 */
[----:B------:R-:W-:Y:S01]  /*1030*/  @!P2 IADD3 R36, P6, PT, R41, R48, RZ ;  /* 0x000000302924a210 */ /* 0x000fe20007fde0ff */
[----:B------:R-:W1:Y:S01]  /*1040*/  @!P0 LDC.64 R58, c[0x0][0x3a0] ;  /* 0x0000e800ff3a8b82 */ /* 0x000e620000000a00 */
[----:B------:R-:W-:-:S02]  /*1050*/  @!P1 IMAD.WIDE.U32 R16, R27, R52, R16 ;  /* 0x000000341b109225 */ /* 0x000fc400078e0010 */
[C---:B------:R-:W-:Y:S02]  /*1060*/  @!P2 IADD3.X R37, PT, PT, R18.reuse, R49, RZ, P6, !PT ;  /* 0x000000311225a210 */ /* 0x040fe400037fe4ff */
[----:B------:R-:W-:Y:S02]  /*1070*/  @!P2 IADD3 R40, P6, PT, R41, R50, RZ ;  /* 0x000000322928a210 */ /* 0x000fe40007fde0ff */
[----:B------:R-:W-:Y:S01]  /*1080*/  @!P1 IADD3 R17, PT, PT, R17, R45, RZ ;  /* 0x0000002d11119210 */ /* 0x000fe20007ffe0ff */
[----:B------:R-:W2:Y:S01]  /*1090*/  @!P0 LDC.64 R26, c[0x0][0x398] ;  /* 0x0000e600ff1a8b82 */ /* 0x000ea20000000a00 */
[----:B------:R-:W-:Y:S02]  /*10a0*/  @!P2 IADD3.X R41, PT, PT, R18, R51, RZ, P6, !PT ;  /* 0x000000331229a210 */ /* 0x000fe400037fe4ff */
[----:B------:R-:W-:-:S05]  /*10b0*/  @!P1 SHF.L.U32 R45, R16, 0x2, RZ ;  /* 0x00000002102d9819 */ /* 0x000fca00000006ff */
[----:B------:R-:W2:Y:S01]  /*10c0*/  @!P4 LDC.64 R52, c[0x0][0x3f8] ;  /* 0x0000fe00ff34cb82 */ /* 0x000ea20000000a00 */
[----:B------:R-:W-:Y:S01]  /*10d0*/  @!P1 SHF.L.U64.HI R18, R16, 0x2, R17 ;  /* 0x0000000210129819 */ /* 0x000fe20000010211 */
[----:B0-----:R-:W-:Y:S01]  /*10e0*/  @!P0 IMAD R20, R43, R56, RZ ;  /* 0x000000382b148224 */ /* 0x001fe200078e02ff */
[----:B------:R-:W-:Y:S02]  /*10f0*/  @!P0 MOV R16, R118 ;  /* 0x0000007600108202 */ /* 0x000fe40000000f00 */
[----:B------:R-:W-:Y:S01]  /*1100*/  @!P0 MOV R17, R121 ;  /* 0x0000007900118202 */ /* 0x000fe20000000f00 */
[----:B------:R-:W-:Y:S01]  /*1110*/  @!P0 IMAD R23, R39, R57, R20 ;  /* 0x0000003927178224 */ /* 0x000fe200078e0214 */
[----:B----4-:R-:W-:Y:S01]  /*1120*/  @!P1 IADD3 R42, P6, PT, R45, R46, RZ ;  /* 0x0000002e2d2a9210 */ /* 0x010fe20007fde0ff */
[----:B------:R-:W0:Y:S01]  /*1130*/  @!P4 LDC.64 R60, c[0x0][0x3a0] ;  /* 0x0000e800ff3ccb82 */ /* 0x000e220000000a00 */
[----:B------:R-:W-:Y:S02]  /*1140*/  @!P0 IMAD.WIDE.U32 R16, R39, R56, R16 ;  /* 0x0000003827108225 */ /* 0x000fe400078e0010 */
[----:B------:R-:W-:-:S02]  /*1150*/  @!P1 IADD3.X R43, PT, PT, R18, R47, RZ, P6, !PT ;  /* 0x0000002f122b9210 */ /* 0x000fc400037fe4ff */
[----:B---3--:R-:W-:Y:S02]  /*1160*/  @!P1 IADD3 R44, P6, PT, R45, R54, RZ ;  /* 0x000000362d2c9210 */ /* 0x008fe40007fde0ff */
[----:B------:R-:W-:Y:S01]  /*1170*/  @!P0 IADD3 R17, PT, PT, R17, R23, RZ ;  /* 0x0000001711118210 */ /* 0x000fe20007ffe0ff */
[----:B------:R-:W3:Y:S01]  /*1180*/  @!P4 LDC.64 R66, c[0x0][0x398] ;  /* 0x0000e600ff42cb82 */ /* 0x000ee20000000a00 */
[----:B------:R-:W-:Y:S02]  /*1190*/  @!P0 SHF.L.U32 R49, R16, 0x2, RZ ;  /* 0x0000000210318819 */ /* 0x000fe400000006ff */
[----:B------:R-:W-:Y:S02]  /*11a0*/  @!P1 IADD3.X R45, PT, PT, R18, R55, RZ, P6, !PT ;  /* 0x00000037122d9210 */ /* 0x000fe400037fe4ff */
[----:B------:R-:W-:Y:S02]  /*11b0*/  @!P0 SHF.L.U64.HI R16, R16, 0x2, R17 ;  /* 0x0000000210108819 */ /* 0x000fe40000010211 */
[----:B-1----:R-:W-:Y:S01]  /*11c0*/  @!P0 IADD3 R46, P6, PT, R49, R58, RZ ;  /* 0x0000003a312e8210 */ /* 0x002fe20007fde0ff */
[----:B--2---:R-:W-:Y:S01]  /*11d0*/  @!P4 IMAD R18, R21, R52, RZ ;  /* 0x000000341512c224 */ /* 0x004fe200078e02ff */
[----:B------:R-:W-:-:S02]  /*11e0*/  @!P4 MOV R50, R118 ;  /* 0x000000760032c202 */ /* 0x000fc40000000f00 */
[C---:B------:R-:W-:Y:S02]  /*11f0*/  @!P0 IADD3.X R47, PT, PT, R16.reuse, R59, RZ, P6, !PT ;  /* 0x0000003b102f8210 */ /* 0x040fe400037fe4ff */
[----:B------:R-:W-:Y:S02]  /*1200*/  @!P4 MOV R51, R121 ;  /* 0x000000790033c202 */ /* 0x000fe40000000f00 */
[----:B------:R-:W-:Y:S01]  /*1210*/  @!P0 IADD3 R48, P6, PT, R49, R26, RZ ;  /* 0x0000001a31308210 */ /* 0x000fe20007fde0ff */
[C---:B------:R-:W-:Y:S02]  /*1220*/  @!P4 IMAD R59, R19.reuse, R53, R18 ;  /* 0x00000035133bc224 */ /* 0x040fe400078e0212 */
[----:B------:R-:W-:Y:S01]  /*1230*/  @!P4 IMAD.WIDE.U32 R50, R19, R52, R50 ;  /* 0x000000341332c225 */ /* 0x000fe200078e0032 */
[----:B------:R-:W-:Y:S02]  /*1240*/  @!P0 IADD3.X R49, PT, PT, R16, R27, RZ, P6, !PT ;  /* 0x0000001b10318210 */ /* 0x000fe400037fe4ff */
[----:B------:R-:W-:-:S02]  /*1250*/  CS2R R16, SRZ ;  /* 0x0000000000107805 */ /* 0x000fc4000001ff00 */
[----:B------:R-:W-:Y:S02]  /*1260*/  CS2R R18, SRZ ;  /* 0x0000000000127805 */ /* 0x000fe4000001ff00 */
[----:B------:R-:W-:Y:S02]  /*1270*/  IADD3 R39, PT, PT, R33, 0x160, RZ ;  /* 0x0000016021277810 */ /* 0x000fe40007ffe0ff */
[----:B------:R1:W5:Y:S02]  /*1280*/  @!P5 LDG.E.64 R16, desc[UR8][R24.64] ;  /* 0x000000081810d981 */ /* 0x000364000c1e1b00 */
[----:B------:R-:W-:Y:S02]  /*1290*/  SHF.R.S32.HI R53, RZ, 0x1f, R39 ;  /* 0x0000001fff357819 */ /* 0x000fe40000011427 */
[----:B------:R2:W5:Y:S01]  /*12a0*/  @!P5 LDG.E.64 R18, desc[UR8][R28.64] ;  /* 0x000000081c12d981 */ /* 0x000562000c1e1b00 */
[----:B------:R-:W-:-:S04]  /*12b0*/  ISETP.GE.U32.AND P5, PT, R39, UR12, PT ;  /* 0x0000000c27007c0c */ /* 0x000fc8000bfa6070 */
[----:B------:R-:W-:Y:S02]  /*12c0*/  ISETP.GE.AND.EX P5, PT, R53, UR13, PT, P5 ;  /* 0x0000000d35007c0c */ /* 0x000fe4000bfa6350 */
[----:B-1----:R-:W-:Y:S02]  /*12d0*/  CS2R R24, SRZ ;  /* 0x0000000000187805 */ /* 0x002fe4000001ff00 */
[----:B------:R-:W-:Y:S02]  /*12e0*/  CS2R R26, SRZ ;  /* 0x00000000001a7805 */ /* 0x000fe4000001ff00 */
[----:B------:R-:W-:Y:S02]  /*12f0*/  IADD3 R55, PT, PT, R33, 0x180, RZ ;  /* 0x0000018021377810 */ /* 0x000fe40007ffe0ff */
[----:B------:R1:W5:Y:S02]  /*1300*/  @!P2 LDG.E.64 R24, desc[UR8][R36.64] ;  /* 0x000000082418a981 */ /* 0x000364000c1e1b00 */
[----:B------:R-:W-:-:S02]  /*1310*/  SHF.R.S32.HI R57, RZ, 0x1f, R55 ;  /* 0x0000001fff397819 */ /* 0x000fc40000011437 */
[----:B------:R-:W5:Y:S01]  /*1320*/  @!P2 LDG.E.64 R26, desc[UR8][R40.64] ;  /* 0x00000008281aa981 */ /* 0x000f62000c1e1b00 */
[----:B------:R-:W4:Y:S01]  /*1330*/  @!P5 LDC.64 R70, c[0x0][0x3f8] ;  /* 0x0000fe00ff46db82 */ /* 0x000f220000000a00 */
[----:B------:R-:W-:-:S04]  /*1340*/  ISETP.GE.U32.AND P2, PT, R55, UR12, PT ;  /* 0x0000000c37007c0c */ /* 0x000fc8000bf46070 */
[----:B------:R-:W-:Y:S02]  /*1350*/  ISETP.GE.AND.EX P2, PT, R57, UR13, PT, P2 ;  /* 0x0000000d39007c0c */ /* 0x000fe4000bf46320 */
[----:B------:R-:W-:Y:S02]  /*1360*/  CS2R R20, SRZ ;  /* 0x0000000000147805 */ /* 0x000fe4000001ff00 */
[----:B------:R-:W-:Y:S02]  /*1370*/  CS2R R22, SRZ ;  /* 0x0000000000167805 */ /* 0x000fe4000001ff00 */
[----:B--2---:R-:W-:Y:S02]  /*1380*/  CS2R R28, SRZ ;  /* 0x00000000001c7805 */ /* 0x004fe4000001ff00 */
[C---:B-1----:R-:W-:Y:S01]  /*1390*/  IADD3 R37, PT, PT, R33.reuse, 0x1a0, RZ ;  /* 0x000001a021257810 */ /* 0x042fe20007ffe0ff */
[----:B------:R-:W1:Y:S01]  /*13a0*/  @!P5 LDC.64 R72, c[0x0][0x398] ;  /* 0x0000e600ff48db82 */ /* 0x000e620000000a00 */
[----:B------:R2:W5:Y:S01]  /*13b0*/  @!P3 LDG.E.64 R20, desc[UR8][R30.64] ;  /* 0x000000081e14b981 */ /* 0x000562000c1e1b00 */
[----:B------:R-:W-:-:S03]  /*13c0*/  IADD3 R65, PT, PT, R33, 0x1c0, RZ ;  /* 0x000001c021417810 */ /* 0x000fc60007ffe0ff */
[----:B------:R0:W5:Y:S01]  /*13d0*/  @!P3 LDG.E.64 R22, desc[UR8][R34.64] ;  /* 0x000000082216b981 */ /* 0x000162000c1e1b00 */
[----:B------:R-:W-:Y:S02]  /*13e0*/  ISETP.GE.U32.AND P3, PT, R37, UR12, PT ;  /* 0x0000000c25007c0c */ /* 0x000fe4000bf66070 */
[----:B------:R-:W1:Y:S01]  /*13f0*/  @!P2 LDC.64 R74, c[0x0][0x3f8] ;  /* 0x0000fe00ff4aab82 */ /* 0x000e620000000a00 */
[----:B------:R3:W5:Y:S01]  /*1400*/  @!P1 LDG.E.64 R28, desc[UR8][R42.64] ;  /* 0x000000082a1c9981 */ /* 0x000762000c1e1b00 */
[----:B--2---:R-:W-:Y:S02]  /*1410*/  CS2R R30, SRZ ;  /* 0x00000000001e7805 */ /* 0x004fe4000001ff00 */
[----:B------:R-:W-:Y:S01]  /*1420*/  IADD3 R36, PT, PT, R33, 0x1e0, RZ ;  /* 0x000001e021247810 */ /* 0x000fe20007ffe0ff */
[----:B----4-:R-:W-:Y:S01]  /*1430*/  @!P5 IMAD R32, R53, R70, RZ ;  /* 0x000000463520d224 */ /* 0x010fe200078e02ff */
[----:B------:R-:W-:Y:S02]  /*1440*/  @!P4 IADD3 R33, PT, PT, R51, R59, RZ ;  /* 0x0000003b3321c210 */ /* 0x000fe40007ffe0ff */
[----:B0-----:R-:W-:-:S02]  /*1450*/  CS2R R34, SRZ ;  /* 0x0000000000227805 */ /* 0x001fc4000001ff00 */
[----:B------:R-:W-:Y:S01]  /*1460*/  @!P5 MOV R40, R118 ;  /* 0x000000760028d202 */ /* 0x000fe20000000f00 */
[----:B------:R0:W5:Y:S01]  /*1470*/  @!P1 LDG.E.64 R30, desc[UR8][R44.64] ;  /* 0x000000082c1e9981 */ /* 0x000162000c1e1b00 */
[----:B------:R-:W-:Y:S01]  /*1480*/  @!P5 MOV R41, R121 ;  /* 0x000000790029d202 */ /* 0x000fe20000000f00 */
[----:B------:R-:W2:Y:S01]  /*1490*/  @!P5 LDC.64 R58, c[0x0][0x3a0] ;  /* 0x0000e800ff3adb82 */ /* 0x000ea20000000a00 */
[----:B---3--:R-:W-:Y:S01]  /*14a0*/  SHF.R.S32.HI R43, RZ, 0x1f, R37 ;  /* 0x0000001fff2b7819 */ /* 0x008fe20000011425 */
[----:B------:R3:W5:Y:S01]  /*14b0*/  @!P0 LDG.E.64 R34, desc[UR8][R48.64] ;  /* 0x0000000830228981 */ /* 0x000762000c1e1b00 */
[----:B------:R-:W-:Y:S02]  /*14c0*/  @!P4 SHF.L.U64.HI R42, R50, 0x2, R33 ;  /* 0x00000002322ac819 */ /* 0x000fe40000010221 */
[----:B------:R-:W-:Y:S01]  /*14d0*/  ISETP.GE.AND.EX P3, PT, R43, UR13, PT, P3 ;  /* 0x0000000d2b007c0c */ /* 0x000fe2000bf66330 */
[----:B0-----:R-:W-:Y:S01]  /*14e0*/  @!P5 IMAD R45, R39, R71, R32 ;  /* 0x00000047272dd224 */ /* 0x001fe200078e0220 */
[----:B------:R-:W-:-:S02]  /*14f0*/  CS2R R32, SRZ ;  /* 0x0000000000207805 */ /* 0x000fc4000001ff00 */
[----:B------:R-:W-:Y:S01]  /*1500*/  @!P4 SHF.L.U32 R53, R50, 0x2, RZ ;  /* 0x000000023235c819 */ /* 0x000fe200000006ff */
[----:B------:R-:W-:Y:S01]  /*1510*/  @!P5 IMAD.WIDE.U32 R40, R39, R70, R40 ;  /* 0x000000462728d225 */ /* 0x000fe200078e0028 */
[----:B------:R-:W-:Y:S01]  /*1520*/  ISETP.GE.U32.AND P6, PT, R65, UR12, PT ;  /* 0x0000000c41007c0c */ /* 0x000fe2000bfc6070 */
[----:B------:R-:W0:Y:S01]  /*1530*/  @!P2 LDC.64 R70, c[0x0][0x3a0] ;  /* 0x0000e800ff46ab82 */ /* 0x000e220000000a00 */
[----:B------:R-:W-:Y:S01]  /*1540*/  SHF.R.S32.HI R63, RZ, 0x1f, R65 ;  /* 0x0000001fff3f7819 */ /* 0x000fe20000011441 */
[----:B------:R4:W5:Y:S01]  /*1550*/  @!P0 LDG.E.64 R32, desc[UR8][R46.64] ;  /* 0x000000082e208981 */ /* 0x000962000c1e1b00 */
[----:B------:R-:W-:Y:S02]  /*1560*/  @!P4 IADD3 R50, P0, PT, R53, R60, RZ ;  /* 0x0000003c3532c210 */ /* 0x000fe40007f1e0ff */
[----:B------:R-:W-:Y:S02]  /*1570*/  ISETP.GE.AND.EX P6, PT, R63, UR13, PT, P6 ;  /* 0x0000000d3f007c0c */ /* 0x000fe4000bfc6360 */
[----:B------:R-:W-:Y:S01]  /*1580*/  @!P4 IADD3.X R51, PT, PT, R42, R61, RZ, P0, !PT ;  /* 0x0000003d2a33c210 */ /* 0x000fe200007fe4ff */
[----:B------:R-:W4:Y:S01]  /*1590*/  @!P3 LDC.64 R78, c[0x0][0x3f8] ;  /* 0x0000fe00ff4ebb82 */ /* 0x000f220000000a00 */
[----:B------:R-:W-:-:S02]  /*15a0*/  @!P4 IADD3 R52, P0, PT, R53, R66, RZ ;  /* 0x000000423534c210 */ /* 0x000fc40007f1e0ff */
[----:B------:R-:W-:Y:S01]  /*15b0*/  @!P5 IADD3 R39, PT, PT, R41, R45, RZ ;  /* 0x0000002d2927d210 */ /* 0x000fe20007ffe0ff */
[----:B-1----:R-:W-:Y:S01]  /*15c0*/  @!P2 IMAD R44, R57, R74, RZ ;  /* 0x0000004a392ca224 */ /* 0x002fe200078e02ff */
[----:B------:R-:W-:Y:S02]  /*15d0*/  @!P4 IADD3.X R53, PT, PT, R42, R67, RZ, P0, !PT ;  /* 0x000000432a35c210 */ /* 0x000fe400007fe4ff */
[C---:B------:R-:W-:Y:S01]  /*15e0*/  @!P5 SHF.L.U32 R57, R40.reuse, 0x2, RZ ;  /* 0x000000022839d819 */ /* 0x040fe200000006ff */
[----:B------:R-:W1:Y:S01]  /*15f0*/  @!P2 LDC.64 R76, c[0x0][0x398] ;  /* 0x0000e600ff4cab82 */ /* 0x000e620000000a00 */
[----:B------:R-:W-:Y:S02]  /*1600*/  @!P5 SHF.L.U64.HI R42, R40, 0x2, R39 ;  /* 0x00000002282ad819 */ /* 0x000fe40000010227 */
[----:B------:R-:W-:Y:S02]  /*1610*/  @!P2 MOV R40, R118 ;  /* 0x000000760028a202 */ /* 0x000fe40000000f00 */
[----:B------:R-:W-:Y:S01]  /*1620*/  @!P2 MOV R41, R121 ;  /* 0x000000790029a202 */ /* 0x000fe20000000f00 */
[----:B------:R-:W-:-:S02]  /*1630*/  @!P2 IMAD R39, R55, R75, R44 ;  /* 0x0000004b3727a224 */ /* 0x000fc400078e022c */
[----:B------:R-:W1:Y:S01]  /*1640*/  @!P6 LDC.64 R80, c[0x0][0x3f8] ;  /* 0x0000fe00ff50eb82 */ /* 0x000e620000000a00 */
[----:B------:R-:W-:Y:S01]  /*1650*/  @!P2 IMAD.WIDE.U32 R40, R55, R74, R40 ;  /* 0x0000004a3728a225 */ /* 0x000fe200078e0028 */
[----:B--2---:R-:W-:Y:S02]  /*1660*/  @!P5 IADD3 R54, P0, PT, R57, R58, RZ ;  /* 0x0000003a3936d210 */ /* 0x004fe40007f1e0ff */
[----:B------:R-:W-:Y:S02]  /*1670*/  ISETP.GE.U32.AND P1, PT, R36, UR12, PT ;  /* 0x0000000c24007c0c */ /* 0x000fe4000bf26070 */
[----:B------:R-:W-:Y:S02]  /*1680*/  @!P2 IADD3 R39, PT, PT, R41, R39, RZ ;  /* 0x000000272927a210 */ /* 0x000fe40007ffe0ff */
[----:B---3--:R-:W2:Y:S01]  /*1690*/  @!P3 LDC.64 R48, c[0x0][0x3a0] ;  /* 0x0000e800ff30bb82 */ /* 0x008ea20000000a00 */
[----:B------:R-:W-:Y:S02]  /*16a0*/  SHF.R.S32.HI R69, RZ, 0x1f, R36 ;  /* 0x0000001fff457819 */ /* 0x000fe40000011424 */
[----:B------:R-:W-:-:S02]  /*16b0*/  @!P5 IADD3.X R55, PT, PT, R42, R59, RZ, P0, !PT ;  /* 0x0000003b2a37d210 */ /* 0x000fc400007fe4ff */
[----:B------:R-:W-:Y:S02]  /*16c0*/  @!P5 IADD3 R56, P0, PT, R57, R72, RZ ;  /* 0x000000483938d210 */ /* 0x000fe40007f1e0ff */
[C---:B------:R-:W-:Y:S01]  /*16d0*/  @!P2 SHF.L.U32 R61, R40.reuse, 0x2, RZ ;  /* 0x00000002283da819 */ /* 0x040fe200000006ff */
[----:B----4-:R-:W-:Y:S01]  /*16e0*/  @!P3 IMAD R46, R43, R78, RZ ;  /* 0x0000004e2b2eb224 */ /* 0x010fe200078e02ff */
[----:B------:R-:W-:Y:S01]  /*16f0*/  @!P2 SHF.L.U64.HI R44, R40, 0x2, R39 ;  /* 0x00000002282ca819 */ /* 0x000fe20000010227 */
[----:B------:R-:W3:Y:S01]  /*1700*/  @!P3 LDC.64 R74, c[0x0][0x398] ;  /* 0x0000e600ff4abb82 */ /* 0x000ee20000000a00 */
[----:B------:R-:W-:Y:S02]  /*1710*/  ISETP.GE.AND.EX P1, PT, R69, UR13, PT, P1 ;  /* 0x0000000d45007c0c */ /* 0x000fe4000bf26310 */
[----:B------:R-:W-:Y:S02]  /*1720*/  @!P3 MOV R40, R118 ;  /* 0x000000760028b202 */ /* 0x000fe40000000f00 */
[----:B------:R-:W-:-:S02]  /*1730*/  @!P3 MOV R41, R121 ;  /* 0x000000790029b202 */ /* 0x000fc40000000f00 */
[----:B------:R-:W-:Y:S01]  /*1740*/  @!P5 IADD3.X R57, PT, PT, R42, R73, RZ, P0, !PT ;  /* 0x000000492a39d210 */ /* 0x000fe200007fe4ff */
[----:B------:R-:W-:Y:S01]  /*1750*/  @!P3 IMAD R39, R37, R79, R46 ;  /* 0x0000004f2527b224 */ /* 0x000fe200078e022e */
[----:B0-----:R-:W-:Y:S01]  /*1760*/  @!P2 IADD3 R58, P0, PT, R61, R70, RZ ;  /* 0x000000463d3aa210 */ /* 0x001fe20007f1e0ff */
[----:B------:R-:W-:Y:S01]  /*1770*/  @!P3 IMAD.WIDE.U32 R40, R37, R78, R40 ;  /* 0x0000004e2528b225 */ /* 0x000fe200078e0028 */
[----:B------:R-:W0:Y:S02]  /*1780*/  LDC.64 R42, c[0x0][0x3b8] ;  /* 0x0000ee00ff2a7b82 */ /* 0x000e240000000a00 */
[----:B------:R-:W-:Y:S02]  /*1790*/  @!P2 IADD3.X R59, PT, PT, R44, R71, RZ, P0, !PT ;  /* 0x000000472c3ba210 */ /* 0x000fe400007fe4ff */
[----:B-1----:R-:W-:Y:S02]  /*17a0*/  @!P2 IADD3 R60, P0, PT, R61, R76, RZ ;  /* 0x0000004c3d3ca210 */ /* 0x002fe40007f1e0ff */
[----:B------:R-:W-:-:S02]  /*17b0*/  @!P3 IADD3 R37, PT, PT, R41, R39, RZ ;  /* 0x000000272925b210 */ /* 0x000fc40007ffe0ff */
[----:B------:R-:W1:Y:S01]  /*17c0*/  @!P1 LDC.64 R78, c[0x0][0x3f8] ;  /* 0x0000fe00ff4e9b82 */ /* 0x000e620000000a00 */
[----:B------:R-:W-:Y:S02]  /*17d0*/  @!P2 IADD3.X R61, PT, PT, R44, R77, RZ, P0, !PT ;  /* 0x0000004d2c3da210 */ /* 0x000fe400007fe4ff */
[C---:B------:R-:W-:Y:S02]  /*17e0*/  @!P3 SHF.L.U32 R67, R40.reuse, 0x2, RZ ;  /* 0x000000022843b819 */ /* 0x040fe400000006ff */
[----:B------:R-:W-:Y:S01]  /*17f0*/  @!P3 SHF.L.U64.HI R44, R40, 0x2, R37 ;  /* 0x00000002282cb819 */ /* 0x000fe20000010225 */
[----:B------:R-:W-:Y:S01]  /*1800*/  @!P6 IMAD R40, R63, R80, RZ ;  /* 0x000000503f28e224 */ /* 0x000fe200078e02ff */
[----:B------:R-:W-:Y:S01]  /*1810*/  @!P6 MOV R41, R121 ;  /* 0x000000790029e202 */ /* 0x000fe20000000f00 */
[----:B------:R-:W4:Y:S02]  /*1820*/  @!P6 LDC.64 R46, c[0x0][0x3a0] ;  /* 0x0000e800ff2eeb82 */ /* 0x000f240000000a00 */
[----:B------:R-:W-:Y:S01]  /*1830*/  @!P6 IMAD R37, R65, R81, R40 ;  /* 0x000000514125e224 */ /* 0x000fe200078e0228 */
[----:B------:R-:W-:-:S02]  /*1840*/  @!P6 MOV R40, R118 ;  /* 0x000000760028e202 */ /* 0x000fc40000000f00 */
[----:B--2---:R-:W-:-:S03]  /*1850*/  @!P3 IADD3 R62, P0, PT, R67, R48, RZ ;  /* 0x00000030433eb210 */ /* 0x004fc60007f1e0ff */
[----:B------:R-:W-:Y:S01]  /*1860*/  @!P6 IMAD.WIDE.U32 R40, R65, R80, R40 ;  /* 0x000000504128e225 */ /* 0x000fe200078e0028 */
[C---:B------:R-:W-:Y:S01]  /*1870*/  @!P3 IADD3.X R63, PT, PT, R44.reuse, R49, RZ, P0, !PT ;  /* 0x000000312c3fb210 */ /* 0x040fe200007fe4ff */
[----:B------:R-:W2:Y:S01]  /*1880*/  @!P6 LDC.64 R72, c[0x0][0x398] ;  /* 0x0000e600ff48eb82 */ /* 0x000ea20000000a00 */
[----:B---3--:R-:W-:Y:S02]  /*1890*/  @!P3 IADD3 R66, P0, PT, R67, R74, RZ ;  /* 0x0000004a4342b210 */ /* 0x008fe40007f1e0ff */
[----:B------:R-:W-:Y:S02]  /*18a0*/  @!P6 IADD3 R37, PT, PT, R41, R37, RZ ;  /* 0x000000252925e210 */ /* 0x000fe40007ffe0ff */
[----:B------:R-:W-:Y:S02]  /*18b0*/  @!P3 IADD3.X R67, PT, PT, R44, R75, RZ, P0, !PT ;  /* 0x0000004b2c43b210 */ /* 0x000fe400007fe4ff */
[C---:B------:R-:W-:Y:S01]  /*18c0*/  @!P6 SHF.L.U32 R71, R40.reuse, 0x2, RZ ;  /* 0x000000022847e819 */ /* 0x040fe200000006ff */
[----:B-1----:R-:W-:Y:S01]  /*18d0*/  @!P1 IMAD R69, R69, R78, RZ ;  /* 0x0000004e45459224 */ /* 0x002fe200078e02ff */
[----:B------:R-:W-:Y:S01]  /*18e0*/  @!P6 SHF.L.U64.HI R44, R40, 0x2, R37 ;  /* 0x00000002282ce819 */ /* 0x000fe20000010225 */
[----:B0-----:R-:W-:Y:S01]  /*18f0*/  IMAD.WIDE R40, R115, 0x8, R42 ;  /* 0x0000000873287825 */ /* 0x001fe200078e022a */
[----:B------:R-:W-:Y:S01]  /*1900*/  @!P1 MOV R42, R118 ;  /* 0x00000076002a9202 */ /* 0x000fe20000000f00 */
[----:B------:R-:W0:Y:S01]  /*1910*/  @!P1 LDC.64 R48, c[0x0][0x3a0] ;  /* 0x0000e800ff309b82 */ /* 0x000e220000000a00 */
[----:B------:R-:W-:Y:S01]  /*1920*/  @!P1 MOV R43, R121 ;  /* 0x00000079002b9202 */ /* 0x000fe20000000f00 */
[----:B------:R-:W-:-:S02]  /*1930*/  @!P1 IMAD R39, R36, R79, R69 ;  /* 0x0000004f24279224 */ /* 0x000fc400078e0245 */
[----:B------:R-:W-:Y:S02]  /*1940*/  @!P1 IMAD.WIDE.U32 R42, R36, R78, R42 ;  /* 0x0000004e242a9225 */ /* 0x000fe400078e002a */
[----:B------:R-:W3:Y:S02]  /*1950*/  LDG.E.64 R36, desc[UR8][R40.64] ;  /* 0x0000000828247981 */ /* 0x000ee4000c1e1b00 */
[----:B------:R-:W1:Y:S01]  /*1960*/  @!P1 LDC.64 R76, c[0x0][0x398] ;  /* 0x0000e600ff4c9b82 */ /* 0x000e620000000a00 */
[----:B----4-:R-:W-:-:S07]  /*1970*/  @!P6 IADD3 R68, P0, PT, R71, R46, RZ ;  /* 0x0000002e4744e210 */ /* 0x010fce0007f1e0ff */
[----:B------:R-:W4:Y:S01]  /*1980*/  LDC.64 R64, c[0x0][0x3a8] ;  /* 0x0000ea00ff407b82 */ /* 0x000f220000000a00 */
[----:B------:R-:W-:Y:S02]  /*1990*/  @!P6 IADD3.X R69, PT, PT, R44, R47, RZ, P0, !PT ;  /* 0x0000002f2c45e210 */ /* 0x000fe400007fe4ff */
[----:B--2---:R-:W-:Y:S02]  /*19a0*/  @!P6 IADD3 R70, P0, PT, R71, R72, RZ ;  /* 0x000000484746e210 */ /* 0x004fe40007f1e0ff */
[----:B------:R-:W-:Y:S02]  /*19b0*/  @!P1 IADD3 R39, PT, PT, R43, R39, RZ ;  /* 0x000000272b279210 */ /* 0x000fe40007ffe0ff */
[----:B------:R-:W-:Y:S02]  /*19c0*/  @!P1 SHF.L.U32 R75, R42, 0x2, RZ ;  /* 0x000000022a4b9819 */ /* 0x000fe400000006ff */
[----:B------:R-:W-:Y:S02]  /*19d0*/  @!P6 IADD3.X R71, PT, PT, R44, R73, RZ, P0, !PT ;  /* 0x000000492c47e210 */ /* 0x000fe400007fe4ff */
[----:B------:R-:W-:-:S02]  /*19e0*/  @!P1 SHF.L.U64.HI R42, R42, 0x2, R39 ;  /* 0x000000022a2a9819 */ /* 0x000fc40000010227 */
[----:B0-----:R-:W-:-:S04]  /*19f0*/  @!P1 IADD3 R72, P0, PT, R75, R48, RZ ;  /* 0x000000304b489210 */ /* 0x001fc80007f1e0ff */
[C---:B------:R-:W-:Y:S02]  /*1a00*/  @!P1 IADD3.X R73, PT, PT, R42.reuse, R49, RZ, P0, !PT ;  /* 0x000000312a499210 */ /* 0x040fe400007fe4ff */
[----:B-1----:R-:W-:Y:S02]  /*1a10*/  @!P1 IADD3 R74, P0, PT, R75, R76, RZ ;  /* 0x0000004c4b4a9210 */ /* 0x002fe40007f1e0ff */
[----:B------:R-:W-:Y:S02]  /*1a20*/  CS2R R44, SRZ ;  /* 0x00000000002c7805 */ /* 0x000fe4000001ff00 */
[----:B------:R-:W-:Y:S02]  /*1a30*/  CS2R R46, SRZ ;  /* 0x00000000002e7805 */ /* 0x000fe4000001ff00 */
[----:B------:R-:W-:Y:S02]  /*1a40*/  CS2R R48, SRZ ;  /* 0x0000000000307805 */ /* 0x000fe4000001ff00 */
[----:B------:R-:W-:Y:S01]  /*1a50*/  @!P1 IADD3.X R75, PT, PT, R42, R77, RZ, P0, !PT ;  /* 0x0000004d2a4b9210 */ /* 0x000fe200007fe4ff */
[----:B----4-:R-:W-:Y:S01]  /*1a60*/  IMAD.WIDE R64, R38, 0x4, R64 ;  /* 0x0000000426407825 */ /* 0x010fe200078e0240 */
[----:B------:R-:W-:-:S02]  /*1a70*/  CS2R R38, SRZ ;  /* 0x0000000000267805 */ /* 0x000fc4000001ff00 */
[----:B------:R-:W-:Y:S01]  /*1a80*/  CS2R R42, SRZ ;  /* 0x00000000002a7805 */ /* 0x000fe2000001ff00 */
[----:B------:R0:W5:Y:S04]  /*1a90*/  @!P5 LDG.E.64 R44, desc[UR8][R56.64] ;  /* 0x00000008382cd981 */ /* 0x000168000c1e1b00 */
[----:B------:R1:W5:Y:S04]  /*1aa0*/  @!P4 LDG.E.64 R38, desc[UR8][R50.64] ;  /* 0x000000083226c981 */ /* 0x000368000c1e1b00 */
[----:B------:R2:W5:Y:S01]  /*1ab0*/  @!P5 LDG.E.64 R42, desc[UR8][R54.64] ;  /* 0x00000008362ad981 */ /* 0x000562000c1e1b00 */
[----:B0-----:R-:W-:-:S03]  /*1ac0*/  CS2R R56, SRZ ;  /* 0x0000000000387805 */ /* 0x001fc6000001ff00 */
[----:B------:R0:W5:Y:S01]  /*1ad0*/  @!P2 LDG.E.64 R46, desc[UR8][R58.64] ;  /* 0x000000083a2ea981 */ /* 0x000162000c1e1b00 */
[----:B-1----:R-:W-:-:S03]  /*1ae0*/  CS2R R50, SRZ ;  /* 0x0000000000327805 */ /* 0x002fc6000001ff00 */
[----:B------:R1:W5:Y:S01]  /*1af0*/  @!P2 LDG.E.64 R48, desc[UR8][R60.64] ;  /* 0x000000083c30a981 */ /* 0x000362000c1e1b00 */
[----:B--2---:R-:W-:-:S03]  /*1b00*/  CS2R R54, SRZ ;  /* 0x0000000000367805 */ /* 0x004fc6000001ff00 */
[----:B------:R-:W5:Y:S01]  /*1b10*/  @!P3 LDG.E.64 R50, desc[UR8][R62.64] ;  /* 0x000000083e32b981 */ /* 0x000f62000c1e1b00 */
[----:B0-----:R-:W-:-:S03]  /*1b20*/  CS2R R58, SRZ ;  /* 0x00000000003a7805 */ /* 0x001fc6000001ff00 */
[----:B------:R-:W5:Y:S01]  /*1b30*/  @!P6 LDG.E.64 R54, desc[UR8][R68.64] ;  /* 0x000000084436e981 */ /* 0x000f62000c1e1b00 */
[----:B-1----:R-:W-:-:S03]  /*1b40*/  CS2R R60, SRZ ;  /* 0x00000000003c7805 */ /* 0x002fc6000001ff00 */
[----:B------:R-:W5:Y:S04]  /*1b50*/  @!P6 LDG.E.64 R56, desc[UR8][R70.64] ;  /* 0x000000084638e981 */ /* 0x000f68000c1e1b00 */
[----:B------:R-:W5:Y:S04]  /*1b60*/  @!P1 LDG.E.64 R58, desc[UR8][R72.64] ;  /* 0x00000008483a9981 */ /* 0x000f68000c1e1b00 */
[----:B------:R-:W5:Y:S04]  /*1b70*/  @!P1 LDG.E.64 R60, desc[UR8][R74.64] ;  /* 0x000000084a3c9981 */ /* 0x000f68000c1e1b00 */
[----:B------:R-:W5:Y:S01]  /*1b80*/  LDG.E.64 R62, desc[UR8][R64.64] ;  /* 0x00000008403e7981 */ /* 0x000f62000c1e1b00 */
[----:B------:R-:W-:-:S06]  /*1b90*/  CS2R R40, SRZ ;  /* 0x0000000000287805 */ /* 0x000fcc000001ff00 */
[----:B------:R0:W5:Y:S02]  /*1ba0*/  @!P4 LDG.E.64 R40, desc[UR8][R52.64] ;  /* 0x000000083428c981 */ /* 0x000164000c1e1b00 */
[----:B0-----:R-:W-:-:S06]  /*1bb0*/  CS2R R52, SRZ ;  /* 0x0000000000347805 */ /* 0x001fcc000001ff00 */
[----:B------:R3:W5:Y:S01]  /*1bc0*/  @!P3 LDG.E.64 R52, desc[UR8][R66.64] ;  /* 0x000000084234b981 */ /* 0x000762000c1e1b00 */
[----:B------:R-:W-:Y:S01]  /*1bd0*/  MOV R116, 0x3f800000 ;  /* 0x3f80000000747802 */ /* 0x000fe20000000f00 */
[----:B------:R-:W-:Y:S01]  /*1be0*/  UISETP.NE.AND UP0, UPT, UR4, URZ, UPT ;  /* 0x000000ff0400728c */ /* 0x000fe2000bf05270 */
[----:B---3--:R-:W-:-:S05]  /*1bf0*/  FFMA.FTZ R66, -R36, R36, R37 ;  /* 0x0000002424427223 */ /* 0x008fca0000010125 */
[----:B------:R-:W-:-:S13]  /*1c00*/  FSETP.GTU.FTZ.AND P0, PT, R66, RZ, PT ;  /* 0x000000ff4200720b */ /* 0x000fda0003f1c000 */
[----:B------:R-:W0:Y:S02]  /*1c10*/  @P0 LDC R37, c[0x0][0x3c0] ;  /* 0x0000f000ff250b82 */ /* 0x000e240000000800 */
[----:B0-----:R-:W-:-:S04]  /*1c20*/  @P0 FADD.FTZ R37, R66, R37 ;  /* 0x0000002542250221 */ /* 0x001fc80000010000 */
[----:B------:R0:W1:Y:S01]  /*1c30*/  @P0 MUFU.RSQ R116, R37 ;  /* 0x0000002500740308 */ /* 0x0000620000001400 */
[----:B------:R-:W-:Y:S05]  /*1c40*/  BRA.U UP0, `(.L_x_1370) ;  /* 0x0000000d00847547 */ /* 0x000fea000b800000 */
[C---:B0----5:R-:W-:Y:S01]  /*1c50*/  FADD.FTZ R37, -R36.reuse, R108 ;  /* 0x0000006c24257221 */ /* 0x061fe20000010100 */
[----:B------:R-:W-:Y:S01]  /*1c60*/  FADD.FTZ R65, -R36, R109 ;  /* 0x0000006d24417221 */ /* 0x000fe20000010100 */
[----:B------:R-:W-:Y:S01]  /*1c70*/  FMUL.FTZ R66, R106, R62 ;  /* 0x0000003e6a427220 */ /* 0x000fe20000410000 */
[----:B------:R-:W-:Y:S01]  /*1c80*/  FMUL.FTZ R67, R107, R63 ;  /* 0x0000003f6b437220 */ /* 0x000fe20000410000 */
[-C--:B-1----:R-:W-:Y:S01]  /*1c90*/  FMUL.FTZ R37, R37, R116.reuse ;  /* 0x0000007425257220 */ /* 0x082fe20000410000 */
[----:B------:R-:W-:Y:S01]  /*1ca0*/  FMUL.FTZ R64, R65, R116 ;  /* 0x0000007441407220 */ /* 0x000fe20000410000 */
[----:B------:R-:W-:Y:S01]  /*1cb0*/  FADD.FTZ R68, RZ, R66 ;  /* 0x00000042ff447221 */ /* 0x000fe20000010000 */
[----:B------:R-:W-:Y:S01]  /*1cc0*/  FADD.FTZ R69, -R36, R104 ;  /* 0x0000006824457221 */ /* 0x000fe20000010100 */
[----:B------:R-:W-:Y:S01]  /*1cd0*/  FFMA.FTZ R65, R37, R66, RZ ;  /* 0x0000004225417223 */ /* 0x000fe200000100ff */
[----:B------:R-:W-:Y:S01]  /*1ce0*/  FMUL.FTZ R71, R102, R62 ;  /* 0x0000003e66477220 */ /* 0x000fe20000410000 */
[----:B------:R-:W-:Y:S01]  /*1cf0*/  FADD.FTZ R68, R67, R68 ;  /* 0x0000004443447221 */ /* 0x000fe20000010000 */
[-C--:B------:R-:W-:Y:S01]  /*1d00*/  FMUL.FTZ R66, R69, R116.reuse ;  /* 0x0000007445427220 */ /* 0x080fe20000410000 */
[----:B------:R-:W-:Y:S01]  /*1d10*/  FFMA.FTZ R65, R64, R67, R65 ;  /* 0x0000004340417223 */ /* 0x000fe20000010041 */
[----:B------:R-:W-:Y:S01]  /*1d20*/  FADD.FTZ R67, -R36, R105 ;  /* 0x0000006924437221 */ /* 0x000fe20000010100 */
[----:B------:R-:W-:Y:S01]  /*1d30*/  FFMA.FTZ R37, R106, R37, RZ ;  /* 0x000000256a257223 */ /* 0x000fe200000100ff */
[----:B------:R-:W-:Y:S01]  /*1d40*/  FMUL.FTZ R69, R103, R63 ;  /* 0x0000003f67457220 */ /* 0x000fe20000410000 */
[----:B------:R-:W-:Y:S01]  /*1d50*/  FADD.FTZ R68, R68, R71 ;  /* 0x0000004744447221 */ /* 0x000fe20000010000 */
[----:B------:R-:W-:Y:S01]  /*1d60*/  FMUL.FTZ R70, R67, R116 ;  /* 0x0000007443467220 */ /* 0x000fe20000410000 */
[----:B------:R-:W-:Y:S01]  /*1d70*/  FADD.FTZ R67, -R36, R4 ;  /* 0x0000000424437221 */ /* 0x000fe20000010100 */
[----:B------:R-:W-:Y:S01]  /*1d80*/  FFMA.FTZ R65, R66, R71, R65 ;  /* 0x0000004742417223 */ /* 0x000fe20000010041 */
[----:B------:R-:W-:Y:S01]  /*1d90*/  FFMA.FTZ R37, R102, R66, R37 ;  /* 0x0000004266257223 */ /* 0x000fe20000010025 */
[----:B------:R-:W-:Y:S01]  /*1da0*/  FFMA.FTZ R64, R107, R64, RZ ;  /* 0x000000406b407223 */ /* 0x000fe200000100ff */
[----:B------:R-:W-:Y:S01]  /*1db0*/  FMUL.FTZ R66, R67, R116 ;  /* 0x0000007443427220 */ /* 0x000fe20000410000 */
[----:B------:R-:W-:Y:S01]  /*1dc0*/  FADD.FTZ R68, R69, R68 ;  /* 0x0000004445447221 */ /* 0x000fe20000010000 */
[----:B------:R-:W-:Y:S01]  /*1dd0*/  FFMA.FTZ R65, R70, R69, R65 ;  /* 0x0000004546417223 */ /* 0x000fe20000010041 */
[----:B------:R-:W-:Y:S01]  /*1de0*/  FMUL.FTZ R67, R6, R62 ;  /* 0x0000003e06437220 */ /* 0x000fe20000410000 */
[----:B------:R-:W-:Y:S01]  /*1df0*/  FADD.FTZ R69, -R36, R5 ;  /* 0x0000000524457221 */ /* 0x000fe20000010100 */
[----:B------:R-:W-:Y:S01]  /*1e00*/  FFMA.FTZ R37, R6, R66, R37 ;  /* 0x0000004206257223 */ /* 0x000fe20000010025 */
[----:B------:R-:W-:Y:S01]  /*1e10*/  FFMA.FTZ R64, R103, R70, R64 ;  /* 0x0000004667407223 */ /* 0x000fe20000010040 */
[----:B------:R-:W-:Y:S01]  /*1e20*/  FFMA.FTZ R66, R66, R67, R65 ;  /* 0x0000004342427223 */ /* 0x000fe20000010041 */
[----:B------:R-:W-:Y:S01]  /*1e30*/  FMUL.FTZ R70, R7, R63 ;  /* 0x0000003f07467220 */ /* 0x000fe20000410000 */
[----:B------:R-:W-:Y:S01]  /*1e40*/  FMUL.FTZ R69, R69, R116 ;  /* 0x0000007445457220 */ /* 0x000fe20000410000 */
[----:B------:R-:W-:Y:S01]  /*1e50*/  FADD.FTZ R65, -R36, R8 ;  /* 0x0000000824417221 */ /* 0x000fe20000010100 */
[----:B------:R-:W-:Y:S01]  /*1e60*/  FADD.FTZ R71, R68, R67 ;  /* 0x0000004344477221 */ /* 0x000fe20000010000 */
[----:B------:R-:W-:Y:S01]  /*1e70*/  FADD.FTZ R67, -R36, R9 ;  /* 0x0000000924437221 */ /* 0x000fe20000010100 */
[----:B------:R-:W-:Y:S01]  /*1e80*/  FFMA.FTZ R66, R69, R70, R66 ;  /* 0x0000004645427223 */ /* 0x000fe20000010042 */
[----:B------:R-:W-:Y:S01]  /*1e90*/  FMUL.FTZ R65, R65, R116 ;  /* 0x0000007441417220 */ /* 0x000fe20000410000 */
[----:B------:R-:W-:Y:S01]  /*1ea0*/  FMUL.FTZ R68, R10, R62 ;  /* 0x0000003e0a447220 */ /* 0x000fe20000410000 */
[----:B------:R-:W-:Y:S01]  /*1eb0*/  FADD.FTZ R71, R70, R71 ;  /* 0x0000004746477221 */ /* 0x000fe20000010000 */
[----:B------:R-:W-:Y:S01]  /*1ec0*/  FFMA.FTZ R64, R7, R69, R64 ;  /* 0x0000004507407223 */ /* 0x000fe20000010040 */
[----:B------:R-:W-:Y:S01]  /*1ed0*/  FMUL.FTZ R70, R11, R63 ;  /* 0x0000003f0b467220 */ /* 0x000fe20000410000 */
[----:B------:R-:W-:Y:S01]  /*1ee0*/  FMUL.FTZ R67, R67, R116 ;  /* 0x0000007443437220 */ /* 0x000fe20000410000 */
[----:B------:R-:W-:Y:S01]  /*1ef0*/  FFMA.FTZ R37, R10, R65, R37 ;  /* 0x000000410a257223 */ /* 0x000fe20000010025 */
[----:B------:R-:W-:Y:S01]  /*1f00*/  FFMA.FTZ R66, R65, R68, R66 ;  /* 0x0000004441427223 */ /* 0x000fe20000010042 */
[C---:B------:R-:W-:Y:S01]  /*1f10*/  FADD.FTZ R65, -R36.reuse, R12 ;  /* 0x0000000c24417221 */ /* 0x040fe20000010100 */
[----:B------:R-:W-:Y:S01]  /*1f20*/  FADD.FTZ R71, R71, R68 ;  /* 0x0000004447477221 */ /* 0x000fe20000010000 */
[----:B------:R-:W-:Y:S01]  /*1f30*/  FFMA.FTZ R64, R11, R67, R64 ;  /* 0x000000430b407223 */ /* 0x000fe20000010040 */
[----:B------:R-:W-:Y:S01]  /*1f40*/  FFMA.FTZ R66, R67, R70, R66 ;  /* 0x0000004643427223 */ /* 0x000fe20000010042 */
[----:B------:R-:W-:Y:S01]  /*1f50*/  FADD.FTZ R67, -R36, R13 ;  /* 0x0000000d24437221 */ /* 0x000fe20000010100 */
[----:B------:R-:W-:Y:S01]  /*1f60*/  FMUL.FTZ R65, R65, R116 ;  /* 0x0000007441417220 */ /* 0x000fe20000410000 */
[----:B------:R-:W-:Y:S01]  /*1f70*/  FMUL.FTZ R68, R14, R62 ;  /* 0x0000003e0e447220 */ /* 0x000fe20000410000 */
[----:B------:R-:W-:Y:S01]  /*1f80*/  FADD.FTZ R71, R70, R71 ;  /* 0x0000004746477221 */ /* 0x000fe20000010000 */
        /* <DEDUP_REMOVED lines=88> */
[----:B------:R-:W-:Y:S01]  /*2510*/  FADD.FTZ R71, R71, R68 ;  /* 0x0000004447477221 */ /* 0x000fe20000010000 */
[C---:B------:R-:W-:Y:S01]  /*2520*/  FADD.FTZ R65, -R36.reuse, R46 ;  /* 0x0000002e24417221 */ /* 0x040fe20000010100 */
[----:B------:R-:W-:Y:S01]  /*2530*/  FFMA.FTZ R64, R45, R67, R64 ;  /* 0x000000432d407223 */ /* 0x000fe20000010040 */
[----:B------:R-:W-:Y:S01]  /*2540*/  FFMA.FTZ R66, R67, R70, R66 ;  /* 0x0000004643427223 */ /* 0x000fe20000010042 */
[----:B------:R-:W-:Y:S01]  /*2550*/  FADD.FTZ R67, -R36, R47 ;  /* 0x0000002f24437221 */ /* 0x000fe20000010100 */
[----:B------:R-:W-:Y:S01]  /*2560*/  FADD.FTZ R71, R70, R71 ;  /* 0x0000004746477221 */ /* 0x000fe20000010000 */
[C---:B------:R-:W-:Y:S01]  /*2570*/  FMUL.FTZ R68, R48.reuse, R62 ;  /* 0x0000003e30447220 */ /* 0x040fe20000410000 */
[-C--:B------:R-:W-:Y:S01]  /*2580*/  FMUL.FTZ R65, R65, R116.reuse ;  /* 0x0000007441417220 */ /* 0x080fe20000410000 */
[----:B------:R-:W-:Y:S01]  /*2590*/  FMUL.FTZ R67, R67, R116 ;  /* 0x0000007443437220 */ /* 0x000fe20000410000 */
[----:B------:R-:W-:Y:S01]  /*25a0*/  FMUL.FTZ R70, R49, R63 ;  /* 0x0000003f31467220 */ /* 0x000fe20000410000 */
[----:B------:R-:W-:Y:S01]  /*25b0*/  FADD.FTZ R71, R71, R68 ;  /* 0x0000004447477221 */ /* 0x000fe20000010000 */
[----:B------:R-:W-:Y:S01]  /*25c0*/  FFMA.FTZ R68, R65, R68, R66 ;  /* 0x0000004441447223 */ /* 0x000fe20000010042 */
[----:B------:R-:W-:Y:S01]  /*25d0*/  FFMA.FTZ R65, R48, R65, R37 ;  /* 0x0000004130417223 */ /* 0x000fe20000010025 */
[----:B------:R-:W-:Y:S01]  /*25e0*/  FFMA.FTZ R66, R49, R67, R64 ;  /* 0x0000004331427223 */ /* 0x000fe20000010040 */
[----:B------:R-:W-:Y:S01]  /*25f0*/  FADD.FTZ R37, RZ, R106 ;  /* 0x0000006aff257221 */ /* 0x000fe20000010000 */
[----:B------:R-:W-:Y:S01]  /*2600*/  FADD.FTZ R64, RZ, R107 ;  /* 0x0000006bff407221 */ /* 0x000fe20000010000 */
[----:B------:R-:W-:Y:S01]  /*2610*/  FFMA.FTZ R68, R67, R70, R68 ;  /* 0x0000004643447223 */ /* 0x000fe20000010044 */
[----:B------:R-:W-:Y:S01]  /*2620*/  FADD.FTZ R67, -R36, R50 ;  /* 0x0000003224437221 */ /* 0x000fe20000010100 */
[----:B------:R-:W-:Y:S01]  /*2630*/  FADD.FTZ R37, R102, R37 ;  /* 0x0000002566257221 */ /* 0x000fe20000010000 */
[----:B------:R-:W-:Y:S01]  /*2640*/  FADD.FTZ R64, R103, R64 ;  /* 0x0000004067407221 */ /* 0x000fe20000010000 */
[----:B------:R-:W-:Y:S01]  /*2650*/  FADD.FTZ R71, R70, R71 ;  /* 0x0000004746477221 */ /* 0x000fe20000010000 */
[----:B------:R-:W-:Y:S01]  /*2660*/  FMUL.FTZ R70, R52, R62 ;  /* 0x0000003e34467220 */ /* 0x000fe20000410000 */
[----:B------:R-:W-:Y:S01]  /*2670*/  FADD.FTZ R37, R6, R37 ;  /* 0x0000002506257221 */ /* 0x000fe20000010000 */
[----:B------:R-:W-:Y:S01]  /*2680*/  FADD.FTZ R64, R7, R64 ;  /* 0x0000004007407221 */ /* 0x000fe20000010000 */
[----:B------:R-:W-:Y:S01]  /*2690*/  FMUL.FTZ R69, R67, R116 ;  /* 0x0000007443457220 */ /* 0x000fe20000410000 */
[----:B------:R-:W-:Y:S01]  /*26a0*/  FADD.FTZ R67, -R36, R51 ;  /* 0x0000003324437221 */ /* 0x000fe20000010100 */
[----:B------:R-:W-:Y:S01]  /*26b0*/  FADD.FTZ R37, R10, R37 ;  /* 0x000000250a257221 */ /* 0x000fe20000010000 */
[----:B------:R-:W-:Y:S01]  /*26c0*/  FADD.FTZ R64, R11, R64 ;  /* 0x000000400b407221 */ /* 0x000fe20000010000 */
        /* <DEDUP_REMOVED lines=10> */
[----:B------:R-:W-:Y:S01]  /*2770*/  FADD.FTZ R37, R22, R37 ;  /* 0x0000002516257221 */ /* 0x000fe20000010000 */
[----:B------:R-:W-:Y:S01]  /*2780*/  FADD.FTZ R64, R23, R64 ;  /* 0x0000004017407221 */ /* 0x000fe20000010000 */
[----:B------:R-:W-:Y:S01]  /*2790*/  FADD.FTZ R67, -R36, R54 ;  /* 0x0000003624437221 */ /* 0x000fe20000010100 */
[----:B------:R-:W-:Y:S01]  /*27a0*/  FFMA.FTZ R65, R52, R69, R65 ;  /* 0x0000004534417223 */ /* 0x000fe20000010041 */
        /* <DEDUP_REMOVED lines=23> */
[----:B------:R-:W-:Y:S01]  /*2920*/  FFMA.FTZ R65, R56, R69, R65 ;  /* 0x0000004538417223 */ /* 0x000fe20000010041 */
[----:B------:R-:W-:Y:S01]  /*2930*/  FADD.FTZ R71, R68, R71 ;  /* 0x0000004744477221 */ /* 0x000fe20000010000 */
[----:B------:R-:W-:Y:S01]  /*2940*/  FMUL.FTZ R68, R60, R62 ;  /* 0x0000003e3c447220 */ /* 0x000fe20000410000 */
        /* <DEDUP_REMOVED lines=12> */
[C---:B------:R-:W-:Y:S01]  /*2a10*/  FFMA.FTZ R96, R60.reuse, R69, R65 ;  /* 0x000000453c607223 */ /* 0x040fe20000010041 */
[C---:B------:R-:W-:Y:S01]  /*2a20*/  FFMA.FTZ R97, R61.reuse, R67, R66 ;  /* 0x000000433d617223 */ /* 0x040fe20000010042 */
[----:B------:R-:W-:Y:S01]  /*2a30*/  FADD.FTZ R98, R60, R37 ;  /* 0x000000253c627221 */ /* 0x000fe20000010000 */
[----:B------:R-:W-:Y:S01]  /*2a40*/  FADD.FTZ R99, R61, R64 ;  /* 0x000000403d637221 */ /* 0x000fe20000010000 */
[----:B------:R-:W-:Y:S06]  /*2a50*/  BRA `(.L_x_1371) ;  /* 0x0000002000007947 */ /* 0x000fec0003800000 */
.L_x_1370:
[C---:B0----5:R-:W-:Y:S01]  /*2a60*/  FADD.FTZ R37, -R36.reuse, R108 ;  /* 0x0000006c24257221 */ /* 0x061fe20000010100 */
[C---:B------:R-:W-:Y:S01]  /*2a70*/  FADD.FTZ R67, -R36.reuse, R109 ;  /* 0x0000006d24437221 */ /* 0x040fe20000010100 */
[C---:B------:R-:W-:Y:S01]  /*2a80*/  FADD.FTZ R75, -R36.reuse, R104 ;  /* 0x00000068244b7221 */ /* 0x040fe20000010100 */
[----:B------:R-:W-:Y:S01]  /*2a90*/  FADD.FTZ R69, -R36, R105 ;  /* 0x0000006924457221 */ /* 0x000fe20000010100 */
[-C--:B-1----:R-:W-:Y:S01]  /*2aa0*/  FMUL.FTZ R37, R37, R116.reuse ;  /* 0x0000007425257220 */ /* 0x082fe20000410000 */
[-C--:B------:R-:W-:Y:S01]  /*2ab0*/  FMUL.FTZ R64, R67, R116.reuse ;  /* 0x0000007443407220 */ /* 0x080fe20000410000 */
[-C--:B------:R-:W-:Y:S01]  /*2ac0*/  FMUL.FTZ R75, R75, R116.reuse ;  /* 0x000000744b4b7220 */ /* 0x080fe20000410000 */
[----:B------:R-:W-:Y:S01]  /*2ad0*/  FMUL.FTZ R76, R69, R116 ;  /* 0x00000074454c7220 */ /* 0x000fe20000410000 */
[C-C-:B------:R-:W-:Y:S01]  /*2ae0*/  FFMA.FTZ R65, R62.reuse, R37, R2.reuse ;  /* 0x000000253e417223 */ /* 0x140fe20000010002 */
[C-C-:B------:R-:W-:Y:S01]  /*2af0*/  FFMA.FTZ R68, R63.reuse, R64, R3.reuse ;  /* 0x000000403f447223 */ /* 0x140fe20000010003 */
[----:B------:R-:W-:Y:S01]  /*2b00*/  FFMA.FTZ R91, R62, R75, R2 ;  /* 0x0000004b3e5b7223 */ /* 0x000fe20000010002 */
[----:B------:R-:W-:Y:S01]  /*2b10*/  FFMA.FTZ R89, R63, R76, R3 ;  /* 0x0000004c3f597223 */ /* 0x000fe20000010003 */
[----:B------:R-:W-:Y:S01]  /*2b20*/  FMUL.FTZ R66, R65, -1.4426950216293334961 ;  /* 0xbfb8aa3b41427820 */ /* 0x000fe20000410000 */
[C---:B------:R-:W-:Y:S01]  /*2b30*/  FADD.FTZ R73, -R36.reuse, R4 ;  /* 0x0000000424497221 */ /* 0x040fe20000010100 */
[----:B------:R-:W-:Y:S01]  /*2b40*/  FMUL.FTZ R69, R91, -1.4426950216293334961 ;  /* 0xbfb8aa3b5b457820 */ /* 0x000fe20000410000 */
[----:B------:R-:W-:Y:S01]  /*2b50*/  FMUL.FTZ R77, R89, -1.4426950216293334961 ;  /* 0xbfb8aa3b594d7820 */ /* 0x000fe20000410000 */
[C---:B------:R-:W-:Y:S01]  /*2b60*/  FADD.FTZ R71, -R36.reuse, R5 ;  /* 0x0000000524477221 */ /* 0x040fe20000010100 */
[C---:B------:R-:W-:Y:S01]  /*2b70*/  FADD.FTZ R93, -R36.reuse, R16 ;  /* 0x00000010245d7221 */ /* 0x040fe20000010100 */
[----:B------:R-:W0:Y:S01]  /*2b80*/  MUFU.EX2 R66, R66 ;  /* 0x0000004200427308 */ /* 0x000e220000000800 */
[-C--:B------:R-:W-:Y:S01]  /*2b90*/  FMUL.FTZ R73, R73, R116.reuse ;  /* 0x0000007449497220 */ /* 0x080fe20000410000 */
[----:B------:R-:W-:Y:S01]  /*2ba0*/  FMUL.FTZ R74, R71, R116 ;  /* 0x00000074474a7220 */ /* 0x000fe20000410000 */
[----:B------:R-:W-:Y:S01]  /*2bb0*/  FADD.FTZ R79, -R36, R8 ;  /* 0x00000008244f7221 */ /* 0x000fe20000010100 */
[----:B------:R1:W-:Y:S01]  /*2bc0*/  MUFU.EX2 R87, R69 ;  /* 0x0000004500577308 */ /* 0x0003e20000000800 */
[----:B------:R-:W-:Y:S01]  /*2bd0*/  FFMA.FTZ R88, R62, R73, R2 ;  /* 0x000000493e587223 */ /* 0x000fe20000010002 */
[----:B------:R-:W-:Y:S01]  /*2be0*/  FFMA.FTZ R86, R63, R74, R3 ;  /* 0x0000004a3f567223 */ /* 0x000fe20000010003 */
[----:B------:R-:W-:Y:S01]  /*2bf0*/  FADD.FTZ R81, -R36, R9 ;  /* 0x0000000924517221 */ /* 0x000fe20000010100 */
[----:B------:R-:W2:Y:S01]  /*2c00*/  MUFU.EX2 R95, R77 ;  /* 0x0000004d005f7308 */ /* 0x000ea20000000800 */
[----:B------:R-:W-:Y:S01]  /*2c10*/  FMUL.FTZ R78, R88, -1.4426950216293334961 ;  /* 0xbfb8aa3b584e7820 */ /* 0x000fe20000410000 */
[----:B------:R-:W-:Y:S01]  /*2c20*/  FMUL.FTZ R80, R86, -1.4426950216293334961 ;  /* 0xbfb8aa3b56507820 */ /* 0x000fe20000410000 */
[-C--:B------:R-:W-:Y:S01]  /*2c30*/  FMUL.FTZ R71, R79, R116.reuse ;  /* 0x000000744f477220 */ /* 0x080fe20000410000 */
[-C--:B------:R-:W-:Y:S01]  /*2c40*/  FMUL.FTZ R72, R81, R116.reuse ;  /* 0x0000007451487220 */ /* 0x080fe20000410000 */
[----:B-1----:R-:W-:Y:S01]  /*2c50*/  FADD.FTZ R69, -R36, R12 ;  /* 0x0000000c24457221 */ /* 0x002fe20000010100 */
[----:B0-----:R-:W-:Y:S01]  /*2c60*/  FADD.FTZ R67, R66, 1 ;  /* 0x3f80000042437421 */ /* 0x001fe20000010000 */
[----:B------:R-:W-:Y:S01]  /*2c70*/  FMUL.FTZ R66, R68, -1.4426950216293334961 ;  /* 0xbfb8aa3b44427820 */ /* 0x000fe20000410000 */
[----:B------:R-:W0:Y:S01]  /*2c80*/  MUFU.EX2 R97, R78 ;  /* 0x0000004e00617308 */ /* 0x000e220000000800 */
[----:B------:R-:W-:Y:S01]  /*2c90*/  FMUL.FTZ R69, R69, R116 ;  /* 0x0000007445457220 */ /* 0x000fe20000410000 */
[C-C-:B------:R-:W-:Y:S01]  /*2ca0*/  FFMA.FTZ R81, R62.reuse, R71, R2.reuse ;  /* 0x000000473e517223 */ /* 0x140fe20000010002 */
[----:B------:R-:W-:Y:S01]  /*2cb0*/  FFMA.FTZ R79, R63, R72, R3 ;  /* 0x000000483f4f7223 */ /* 0x000fe20000010003 */
[----:B------:R-:W1:Y:S01]  /*2cc0*/  MUFU.RCP R67, R67 ;  /* 0x0000004300437308 */ /* 0x000e620000001000 */
[----:B------:R-:W-:Y:S01]  /*2cd0*/  FFMA.FTZ R83, R62, R69, R2 ;  /* 0x000000453e537223 */ /* 0x000fe20000010002 */
[----:B--2---:R-:W-:Y:S01]  /*2ce0*/  FADD.FTZ R95, R95, 1 ;  /* 0x3f8000005f5f7421 */ /* 0x004fe20000010000 */
[----:B------:R-:W-:Y:S01]  /*2cf0*/  FMUL.FTZ R82, R81, -1.4426950216293334961 ;  /* 0xbfb8aa3b51527820 */ /* 0x000fe20000410000 */
[----:B------:R-:W-:Y:S01]  /*2d00*/  FADD.FTZ R99, -R36, R17 ;  /* 0x0000001124637221 */ /* 0x000fe20000010100 */
[----:B------:R-:W-:-:S03]  /*2d10*/  FMUL.FTZ R84, R79, -1.4426950216293334961 ;  /* 0xbfb8aa3b4f547820 */ /* 0x000fc60000410000 */
[----:B------:R-:W2:Y:S01]  /*2d20*/  MUFU.EX2 R66, R66 ;  /* 0x0000004200427308 */ /* 0x000ea20000000800 */
[----:B0-----:R-:W-:-:S03]  /*2d30*/  FADD.FTZ R97, R97, 1 ;  /* 0x3f80000061617421 */ /* 0x001fc60000010000 */
[----:B------:R0:W3:Y:S04]  /*2d40*/  MUFU.EX2 R98, R80 ;  /* 0x0000005000627308 */ /* 0x0000e80000000800 */
[----:B------:R4:W3:Y:S01]  /*2d50*/  MUFU.EX2 R100, R82 ;  /* 0x0000005200647308 */ /* 0x0008e20000000800 */
[----:B-1----:R-:W-:Y:S01]  /*2d60*/  FADD.FTZ R70, -R67, 1 ;  /* 0x3f80000043467421 */ /* 0x002fe20000010100 */
[----:B------:R-:W-:Y:S01]  /*2d70*/  FMUL.FTZ R78, R106, R67 ;  /* 0x000000436a4e7220 */ /* 0x000fe20000410000 */
[C---:B------:R-:W-:Y:S01]  /*2d80*/  FADD.FTZ R67, -R36.reuse, R20 ;  /* 0x0000001424437221 */ /* 0x040fe20000010100 */
[----:B------:R-:W-:Y:S01]  /*2d90*/  MUFU.RCP R97, R97 ;  /* 0x0000006100617308 */ /* 0x000fe20000001000 */
[----:B------:R-:W-:Y:S01]  /*2da0*/  FFMA.FTZ R85, R65, R70, 1 ;  /* 0x3f80000041557423 */ /* 0x000fe20000010046 */
[----:B------:R-:W-:Y:S01]  /*2db0*/  FADD.FTZ R65, -R36, R13 ;  /* 0x0000000d24417221 */ /* 0x000fe20000010100 */
[----:B--2---:R-:W-:Y:S01]  /*2dc0*/  FADD.FTZ R77, R66, 1 ;  /* 0x3f800000424d7421 */ /* 0x004fe20000010000 */
[-C--:B------:R-:W-:Y:S01]  /*2dd0*/  FMUL.FTZ R67, R67, R116.reuse ;  /* 0x0000007443437220 */ /* 0x080fe20000410000 */
[-C--:B------:R-:W-:Y:S01]  /*2de0*/  FMUL.FTZ R66, R99, R116.reuse ;  /* 0x0000007463427220 */ /* 0x080fe20000410000 */
[-C--:B------:R-:W-:Y:S01]  /*2df0*/  FMUL.FTZ R70, R65, R116.reuse ;  /* 0x0000007441467220 */ /* 0x080fe20000410000 */
[----:B------:R-:W-:Y:S01]  /*2e00*/  FMUL.FTZ R65, R93, R116 ;  /* 0x000000745d417220 */ /* 0x000fe20000410000 */
[----:B------:R-:W-:Y:S01]  /*2e10*/  FMUL.FTZ R93, R83, -1.4426950216293334961 ;  /* 0xbfb8aa3b535d7820 */ /* 0x000fe20000410000 */
[----:B------:R-:W1:Y:S01]  /*2e20*/  MUFU.RCP R92, R77 ;  /* 0x0000004d005c7308 */ /* 0x000e620000001000 */
[----:B0-----:R-:W-:Y:S01]  /*2e30*/  FFMA.FTZ R80, R63, R70, R3 ;  /* 0x000000463f507223 */ /* 0x001fe20000010003 */
[--C-:B----4-:R-:W-:Y:S01]  /*2e40*/  FFMA.FTZ R82, R62, R65, R2.reuse ;  /* 0x000000413e527223 */ /* 0x110fe20000010002 */
[----:B---3--:R-:W-:Y:S01]  /*2e50*/  FADD.FTZ R98, R98, 1 ;  /* 0x3f80000062627421 */ /* 0x008fe20000010000 */
[----:B------:R-:W-:Y:S01]  /*2e60*/  FMUL.FTZ R78, R78, R85 ;  /* 0x000000554e4e7220 */ /* 0x000fe20000410000 */
[----:B------:R-:W-:Y:S01]  /*2e70*/  FMUL.FTZ R96, R80, -1.4426950216293334961 ;  /* 0xbfb8aa3b50607820 */ /* 0x000fe20000410000 */
[----:B------:R-:W-:Y:S01]  /*2e80*/  FMUL.FTZ R99, R82, -1.4426950216293334961 ;  /* 0xbfb8aa3b52637820 */ /* 0x000fe20000410000 */
[----:B------:R-:W-:Y:S01]  /*2e90*/  FFMA.FTZ R85, R62, R67, R2 ;  /* 0x000000433e557223 */ /* 0x000fe20000010002 */
[----:B------:R0:W-:Y:S01]  /*2ea0*/  MUFU.EX2 R117, R93 ;  /* 0x0000005d00757308 */ /* 0x0001e20000000800 */
[----:B------:R-:W-:-:S02]  /*2eb0*/  FADD.FTZ R100, R100, 1 ;  /* 0x3f80000064647421 */ /* 0x000fc40000010000 */
[----:B------:R-:W-:Y:S01]  /*2ec0*/  FMUL.FTZ R124, R85, -1.4426950216293334961 ;  /* 0xbfb8aa3b557c7820 */ /* 0x000fe20000410000 */
[----:B------:R-:W2:Y:S04]  /*2ed0*/  MUFU.EX2 R122, R96 ;  /* 0x00000060007a7308 */ /* 0x000ea80000000800 */
[----:B------:R3:W4:Y:S01]  /*2ee0*/  MUFU.EX2 R101, R84 ;  /* 0x0000005400657308 */ /* 0x0007220000000800 */
[----:B0-----:R-:W-:Y:S01]  /*2ef0*/  FADD.FTZ R93, R87, 1 ;  /* 0x3f800000575d7421 */ /* 0x001fe20000010000 */
[----:B-1----:R-:W-:Y:S02]  /*2f00*/  FADD.FTZ R77, -R92, 1 ;  /* 0x3f8000005c4d7421 */ /* 0x002fe40000010100 */
[----:B------:R-:W0:Y:S02]  /*2f10*/  MUFU.EX2 R123, R99 ;  /* 0x00000063007b7308 */ /* 0x000e240000000800 */
[----:B------:R-:W-:Y:S01]  /*2f20*/  FFMA.FTZ R94, R68, R77, 1 ;  /* 0x3f800000445e7423 */ /* 0x000fe2000001004d */
[----:B------:R-:W-:Y:S01]  /*2f30*/  FADD.FTZ R77, -R36, R21 ;  /* 0x00000015244d7221 */ /* 0x000fe20000010100 */
[----:B------:R-:W1:Y:S01]  /*2f40*/  MUFU.RCP R93, R93 ;  /* 0x0000005d005d7308 */ /* 0x000e620000001000 */
[--C-:B---3--:R-:W-:Y:S01]  /*2f50*/  FFMA.FTZ R84, R63, R66, R3.reuse ;  /* 0x000000423f547223 */ /* 0x108fe20000010003 */
[----:B--2---:R-:W-:Y:S01]  /*2f60*/  FADD.FTZ R122, R122, 1 ;  /* 0x3f8000007a7a7421 */ /* 0x004fe20000010000 */
[----:B------:R-:W-:Y:S01]  /*2f70*/  FMUL.FTZ R68, R77, R116 ;  /* 0x000000744d447220 */ /* 0x000fe20000410000 */
[----:B------:R-:W-:Y:S01]  /*2f80*/  FMUL.FTZ R77, R107, R92 ;  /* 0x0000005c6b4d7220 */ /* 0x000fe20000410000 */
[----:B------:R-:W-:Y:S01]  /*2f90*/  FMUL.FTZ R90, R84, -1.4426950216293334961 ;  /* 0xbfb8aa3b545a7820 */ /* 0x000fe20000410000 */
[----:B----4-:R-:W-:Y:S01]  /*2fa0*/  FADD.FTZ R101, R101, 1 ;  /* 0x3f80000065657421 */ /* 0x010fe20000010000 */
[----:B------:R-:W-:Y:S01]  /*2fb0*/  FFMA.FTZ R87, R63, R68, R3 ;  /* 0x000000443f577223 */ /* 0x000fe20000010003 */
[----:B------:R-:W2:Y:S01]  /*2fc0*/  MUFU.RCP R96, R95 ;  /* 0x0000005f00607308 */ /* 0x000ea20000001000 */
[----:B------:R-:W-:Y:S01]  /*2fd0*/  FMUL.FTZ R77, R77, R94 ;  /* 0x0000005e4d4d7220 */ /* 0x000fe20000410000 */
[----:B0-----:R-:W-:Y:S01]  /*2fe0*/  FADD.FTZ R123, R123, 1 ;  /* 0x3f8000007b7b7421 */ /* 0x001fe20000010000 */
[----:B------:R-:W-:Y:S01]  /*2ff0*/  FMUL.FTZ R125, R87, -1.4426950216293334961 ;  /* 0xbfb8aa3b577d7820 */ /* 0x000fe20000410000 */
[----:B------:R-:W-:-:S04]  /*3000*/  FADD.FTZ R117, R117, 1 ;  /* 0x3f80000075757421 */ /* 0x000fc80000010000 */
[----:B------:R-:W0:Y:S01]  /*3010*/  MUFU.RCP R98, R98 ;  /* 0x0000006200627308 */ /* 0x000e220000001000 */
[----:B-1----:R-:W-:Y:S01]  /*3020*/  FADD.FTZ R92, -R93, 1 ;  /* 0x3f8000005d5c7421 */ /* 0x002fe20000010100 */
[----:B------:R-:W-:Y:S01]  /*3030*/  FMUL.FTZ R99, R102, R93 ;  /* 0x0000005d66637220 */ /* 0x000fe20000410000 */
[----:B------:R-:W-:Y:S02]  /*3040*/  FMUL.FTZ R93, R6, R97 ;  /* 0x00000061065d7220 */ /* 0x000fe40000410000 */
[----:B------:R-:W-:-:S03]  /*3050*/  FFMA.FTZ R92, R91, R92, 1 ;  /* 0x3f8000005b5c7423 */ /* 0x000fc6000001005c */
[----:B------:R-:W1:Y:S01]  /*3060*/  MUFU.EX2 R124, R124 ;  /* 0x0000007c007c7308 */ /* 0x000e620000000800 */
[----:B------:R-:W-:Y:S01]  /*3070*/  FMUL.FTZ R99, R99, R92 ;  /* 0x0000005c63637220 */ /* 0x000fe20000410000 */
[----:B--2---:R-:W-:Y:S02]  /*3080*/  FADD.FTZ R92, -R96, 1 ;  /* 0x3f800000605c7421 */ /* 0x004fe40000010100 */
[----:B------:R-:W2:Y:S01]  /*3090*/  MUFU.EX2 R125, R125 ;  /* 0x0000007d007d7308 */ /* 0x000ea20000000800 */
[----:B------:R-:W-:Y:S01]  /*30a0*/  FMUL.FTZ R94, R103, R96 ;  /* 0x00000060675e7220 */ /* 0x000fe20000410000 */
[----:B------:R-:W-:Y:S02]  /*30b0*/  FFMA.FTZ R89, R89, R92, 1 ;  /* 0x3f80000059597423 */ /* 0x000fe4000001005c */
[----:B------:R-:W3:Y:S01]  /*30c0*/  MUFU.EX2 R90, R90 ;  /* 0x0000005a005a7308 */ /* 0x000ee20000000800 */
[----:B0-----:R-:W-:Y:S01]  /*30d0*/  FMUL.FTZ R91, R7, R98 ;  /* 0x00000062075b7220 */ /* 0x001fe20000410000 */
[----:B------:R-:W-:-:S02]  /*30e0*/  FMUL.FTZ R94, R94, R89 ;  /* 0x000000595e5e7220 */ /* 0x000fc40000410000 */
[----:B------:R-:W0:Y:S01]  /*30f0*/  MUFU.RCP R95, R100 ;  /* 0x00000064005f7308 */ /* 0x000e220000001000 */
[----:B------:R-:W-:Y:S01]  /*3100*/  FADD.FTZ R89, -R97, 1 ;  /* 0x3f80000061597421 */ /* 0x000fe20000010100 */
[----:B-1----:R-:W-:-:S03]  /*3110*/  FADD.FTZ R124, R124, 1 ;  /* 0x3f8000007c7c7421 */ /* 0x002fc60000010000 */
[----:B------:R-:W-:Y:S01]  /*3120*/  FFMA.FTZ R88, R88, R89, 1 ;  /* 0x3f80000058587423 */ /* 0x000fe20000010059 */
[----:B------:R-:W-:Y:S01]  /*3130*/  FADD.FTZ R89, -R98, 1 ;  /* 0x3f80000062597421 */ /* 0x000fe20000010100 */
[----:B--2---:R-:W-:Y:S01]  /*3140*/  FADD.FTZ R125, R125, 1 ;  /* 0x3f8000007d7d7421 */ /* 0x004fe20000010000 */
[----:B------:R1:W2:Y:S01]  /*3150*/  MUFU.RCP R96, R101 ;  /* 0x0000006500607308 */ /* 0x0002a20000001000 */
[----:B------:R-:W-:Y:S01]  /*3160*/  FMUL.FTZ R93, R93, R88 ;  /* 0x000000585d5d7220 */ /* 0x000fe20000410000 */
[----:B------:R-:W-:Y:S01]  /*3170*/  FFMA.FTZ R86, R86, R89, 1 ;  /* 0x3f80000056567423 */ /* 0x000fe20000010059 */
[----:B---3--:R-:W-:-:S03]  /*3180*/  FADD.FTZ R90, R90, 1 ;  /* 0x3f8000005a5a7421 */ /* 0x008fc60000010000 */
[----:B------:R-:W-:Y:S02]  /*3190*/  FMUL.FTZ R91, R91, R86 ;  /* 0x000000565b5b7220 */ /* 0x000fe40000410000 */
[----:B------:R-:W3:Y:S01]  /*31a0*/  MUFU.RCP R122, R122 ;  /* 0x0000007a007a7308 */ /* 0x000ee20000001000 */
[----:B-1----:R-:W-:Y:S01]  /*31b0*/  FADD.FTZ R101, -R36, R29 ;  /* 0x0000001d24657221 */ /* 0x002fe20000010100 */
[----:B0-----:R-:W-:Y:S01]  /*31c0*/  FADD.FTZ R86, -R95, 1 ;  /* 0x3f8000005f567421 */ /* 0x001fe20000010100 */
[----:B------:R-:W-:-:S03]  /*31d0*/  FMUL.FTZ R92, R10, R95 ;  /* 0x0000005f0a5c7220 */ /* 0x000fc60000410000 */
[----:B------:R-:W-:Y:S02]  /*31e0*/  FFMA.FTZ R81, R81, R86, 1 ;  /* 0x3f80000051517423 */ /* 0x000fe40000010056 */
[----:B------:R-:W0:Y:S01]  /*31f0*/  MUFU.RCP R123, R123 ;  /* 0x0000007b007b7308 */ /* 0x000e220000001000 */
[----:B--2---:R-:W-:Y:S01]  /*3200*/  FADD.FTZ R86, -R96, 1 ;  /* 0x3f80000060567421 */ /* 0x004fe20000010100 */
[----:B------:R-:W-:Y:S01]  /*3210*/  FMUL.FTZ R92, R92, R81 ;  /* 0x000000515c5c7220 */ /* 0x000fe20000410000 */
[----:B------:R-:W-:Y:S02]  /*3220*/  FMUL.FTZ R97, R11, R96 ;  /* 0x000000600b617220 */ /* 0x000fe40000410000 */
[----:B------:R-:W-:-:S03]  /*3230*/  FFMA.FTZ R86, R79, R86, 1 ;  /* 0x3f8000004f567423 */ /* 0x000fc60000010056 */
[----:B------:R-:W1:Y:S01]  /*3240*/  MUFU.RCP R117, R117 ;  /* 0x0000007500757308 */ /* 0x000e620000001000 */
[----:B---3--:R-:W-:Y:S01]  /*3250*/  FADD.FTZ R79, -R122, 1 ;  /* 0x3f8000007a4f7421 */ /* 0x008fe20000010100 */
[----:B------:R-:W-:Y:S01]  /*3260*/  FMUL.FTZ R98, R15, R122 ;  /* 0x0000007a0f627220 */ /* 0x000fe20000410000 */
[----:B------:R-:W-:Y:S02]  /*3270*/  FMUL.FTZ R97, R97, R86 ;  /* 0x0000005661617220 */ /* 0x000fe40000410000 */
[----:B------:R-:W-:-:S03]  /*3280*/  FFMA.FTZ R79, R80, R79, 1 ;  /* 0x3f800000504f7423 */ /* 0x000fc6000001004f */
[----:B------:R-:W2:Y:S01]  /*3290*/  MUFU.RCP R89, R124 ;  /* 0x0000007c00597308 */ /* 0x000ea20000001000 */
[----:B0-----:R-:W-:Y:S01]  /*32a0*/  FADD.FTZ R81, -R123, 1 ;  /* 0x3f8000007b517421 */ /* 0x001fe20000010100 */
[----:B------:R-:W-:Y:S01]  /*32b0*/  FMUL.FTZ R96, R18, R123 ;  /* 0x0000007b12607220 */ /* 0x000fe20000410000 */
[----:B------:R-:W-:Y:S02]  /*32c0*/  FMUL.FTZ R98, R98, R79 ;  /* 0x0000004f62627220 */ /* 0x000fe40000410000 */
[----:B------:R-:W-:-:S03]  /*32d0*/  FFMA.FTZ R81, R82, R81, 1 ;  /* 0x3f80000052517423 */ /* 0x000fc60000010051 */
[----:B------:R-:W0:Y:S01]  /*32e0*/  MUFU.RCP R100, R125 ;  /* 0x0000007d00647308 */ /* 0x000e220000001000 */
[----:B-1----:R-:W-:Y:S01]  /*32f0*/  FADD.FTZ R88, -R117, 1 ;  /* 0x3f80000075587421 */ /* 0x002fe20000010100 */
[----:B------:R-:W-:Y:S01]  /*3300*/  FMUL.FTZ R96, R96, R81 ;  /* 0x0000005160607220 */ /* 0x000fe20000410000 */
[----:B------:R-:W-:Y:S01]  /*3310*/  FADD.FTZ R81, -R36, R25 ;  /* 0x0000001924517221 */ /* 0x000fe20000010100 */
[----:B------:R-:W-:Y:S01]  /*3320*/  FMUL.FTZ R95, R14, R117 ;  /* 0x000000750e5f7220 */ /* 0x000fe20000410000 */
[----:B------:R-:W-:-:S03]  /*3330*/  FFMA.FTZ R88, R83, R88, 1 ;  /* 0x3f80000053587423 */ /* 0x000fc60000010058 */
[----:B------:R-:W1:Y:S01]  /*3340*/  MUFU.RCP R90, R90 ;  /* 0x0000005a005a7308 */ /* 0x000e620000001000 */
[----:B------:R-:W-:Y:S01]  /*3350*/  FMUL.FTZ R86, R81, R116 ;  /* 0x0000007451567220 */ /* 0x000fe20000410000 */
[----:B--2---:R-:W-:Y:S01]  /*3360*/  FADD.FTZ R80, -R89, 1 ;  /* 0x3f80000059507421 */ /* 0x004fe20000010100 */
[----:B------:R-:W-:Y:S01]  /*3370*/  FMUL.FTZ R89, R22, R89 ;  /* 0x0000005916597220 */ /* 0x000fe20000410000 */
[----:B------:R-:W-:Y:S02]  /*3380*/  FMUL.FTZ R95, R95, R88 ;  /* 0x000000585f5f7220 */ /* 0x000fe40000410000 */
[----:B------:R-:W-:Y:S01]  /*3390*/  FFMA.FTZ R80, R85, R80, 1 ;  /* 0x3f80000055507423 */ /* 0x000fe20000010050 */
[----:B0-----:R-:W-:-:S03]  /*33a0*/  FADD.FTZ R82, -R100, 1 ;  /* 0x3f80000064527421 */ /* 0x001fc60000010100 */
[----:B------:R-:W-:Y:S01]  /*33b0*/  FMUL.FTZ R89, R89, R80 ;  /* 0x0000005059597220 */ /* 0x000fe20000410000 */
[--C-:B------:R-:W-:Y:S01]  /*33c0*/  FFMA.FTZ R80, R63, R86, R3.reuse ;  /* 0x000000563f507223 */ /* 0x100fe20000010003 */
[----:B------:R-:W-:Y:S01]  /*33d0*/  FMUL.FTZ R88, R23, R100 ;  /* 0x0000006417587220 */ /* 0x000fe20000410000 */
[----:B------:R-:W-:Y:S01]  /*33e0*/  FFMA.FTZ R85, R87, R82, 1 ;  /* 0x3f80000057557423 */ /* 0x000fe20000010052 */
[----:B------:R-:W-:Y:S01]  /*33f0*/  FADD.FTZ R87, -R36, R24 ;  /* 0x0000001824577221 */ /* 0x000fe20000010100 */
[----:B------:R-:W-:Y:S01]  /*3400*/  FMUL.FTZ R117, R80, -1.4426950216293334961 ;  /* 0xbfb8aa3b50757820 */ /* 0x000fe20000410000 */
[----:B------:R-:W-:Y:S01]  /*3410*/  FMUL.FTZ R82, R101, R116 ;  /* 0x0000007465527220 */ /* 0x000fe20000410000 */
[----:B-1----:R-:W-:Y:S01]  /*3420*/  FADD.FTZ R83, -R90, 1 ;  /* 0x3f8000005a537421 */ /* 0x002fe20000010100 */
[----:B------:R-:W-:Y:S01]  /*3430*/  FMUL.FTZ R90, R19, R90 ;  /* 0x0000005a135a7220 */ /* 0x000fe20000410000 */
[----:B------:R-:W-:Y:S01]  /*3440*/  FMUL.FTZ R87, R87, R116 ;  /* 0x0000007457577220 */ /* 0x000fe20000410000 */
[----:B------:R-:W-:Y:S01]  /*3450*/  FFMA.FTZ R124, R63, R82, R3 ;  /* 0x000000523f7c7223 */ /* 0x000fe20000010003 */
[----:B------:R-:W-:Y:S01]  /*3460*/  FFMA.FTZ R83, R84, R83, 1 ;  /* 0x3f80000054537423 */ /* 0x000fe20000010053 */
[----:B------:R-:W-:Y:S01]  /*3470*/  MUFU.EX2 R117, R117 ;  /* 0x0000007500757308 */ /* 0x000fe20000000800 */
[----:B------:R-:W-:Y:S01]  /*3480*/  FFMA.FTZ R79, R62, R87, R2 ;  /* 0x000000573e4f7223 */ /* 0x000fe20000010002 */
[----:B------:R-:W-:Y:S01]  /*3490*/  FMUL.FTZ R126, R124, -1.4426950216293334961 ;  /* 0xbfb8aa3b7c7e7820 */ /* 0x000fe20000410000 */
[----:B------:R-:W-:Y:S01]  /*34a0*/  FMUL.FTZ R90, R90, R83 ;  /* 0x000000535a5a7220 */ /* 0x000fe20000410000 */
[----:B------:R-:W-:Y:S01]  /*34b0*/  FADD.FTZ R83, -R36, R28 ;  /* 0x0000001c24537221 */ /* 0x000fe20000010100 */
[----:B------:R-:W-:-:S03]  /*34c0*/  FMUL.FTZ R88, R88, R85 ;  /* 0x0000005558587220 */ /* 0x000fc60000410000 */
[----:B------:R-:W-:Y:S01]  /*34d0*/  FMUL.FTZ R81, R83, R116 ;  /* 0x0000007453517220 */ /* 0x000fe20000410000 */
[----:B------:R-:W-:Y:S01]  /*34e0*/  FMUL.FTZ R83, R79, -1.4426950216293334961 ;  /* 0xbfb8aa3b4f537820 */ /* 0x000fe20000410000 */
[----:B------:R-:W-:Y:S02]  /*34f0*/  MUFU.EX2 R126, R126 ;  /* 0x0000007e007e7308 */ /* 0x000fe40000000800 */
[----:B------:R-:W-:-:S03]  /*3500*/  FFMA.FTZ R123, R62, R81, R2 ;  /* 0x000000513e7b7223 */ /* 0x000fc60000010002 */
[----:B------:R-:W0:Y:S01]  /*3510*/  MUFU.EX2 R83, R83 ;  /* 0x0000005300537308 */ /* 0x000e220000000800 */
[----:B------:R-:W-:-:S06]  /*3520*/  FMUL.FTZ R125, R123, -1.4426950216293334961 ;  /* 0xbfb8aa3b7b7d7820 */ /* 0x000fcc0000410000 */
[----:B------:R-:W1:Y:S01]  /*3530*/  MUFU.EX2 R125, R125 ;  /* 0x0000007d007d7308 */ /* 0x000e620000000800 */
[----:B0-----:R-:W-:Y:S01]  /*3540*/  FADD.FTZ R84, R83, 1 ;  /* 0x3f80000053547421 */ /* 0x001fe20000010000 */
[----:B------:R-:W-:-:S03]  /*3550*/  FADD.FTZ R83, R117, 1 ;  /* 0x3f80000075537421 */ /* 0x000fc60000010000 */
[----:B------:R-:W0:Y:S01]  /*3560*/  MUFU.RCP R101, R84 ;  /* 0x0000005400657308 */ /* 0x000e220000001000 */
[----:B-1----:R-:W-:Y:S01]  /*3570*/  FADD.FTZ R117, R125, 1 ;  /* 0x3f8000007d757421 */ /* 0x002fe20000010000 */
[----:B------:R-:W-:-:S06]  /*3580*/  FADD.FTZ R125, R126, 1 ;  /* 0x3f8000007e7d7421 */ /* 0x000fcc0000010000 */
[----:B------:R-:W1:Y:S08]  /*3590*/  MUFU.RCP R122, R83 ;  /* 0x00000053007a7308 */ /* 0x000e700000001000 */
[----:B------:R-:W2:Y:S01]  /*35a0*/  MUFU.RCP R126, R125 ;  /* 0x0000007d007e7308 */ /* 0x000ea20000001000 */
[----:B0-----:R-:W-:Y:S01]  /*35b0*/  FADD.FTZ R100, -R101, 1 ;  /* 0x3f80000065647421 */ /* 0x001fe20000010100 */
[----:B------:R-:W-:Y:S01]  /*35c0*/  FMUL.FTZ R85, R26, R101 ;  /* 0x000000651a557220 */ /* 0x000fe20000410000 */
[----:B------:R-:W-:-:S02]  /*35d0*/  FMUL.FTZ R101, R63, R77 ;  /* 0x0000004d3f657220 */ /* 0x000fc40000410000 */
[----:B------:R-:W-:-:S03]  /*35e0*/  FFMA.FTZ R100, R79, R100, 1 ;  /* 0x3f8000004f647423 */ /* 0x000fc60000010064 */
[----:B------:R-:W0:Y:S01]  /*35f0*/  MUFU.RCP R117, R117 ;  /* 0x0000007500757308 */ /* 0x000e220000001000 */
[----:B-1----:R-:W-:Y:S01]  /*3600*/  FADD.FTZ R79, -R122, 1 ;  /* 0x3f8000007a4f7421 */ /* 0x002fe20000010100 */
[----:B------:R-:W-:Y:S01]  /*3610*/  FMUL.FTZ R84, R27, R122 ;  /* 0x0000007a1b547220 */ /* 0x000fe20000410000 */
[----:B------:R-:W-:Y:S01]  /*3620*/  FMUL.FTZ R85, R85, R100 ;  /* 0x0000006455557220 */ /* 0x000fe20000410000 */
[----:B------:R-:W-:Y:S01]  /*3630*/  FMUL.FTZ R100, R62, R78 ;  /* 0x0000004e3e647220 */ /* 0x000fe20000410000 */
[----:B------:R-:W-:-:S04]  /*3640*/  FFMA.FTZ R79, R80, R79, 1 ;  /* 0x3f800000504f7423 */ /* 0x000fc8000001004f */
[----:B------:R-:W-:Y:S01]  /*3650*/  FMUL.FTZ R84, R84, R79 ;  /* 0x0000004f54547220 */ /* 0x000fe20000410000 */
[----:B--2---:R-:W-:Y:S01]  /*3660*/  FADD.FTZ R79, -R126, 1 ;  /* 0x3f8000007e4f7421 */ /* 0x004fe20000010100 */
[----:B------:R-:W-:-:S03]  /*3670*/  FMUL.FTZ R126, R31, R126 ;  /* 0x0000007e1f7e7220 */ /* 0x000fc60000410000 */
[----:B------:R-:W-:Y:S01]  /*3680*/  FFMA.FTZ R83, R124, R79, 1 ;  /* 0x3f8000007c537423 */ /* 0x000fe2000001004f */
[----:B0-----:R-:W-:Y:S01]  /*3690*/  FADD.FTZ R80, -R117, 1 ;  /* 0x3f80000075507421 */ /* 0x001fe20000010100 */
[----:B------:R-:W-:Y:S01]  /*36a0*/  FMUL.FTZ R79, R30, R117 ;  /* 0x000000751e4f7220 */ /* 0x000fe20000410000 */
[----:B------:R-:W-:Y:S01]  /*36b0*/  FFMA.FTZ R117, R37, R100, RZ ;  /* 0x0000006425757223 */ /* 0x000fe200000100ff */
[----:B------:R-:W-:Y:S01]  /*36c0*/  FADD.FTZ R100, RZ, R100 ;  /* 0x00000064ff647221 */ /* 0x000fe20000010000 */
[----:B------:R-:W-:Y:S02]  /*36d0*/  FFMA.FTZ R80, R123, R80, 1 ;  /* 0x3f8000007b507423 */ /* 0x000fe40000010050 */
[----:B------:R-:W-:Y:S01]  /*36e0*/  FFMA.FTZ R122, R64, R101, R117 ;  /* 0x00000065407a7223 */ /* 0x000fe20000010075 */
[----:B------:R-:W-:Y:S01]  /*36f0*/  FADD.FTZ R101, R101, R100 ;  /* 0x0000006465657221 */ /* 0x000fe20000010000 */
[----:B------:R-:W-:Y:S01]  /*3700*/  FMUL.FTZ R79, R79, R80 ;  /* 0x000000504f4f7220 */ /* 0x000fe20000410000 */
[----:B------:R-:W-:Y:S01]  /*3710*/  FMUL.FTZ R80, R126, R83 ;  /* 0x000000537e507220 */ /* 0x000fe20000410000 */
[----:B------:R-:W-:Y:S01]  /*3720*/  FADD.FTZ R83, -R36, R32 ;  /* 0x0000002024537221 */ /* 0x000fe20000010100 */
[----:B------:R-:W-:Y:S01]  /*3730*/  FFMA.FTZ R100, R37, R78, RZ ;  /* 0x0000004e25647223 */ /* 0x000fe200000100ff */
[----:B------:R-:W-:-:S02]  /*3740*/  FADD.FTZ R78, RZ, R78 ;  /* 0x0000004eff4e7221 */ /* 0x000fc40000010000 */
[----:B------:R-:W-:Y:S01]  /*3750*/  FMUL.FTZ R83, R83, R116 ;  /* 0x0000007453537220 */ /* 0x000fe20000410000 */
[-C--:B------:R-:W-:Y:S01]  /*3760*/  FFMA.FTZ R126, R75, R99.reuse, R100 ;  /* 0x000000634b7e7223 */ /* 0x080fe20000010064 */
[----:B------:R-:W-:Y:S01]  /*3770*/  FADD.FTZ R124, R78, R99 ;  /* 0x000000634e7c7221 */ /* 0x000fe20000010000 */
[C---:B------:R-:W-:Y:S01]  /*3780*/  FMUL.FTZ R99, R62.reuse, R99 ;  /* 0x000000633e637220 */ /* 0x040fe20000410000 */
[----:B------:R-:W-:Y:S01]  /*3790*/  FFMA.FTZ R117, R62, R83, R2 ;  /* 0x000000533e757223 */ /* 0x000fe20000010002 */
[----:B------:R-:W-:Y:S02]  /*37a0*/  FFMA.FTZ R126, R73, R93, R126 ;  /* 0x0000005d497e7223 */ /* 0x000fe4000001007e */
[----:B------:R-:W-:Y:S01]  /*37b0*/  FFMA.FTZ R122, R75, R99, R122 ;  /* 0x000000634b7a7223 */ /* 0x000fe2000001007a */
[----:B------:R-:W-:Y:S01]  /*37c0*/  FMUL.FTZ R123, R117, -1.4426950216293334961 ;  /* 0xbfb8aa3b757b7820 */ /* 0x000fe20000410000 */
[----:B------:R-:W-:Y:S01]  /*37d0*/  FADD.FTZ R75, -R36, R33 ;  /* 0x00000021244b7221 */ /* 0x000fe20000010100 */
[----:B------:R-:W-:Y:S01]  /*37e0*/  FADD.FTZ R128, R101, R99 ;  /* 0x0000006365807221 */ /* 0x000fe20000010000 */
[----:B------:R-:W-:Y:S01]  /*37f0*/  FMUL.FTZ R99, R63, R94 ;  /* 0x0000005e3f637220 */ /* 0x000fe20000410000 */
[----:B------:R-:W-:-:S02]  /*3800*/  FFMA.FTZ R126, R71, R92, R126 ;  /* 0x0000005c477e7223 */ /* 0x000fc4000001007e */
[----:B------:R-:W0:Y:S01]  /*3810*/  MUFU.EX2 R123, R123 ;  /* 0x0000007b007b7308 */ /* 0x000e220000000800 */
[----:B------:R-:W-:Y:S01]  /*3820*/  FFMA.FTZ R122, R76, R99, R122 ;  /* 0x000000634c7a7223 */ /* 0x000fe2000001007a */
[----:B------:R-:W-:Y:S01]  /*3830*/  FADD.FTZ R128, R99, R128 ;  /* 0x0000008063807221 */ /* 0x000fe20000010000 */
[----:B------:R-:W-:Y:S01]  /*3840*/  FADD.FTZ R99, R124, R93 ;  /* 0x0000005d7c637221 */ /* 0x000fe20000010000 */
[----:B------:R-:W-:Y:S01]  /*3850*/  FMUL.FTZ R93, R62, R93 ;  /* 0x0000005d3e5d7220 */ /* 0x000fe20000410000 */
[----:B------:R-:W-:-:S03]  /*3860*/  FFMA.FTZ R126, R69, R95, R126 ;  /* 0x0000005f457e7223 */ /* 0x000fc6000001007e */
[----:B------:R-:W-:Y:S01]  /*3870*/  FFMA.FTZ R122, R73, R93, R122 ;  /* 0x0000005d497a7223 */ /* 0x000fe2000001007a */
[----:B------:R-:W-:Y:S01]  /*3880*/  FADD.FTZ R128, R128, R93 ;  /* 0x0000005d80807221 */ /* 0x000fe20000010000 */
[----:B------:R-:W-:Y:S01]  /*3890*/  FFMA.FTZ R126, R65, R96, R126 ;  /* 0x00000060417e7223 */ /* 0x000fe2000001007e */
[----:B0-----:R-:W-:-:S03]  /*38a0*/  FADD.FTZ R125, R123, 1 ;  /* 0x3f8000007b7d7421 */ /* 0x001fc60000010000 */
[----:B------:R-:W-:-:S04]  /*38b0*/  FFMA.FTZ R126, R67, R89, R126 ;  /* 0x00000059437e7223 */ /* 0x000fc8000001007e */
[----:B------:R-:W-:Y:S01]  /*38c0*/  FFMA.FTZ R126, R87, R85, R126 ;  /* 0x00000055577e7223 */ /* 0x000fe2000001007e */
[----:B------:R-:W0:Y:S03]  /*38d0*/  MUFU.RCP R125, R125 ;  /* 0x0000007d007d7308 */ /* 0x000e260000001000 */
[----:B------:R-:W-:Y:S01]  /*38e0*/  FFMA.FTZ R126, R81, R79, R126 ;  /* 0x0000004f517e7223 */ /* 0x000fe2000001007e */
[----:B0-----:R-:W-:Y:S01]  /*38f0*/  FADD.FTZ R78, -R125, 1 ;  /* 0x3f8000007d4e7421 */ /* 0x001fe20000010100 */
[----:B------:R-:W-:-:S03]  /*3900*/  FMUL.FTZ R37, R34, R125 ;  /* 0x0000007d22257220 */ /* 0x000fc60000410000 */
[----:B------:R-:W-:-:S04]  /*3910*/  FFMA.FTZ R78, R117, R78, 1 ;  /* 0x3f800000754e7423 */ /* 0x000fc8000001004e */
[----:B------:R-:W-:Y:S01]  /*3920*/  FMUL.FTZ R37, R37, R78 ;  /* 0x0000004e25257220 */ /* 0x000fe20000410000 */
[----:B------:R-:W-:Y:S01]  /*3930*/  FMUL.FTZ R78, R75, R116 ;  /* 0x000000744b4e7220 */ /* 0x000fe20000410000 */
[----:B------:R-:W-:Y:S01]  /*3940*/  FFMA.FTZ R75, R64, R77, RZ ;  /* 0x0000004d404b7223 */ /* 0x000fe200000100ff */
[----:B------:R-:W-:Y:S01]  /*3950*/  FADD.FTZ R77, RZ, R77 ;  /* 0x0000004dff4d7221 */ /* 0x000fe20000010000 */
[----:B------:R-:W-:Y:S01]  /*3960*/  FFMA.FTZ R126, R83, R37, R126 ;  /* 0x00000025537e7223 */ /* 0x000fe2000001007e */
[----:B------:R-:W-:Y:S02]  /*3970*/  FFMA.FTZ R101, R63, R78, R3 ;  /* 0x0000004e3f657223 */ /* 0x000fe40000010003 */
[----:B------:R-:W-:Y:S01]  /*3980*/  FADD.FTZ R100, R77, R94 ;  /* 0x0000005e4d647221 */ /* 0x000fe20000010000 */
[----:B------:R-:W-:Y:S01]  /*3990*/  FFMA.FTZ R77, R76, R94, R75 ;  /* 0x0000005e4c4d7223 */ /* 0x000fe2000001004b */
[----:B------:R-:W-:Y:S01]  /*39a0*/  FMUL.FTZ R117, R101, -1.4426950216293334961 ;  /* 0xbfb8aa3b65757820 */ /* 0x000fe20000410000 */
[----:B------:R-:W-:Y:S01]  /*39b0*/  FADD.FTZ R75, -R36, R38 ;  /* 0x00000026244b7221 */ /* 0x000fe20000010100 */
[----:B------:R-:W-:Y:S01]  /*39c0*/  FADD.FTZ R100, R100, R91 ;  /* 0x0000005b64647221 */ /* 0x000fe20000010000 */
[-C--:B------:R-:W-:Y:S01]  /*39d0*/  FFMA.FTZ R93, R74, R91.reuse, R77 ;  /* 0x0000005b4a5d7223 */ /* 0x080fe2000001004d */
[----:B------:R-:W-:Y:S01]  /*39e0*/  FMUL.FTZ R91, R63, R91 ;  /* 0x0000005b3f5b7220 */ /* 0x000fe20000410000 */
[----:B------:R-:W-:Y:S01]  /*39f0*/  FMUL.FTZ R75, R75, R116 ;  /* 0x000000744b4b7220 */ /* 0x000fe20000410000 */
[----:B------:R-:W0:Y:S01]  /*3a00*/  MUFU.EX2 R117, R117 ;  /* 0x0000007500757308 */ /* 0x000e220000000800 */
[----:B------:R-:W-:Y:S01]  /*3a10*/  FFMA.FTZ R93, R72, R97, R93 ;  /* 0x00000061485d7223 */ /* 0x000fe2000001005d */
[----:B------:R-:W-:Y:S01]  /*3a20*/  FFMA.FTZ R122, R74, R91, R122 ;  /* 0x0000005b4a7a7223 */ /* 0x000fe2000001007a */
[C---:B------:R-:W-:Y:S01]  /*3a30*/  FFMA.FTZ R76, R62.reuse, R75, R2 ;  /* 0x0000004b3e4c7223 */ /* 0x040fe20000010002 */
[----:B------:R-:W-:Y:S01]  /*3a40*/  FADD.FTZ R128, R91, R128 ;  /* 0x000000805b807221 */ /* 0x000fe20000010000 */
[----:B------:R-:W-:-:S02]  /*3a50*/  FMUL.FTZ R91, R62, R92 ;  /* 0x0000005c3e5b7220 */ /* 0x000fc40000410000 */
[----:B------:R-:W-:Y:S02]  /*3a60*/  FMUL.FTZ R94, R76, -1.4426950216293334961 ;  /* 0xbfb8aa3b4c5e7820 */ /* 0x000fe40000410000 */
[----:B------:R-:W-:Y:S01]  /*3a70*/  FFMA.FTZ R122, R71, R91, R122 ;  /* 0x0000005b477a7223 */ /* 0x000fe2000001007a */
[----:B------:R-:W-:-:S03]  /*3a80*/  FADD.FTZ R128, R128, R91 ;  /* 0x0000005b80807221 */ /* 0x000fc60000010000 */
[----:B------:R-:W1:Y:S01]  /*3a90*/  MUFU.EX2 R94, R94 ;  /* 0x0000005e005e7308 */ /* 0x000e620000000800 */
[----:B0-----:R-:W-:Y:S01]  /*3aa0*/  FADD.FTZ R123, R117, 1 ;  /* 0x3f800000757b7421 */ /* 0x001fe20000010000 */
[----:B------:R-:W-:-:S03]  /*3ab0*/  FADD.FTZ R117, -R36, R39 ;  /* 0x0000002724757221 */ /* 0x000fc60000010100 */
[----:B------:R-:W0:Y:S02]  /*3ac0*/  MUFU.RCP R130, R123 ;  /* 0x0000007b00827308 */ /* 0x000e240000001000 */
[----:B0-----:R-:W-:-:S04]  /*3ad0*/  FADD.FTZ R64, -R130, 1 ;  /* 0x3f80000082407421 */ /* 0x001fc80000010100 */
[----:B------:R-:W-:Y:S01]  /*3ae0*/  FFMA.FTZ R101, R101, R64, 1 ;  /* 0x3f80000065657423 */ /* 0x000fe20000010040 */
[----:B------:R-:W-:-:S04]  /*3af0*/  FMUL.FTZ R64, R35, R130 ;  /* 0x0000008223407220 */ /* 0x000fc80000410000 */
[----:B------:R-:W-:Y:S01]  /*3b00*/  FMUL.FTZ R64, R64, R101 ;  /* 0x0000006540407220 */ /* 0x000fe20000410000 */
[----:B-1----:R-:W-:-:S06]  /*3b10*/  FADD.FTZ R101, R94, 1 ;  /* 0x3f8000005e657421 */ /* 0x002fcc0000010000 */
[----:B------:R-:W0:Y:S02]  /*3b20*/  MUFU.RCP R101, R101 ;  /* 0x0000006500657308 */ /* 0x000e240000001000 */
[----:B0-----:R-:W-:-:S04]  /*3b30*/  FADD.FTZ R73, -R101, 1 ;  /* 0x3f80000065497421 */ /* 0x001fc80000010100 */
[----:B------:R-:W-:Y:S01]  /*3b40*/  FFMA.FTZ R76, R76, R73, 1 ;  /* 0x3f8000004c4c7423 */ /* 0x000fe20000010049 */
[----:B------:R-:W-:-:S04]  /*3b50*/  FMUL.FTZ R73, R40, R101 ;  /* 0x0000006528497220 */ /* 0x000fc80000410000 */
[----:B------:R-:W-:Y:S01]  /*3b60*/  FMUL.FTZ R73, R73, R76 ;  /* 0x0000004c49497220 */ /* 0x000fe20000410000 */
[----:B------:R-:W-:-:S03]  /*3b70*/  FMUL.FTZ R76, R117, R116 ;  /* 0x00000074754c7220 */ /* 0x000fc60000410000 */
[----:B------:R-:W-:Y:S01]  /*3b80*/  FFMA.FTZ R126, R75, R73, R126 ;  /* 0x000000494b7e7223 */ /* 0x000fe2000001007e */
[----:B------:R-:W-:-:S04]  /*3b90*/  FFMA.FTZ R94, R63, R76, R3 ;  /* 0x0000004c3f5e7223 */ /* 0x000fc80000010003 */
[----:B------:R-:W-:-:S06]  /*3ba0*/  FMUL.FTZ R101, R94, -1.4426950216293334961 ;  /* 0xbfb8aa3b5e657820 */ /* 0x000fcc0000410000 */
[----:B------:R-:W0:Y:S02]  /*3bb0*/  MUFU.EX2 R101, R101 ;  /* 0x0000006500657308 */ /* 0x000e240000000800 */
[----:B0-----:R-:W-:-:S04]  /*3bc0*/  FADD.FTZ R117, R101, 1 ;  /* 0x3f80000065757421 */ /* 0x001fc80000010000 */
[----:B------:R-:W0:Y:S02]  /*3bd0*/  MUFU.RCP R124, R117 ;  /* 0x00000075007c7308 */ /* 0x000e240000001000 */
[----:B0-----:R-:W-:Y:S01]  /*3be0*/  FADD.FTZ R77, -R124, 1 ;  /* 0x3f8000007c4d7421 */ /* 0x001fe20000010100 */
[----:B------:R-:W-:-:S03]  /*3bf0*/  FMUL.FTZ R74, R41, R124 ;  /* 0x0000007c294a7220 */ /* 0x000fc60000410000 */
[----:B------:R-:W-:Y:S01]  /*3c00*/  FFMA.FTZ R77, R94, R77, 1 ;  /* 0x3f8000005e4d7423 */ /* 0x000fe2000001004d */
[----:B------:R-:W-:Y:S01]  /*3c10*/  FADD.FTZ R94, R99, R92 ;  /* 0x0000005c635e7221 */ /* 0x000fe20000010000 */
[----:B------:R-:W-:Y:S02]  /*3c20*/  FADD.FTZ R99, -R36, R43 ;  /* 0x0000002b24637221 */ /* 0x000fe40000010100 */
[----:B------:R-:W-:Y:S01]  /*3c30*/  FMUL.FTZ R74, R74, R77 ;  /* 0x0000004d4a4a7220 */ /* 0x000fe20000410000 */
        /* <DEDUP_REMOVED lines=15> */
[----:B------:R-:W-:Y:S01]  /*3d30*/  FFMA.FTZ R91, R63, R92, R3 ;  /* 0x0000005c3f5b7223 */ /* 0x000fe20000010003 */
[----:B------:R-:W-:Y:S01]  /*3d40*/  FADD.FTZ R99, R99, R98 ;  /* 0x0000006263637221 */ /* 0x000fe20000010000 */
[----:B------:R-:W-:Y:S01]  /*3d50*/  FFMA.FTZ R122, R72, R97, R122 ;  /* 0x00000061487a7223 */ /* 0x000fe2000001007a */
[----:B------:R-:W-:Y:S01]  /*3d60*/  FADD.FTZ R128, R97, R128 ;  /* 0x0000008061807221 */ /* 0x000fe20000010000 */
[----:B------:R-:W-:Y:S01]  /*3d70*/  FMUL.FTZ R101, R91, -1.4426950216293334961 ;  /* 0xbfb8aa3b5b657820 */ /* 0x000fe20000410000 */
[----:B------:R-:W-:Y:S01]  /*3d80*/  FADD.FTZ R97, R94, R95 ;  /* 0x0000005f5e617221 */ /* 0x000fe20000010000 */
[----:B------:R-:W-:Y:S01]  /*3d90*/  FMUL.FTZ R95, R62, R95 ;  /* 0x0000005f3e5f7220 */ /* 0x000fe20000410000 */
[----:B------:R-:W-:-:S03]  /*3da0*/  FADD.FTZ R99, R99, R90 ;  /* 0x0000005a63637221 */ /* 0x000fc60000010000 */
[----:B------:R-:W0:Y:S01]  /*3db0*/  MUFU.EX2 R101, R101 ;  /* 0x0000006500657308 */ /* 0x000e220000000800 */
[----:B------:R-:W-:Y:S01]  /*3dc0*/  FFMA.FTZ R122, R69, R95, R122 ;  /* 0x0000005f457a7223 */ /* 0x000fe2000001007a */
[----:B------:R-:W-:Y:S01]  /*3dd0*/  FADD.FTZ R128, R128, R95 ;  /* 0x0000005f80807221 */ /* 0x000fe20000010000 */
[----:B------:R-:W-:Y:S01]  /*3de0*/  FFMA.FTZ R95, R70, R98, R93 ;  /* 0x00000062465f7223 */ /* 0x000fe2000001005d */
[----:B------:R-:W-:Y:S01]  /*3df0*/  FADD.FTZ R99, R99, R88 ;  /* 0x0000005863637221 */ /* 0x000fe20000010000 */
[----:B0-----:R-:W-:-:S04]  /*3e00*/  FADD.FTZ R117, R101, 1 ;  /* 0x3f80000065757421 */ /* 0x001fc80000010000 */
[----:B------:R-:W0:Y:S02]  /*3e10*/  MUFU.RCP R124, R117 ;  /* 0x00000075007c7308 */ /* 0x000e240000001000 */
[----:B0-----:R-:W-:-:S04]  /*3e20*/  FADD.FTZ R72, -R124, 1 ;  /* 0x3f8000007c487421 */ /* 0x001fc80000010100 */
[----:B------:R-:W-:Y:S01]  /*3e30*/  FFMA.FTZ R91, R91, R72, 1 ;  /* 0x3f8000005b5b7423 */ /* 0x000fe20000010048 */
[----:B------:R-:W-:-:S04]  /*3e40*/  FMUL.FTZ R72, R45, R124 ;  /* 0x0000007c2d487220 */ /* 0x000fc80000410000 */
[----:B------:R-:W-:Y:S01]  /*3e50*/  FMUL.FTZ R72, R72, R91 ;  /* 0x0000005b48487220 */ /* 0x000fe20000410000 */
[----:B------:R-:W-:-:S04]  /*3e60*/  FADD.FTZ R91, -R36, R46 ;  /* 0x0000002e245b7221 */ /* 0x000fc80000010100 */
[----:B------:R-:W-:-:S04]  /*3e70*/  FMUL.FTZ R91, R91, R116 ;  /* 0x000000745b5b7220 */ /* 0x000fc80000410000 */
[----:B------:R-:W-:-:S04]  /*3e80*/  FFMA.FTZ R100, R62, R91, R2 ;  /* 0x0000005b3e647223 */ /* 0x000fc80000010002 */
[----:B------:R-:W-:-:S06]  /*3e90*/  FMUL.FTZ R101, R100, -1.4426950216293334961 ;  /* 0xbfb8aa3b64657820 */ /* 0x000fcc0000410000 */
[----:B------:R-:W0:Y:S02]  /*3ea0*/  MUFU.EX2 R101, R101 ;  /* 0x0000006500657308 */ /* 0x000e240000000800 */
[----:B0-----:R-:W-:Y:S01]  /*3eb0*/  FADD.FTZ R117, R101, 1 ;  /* 0x3f80000065757421 */ /* 0x001fe20000010000 */
[----:B------:R-:W-:-:S04]  /*3ec0*/  FADD.FTZ R101, -R36, R47 ;  /* 0x0000002f24657221 */ /* 0x000fc80000010100 */
[----:B------:R-:W-:Y:S01]  /*3ed0*/  FMUL.FTZ R94, R101, R116 ;  /* 0x00000074655e7220 */ /* 0x000fe20000410000 */
[----:B------:R-:W0:Y:S01]  /*3ee0*/  MUFU.RCP R117, R117 ;  /* 0x0000007500757308 */ /* 0x000e220000001000 */
[----:B------:R-:W-:Y:S01]  /*3ef0*/  FMUL.FTZ R101, R63, R98 ;  /* 0x000000623f657220 */ /* 0x000fe20000410000 */
[----:B------:R-:W-:Y:S01]  /*3f00*/  FADD.FTZ R98, R97, R96 ;  /* 0x0000006061627221 */ /* 0x000fe20000010000 */
[----:B------:R-:W-:Y:S02]  /*3f10*/  FMUL.FTZ R97, R62, R96 ;  /* 0x000000603e617220 */ /* 0x000fe40000410000 */
[----:B------:R-:W-:Y:S01]  /*3f20*/  FFMA.FTZ R122, R70, R101, R122 ;  /* 0x00000065467a7223 */ /* 0x000fe2000001007a */
[----:B------:R-:W-:Y:S01]  /*3f30*/  FADD.FTZ R128, R101, R128 ;  /* 0x0000008065807221 */ /* 0x000fe20000010000 */
[----:B------:R-:W-:Y:S01]  /*3f40*/  FADD.FTZ R98, R98, R89 ;  /* 0x0000005962627221 */ /* 0x000fe20000010000 */
[----:B------:R-:W-:Y:S01]  /*3f50*/  FMUL.FTZ R89, R62, R89 ;  /* 0x000000593e597220 */ /* 0x000fe20000410000 */
[----:B------:R-:W-:Y:S01]  /*3f60*/  FFMA.FTZ R122, R65, R97, R122 ;  /* 0x00000061417a7223 */ /* 0x000fe2000001007a */
[----:B------:R-:W-:Y:S01]  /*3f70*/  FADD.FTZ R128, R128, R97 ;  /* 0x0000006180807221 */ /* 0x000fe20000010000 */
[----:B------:R-:W-:-:S04]  /*3f80*/  FFMA.FTZ R97, R66, R90, R95 ;  /* 0x0000005a42617223 */ /* 0x000fc8000001005f */
[----:B------:R-:W-:Y:S01]  /*3f90*/  FFMA.FTZ R97, R68, R88, R97 ;  /* 0x0000005844617223 */ /* 0x000fe20000010061 */
[----:B0-----:R-:W-:-:S03]  /*3fa0*/  FADD.FTZ R69, -R117, 1 ;  /* 0x3f80000075457421 */ /* 0x001fc60000010100 */
[----:B------:R-:W-:Y:S01]  /*3fb0*/  FFMA.FTZ R97, R86, R84, R97 ;  /* 0x0000005456617223 */ /* 0x000fe20000010061 */
[----:B------:R-:W-:Y:S01]  /*3fc0*/  FFMA.FTZ R100, R100, R69, 1 ;  /* 0x3f80000064647423 */ /* 0x000fe20000010045 */
[----:B------:R-:W-:Y:S02]  /*3fd0*/  FMUL.FTZ R69, R48, R117 ;  /* 0x0000007530457220 */ /* 0x000fe40000410000 */
[----:B------:R-:W-:Y:S02]  /*3fe0*/  FFMA.FTZ R97, R82, R80, R97 ;  /* 0x0000005052617223 */ /* 0x000fe40000010061 */
[----:B------:R-:W-:Y:S01]  /*3ff0*/  FMUL.FTZ R69, R69, R100 ;  /* 0x0000006445457220 */ /* 0x000fe20000410000 */
[----:B------:R-:W-:Y:S01]  /*4000*/  FFMA.FTZ R100, R63, R94, R3 ;  /* 0x0000005e3f647223 */ /* 0x000fe20000010003 */
[----:B------:R-:W-:Y:S02]  /*4010*/  FFMA.FTZ R97, R78, R64, R97 ;  /* 0x000000404e617223 */ /* 0x000fe40000010061 */
[----:B------:R-:W-:Y:S01]  /*4020*/  FFMA.FTZ R126, R91, R69, R126 ;  /* 0x000000455b7e7223 */ /* 0x000fe2000001007e */
[----:B------:R-:W-:Y:S01]  /*4030*/  FMUL.FTZ R117, R100, -1.4426950216293334961 ;  /* 0xbfb8aa3b64757820 */ /* 0x000fe20000410000 */
[----:B------:R-:W-:-:S04]  /*4040*/  FFMA.FTZ R97, R76, R74, R97 ;  /* 0x0000004a4c617223 */ /* 0x000fc80000010061 */
[----:B------:R-:W-:Y:S01]  /*4050*/  FFMA.FTZ R97, R92, R72, R97 ;  /* 0x000000485c617223 */ /* 0x000fe20000010061 */
[----:B------:R-:W0:Y:S02]  /*4060*/  MUFU.EX2 R117, R117 ;  /* 0x0000007500757308 */ /* 0x000e240000000800 */
[----:B0-----:R-:W-:-:S04]  /*4070*/  FADD.FTZ R123, R117, 1 ;  /* 0x3f800000757b7421 */ /* 0x001fc80000010000 */
[----:B------:R-:W0:Y:S02]  /*4080*/  MUFU.RCP R124, R123 ;  /* 0x0000007b007c7308 */ /* 0x000e240000001000 */
[----:B0-----:R-:W-:Y:S01]  /*4090*/  FADD.FTZ R93, -R124, 1 ;  /* 0x3f8000007c5d7421 */ /* 0x001fe20000010100 */
[----:B------:R-:W-:-:S03]  /*40a0*/  FMUL.FTZ R70, R49, R124 ;  /* 0x0000007c31467220 */ /* 0x000fc60000410000 */
[----:B------:R-:W-:-:S04]  /*40b0*/  FFMA.FTZ R93, R100, R93, 1 ;  /* 0x3f800000645d7423 */ /* 0x000fc8000001005d */
[----:B------:R-:W-:Y:S01]  /*40c0*/  FMUL.FTZ R70, R70, R93 ;  /* 0x0000005d46467220 */ /* 0x000fe20000410000 */
[----:B------:R-:W-:-:S03]  /*40d0*/  FADD.FTZ R93, -R36, R50 ;  /* 0x00000032245d7221 */ /* 0x000fc60000010100 */
[----:B------:R-:W-:Y:S01]  /*40e0*/  FFMA.FTZ R97, R94, R70, R97 ;  /* 0x000000465e617223 */ /* 0x000fe20000010061 */
        /* <DEDUP_REMOVED lines=8> */
[----:B------:R-:W-:-:S04]  /*4170*/  FMUL.FTZ R101, R63, R90 ;  /* 0x0000005a3f657220 */ /* 0x000fc80000410000 */
[----:B------:R-:W-:Y:S01]  /*4180*/  FFMA.FTZ R122, R66, R101, R122 ;  /* 0x00000065427a7223 */ /* 0x000fe2000001007a */
[----:B------:R-:W-:-:S03]  /*4190*/  FADD.FTZ R128, R101, R128 ;  /* 0x0000008065807221 */ /* 0x000fc60000010000 */
[----:B------:R-:W-:Y:S01]  /*41a0*/  FFMA.FTZ R122, R67, R89, R122 ;  /* 0x00000059437a7223 */ /* 0x000fe2000001007a */
[----:B------:R-:W-:Y:S01]  /*41b0*/  FADD.FTZ R128, R128, R89 ;  /* 0x0000005980807221 */ /* 0x000fe20000010000 */
[----:B0-----:R-:W-:-:S04]  /*41c0*/  FADD.FTZ R65, -R117, 1 ;  /* 0x3f80000075417421 */ /* 0x001fc80000010100 */
[----:B------:R-:W-:Y:S01]  /*41d0*/  FFMA.FTZ R100, R100, R65, 1 ;  /* 0x3f80000064647423 */ /* 0x000fe20000010041 */
[----:B------:R-:W-:-:S04]  /*41e0*/  FMUL.FTZ R65, R52, R117 ;  /* 0x0000007534417220 */ /* 0x000fc80000410000 */
[----:B------:R-:W-:Y:S01]  /*41f0*/  FMUL.FTZ R65, R65, R100 ;  /* 0x0000006441417220 */ /* 0x000fe20000410000 */
[----:B------:R-:W-:-:S03]  /*4200*/  FFMA.FTZ R100, R63, R96, R3 ;  /* 0x000000603f647223 */ /* 0x000fc60000010003 */
[----:B------:R-:W-:Y:S01]  /*4210*/  FFMA.FTZ R126, R93, R65, R126 ;  /* 0x000000415d7e7223 */ /* 0x000fe2000001007e */
[----:B------:R-:W-:-:S06]  /*4220*/  FMUL.FTZ R117, R100, -1.4426950216293334961 ;  /* 0xbfb8aa3b64757820 */ /* 0x000fcc0000410000 */
[----:B------:R-:W0:Y:S02]  /*4230*/  MUFU.EX2 R117, R117 ;  /* 0x0000007500757308 */ /* 0x000e240000000800 */
[----:B0-----:R-:W-:Y:S01]  /*4240*/  FADD.FTZ R123, R117, 1 ;  /* 0x3f800000757b7421 */ /* 0x001fe20000010000 */
[----:B------:R-:W-:-:S03]  /*4250*/  FADD.FTZ R117, -R36, R55 ;  /* 0x0000003724757221 */ /* 0x000fc60000010100 */
        /* <DEDUP_REMOVED lines=18> */
[----:B------:R-:W-:Y:S01]  /*4380*/  FMUL.FTZ R90, R117, R116 ;  /* 0x00000074755a7220 */ /* 0x000fe20000410000 */
[----:B------:R-:W-:Y:S01]  /*4390*/  FFMA.FTZ R122, R68, R101, R122 ;  /* 0x00000065447a7223 */ /* 0x000fe2000001007a */
[----:B------:R-:W-:Y:S01]  /*43a0*/  FADD.FTZ R128, R101, R128 ;  /* 0x0000008065807221 */ /* 0x000fe20000010000 */
[----:B------:R-:W-:Y:S01]  /*43b0*/  FFMA.FTZ R126, R95, R67, R126 ;  /* 0x000000435f7e7223 */ /* 0x000fe2000001007e */
[----:B------:R-:W-:-:S04]  /*43c0*/  FFMA.FTZ R89, R63, R90, R3 ;  /* 0x0000005a3f597223 */ /* 0x000fc80000010003 */
[----:B------:R-:W-:-:S06]  /*43d0*/  FMUL.FTZ R100, R89, -1.4426950216293334961 ;  /* 0xbfb8aa3b59647820 */ /* 0x000fcc0000410000 */
[----:B------:R-:W0:Y:S02]  /*43e0*/  MUFU.EX2 R100, R100 ;  /* 0x0000006400647308 */ /* 0x000e240000000800 */
[----:B0-----:R-:W-:Y:S01]  /*43f0*/  FADD.FTZ R117, R100, 1 ;  /* 0x3f80000064757421 */ /* 0x001fe20000010000 */
[----:B------:R-:W-:Y:S01]  /*4400*/  FADD.FTZ R100, R98, R85 ;  /* 0x0000005562647221 */ /* 0x000fe20000010000 */
[----:B------:R-:W-:Y:S02]  /*4410*/  FMUL.FTZ R85, R62, R85 ;  /* 0x000000553e557220 */ /* 0x000fe40000410000 */
[----:B------:R-:W0:Y:S01]  /*4420*/  MUFU.RCP R124, R117 ;  /* 0x00000075007c7308 */ /* 0x000e220000001000 */
[----:B------:R-:W-:Y:S01]  /*4430*/  FADD.FTZ R100, R100, R79 ;  /* 0x0000004f64647221 */ /* 0x000fe20000010000 */
[----:B------:R-:W-:Y:S01]  /*4440*/  FFMA.FTZ R122, R87, R85, R122 ;  /* 0x00000055577a7223 */ /* 0x000fe2000001007a */
[----:B------:R-:W-:Y:S01]  /*4450*/  FADD.FTZ R128, R128, R85 ;  /* 0x0000005580807221 */ /* 0x000fe20000010000 */
[----:B------:R-:W-:Y:S01]  /*4460*/  FMUL.FTZ R79, R62, R79 ;  /* 0x0000004f3e4f7220 */ /* 0x000fe20000410000 */
[----:B------:R-:W-:Y:S01]  /*4470*/  FADD.FTZ R100, R100, R37 ;  /* 0x0000002564647221 */ /* 0x000fe20000010000 */
[----:B------:R-:W-:Y:S01]  /*4480*/  FMUL.FTZ R37, R62, R37 ;  /* 0x000000253e257220 */ /* 0x000fe20000410000 */
[----:B------:R-:W-:-:S02]  /*4490*/  FADD.FTZ R85, R99, R84 ;  /* 0x0000005463557221 */ /* 0x000fc40000010000 */
[----:B------:R-:W-:Y:S02]  /*44a0*/  FADD.FTZ R100, R100, R73 ;  /* 0x0000004964647221 */ /* 0x000fe40000010000 */
[----:B------:R-:W-:Y:S02]  /*44b0*/  FADD.FTZ R85, R85, R80 ;  /* 0x0000005055557221 */ /* 0x000fe40000010000 */
[----:B------:R-:W-:Y:S02]  /*44c0*/  FADD.FTZ R100, R100, R71 ;  /* 0x0000004764647221 */ /* 0x000fe40000010000 */
[----:B------:R-:W-:Y:S02]  /*44d0*/  FADD.FTZ R85, R85, R64 ;  /* 0x0000004055557221 */ /* 0x000fe40000010000 */
[----:B------:R-:W-:Y:S01]  /*44e0*/  FADD.FTZ R100, R100, R69 ;  /* 0x0000004564647221 */ /* 0x000fe20000010000 */
[----:B0-----:R-:W-:Y:S01]  /*44f0*/  FADD.FTZ R68, -R124, 1 ;  /* 0x3f8000007c447421 */ /* 0x001fe20000010100 */
[----:B------:R-:W-:-:S02]  /*4500*/  FADD.FTZ R85, R85, R74 ;  /* 0x0000004a55557221 */ /* 0x000fc40000010000 */
[----:B------:R-:W-:Y:S01]  /*4510*/  FADD.FTZ R100, R100, R65 ;  /* 0x0000004164647221 */ /* 0x000fe20000010000 */
[----:B------:R-:W-:Y:S01]  /*4520*/  FFMA.FTZ R89, R89, R68, 1 ;  /* 0x3f80000059597423 */ /* 0x000fe20000010044 */
[----:B------:R-:W-:Y:S01]  /*4530*/  FMUL.FTZ R68, R57, R124 ;  /* 0x0000007c39447220 */ /* 0x000fe20000410000 */
[----:B------:R-:W-:-:S03]  /*4540*/  FADD.FTZ R85, R85, R72 ;  /* 0x0000004855557221 */ /* 0x000fc60000010000 */
[----:B------:R-:W-:Y:S01]  /*4550*/  FMUL.FTZ R68, R68, R89 ;  /* 0x0000005944447220 */ /* 0x000fe20000410000 */
[----:B------:R-:W-:Y:S01]  /*4560*/  FADD.FTZ R89, -R36, R58 ;  /* 0x0000003a24597221 */ /* 0x000fe20000010100 */
[----:B------:R-:W-:Y:S02]  /*4570*/  FADD.FTZ R85, R85, R70 ;  /* 0x0000004655557221 */ /* 0x000fe40000010000 */
[----:B------:R-:W-:Y:S01]  /*4580*/  FFMA.FTZ R97, R90, R68, R97 ;  /* 0x000000445a617223 */ /* 0x000fe20000010061 */
        /* <DEDUP_REMOVED lines=11> */
[----:B------:R-:W-:-:S04]  /*4640*/  FADD.FTZ R87, -R36, R59 ;  /* 0x0000003b24577221 */ /* 0x000fc80000010100 */
[----:B------:R-:W-:Y:S01]  /*4650*/  FMUL.FTZ R88, R87, R116 ;  /* 0x0000007457587220 */ /* 0x000fe20000410000 */
[----:B------:R-:W-:-:S03]  /*4660*/  FMUL.FTZ R87, R63, R84 ;  /* 0x000000543f577220 */ /* 0x000fc60000410000 */
[----:B------:R-:W-:Y:S01]  /*4670*/  FFMA.FTZ R101, R63, R88, R3 ;  /* 0x000000583f657223 */ /* 0x000fe20000010003 */
[----:B------:R-:W-:Y:S01]  /*4680*/  FFMA.FTZ R122, R86, R87, R122 ;  /* 0x00000057567a7223 */ /* 0x000fe2000001007a */
[----:B------:R-:W-:Y:S02]  /*4690*/  FADD.FTZ R128, R87, R128 ;  /* 0x0000008057807221 */ /* 0x000fe40000010000 */
[----:B------:R-:W-:Y:S01]  /*46a0*/  FMUL.FTZ R117, R101, -1.4426950216293334961 ;  /* 0xbfb8aa3b65757820 */ /* 0x000fe20000410000 */
[----:B------:R-:W-:Y:S01]  /*46b0*/  FFMA.FTZ R122, R81, R79, R122 ;  /* 0x0000004f517a7223 */ /* 0x000fe2000001007a */
[C---:B------:R-:W-:Y:S01]  /*46c0*/  FMUL.FTZ R81, R63.reuse, R80 ;  /* 0x000000503f517220 */ /* 0x040fe20000410000 */
[----:B------:R-:W-:Y:S01]  /*46d0*/  FADD.FTZ R128, R128, R79 ;  /* 0x0000004f80807221 */ /* 0x000fe20000010000 */
[----:B------:R-:W-:Y:S02]  /*46e0*/  FMUL.FTZ R79, R63, R64 ;  /* 0x000000403f4f7220 */ /* 0x000fe40000410000 */
[----:B------:R-:W-:Y:S01]  /*46f0*/  FFMA.FTZ R122, R82, R81, R122 ;  /* 0x00000051527a7223 */ /* 0x000fe2000001007a */
[----:B------:R-:W-:Y:S01]  /*4700*/  FADD.FTZ R128, R81, R128 ;  /* 0x0000008051807221 */ /* 0x000fe20000010000 */
[----:B------:R-:W0:Y:S02]  /*4710*/  MUFU.EX2 R117, R117 ;  /* 0x0000007500757308 */ /* 0x000e240000000800 */
[----:B------:R-:W-:Y:S01]  /*4720*/  FFMA.FTZ R122, R83, R37, R122 ;  /* 0x00000025537a7223 */ /* 0x000fe2000001007a */
[----:B------:R-:W-:Y:S01]  /*4730*/  FADD.FTZ R128, R128, R37 ;  /* 0x0000002580807221 */ /* 0x000fe20000010000 */
[----:B------:R-:W-:Y:S01]  /*4740*/  FMUL.FTZ R37, R62, R73 ;  /* 0x000000493e257220 */ /* 0x000fe20000410000 */
[----:B------:R-:W-:Y:S01]  /*4750*/  FMUL.FTZ R73, R63, R72 ;  /* 0x000000483f497220 */ /* 0x000fe20000410000 */
[----:B------:R-:W-:Y:S01]  /*4760*/  FFMA.FTZ R122, R78, R79, R122 ;  /* 0x0000004f4e7a7223 */ /* 0x000fe2000001007a */
[----:B------:R-:W-:-:S03]  /*4770*/  FADD.FTZ R128, R79, R128 ;  /* 0x000000804f807221 */ /* 0x000fc60000010000 */
[----:B------:R-:W-:Y:S01]  /*4780*/  FFMA.FTZ R122, R75, R37, R122 ;  /* 0x000000254b7a7223 */ /* 0x000fe2000001007a */
[----:B------:R-:W-:Y:S01]  /*4790*/  FMUL.FTZ R75, R63, R74 ;  /* 0x0000004a3f4b7220 */ /* 0x000fe20000410000 */
[----:B------:R-:W-:Y:S01]  /*47a0*/  FADD.FTZ R128, R128, R37 ;  /* 0x0000002580807221 */ /* 0x000fe20000010000 */
[----:B------:R-:W-:Y:S01]  /*47b0*/  FMUL.FTZ R37, R62, R71 ;  /* 0x000000473e257220 */ /* 0x000fe20000410000 */
[----:B0-----:R-:W-:Y:S01]  /*47c0*/  FADD.FTZ R123, R117, 1 ;  /* 0x3f800000757b7421 */ /* 0x001fe20000010000 */
[----:B------:R-:W-:Y:S01]  /*47d0*/  FFMA.FTZ R122, R76, R75, R122 ;  /* 0x0000004b4c7a7223 */ /* 0x000fe2000001007a */
[----:B------:R-:W-:Y:S01]  /*47e0*/  FADD.FTZ R128, R75, R128 ;  /* 0x000000804b807221 */ /* 0x000fe20000010000 */
[----:B------:R-:W-:Y:S01]  /*47f0*/  FMUL.FTZ R71, R63, R70 ;  /* 0x000000463f477220 */ /* 0x000fe20000410000 */
[----:B------:R-:W0:Y:S01]  /*4800*/  MUFU.RCP R124, R123 ;  /* 0x0000007b007c7308 */ /* 0x000e220000001000 */
[----:B------:R-:W-:Y:S01]  /*4810*/  FFMA.FTZ R122, R77, R37, R122 ;  /* 0x000000254d7a7223 */ /* 0x000fe2000001007a */
[----:B------:R-:W-:Y:S01]  /*4820*/  FADD.FTZ R128, R128, R37 ;  /* 0x0000002580807221 */ /* 0x000fe20000010000 */
[----:B------:R-:W-:Y:S01]  /*4830*/  FMUL.FTZ R37, R62, R69 ;  /* 0x000000453e257220 */ /* 0x000fe20000410000 */
[----:B------:R-:W-:Y:S01]  /*4840*/  FMUL.FTZ R69, R63, R66 ;  /* 0x000000423f457220 */ /* 0x000fe20000410000 */
[----:B------:R-:W-:Y:S01]  /*4850*/  FFMA.FTZ R122, R92, R73, R122 ;  /* 0x000000495c7a7223 */ /* 0x000fe2000001007a */
[----:B------:R-:W-:-:S03]  /*4860*/  FADD.FTZ R128, R73, R128 ;  /* 0x0000008049807221 */ /* 0x000fc60000010000 */
        /* <DEDUP_REMOVED lines=8> */
[----:B0-----:R-:W-:Y:S01]  /*48f0*/  FADD.FTZ R84, -R124, 1 ;  /* 0x3f8000007c547421 */ /* 0x001fe20000010100 */
[----:B------:R-:W-:Y:S01]  /*4900*/  FMUL.FTZ R37, R62, R67 ;  /* 0x000000433e257220 */ /* 0x000fe20000410000 */
[----:B------:R-:W-:Y:S01]  /*4910*/  FFMA.FTZ R122, R96, R69, R122 ;  /* 0x00000045607a7223 */ /* 0x000fe2000001007a */
[----:B------:R-:W-:Y:S01]  /*4920*/  FADD.FTZ R128, R69, R128 ;  /* 0x0000008045807221 */ /* 0x000fe20000010000 */
        /* <DEDUP_REMOVED lines=8> */
[----:B------:R-:W-:Y:S01]  /*49b0*/  FADD.FTZ R67, R100, R67 ;  /* 0x0000004364437221 */ /* 0x000fe20000010000 */
[----:B------:R-:W-:Y:S01]  /*49c0*/  FMUL.FTZ R71, R63, R99 ;  /* 0x000000633f477220 */ /* 0x000fe20000410000 */
[----:B------:R-:W-:Y:S01]  /*49d0*/  FFMA.FTZ R65, R89, R37, R64 ;  /* 0x0000002559417223 */ /* 0x000fe20000010040 */
[----:B------:R-:W-:Y:S01]  /*49e0*/  FADD.FTZ R128, R128, R37 ;  /* 0x0000002580807221 */ /* 0x000fe20000010000 */
[----:B------:R-:W-:Y:S01]  /*49f0*/  FADD.FTZ R64, R85, R68 ;  /* 0x0000004455407221 */ /* 0x000fe20000010000 */
[----:B------:R-:W-:Y:S01]  /*4a00*/  FFMA.FTZ R96, R89, R98, R126 ;  /* 0x0000006259607223 */ /* 0x000fe2000001007e */
[C---:B------:R-:W-:Y:S01]  /*4a10*/  FFMA.FTZ R68, R88.reuse, R71, R65 ;  /* 0x0000004758447223 */ /* 0x040fe20000010041 */
[----:B------:R-:W-:Y:S01]  /*4a20*/  FFMA.FTZ R97, R88, R99, R97 ;  /* 0x0000006358617223 */ /* 0x000fe20000010061 */
[----:B------:R-:W-:Y:S01]  /*4a30*/  FADD.FTZ R71, R71, R128 ;  /* 0x0000008047477221 */ /* 0x000fe20000010000 */
[----:B------:R-:W-:Y:S01]  /*4a40*/  FADD.FTZ R98, R67, R98 ;  /* 0x0000006243627221 */ /* 0x000fe20000010000 */
[----:B------:R-:W-:-:S07]  /*4a50*/  FADD.FTZ R99, R64, R99 ;  /* 0x0000006340637221 */ /* 0x000fce0000010000 */
.L_x_1371:
        /* <DEDUP_REMOVED lines=8> */
[----:B------:R-:W-:-:S06]  /*4ae0*/  ISETP.GT.AND P1, PT, R110, 0x17, PT ;  /* 0x000000176e00780c */ /* 0x000fcc0003f24270 */
[----:B0-----:R-:W-:Y:S01]  /*4af0*/  @!P0 FADD.FTZ R68, R37, R68 ;  /* 0x0000004425448221 */ /* 0x001fe20000010000 */
[----:B-1----:R-:W-:Y:S01]  /*4b00*/  ULEA UR4, UR7, UR4, 0x18 ;  /* 0x0000000407047291 */ /* 0x002fe2000f8ec0ff */
[----:B--2---:R-:W-:-:S03]  /*4b10*/  @!P0 FADD.FTZ R71, R64, R71 ;  /* 0x0000004740478221 */ /* 0x004fc60000010000 */
[----:B------:R-:W0:Y:S01]  /*4b20*/  SHFL.DOWN PT, R37, R68, 0x2, 0x1f ;  /* 0x08401f0044257f89 */ /* 0x000e2200000e0000 */
[----:B------:R-:W-:-:S03]  /*4b30*/  ISETP.GT.AND P0, PT, R110, 0x1d, PT ;  /* 0x0000001d6e00780c */ /* 0x000fc60003f04270 */
[----:B------:R-:W1:Y:S10]  /*4b40*/  SHFL.DOWN PT, R64, R71, 0x2, 0x1f ;  /* 0x08401f0047407f89 */ /* 0x000e7400000e0000 */
[----:B0-----:R-:W-:-:S02]  /*4b50*/  @!P0 FADD.FTZ R68, R68, R37 ;  /* 0x0000002544448221 */ /* 0x001fc40000010000 */
[----:B------:R-:W0:Y:S01]  /*4b60*/  S2R R37, SR_TID.X ;  /* 0x0000000000257919 */ /* 0x000e220000002100 */
[----:B-1----:R-:W-:Y:S01]  /*4b70*/  @!P0 FADD.FTZ R71, R71, R64 ;  /* 0x0000004047478221 */ /* 0x002fe20000010000 */
[----:B------:R-:W-:Y:S01]  /*4b80*/  ISETP.GT.AND P0, PT, R110, 0x1b, PT ;  /* 0x0000001b6e00780c */ /* 0x000fe20003f04270 */
[----:B------:R-:W1:Y:S04]  /*4b90*/  SHFL.DOWN PT, R64, R68, 0x4, 0x1f ;  /* 0x08801f0044407f89 */ /* 0x000e6800000e0000 */
[----:B------:R-:W2:Y:S08]  /*4ba0*/  SHFL.DOWN PT, R65, R71, 0x4, 0x1f ;  /* 0x08801f0047417f89 */ /* 0x000eb000000e0000 */
[----:B-1----:R-:W-:Y:S01]  /*4bb0*/  @!P0 FADD.FTZ R68, R68, R64 ;  /* 0x0000004044448221 */ /* 0x002fe20000010000 */
[----:B--2---:R-:W-:-:S04]  /*4bc0*/  @!P0 FADD.FTZ R71, R71, R65 ;  /* 0x0000004147478221 */ /* 0x004fc80000010000 */
[----:B------:R-:W1:Y:S01]  /*4bd0*/  SHFL.DOWN PT, R64, R68, 0x8, 0x1f ;  /* 0x09001f0044407f89 */ /* 0x000e6200000e0000 */
[C---:B0-----:R-:W-:Y:S02]  /*4be0*/  LEA R117, R37.reuse, UR4, 0x4 ;  /* 0x0000000425757c11 */ /* 0x041fe4000f8e20ff */
[C---:B------:R-:W-:Y:S01]  /*4bf0*/  ISETP.NE.AND P0, PT, R37.reuse, RZ, PT ;  /* 0x000000ff2500720c */ /* 0x040fe20003f05270 */
[----:B------:R-:W0:Y:S01]  /*4c00*/  SHFL.DOWN PT, R65, R71, 0x8, 0x1f ;  /* 0x09001f0047417f89 */ /* 0x000e2200000e0000 */
[----:B------:R-:W-:-:S03]  /*4c10*/  ISETP.GT.U32.AND P3, PT, R37, 0xb, PT ;  /* 0x0000000b2500780c */ /* 0x000fc60003f64070 */
[----:B------:R2:W-:Y:S01]  /*4c20*/  STS.128 [R117], R96 ;  /* 0x0000006075007388 */ /* 0x0005e20000000c00 */
[----:B-1----:R-:W-:Y:S01]  /*4c30*/  FADD.FTZ R67, R68, R64 ;  /* 0x0000004044437221 */ /* 0x002fe20000010000 */
[----:B0-----:R-:W-:-:S04]  /*4c40*/  FADD.FTZ R66, R71, R65 ;  /* 0x0000004147427221 */ /* 0x001fc80000010000 */
[----:B------:R-:W-:Y:S02]  /*4c50*/  FSEL R100, R68, R67, P1 ;  /* 0x0000004344647208 */ /* 0x000fe40000800000 */
[----:B------:R-:W-:-:S03]  /*4c60*/  FSEL R101, R71, R66, P1 ;  /* 0x0000004247657208 */ /* 0x000fc60000800000 */
[----:B------:R2:W0:Y:S04]  /*4c70*/  SHFL.DOWN PT, R68, R100, 0x10, 0x1f ;  /* 0x0a001f0064447f89 */ /* 0x00042800000e0000 */
[----:B------:R2:W1:Y:S01]  /*4c80*/  SHFL.DOWN PT, R65, R101, 0x10, 0x1f ;  /* 0x0a001f0065417f89 */ /* 0x00046200000e0000 */
[----:B------:R-:W-:Y:S05]  /*4c90*/  @P2 BRA `(.L_x_1373) ;  /* 0x0000000000202947 */ /* 0x000fea0003800000 */
        /* <DEDUP_REMOVED lines=8> */
.L_x_1373:
[----:B------:R-:W-:Y:S05]  /*4d20*/  BSYNC.RECONVERGENT B0 ;  /* 0x0000000000007941 */ /* 0x000fea0003800200 */
.L_x_1372:
[----:B------:R-:W-:Y:S06]  /*4d30*/  BAR.SYNC.DEFER_BLOCKING 0x0 ;  /* 0x0000000000007b1d */ /* 0x000fec0000010000 */
[----:B------:R-:W-:Y:S04]  /*4d40*/  BSSY.RECONVERGENT B0, `(.L_x_1374) ;  /* 0x000001f000007945 */ /* 0x000fe80003800200 */
[----:B------:R-:W-:Y:S05]  /*4d50*/  @P0 BRA `(.L_x_1375) ;  /* 0x0000000000740947 */ /* 0x000fea0003800000 */
[----:B------:R-:W-:-:S09]  /*4d60*/  ULEA UR4, UR7, UR5, 0x18 ;  /* 0x0000000507047291 */ /* 0x000fd2000f8ec0ff */
[----:B------:R-:W4:Y:S04]  /*4d70*/  LDS.64 R84, [UR4+0x18] ;  /* 0x00001804ff547984 */ /* 0x000f280008000a00 */
[----:B-1-3--:R-:W1:Y:S04]  /*4d80*/  LDS.128 R64, [UR4+0x20] ;  /* 0x00002004ff407984 */ /* 0x00ae680008000c00 */
[----:B0-----:R-:W0:Y:S04]  /*4d90*/  LDS.128 R68, [UR4+0x30] ;  /* 0x00003004ff447984 */ /* 0x001e280008000c00 */
[----:B------:R-:W3:Y:S04]  /*4da0*/  LDS.128 R72, [UR4+0x40] ;  /* 0x00004004ff487984 */ /* 0x000ee80008000c00 */
[----:B------:R-:W5:Y:S04]  /*4db0*/  LDS.128 R76, [UR4+0x50] ;  /* 0x00005004ff4c7984 */ /* 0x000f680008000c00 */
[----:B------:R-:W2:Y:S01]  /*4dc0*/  LDS.128 R80, [UR4+0x60] ;  /* 0x00006004ff507984 */ /* 0x000ea20008000c00 */
[----:B----4-:R-:W-:Y:S01]  /*4dd0*/  FADD.FTZ R87, R100, R84 ;  /* 0x0000005464577221 */ /* 0x010fe20000010000 */
[----:B------:R-:W-:-:S03]  /*4de0*/  FADD.FTZ R84, R101, R85 ;  /* 0x0000005565547221 */ /* 0x000fc60000010000 */
[----:B-1----:R-:W-:Y:S01]  /*4df0*/  FADD.FTZ R87, R87, R64 ;  /* 0x0000004057577221 */ /* 0x002fe20000010000 */
[----:B------:R-:W-:-:S03]  /*4e00*/  FADD.FTZ R84, R84, R65 ;  /* 0x0000004154547221 */ /* 0x000fc60000010000 */
[----:B------:R-:W-:Y:S01]  /*4e10*/  FADD.FTZ R87, R87, R66 ;  /* 0x0000004257577221 */ /* 0x000fe20000010000 */
[----:B------:R-:W-:-:S03]  /*4e20*/  FADD.FTZ R84, R84, R67 ;  /* 0x0000004354547221 */ /* 0x000fc60000010000 */
[----:B0-----:R-:W-:Y:S01]  /*4e30*/  FADD.FTZ R87, R87, R68 ;  /* 0x0000004457577221 */ /* 0x001fe20000010000 */
        /* <DEDUP_REMOVED lines=11> */
[----:B--2---:R-:W-:Y:S01]  /*4ef0*/  FADD.FTZ R87, R87, R80 ;  /* 0x0000005057577221 */ /* 0x004fe20000010000 */
[----:B------:R-:W-:-:S03]  /*4f00*/  FADD.FTZ R84, R84, R81 ;  /* 0x0000005154547221 */ /* 0x000fc60000010000 */
[----:B------:R-:W-:Y:S01]  /*4f10*/  FADD.FTZ R100, R87, R82 ;  /* 0x0000005257647221 */ /* 0x000fe20000010000 */
[----:B------:R-:W-:-:S07]  /*4f20*/  FADD.FTZ R101, R84, R83 ;  /* 0x0000005354657221 */ /* 0x000fce0000010000 */
.L_x_1375:
[----:B------:R-:W-:Y:S05]  /*4f30*/  BSYNC.RECONVERGENT B0 ;  /* 0x0000000000007941 */ /* 0x000fea0003800200 */
.L_x_1374:
[----:B------:R-:W-:Y:S06]  /*4f40*/  BAR.SYNC.DEFER_BLOCKING 0x0 ;  /* 0x0000000000007b1d */ /* 0x000fec0000010000 */
[----:B------:R-:W-:Y:S04]  /*4f50*/  BSSY.RECONVERGENT B0, `(.L_x_1376) ;  /* 0x000009d000007945 */ /* 0x000fe80003800200 */
[----:B------:R-:W-:Y:S05]  /*4f60*/  @P3 BRA `(.L_x_1377) ;  /* 0x00000008006c3947 */ /* 0x000fea0003800000 */
[----:B-1-3--:R-:W1:Y:S04]  /*4f70*/  LDS.128 R64, [R117+0xc0] ;  /* 0x0000c00075407984 */ /* 0x00ae680000000c00 */
[----:B------:R-:W3:Y:S04]  /*4f80*/  LDS.128 R84, [R117+0x180] ;  /* 0x0001800075547984 */ /* 0x000ee80000000c00 */
[----:B------:R-:W4:Y:S04]  /*4f90*/  LDS.128 R80, [R117+0x240] ;  /* 0x0002400075507984 */ /* 0x000f280000000c00 */
[----:B------:R-:W5:Y:S04]  /*4fa0*/  LDS.128 R88, [R117+0x300] ;  /* 0x0003000075587984 */ /* 0x000f680000000c00 */
[----:B------:R-:W2:Y:S04]  /*4fb0*/  LDS.128 R72, [R117+0x3c0] ;  /* 0x0003c00075487984 */ /* 0x000ea80000000c00 */
[----:B------:R-:W2:Y:S04]  /*4fc0*/  LDS.128 R76, [R117+0x480] ;  /* 0x00048000754c7984 */ /* 0x000ea80000000c00 */
[----:B0-----:R-:W0:Y:S01]  /*4fd0*/  LDS.128 R68, [R117+0x540] ;  /* 0x0005400075447984 */ /* 0x001e220000000c00 */
[----:B-1----:R-:W-:Y:S01]  /*4fe0*/  FADD.FTZ R93, R96, R64 ;  /* 0x00000040605d7221 */ /* 0x002fe20000010000 */
[----:B------:R-:W-:Y:S01]  /*4ff0*/  FADD.FTZ R92, R97, R65 ;  /* 0x00000041615c7221 */ /* 0x000fe20000010000 */
[----:B------:R-:W-:Y:S01]  /*5000*/  FADD.FTZ R95, R98, R66 ;  /* 0x00000042625f7221 */ /* 0x000fe20000010000 */
[----:B------:R-:W-:Y:S01]  /*5010*/  FADD.FTZ R94, R99, R67 ;  /* 0x00000043635e7221 */ /* 0x000fe20000010000 */
[----:B---3--:R-:W-:Y:S01]  /*5020*/  FADD.FTZ R93, R93, R84 ;  /* 0x000000545d5d7221 */ /* 0x008fe20000010000 */
[----:B------:R-:W1:Y:S01]  /*5030*/  LDS.128 R64, [R117+0x600] ;  /* 0x0006000075407984 */ /* 0x000e620000000c00 */
        /* <DEDUP_REMOVED lines=8> */
[----:B-----5:R-:W-:Y:S01]  /*50c0*/  FADD.FTZ R93, R93, R88 ;  /* 0x000000585d5d7221 */ /* 0x020fe20000010000 */
        /* <DEDUP_REMOVED lines=16> */
[----:B------:R-:W-:-:S02]  /*51d0*/  FADD.FTZ R69, R77, R70 ;  /* 0x000000464d457221 */ /* 0x000fc40000010000 */
[----:B------:R-:W5:Y:S01]  /*51e0*/  LDS.128 R76, [R117+0x9c0] ;  /* 0x0009c000754c7984 */ /* 0x000f620000000c00 */
[----:B------:R-:W-:Y:S01]  /*51f0*/  FADD.FTZ R70, R80, R71 ;  /* 0x0000004750467221 */ /* 0x000fe20000010000 */
[----:B-1----:R-:W-:Y:S01]  /*5200*/  FADD.FTZ R71, R81, R64 ;  /* 0x0000004051477221 */ /* 0x002fe20000010000 */
[----:B------:R-:W-:Y:S01]  /*5210*/  FADD.FTZ R68, R68, R65 ;  /* 0x0000004144447221 */ /* 0x000fe20000010000 */
[----:B------:R-:W1:Y:S01]  /*5220*/  LDS.128 R80, [R117+0xa80] ;  /* 0x000a800075507984 */ /* 0x000e620000000c00 */
[----:B------:R-:W-:Y:S01]  /*5230*/  FADD.FTZ R69, R69, R66 ;  /* 0x0000004245457221 */ /* 0x000fe20000010000 */
[----:B------:R-:W-:Y:S01]  /*5240*/  FADD.FTZ R96, R70, R67 ;  /* 0x0000004346607221 */ /* 0x000fe20000010000 */
[----:B---3--:R-:W-:Y:S01]  /*5250*/  FADD.FTZ R97, R71, R84 ;  /* 0x0000005447617221 */ /* 0x008fe20000010000 */
[----:B------:R-:W3:Y:S01]  /*5260*/  LDS.128 R64, [R117+0xb40] ;  /* 0x000b400075407984 */ /* 0x000ee20000000c00 */
        /* <DEDUP_REMOVED lines=8> */
[----:B----4-:R-:W-:Y:S01]  /*52f0*/  FADD.FTZ R88, R84, R93 ;  /* 0x0000005d54587221 */ /* 0x010fe20000010000 */
[----:B------:R-:W-:Y:S01]  /*5300*/  FADD.FTZ R89, R85, R94 ;  /* 0x0000005e55597221 */ /* 0x000fe20000010000 */
[----:B------:R-:W-:Y:S01]  /*5310*/  FADD.FTZ R97, R97, R92 ;  /* 0x0000005c61617221 */ /* 0x000fe20000010000 */
[----:B------:R-:W2:Y:S01]  /*5320*/  LDS.128 R84, [R117+0xcc0] ;  /* 0x000cc00075547984 */ /* 0x000ea20000000c00 */
[----:B------:R-:W-:Y:S01]  /*5330*/  FADD.FTZ R96, R96, R95 ;  /* 0x0000005f60607221 */ /* 0x000fe20000010000 */
[----:B0-----:R-:W-:Y:S01]  /*5340*/  FADD.FTZ R88, R88, R73 ;  /* 0x0000004958587221 */ /* 0x001fe20000010000 */
[----:B------:R-:W-:Y:S01]  /*5350*/  FADD.FTZ R97, R97, R72 ;  /* 0x0000004861617221 */ /* 0x000fe20000010000 */
[----:B------:R-:W0:Y:S01]  /*5360*/  LDS.128 R92, [R117+0xd80] ;  /* 0x000d8000755c7984 */ /* 0x000e220000000c00 */
[----:B------:R-:W-:Y:S01]  /*5370*/  FADD.FTZ R89, R89, R74 ;  /* 0x0000004a59597221 */ /* 0x000fe20000010000 */
[----:B------:R-:W-:Y:S01]  /*5380*/  FADD.FTZ R96, R96, R75 ;  /* 0x0000004b60607221 */ /* 0x000fe20000010000 */
[----:B-----5:R-:W-:Y:S01]  /*5390*/  FADD.FTZ R97, R97, R76 ;  /* 0x0000004c61617221 */ /* 0x020fe20000010000 */
[----:B------:R-:W4:Y:S01]  /*53a0*/  LDS.128 R72, [R117+0xe40] ;  /* 0x000e400075487984 */ /* 0x000f220000000c00 */
[----:B------:R-:W-:Y:S01]  /*53b0*/  FADD.FTZ R88, R88, R77 ;  /* 0x0000004d58587221 */ /* 0x000fe20000010000 */
[----:B------:R-:W-:Y:S01]  /*53c0*/  FADD.FTZ R89, R89, R78 ;  /* 0x0000004e59597221 */ /* 0x000fe20000010000 */
[----:B------:R-:W-:-:S02]  /*53d0*/  FADD.FTZ R96, R96, R79 ;  /* 0x0000004f60607221 */ /* 0x000fc40000010000 */
[----:B------:R-:W5:Y:S01]  /*53e0*/  LDS.128 R76, [R117+0xf00] ;  /* 0x000f0000754c7984 */ /* 0x000f620000000c00 */
[----:B-1----:R-:W-:Y:S01]  /*53f0*/  FADD.FTZ R97, R97, R80 ;  /* 0x0000005061617221 */ /* 0x002fe20000010000 */
[----:B------:R-:W-:Y:S01]  /*5400*/  FADD.FTZ R88, R88, R81 ;  /* 0x0000005158587221 */ /* 0x000fe20000010000 */
[----:B------:R-:W-:Y:S01]  /*5410*/  FADD.FTZ R89, R89, R82 ;  /* 0x0000005259597221 */ /* 0x000fe20000010000 */
[----:B------:R-:W-:Y:S01]  /*5420*/  FADD.FTZ R96, R96, R83 ;  /* 0x0000005360607221 */ /* 0x000fe20000010000 */
[----:B---3--:R-:W-:Y:S01]  /*5430*/  FADD.FTZ R97, R97, R64 ;  /* 0x0000004061617221 */ /* 0x008fe20000010000 */
[----:B------:R-:W-:Y:S01]  /*5440*/  FADD.FTZ R88, R88, R65 ;  /* 0x0000004158587221 */ /* 0x000fe20000010000 */
[----:B------:R-:W1:Y:S01]  /*5450*/  LDS.128 R80, [R117+0xfc0] ;  /* 0x000fc00075507984 */ /* 0x000e620000000c00 */
[----:B------:R-:W-:Y:S01]  /*5460*/  FADD.FTZ R65, R89, R66 ;  /* 0x0000004259417221 */ /* 0x000fe20000010000 */
[----:B------:R-:W-:Y:S01]  /*5470*/  FADD.FTZ R97, R97, R68 ;  /* 0x0000004461617221 */ /* 0x000fe20000010000 */
[----:B------:R-:W-:Y:S01]  /*5480*/  FADD.FTZ R68, R88, R69 ;  /* 0x0000004558447221 */ /* 0x000fe20000010000 */
[----:B------:R-:W-:Y:S01]  /*5490*/  FADD.FTZ R96, R96, R67 ;  /* 0x0000004360607221 */ /* 0x000fe20000010000 */
[----:B------:R-:W3:Y:S01]  /*54a0*/  LDS.128 R88, [R117+0x1080] ;  /* 0x0010800075587984 */ /* 0x000ee20000000c00 */
[----:B------:R-:W-:-:S02]  /*54b0*/  FADD.FTZ R69, R65, R70 ;  /* 0x0000004641457221 */ /* 0x000fc40000010000 */
[----:B------:R-:W-:Y:S01]  /*54c0*/  FADD.FTZ R96, R96, R71 ;  /* 0x0000004760607221 */ /* 0x000fe20000010000 */
[----:B------:R-:W3:Y:S01]  /*54d0*/  LDS.128 R64, [R117+0x1140] ;  /* 0x0011400075407984 */ /* 0x000ee20000000c00 */
[----:B--2---:R-:W-:Y:S01]  /*54e0*/  FADD.FTZ R97, R97, R84 ;  /* 0x0000005461617221 */ /* 0x004fe20000010000 */
[----:B------:R-:W-:Y:S01]  /*54f0*/  FADD.FTZ R68, R68, R85 ;  /* 0x0000005544447221 */ /* 0x000fe20000010000 */
[----:B------:R-:W-:Y:S01]  /*5500*/  FADD.FTZ R69, R69, R86 ;  /* 0x0000005645457221 */ /* 0x000fe20000010000 */
[----:B------:R-:W-:Y:S01]  /*5510*/  FADD.FTZ R96, R96, R87 ;  /* 0x0000005760607221 */ /* 0x000fe20000010000 */
[----:B0-----:R-:W-:Y:S01]  /*5520*/  FADD.FTZ R97, R97, R92 ;  /* 0x0000005c61617221 */ /* 0x001fe20000010000 */
[----:B------:R-:W-:Y:S01]  /*5530*/  FADD.FTZ R68, R68, R93 ;  /* 0x0000005d44447221 */ /* 0x000fe20000010000 */
[----:B------:R-:W-:Y:S01]  /*5540*/  FADD.FTZ R69, R69, R94 ;  /* 0x0000005e45457221 */ /* 0x000fe20000010000 */
[----:B------:R-:W-:Y:S01]  /*5550*/  FADD.FTZ R96, R96, R95 ;  /* 0x0000005f60607221 */ /* 0x000fe20000010000 */
[----:B----4-:R-:W-:Y:S01]  /*5560*/  FADD.FTZ R97, R97, R72 ;  /* 0x0000004861617221 */ /* 0x010fe20000010000 */
[----:B------:R-:W-:Y:S01]  /*5570*/  FADD.FTZ R72, R68, R73 ;  /* 0x0000004944487221 */ /* 0x000fe20000010000 */
[----:B------:R-:W-:Y:S01]  /*5580*/  FADD.FTZ R85, R69, R74 ;  /* 0x0000004a45557221 */ /* 0x000fe20000010000 */
[----:B------:R-:W-:Y:S01]  /*5590*/  FADD.FTZ R96, R96, R75 ;  /* 0x0000004b60607221 */ /* 0x000fe20000010000 */
[----:B------:R-:W0:Y:S01]  /*55a0*/  LDS.128 R68, [R117+0x1200] ;  /* 0x0012000075447984 */ /* 0x000e220000000c00 */
[----:B-----5:R-:W-:Y:S01]  /*55b0*/  FADD.FTZ R84, R72, R77 ;  /* 0x0000004d48547221 */ /* 0x020fe20000010000 */
[----:B------:R-:W-:Y:S01]  /*55c0*/  FADD.FTZ R97, R97, R76 ;  /* 0x0000004c61617221 */ /* 0x000fe20000010000 */
[----:B------:R-:W-:Y:S01]  /*55d0*/  FADD.FTZ R85, R85, R78 ;  /* 0x0000004e55557221 */ /* 0x000fe20000010000 */
[----:B------:R-:W2:Y:S01]  /*55e0*/  LDS.128 R72, [R117+0x12c0] ;  /* 0x0012c00075487984 */ /* 0x000ea20000000c00 */
[----:B------:R-:W-:-:S03]  /*55f0*/  FADD.FTZ R96, R96, R79 ;  /* 0x0000004f60607221 */ /* 0x000fc60000010000 */
[----:B------:R-:W4:Y:S04]  /*5600*/  LDS.128 R76, [R117+0x1380] ;  /* 0x00138000754c7984 */ /* 0x000f280000000c00 */
[----:B------:R-:W-:Y:S01]  /*5610*/  LDS.128 R92, [R117+0x1680] ;  /* 0x00168000755c7984 */ /* 0x000fe20000000c00 */
[----:B-1----:R-:W-:Y:S01]  /*5620*/  FADD.FTZ R97, R97, R80 ;  /* 0x0000005061617221 */ /* 0x002fe20000010000 */
[----:B------:R-:W-:Y:S01]  /*5630*/  FADD.FTZ R84, R84, R81 ;  /* 0x0000005154547221 */ /* 0x000fe20000010000 */
[----:B------:R-:W-:Y:S01]  /*5640*/  FADD.FTZ R85, R85, R82 ;  /* 0x0000005255557221 */ /* 0x000fe20000010000 */
[----:B------:R-:W-:Y:S02]  /*5650*/  FADD.FTZ R96, R96, R83 ;  /* 0x0000005360607221 */ /* 0x000fe40000010000 */
[----:B------:R-:W1:Y:S01]  /*5660*/  LDS.128 R80, [R117+0x1440] ;  /* 0x0014400075507984 */ /* 0x000e620000000c00 */
[----:B---3--:R-:W-:Y:S01]  /*5670*/  FADD.FTZ R97, R97, R88 ;  /* 0x0000005861617221 */ /* 0x008fe20000010000 */
[----:B------:R-:W-:Y:S01]  /*5680*/  FADD.FTZ R88, R84, R89 ;  /* 0x0000005954587221 */ /* 0x000fe20000010000 */
[----:B------:R-:W-:Y:S01]  /*5690*/  FADD.FTZ R123, R85, R90 ;  /* 0x0000005a557b7221 */ /* 0x000fe20000010000 */
[----:B------:R-:W-:Y:S01]  /*56a0*/  FADD.FTZ R122, R96, R91 ;  /* 0x0000005b607a7221 */ /* 0x000fe20000010000 */
[----:B------:R-:W3:Y:S01]  /*56b0*/  LDS.128 R84, [R117+0x1500] ;  /* 0x0015000075547984 */ /* 0x000ee20000000c00 */
[----:B------:R-:W-:Y:S01]  /*56c0*/  FADD.FTZ R125, R97, R64 ;  /* 0x00000040617d7221 */ /* 0x000fe20000010000 */
[----:B------:R-:W-:Y:S01]  /*56d0*/  FADD.FTZ R64, R88, R65 ;  /* 0x0000004158407221 */ /* 0x000fe20000010000 */
[----:B------:R-:W-:Y:S01]  /*56e0*/  FADD.FTZ R123, R123, R66 ;  /* 0x000000427b7b7221 */ /* 0x000fe20000010000 */
[----:B------:R-:W5:Y:S01]  /*56f0*/  LDS.128 R88, [R117+0x15c0] ;  /* 0x0015c00075587984 */ /* 0x000f620000000c00 */
[----:B------:R-:W-:-:S03]  /*5700*/  FADD.FTZ R122, R122, R67 ;  /* 0x000000437a7a7221 */ /* 0x000fc60000010000 */
[----:B------:R-:W5:Y:S01]  /*5710*/  LDS.128 R96, [R117+0x1740] ;  /* 0x0017400075607984 */ /* 0x000f620000000c00 */
[----:B0-----:R-:W-:Y:S01]  /*5720*/  FADD.FTZ R125, R125, R68 ;  /* 0x000000447d7d7221 */ /* 0x001fe20000010000 */
[----:B------:R-:W-:Y:S01]  /*5730*/  FADD.FTZ R64, R64, R69 ;  /* 0x0000004540407221 */ /* 0x000fe20000010000 */
[----:B------:R-:W-:Y:S01]  /*5740*/  FADD.FTZ R123, R123, R70 ;  /* 0x000000467b7b7221 */ /* 0x000fe20000010000 */
[----:B------:R-:W-:Y:S01]  /*5750*/  FADD.FTZ R122, R122, R71 ;  /* 0x000000477a7a7221 */ /* 0x000fe20000010000 */
[----:B--2---:R-:W-:Y:S01]  /*5760*/  FADD.FTZ R125, R125, R72 ;  /* 0x000000487d7d7221 */ /* 0x004fe20000010000 */
[----:B------:R-:W-:Y:S01]  /*5770*/  FADD.FTZ R64, R64, R73 ;  /* 0x0000004940407221 */ /* 0x000fe20000010000 */
[----:B------:R-:W-:Y:S01]  /*5780*/  FADD.FTZ R123, R123, R74 ;  /* 0x0000004a7b7b7221 */ /* 0x000fe20000010000 */
[----:B------:R-:W-:Y:S01]  /*5790*/  FADD.FTZ R122, R122, R75 ;  /* 0x0000004b7a7a7221 */ /* 0x000fe20000010000 */
[----:B----4-:R-:W-:Y:S01]  /*57a0*/  FADD.FTZ R125, R125, R76 ;  /* 0x0000004c7d7d7221 */ /* 0x010fe20000010000 */
[----:B------:R-:W-:Y:S01]  /*57b0*/  FADD.FTZ R64, R64, R77 ;  /* 0x0000004d40407221 */ /* 0x000fe20000010000 */
[----:B------:R-:W-:Y:S01]  /*57c0*/  FADD.FTZ R123, R123, R78 ;  /* 0x0000004e7b7b7221 */ /* 0x000fe20000010000 */
[----:B------:R-:W-:Y:S01]  /*57d0*/  FADD.FTZ R122, R122, R79 ;  /* 0x0000004f7a7a7221 */ /* 0x000fe20000010000 */
[----:B-1----:R-:W-:Y:S01]  /*57e0*/  FADD.FTZ R125, R125, R80 ;  /* 0x000000507d7d7221 */ /* 0x002fe20000010000 */
[----:B------:R-:W-:Y:S01]  /*57f0*/  FADD.FTZ R64, R64, R81 ;  /* 0x0000005140407221 */ /* 0x000fe20000010000 */
[----:B------:R-:W-:Y:S01]  /*5800*/  FADD.FTZ R123, R123, R82 ;  /* 0x000000527b7b7221 */ /* 0x000fe20000010000 */
[----:B------:R-:W-:Y:S01]  /*5810*/  FADD.FTZ R122, R122, R83 ;  /* 0x000000537a7a7221 */ /* 0x000fe20000010000 */
[----:B---3--:R-:W-:Y:S01]  /*5820*/  FADD.FTZ R125, R125, R84 ;  /* 0x000000547d7d7221 */ /* 0x008fe20000010000 */
        /* <DEDUP_REMOVED lines=15> */
.L_x_1377:
[----:B------:R-:W-:Y:S05]  /*5920*/  BSYNC.RECONVERGENT B0 ;  /* 0x0000000000007941 */ /* 0x000fea0003800200 */
.L_x_1376:
[----:B------:R-:W-:Y:S04]  /*5930*/  BSSY.RECONVERGENT B0, `(.L_x_1378) ;  /* 0x000001d000007945 */ /* 0x000fe80003800200 */
[----:B------:R-:W-:Y:S05]  /*5940*/  @P3 BRA `(.L_x_1379) ;  /* 0x00000000006c3947 */ /* 0x000fea0003800000 */
[----:B------:R-:W4:Y:S01]  /*5950*/  LDC.64 R76, c[0x0][0x3f8] ;  /* 0x0000fe00ff4c7b82 */ /* 0x000f220000000a00 */
[----:B------:R-:W-:-:S07]  /*5960*/  IMAD R71, R0, 0xc, R37 ;  /* 0x0000000c00477824 */ /* 0x000fce00078e0225 */
[----:B-1-3--:R-:W1:Y:S01]  /*5970*/  LDC.64 R64, c[0x0][0x3d8] ;  /* 0x0000f600ff407b82 */ /* 0x00ae620000000a00 */
[----:B----4-:R-:W-:Y:S01]  /*5980*/  IMAD.WIDE.U32 R66, R76, 0x3, RZ ;  /* 0x000000034c427825 */ /* 0x010fe200078e00ff */
        /* <DEDUP_REMOVED lines=10> */
[----:B------:R-:W-:Y:S02]  /*5a30*/  SHF.L.U64.HI R75, R75, 0x1, R0 ;  /* 0x000000014b4b7819 */ /* 0x000fe40000010200 */
[----:B0-----:R-:W-:Y:S02]  /*5a40*/  LEA R68, P2, R76, R64, 0x2 ;  /* 0x000000404c447211 */ /* 0x001fe400078410ff */
[----:B------:R-:W-:-:S02]  /*5a50*/  IADD3.X R0, PT, PT, RZ, R69, RZ, P1, !PT ;  /* 0x00000045ff007210 */ /* 0x000fc40000ffe4ff */
[----:B------:R-:W-:Y:S02]  /*5a60*/  LOP3.LUT R71, R71, 0xfffffffc, RZ, 0xc0, !PT ;  /* 0xfffffffc47477812 */ /* 0x000fe400078ec0ff */
        /* <DEDUP_REMOVED lines=9> */
.L_x_1379:
[----:B------:R-:W-:Y:S05]  /*5b00*/  BSYNC.RECONVERGENT B0 ;  /* 0x0000000000007941 */ /* 0x000fea0003800200 */
.L_x_1378:
[----:B------:R-:W5:Y:S02]  /*5b10*/  LDCU UR4, c[0x0][0x370] ;  /* 0x00006e00ff0477ac */ /* 0x000f640008000800 */
[----:B-----5:R-:W-:-:S09]  /*5b20*/  UISETP.GE.U32.AND UP0, UPT, UR4, 0x2, UPT ;  /* 0x000000020400788c */ /* 0x020fd2000bf06070 */
[----:B------:R-:W-:Y:S05]  /*5b30*/  BRA.U !UP0, `(.L_x_1380) ;  /* 0x0000001508487547 */ /* 0x000fea000b800000 */
[----:B------:R-:W-:Y:S05]  /*5b40*/  @P0 BRA `(.L_x_1381) ;  /* 0x00000000008c0947 */ /* 0x000fea0003800000 */
[----:B----4-:R-:W4:Y:S01]  /*5b50*/  LDC R71, c[0x0][0x374] ;  /* 0x0000dd00ff477b82 */ /* 0x010f220000000800 */
[----:B------:R-:W5:Y:S01]  /*5b60*/  S2R R77, SR_CTAID.Y ;  /* 0x00000000004d7919 */ /* 0x000f620000002600 */
[C---:B------:R-:W-:Y:S02]  /*5b70*/  LOP3.LUT R0, R112.reuse, 0x1, RZ, 0xc0, !PT ;  /* 0x0000000170007812 */ /* 0x040fe400078ec0ff */
[----:B------:R-:W-:-:S04]  /*5b80*/  LOP3.LUT P0, R70, R112, 0x2, RZ, 0xc0, !PT ;  /* 0x0000000270467812 */ /* 0x000fc8000780c0ff */
[----:B------:R-:W2:Y:S01]  /*5b90*/  LDC R75, c[0x0][0x370] ;  /* 0x0000dc00ff4b7b82 */ /* 0x000ea20000000800 */
[----:B------:R-:W-:-:S07]  /*5ba0*/  IADD3 R73, PT, PT, -R70, 0x1, RZ ;  /* 0x0000000146497810 */ /* 0x000fce0007ffe1ff */
[----:B-1-3--:R-:W1:Y:S08]  /*5bb0*/  LDC.64 R64, c[0x0][0x3d0] ;  /* 0x0000f400ff407b82 */ /* 0x00ae700000000a00 */
[----:B0-----:R-:W0:Y:S01]  /*5bc0*/  LDC.64 R68, c[0x0][0x3c8] ;  /* 0x0000f200ff447b82 */ /* 0x001e220000000a00 */
[----:B----4-:R-:W-:-:S04]  /*5bd0*/  IMAD R66, R0, R71, RZ ;  /* 0x0000004700427224 */ /* 0x010fc800078e02ff */
[----:B--2---:R-:W-:Y:S01]  /*5be0*/  IMAD R67, R66, R75, RZ ;  /* 0x0000004b42437224 */ /* 0x004fe200078e02ff */
[----:B------:R-:W-:-:S04]  /*5bf0*/  SEL R70, R75, RZ, !P0 ;  /* 0x000000ff4b467207 */ /* 0x000fc80004000000 */
[----:B------:R-:W-:Y:S02]  /*5c00*/  SHF.L.U32 R67, R67, 0x1, RZ ;  /* 0x0000000143437819 */ /* 0x000fe400000006ff */
[----:B------:R-:W-:-:S03]  /*5c10*/  ISETP.NE.AND P0, PT, R70, -0x1, PT ;  /* 0xffffffff4600780c */ /* 0x000fc60003f05270 */
[----:B-1----:R-:W-:-:S04]  /*5c20*/  IMAD.WIDE R64, R67, 0x4, R64 ;  /* 0x0000000443407825 */ /* 0x002fc800078e0240 */
[----:B-----5:R-:W-:Y:S01]  /*5c30*/  IMAD R67, R71, UR6, R77 ;  /* 0x0000000647437c24 */ /* 0x020fe2000f8e024d */
[----:B------:R-:W-:-:S03]  /*5c40*/  IADD3 R71, PT, PT, R66, R77, RZ ;  /* 0x0000004d42477210 */ /* 0x000fc60007ffe0ff */
[----:B------:R-:W-:-:S04]  /*5c50*/  IMAD.WIDE.U32 R66, R67, 0x8, R64 ;  /* 0x0000000843427825 */ /* 0x000fc800078e0040 */
[----:B0-----:R-:W-:Y:S01]  /*5c60*/  IMAD.WIDE.U32 R64, R71, 0x4, R68 ;  /* 0x0000000447407825 */ /* 0x001fe200078e0044 */
[----:B------:R0:W-:Y:S01]  /*5c70*/  STG.E.64 desc[UR8][R66.64], R100 ;  /* 0x0000006442007986 */ /* 0x0001e2000c101b08 */
[----:B------:R-:W-:Y:S06]  /*5c80*/  MEMBAR.ALL.GPU ;  /* 0x0000000000007992 */ /* 0x000fec000000a000 */
[----:B------:R-:W-:-:S00]  /*5c90*/  ERRBAR ;  /* 0x00000000000079ab */ /* 0x000fc00000000000 */
[----:B------:R-:W-:Y:S06]  /*5ca0*/  CGAERRBAR ;  /* 0x00000000000075ab */ /* 0x000fec0000000000 */
[----:B------:R0:W-:Y:S01]  /*5cb0*/  REDG.E.ADD.S32.STRONG.GPU desc[UR8][R64.64], R73 ;  /* 0x000000494000798e */ /* 0x0001e2000c12e308 */
[----:B------:R-:W-:Y:S05]  /*5cc0*/  @!P0 BRA `(.L_x_1381) ;  /* 0x00000000002c8947 */ /* 0x000fea0003800000 */
[----:B------:R-:W-:-:S13]  /*5cd0*/  LOP3.LUT P1, RZ, R112, 0x2, RZ, 0xc0, !PT ;  /* 0x0000000270ff7812 */ /* 0x000fda000782c0ff */
.L_x_1382:
[----:B------:R-:W-:Y:S05]  /*5ce0*/  YIELD ;  /* 0x0000000000007946 */ /* 0x000fea0003800000 */
[----:B------:R-:W0:Y:S02]  /*5cf0*/  LDCU UR4, c[0x0][0x374] ;  /* 0x00006e80ff0477ac */ /* 0x000e240008000800 */
[----:B0-----:R-:W-:-:S04]  /*5d00*/  IMAD R65, R0, UR4, R77 ;  /* 0x0000000400417c24 */ /* 0x001fc8000f8e024d */
[----:B------:R-:W-:-:S06]  /*5d10*/  IMAD.WIDE.U32 R64, R65, 0x4, R68 ;  /* 0x0000000441407825 */ /* 0x000fcc00078e0044 */
[----:B------:R-:W2:Y:S04]  /*5d20*/  LDG.E.STRONG.GPU R64, desc[UR8][R64.64] ;  /* 0x0000000840407981 */ /* 0x000ea8000c1ef900 */
[----:B--2---:R-:W-:Y:S01]  /*5d30*/  CCTL.IVALL ;  /* 0x00000000ff00798f */ /* 0x004fe20002000000 */
[----:B------:R-:W0:Y:S02]  /*5d40*/  LDC R67, c[0x0][0x370] ;  /* 0x0000dc00ff437b82 */ /* 0x000e240000000800 */
[----:B0-----:R-:W-:-:S04]  /*5d50*/  SEL R67, R67, RZ, !P1 ;  /* 0x000000ff43437207 */ /* 0x001fc80004800000 */
[----:B------:R-:W-:-:S13]  /*5d60*/  ISETP.NE.AND P0, PT, R64, R67, PT ;  /* 0x000000434000720c */ /* 0x000fda0003f05270 */
[----:B------:R-:W-:Y:S05]  /*5d70*/  @P0 BRA `(.L_x_1382) ;  /* 0xfffffffc00d80947 */ /* 0x000fea000383ffff */
.L_x_1381:
[----:B------:R-:W5:Y:S01]  /*5d80*/  LDC R0, c[0x0][0x370] ;  /* 0x0000dc00ff007b82 */ /* 0x000f620000000800 */
[----:B------:R-:W-:Y:S05]  /*5d90*/  WARPSYNC.ALL ;  /* 0x0000000000007948 */ /* 0x000fea0003800000 */
[----:B-----5:R-:W-:Y:S02]  /*5da0*/  ISETP.GE.U32.AND P0, PT, R0, 0x8, PT ;  /* 0x000000080000780c */ /* 0x020fe40003f06070 */
[----:B------:R-:W-:Y:S01]  /*5db0*/  BAR.SYNC.DEFER_BLOCKING 0x0 ;  /* 0x0000000000007b1d */ /* 0x000fe20000010000 */
[----:B------:R-:W-:-:S10]  /*5dc0*/  MOV R0, RZ ;  /* 0x000000ff00007202 */ /* 0x000fd40000000f00 */
[----:B------:R-:W-:Y:S05]  /*5dd0*/  @!P0 BRA `(.L_x_1383) ;  /* 0x0000000800748947 */ /* 0x000fea0003800000 */
[----:B------:R-:W5:Y:S01]  /*5de0*/  S2UR UR15, SR_CTAID.Y ;  /* 0x00000000000f79c3 */ /* 0x000f620000002600 */
[----:B------:R-:W5:Y:S01]  /*5df0*/  LDCU UR4, c[0x0][0x374] ;  /* 0x00006e80ff0477ac */ /* 0x000f620008000800 */
[----:B------:R-:W1:Y:S01]  /*5e00*/  S2R R0, SR_TID.X ;  /* 0x0000000000007919 */ /* 0x000e620000002100 */
[----:B------:R-:W-:Y:S01]  /*5e10*/  HFMA2 R72, -RZ, RZ, 0, 0 ;  /* 0x00000000ff487431 */ /* 0x000fe200000001ff */
[----:B------:R-:W-:-:S04]  /*5e20*/  UIADD3 UR5, UPT, UPT, -UR6, URZ, URZ ;  /* 0x000000ff06057290 */ /* 0x000fc8000fffe1ff */
[----:B------:R-:W1:Y:S01]  /*5e30*/  S2UR UR6, SR_CTAID.X ;  /* 0x00000000000679c3 */ /* 0x000e620000002500 */
[----:B-----5:R-:W-:Y:S02]  /*5e40*/  ULEA UR7, UR4, UR15, 0x2 ;  /* 0x0000000f04077291 */ /* 0x020fe4000f8e10ff */
[----:B0--34-:R-:W-:Y:S01]  /*5e50*/  MOV R64, UR15 ;  /* 0x0000000f00407c02 */ /* 0x019fe20008000f00 */
[----:B------:R-:W-:Y:S02]  /*5e60*/  UIMAD UR10, UR4, 0x3, UR15 ;  /* 0x00000003040a78a4 */ /* 0x000fe4000f8e020f */
[----:B------:R-:W-:Y:S02]  /*5e70*/  UIMAD UR11, UR4, 0x6, UR15 ;  /* 0x00000006040b78a4 */ /* 0x000fe4000f8e020f */
[----:B------:R-:W-:Y:S01]  /*5e80*/  UIMAD UR12, UR4, 0x7, UR15 ;  /* 0x00000007040c78a4 */ /* 0x000fe2000f8e020f */
[----:B------:R-:W-:Y:S01]  /*5e90*/  MOV R66, UR7 ;  /* 0x0000000700427c02 */ /* 0x000fe20008000f00 */
[----:B------:R-:W-:Y:S01]  /*5ea0*/  UIMAD UR13, UR4, 0x5, UR15 ;  /* 0x00000005040d78a4 */ /* 0x000fe2000f8e020f */
[----:B------:R-:W-:Y:S01]  /*5eb0*/  MOV R69, UR10 ;  /* 0x0000000a00457c02 */ /* 0x000fe20008000f00 */
[----:B------:R-:W-:Y:S01]  /*5ec0*/  ULEA UR14, UR4, UR15, 0x1 ;  /* 0x0000000f040e7291 */ /* 0x000fe2000f8e08ff */
[----:B------:R-:W-:Y:S01]  /*5ed0*/  MOV R68, UR11 ;  /* 0x0000000b00447c02 */ /* 0x000fe20008000f00 */
[----:B------:R-:W-:Y:S01]  /*5ee0*/  UIADD3 UR4, UPT, UPT, UR15, UR4, URZ ;  /* 0x000000040f047290 */ /* 0x000fe2000fffe0ff */
[----:B------:R-:W-:-:S02]  /*5ef0*/  MOV R67, UR12 ;  /* 0x0000000c00437c02 */ /* 0x000fc40008000f00 */
[----:B-1----:R-:W-:Y:S02]  /*5f00*/  MOV R65, UR13 ;  /* 0x0000000d00417c02 */ /* 0x002fe40008000f00 */
[----:B------:R-:W-:Y:S02]  /*5f10*/  MOV R70, UR14 ;  /* 0x0000000e00467c02 */ /* 0x000fe40008000f00 */
[----:B------:R-:W-:-:S07]  /*5f20*/  MOV R71, UR4 ;  /* 0x0000000400477c02 */ /* 0x000fce0008000f00 */
.L_x_1384:
[----:B------:R-:W-:-:S04]  /*5f30*/  ISETP.NE.AND P1, PT, RZ, UR5, PT ;  /* 0x00000005ff007c0c */ /* 0x000fc8000bf25270 */
[----:B------:R-:W-:-:S13]  /*5f40*/  ISETP.NE.OR P1, PT, R37, RZ, !P1 ;  /* 0x000000ff2500720c */ /* 0x000fda0004f25670 */
[----:B------:R-:W0:Y:S01]  /*5f50*/  @!P1 LDC R37, c[0x0][0x374] ;  /* 0x0000dd00ff259b82 */ /* 0x000e220000000800 */
[----:B------:R-:W-:-:S07]  /*5f60*/  @!P1 LOP3.LUT R78, R112, 0x1, RZ, 0xc0, !PT ;  /* 0x00000001704e9812 */ /* 0x000fce00078ec0ff */
[----:B------:R-:W1:Y:S08]  /*5f70*/  @!P1 LDC R76, c[0x0][0x370] ;  /* 0x0000dc00ff4c9b82 */ /* 0x000e700000000800 */
[----:B------:R-:W3:Y:S01]  /*5f80*/  @!P1 LDC.64 R74, c[0x0][0x3d0] ;  /* 0x0000f400ff4a9b82 */ /* 0x000ee20000000a00 */
[----:B0-----:R-:W-:-:S04]  /*5f90*/  @!P1 IMAD R37, R78, R37, RZ ;  /* 0x000000254e259224 */ /* 0x001fc800078e02ff */
[----:B-1----:R-:W-:-:S05]  /*5fa0*/  @!P1 IMAD R37, R37, R76, RZ ;  /* 0x0000004c25259224 */ /* 0x002fca00078e02ff */
[----:B------:R-:W-:-:S05]  /*5fb0*/  @!P1 SHF.L.U32 R37, R37, 0x1, RZ ;  /* 0x0000000125259819 */ /* 0x000fca00000006ff */
[----:B---3--:R-:W-:-:S04]  /*5fc0*/  @!P1 IMAD.WIDE R74, R37, 0x4, R74 ;  /* 0x00000004254a9825 */ /* 0x008fc800078e024a */
[----:B------:R-:W-:-:S06]  /*5fd0*/  @!P1 IMAD.WIDE.U32 R74, R64, 0x8, R74 ;  /* 0x00000008404a9825 */ /* 0x000fcc00078e004a */
[----:B------:R-:W3:Y:S01]  /*5fe0*/  @!P1 LDG.E.64 R74, desc[UR8][R74.64] ;  /* 0x000000084a4a9981 */ /* 0x000ee2000c1e1b00 */
[C---:B------:R-:W-:Y:S02]  /*5ff0*/  IADD3 R37, PT, PT, R72.reuse, 0x1, RZ ;  /* 0x0000000148257810 */ /* 0x040fe40007ffe0ff */
[C---:B------:R-:W-:Y:S02]  /*6000*/  IADD3 R73, PT, PT, R72.reuse, 0x2, RZ ;  /* 0x0000000248497810 */ /* 0x040fe40007ffe0ff */
[----:B------:R-:W-:Y:S02]  /*6010*/  ISETP.NE.AND P0, PT, R37, UR6, PT ;  /* 0x0000000625007c0c */ /* 0x000fe4000bf05270 */
[----:B------:R-:W-:Y:S02]  /*6020*/  IADD3 R76, PT, PT, R72, 0x3, RZ ;  /* 0x00000003484c7810 */ /* 0x000fe40007ffe0ff */
[----:B------:R-:W-:Y:S02]  /*6030*/  MOV R37, R0 ;  /* 0x0000000000257202 */ /* 0x000fe40000000f00 */
[----:B------:R-:W-:-:S02]  /*6040*/  ISETP.NE.AND P4, PT, R73, UR6, PT ;  /* 0x0000000649007c0c */ /* 0x000fc4000bf85270 */
[----:B------:R-:W-:Y:S02]  /*6050*/  ISETP.NE.AND P3, PT, R76, UR6, PT ;  /* 0x000000064c007c0c */ /* 0x000fe4000bf65270 */
[C---:B------:R-:W-:Y:S02]  /*6060*/  ISETP.NE.OR P0, PT, R37.reuse, RZ, !P0 ;  /* 0x000000ff2500720c */ /* 0x040fe40004705670 */
[----:B------:R-:W-:Y:S02]  /*6070*/  IADD3 R73, PT, PT, R72, 0x4, RZ ;  /* 0x0000000448497810 */ /* 0x000fe40007ffe0ff */
[C---:B------:R-:W-:Y:S02]  /*6080*/  ISETP.NE.OR P4, PT, R37.reuse, RZ, !P4 ;  /* 0x000000ff2500720c */ /* 0x040fe40006785670 */
[----:B------:R-:W-:Y:S02]  /*6090*/  ISETP.NE.OR P3, PT, R37, RZ, !P3 ;  /* 0x000000ff2500720c */ /* 0x000fe40005f65670 */
[----:B------:R-:W-:-:S02]  /*60a0*/  ISETP.NE.AND P2, PT, R73, UR6, PT ;  /* 0x0000000649007c0c */ /* 0x000fc4000bf45270 */
[C---:B------:R-:W-:Y:S02]  /*60b0*/  IADD3 R73, PT, PT, R72.reuse, 0x5, RZ ;  /* 0x0000000548497810 */ /* 0x040fe40007ffe0ff */
[----:B------:R-:W-:Y:S01]  /*60c0*/  IADD3 R76, PT, PT, R72, 0x6, RZ ;  /* 0x00000006484c7810 */ /* 0x000fe20007ffe0ff */
[----:B------:R-:W0:Y:S01]  /*60d0*/  @!P0 LDC.64 R84, c[0x0][0x3d0] ;  /* 0x0000f400ff548b82 */ /* 0x000e220000000a00 */
[----:B------:R-:W-:Y:S02]  /*60e0*/  ISETP.NE.AND P5, PT, R73, UR6, PT ;  /* 0x0000000649007c0c */ /* 0x000fe4000bfa5270 */
[----:B------:R-:W-:Y:S02]  /*60f0*/  ISETP.NE.AND P6, PT, R76, UR6, PT ;  /* 0x000000064c007c0c */ /* 0x000fe4000bfc5270 */
[C---:B------:R-:W-:Y:S02]  /*6100*/  ISETP.NE.OR P2, PT, R37.reuse, RZ, !P2 ;  /* 0x000000ff2500720c */ /* 0x040fe40005745670 */
[C---:B------:R-:W-:Y:S01]  /*6110*/  ISETP.NE.OR P5, PT, R37.reuse, RZ, !P5 ;  /* 0x000000ff2500720c */ /* 0x040fe20006fa5670 */
[----:B------:R-:W1:Y:S01]  /*6120*/  @!P0 LDC R73, c[0x0][0x374] ;  /* 0x0000dd00ff498b82 */ /* 0x000e620000000800 */
[----:B------:R-:W-:-:S02]  /*6130*/  ISETP.NE.OR P6, PT, R37, RZ, !P6 ;  /* 0x000000ff2500720c */ /* 0x000fc400077c5670 */
[----:B------:R-:W-:-:S05]  /*6140*/  IADD3 R79, PT, PT, R72, 0x7, RZ ;  /* 0x00000007484f7810 */ /* 0x000fca0007ffe0ff */
[----:B------:R-:W4:Y:S06]  /*6150*/  @!P0 LDC R86, c[0x0][0x370] ;  /* 0x0000dc00ff568b82 */ /* 0x000f2c0000000800 */
[----:B--2---:R-:W-:Y:S02]  /*6160*/  @!P6 LOP3.LUT R96, R112, 0x1, RZ, 0xc0, !PT ;  /* 0x000000017060e812 */ /* 0x004fe400078ec0ff */
[----:B------:R-:W2:Y:S08]  /*6170*/  @!P4 LDC R76, c[0x0][0x374] ;  /* 0x0000dd00ff4ccb82 */ /* 0x000eb00000000800 */
[----:B------:R-:W5:Y:S08]  /*6180*/  @!P4 LDC R77, c[0x0][0x370] ;  /* 0x0000dc00ff4dcb82 */ /* 0x000f700000000800 */
[----:B------:R-:W0:Y:S08]  /*6190*/  @!P3 LDC R78, c[0x0][0x374] ;  /* 0x0000dd00ff4ebb82 */ /* 0x000e300000000800 */
[----:B------:R-:W5:Y:S08]  /*61a0*/  @!P3 LDC R88, c[0x0][0x370] ;  /* 0x0000dc00ff58bb82 */ /* 0x000f700000000800 */
[----:B------:R-:W5:Y:S08]  /*61b0*/  @!P2 LDC R87, c[0x0][0x374] ;  /* 0x0000dd00ff57ab82 */ /* 0x000f700000000800 */
[----:B------:R-:W5:Y:S08]  /*61c0*/  @!P2 LDC R89, c[0x0][0x370] ;  /* 0x0000dc00ff59ab82 */ /* 0x000f700000000800 */
[----:B------:R-:W5:Y:S08]  /*61d0*/  @!P5 LDC R90, c[0x0][0x374] ;  /* 0x0000dd00ff5adb82 */ /* 0x000f700000000800 */
[----:B------:R-:W5:Y:S08]  /*61e0*/  @!P5 LDC R93, c[0x0][0x370] ;  /* 0x0000dc00ff5ddb82 */ /* 0x000f700000000800 */
[----:B------:R-:W1:Y:S08]  /*61f0*/  @!P6 LDC R91, c[0x0][0x374] ;  /* 0x0000dd00ff5beb82 */ /* 0x000e700000000800 */
[----:B------:R-:W5:Y:S08]  /*6200*/  @!P4 LDC.64 R82, c[0x0][0x3d0] ;  /* 0x0000f400ff52cb82 */ /* 0x000f700000000a00 */
[----:B------:R-:W5:Y:S08]  /*6210*/  @!P3 LDC.64 R80, c[0x0][0x3d0] ;  /* 0x0000f400ff50bb82 */ /* 0x000f700000000a00 */
[----:B------:R-:W4:Y:S01]  /*6220*/  @!P6 LDC R92, c[0x0][0x370] ;  /* 0x0000dc00ff5ceb82 */ /* 0x000f220000000800 */
[----:B-1----:R-:W-:-:S04]  /*6230*/  @!P6 IMAD R91, R96, R91, RZ ;  /* 0x0000005b605be224 */ /* 0x002fc800078e02ff */
[----:B----4-:R-:W-:-:S05]  /*6240*/  @!P6 IMAD R91, R91, R92, RZ ;  /* 0x0000005c5b5be224 */ /* 0x010fca00078e02ff */
[----:B------:R-:W-:Y:S01]  /*6250*/  @!P6 SHF.L.U32 R91, R91, 0x1, RZ ;  /* 0x000000015b5be819 */ /* 0x000fe200000006ff */
[----:B---3--:R-:W-:Y:S01]  /*6260*/  @!P1 FADD.FTZ R100, R100, R74 ;  /* 0x0000004a64649221 */ /* 0x008fe20000010000 */
[----:B------:R-:W-:Y:S01]  /*6270*/  @!P1 FADD.FTZ R101, R101, R75 ;  /* 0x0000004b65659221 */ /* 0x000fe20000010000 */
[C---:B------:R-:W-:Y:S02]  /*6280*/  @!P0 LOP3.LUT R74, R112.reuse, 0x1, RZ, 0xc0, !PT ;  /* 0x00000001704a8812 */ /* 0x040fe400078ec0ff */
[----:B------:R-:W-:Y:S02]  /*6290*/  ISETP.NE.AND P1, PT, R79, UR6, PT ;  /* 0x000000064f007c0c */ /* 0x000fe4000bf25270 */
[----:B------:R-:W-:Y:S01]  /*62a0*/  @!P4 LOP3.LUT R75, R112, 0x1, RZ, 0xc0, !PT ;  /* 0x00000001704bc812 */ /* 0x000fe200078ec0ff */
[----:B------:R-:W-:Y:S01]  /*62b0*/  @!P0 IMAD R73, R74, R73, RZ ;  /* 0x000000494a498224 */ /* 0x000fe200078e02ff */
[C---:B------:R-:W-:Y:S02]  /*62c0*/  @!P3 LOP3.LUT R79, R112.reuse, 0x1, RZ, 0xc0, !PT ;  /* 0x00000001704fb812 */ /* 0x040fe400078ec0ff */
[----:B------:R-:W-:Y:S01]  /*62d0*/  ISETP.NE.OR P1, PT, R37, RZ, !P1 ;  /* 0x000000ff2500720c */ /* 0x000fe20004f25670 */
[----:B--2---:R-:W-:Y:S01]  /*62e0*/  @!P4 IMAD R74, R75, R76, RZ ;  /* 0x0000004c4b4ac224 */ /* 0x004fe200078e02ff */
[----:B------:R-:W-:Y:S01]  /*62f0*/  @!P2 LOP3.LUT R76, R112, 0x1, RZ, 0xc0, !PT ;  /* 0x00000001704ca812 */ /* 0x000fe200078ec0ff */
[----:B0-----:R-:W-:-:S02]  /*6300*/  @!P3 IMAD R75, R79, R78, RZ ;  /* 0x0000004e4f4bb224 */ /* 0x001fc400078e02ff */
[----:B------:R-:W0:Y:S01]  /*6310*/  @!P2 LDC.64 R78, c[0x0][0x3d0] ;  /* 0x0000f400ff4eab82 */ /* 0x000e220000000a00 */
[----:B------:R-:W-:Y:S02]  /*6320*/  @!P0 IMAD R73, R73, R86, RZ ;  /* 0x0000005649498224 */ /* 0x000fe400078e02ff */
[----:B-----5:R-:W-:Y:S02]  /*6330*/  @!P2 IMAD R76, R76, R87, RZ ;  /* 0x000000574c4ca224 */ /* 0x020fe400078e02ff */
[----:B------:R-:W-:Y:S01]  /*6340*/  @!P3 IMAD R86, R75, R88, RZ ;  /* 0x000000584b56b224 */ /* 0x000fe200078e02ff */
[----:B------:R-:W-:Y:S01]  /*6350*/  @!P0 SHF.L.U32 R73, R73, 0x1, RZ ;  /* 0x0000000149498819 */ /* 0x000fe200000006ff */
[----:B------:R-:W-:Y:S01]  /*6360*/  @!P2 IMAD R88, R76, R89, RZ ;  /* 0x000000594c58a224 */ /* 0x000fe200078e02ff */
[----:B------:R-:W1:Y:S01]  /*6370*/  @!P1 LDC R94, c[0x0][0x374] ;  /* 0x0000dd00ff5e9b82 */ /* 0x000e620000000800 */
[----:B------:R-:W-:Y:S01]  /*6380*/  @!P4 IMAD R74, R74, R77, RZ ;  /* 0x0000004d4a4ac224 */ /* 0x000fe200078e02ff */
[----:B------:R-:W-:Y:S01]  /*6390*/  @!P5 LOP3.LUT R75, R112, 0x1, RZ, 0xc0, !PT ;  /* 0x00000001704bd812 */ /* 0x000fe200078ec0ff */
[----:B------:R-:W-:Y:S01]  /*63a0*/  @!P0 IMAD.WIDE R84, R73, 0x4, R84 ;  /* 0x0000000449548825 */ /* 0x000fe200078e0254 */
[----:B------:R-:W-:-:S02]  /*63b0*/  @!P2 SHF.L.U32 R89, R88, 0x1, RZ ;  /* 0x000000015859a819 */ /* 0x000fc400000006ff */
[----:B------:R-:W-:Y:S01]  /*63c0*/  @!P4 SHF.L.U32 R87, R74, 0x1, RZ ;  /* 0x000000014a57c819 */ /* 0x000fe200000006ff */
[----:B------:R-:W-:Y:S01]  /*63d0*/  @!P5 IMAD R90, R75, R90, RZ ;  /* 0x0000005a4b5ad224 */ /* 0x000fe200078e02ff */
[----:B------:R-:W2:Y:S01]  /*63e0*/  @!P5 LDC.64 R76, c[0x0][0x3d0] ;  /* 0x0000f400ff4cdb82 */ /* 0x000ea20000000a00 */
[----:B------:R-:W-:-:S04]  /*63f0*/  @!P0 IMAD.WIDE.U32 R84, R71, 0x8, R84 ;  /* 0x0000000847548825 */ /* 0x000fc800078e0054 */
[----:B------:R-:W-:Y:S01]  /*6400*/  @!P4 IMAD.WIDE R82, R87, 0x4, R82 ;  /* 0x000000045752c825 */ /* 0x000fe200078e0252 */
[----:B------:R-:W-:Y:S02]  /*6410*/  @!P3 SHF.L.U32 R87, R86, 0x1, RZ ;  /* 0x000000015657b819 */ /* 0x000fe400000006ff */
[----:B------:R-:W3:Y:S01]  /*6420*/  @!P1 LDC R96, c[0x0][0x370] ;  /* 0x0000dc00ff609b82 */ /* 0x000ee20000000800 */
[----:B0-----:R-:W-:Y:S02]  /*6430*/  @!P2 IMAD.WIDE R88, R89, 0x4, R78 ;  /* 0x000000045958a825 */ /* 0x001fe400078e024e */
[----:B------:R-:W4:Y:S02]  /*6440*/  @!P0 LDG.E.64 R78, desc[UR8][R84.64] ;  /* 0x00000008544e8981 */ /* 0x000f24000c1e1b00 */
[----:B------:R-:W-:-:S03]  /*6450*/  @!P3 IMAD.WIDE R86, R87, 0x4, R80 ;  /* 0x000000045756b825 */ /* 0x000fc600078e0250 */
[----:B------:R-:W0:Y:S01]  /*6460*/  @!P6 LDC.64 R74, c[0x0][0x3d0] ;  /* 0x0000f400ff4aeb82 */ /* 0x000e220000000a00 */
[----:B------:R-:W-:Y:S02]  /*6470*/  @!P5 IMAD R90, R90, R93, RZ ;  /* 0x0000005d5a5ad224 */ /* 0x000fe400078e02ff */
[----:B------:R-:W-:-:S05]  /*6480*/  @!P4 IMAD.WIDE.U32 R80, R70, 0x8, R82 ;  /* 0x000000084650c825 */ /* 0x000fca00078e0052 */
[----:B------:R-:W5:Y:S01]  /*6490*/  @!P1 LDC.64 R82, c[0x0][0x3d0] ;  /* 0x0000f400ff529b82 */ /* 0x000f620000000a00 */
[----:B------:R-:W-:Y:S01]  /*64a0*/  @!P5 SHF.L.U32 R73, R90, 0x1, RZ ;  /* 0x000000015a49d819 */ /* 0x000fe200000006ff */
[----:B------:R-:W-:Y:S01]  /*64b0*/  @!P3 IMAD.WIDE.U32 R86, R69, 0x8, R86 ;  /* 0x000000084556b825 */ /* 0x000fe200078e0056 */
[----:B------:R-:W-:Y:S01]  /*64c0*/  @!P1 LOP3.LUT R93, R112, 0x1, RZ, 0xc0, !PT ;  /* 0x00000001705d9812 */ /* 0x000fe200078ec0ff */
[----:B------:R-:W4:Y:S02]  /*64d0*/  @!P4 LDG.E.64 R80, desc[UR8][R80.64] ;  /* 0x000000085050c981 */ /* 0x000f24000c1e1b00 */
[----:B--2---:R-:W-:Y:S02]  /*64e0*/  @!P5 IMAD.WIDE R76, R73, 0x4, R76 ;  /* 0x00000004494cd825 */ /* 0x004fe400078e024c */
[----:B------:R-:W2:Y:S02]  /*64f0*/  @!P3 LDG.E.64 R86, desc[UR8][R86.64] ;  /* 0x000000085656b981 */ /* 0x000ea4000c1e1b00 */
[----:B-1----:R-:W-:-:S04]  /*6500*/  @!P1 IMAD R73, R93, R94, RZ ;  /* 0x0000005e5d499224 */ /* 0x002fc800078e02ff */
[----:B---3--:R-:W-:Y:S02]  /*6510*/  @!P1 IMAD R73, R73, R96, RZ ;  /* 0x0000006049499224 */ /* 0x008fe400078e02ff */
[----:B------:R-:W-:-:S03]  /*6520*/  @!P2 IMAD.WIDE.U32 R88, R66, 0x8, R88 ;  /* 0x000000084258a825 */ /* 0x000fc600078e0058 */
[----:B------:R-:W-:Y:S01]  /*6530*/  @!P1 SHF.L.U32 R73, R73, 0x1, RZ ;  /* 0x0000000149499819 */ /* 0x000fe200000006ff */
[----:B0-----:R-:W-:Y:S02]  /*6540*/  @!P6 IMAD.WIDE R74, R91, 0x4, R74 ;  /* 0x000000045b4ae825 */ /* 0x001fe400078e024a */
[----:B------:R-:W3:Y:S02]  /*6550*/  @!P2 LDG.E.64 R88, desc[UR8][R88.64] ;  /* 0x000000085858a981 */ /* 0x000ee4000c1e1b00 */
[----:B------:R-:W-:-:S04]  /*6560*/  @!P5 IMAD.WIDE.U32 R76, R65, 0x8, R76 ;  /* 0x00000008414cd825 */ /* 0x000fc800078e004c */
[----:B-----5:R-:W-:Y:S02]  /*6570*/  @!P1 IMAD.WIDE R82, R73, 0x4, R82 ;  /* 0x0000000449529825 */ /* 0x020fe400078e0252 */
[----:B------:R-:W5:Y:S02]  /*6580*/  @!P5 LDG.E.64 R76, desc[UR8][R76.64] ;  /* 0x000000084c4cd981 */ /* 0x000f64000c1e1b00 */
[----:B------:R-:W-:-:S04]  /*6590*/  @!P6 IMAD.WIDE.U32 R74, R68, 0x8, R74 ;  /* 0x00000008444ae825 */ /* 0x000fc800078e004a */
[----:B------:R-:W-:Y:S02]  /*65a0*/  @!P1 IMAD.WIDE.U32 R82, R67, 0x8, R82 ;  /* 0x0000000843529825 */ /* 0x000fe400078e0052 */
[----:B------:R-:W5:Y:S04]  /*65b0*/  @!P6 LDG.E.64 R74, desc[UR8][R74.64] ;  /* 0x000000084a4ae981 */ /* 0x000f68000c1e1b00 */
[----:B------:R-:W5:Y:S01]  /*65c0*/  @!P1 LDG.E.64 R82, desc[UR8][R82.64] ;  /* 0x0000000852529981 */ /* 0x000f62000c1e1b00 */
[----:B------:R-:W-:Y:S01]  /*65d0*/  IADD3 R72, PT, PT, R72, 0x8, RZ ;  /* 0x0000000848487810 */ /* 0x000fe20007ffe0ff */
[----:B------:R-:W-:Y:S01]  /*65e0*/  UIADD3 UR5, UPT, UPT, UR5, 0x8, URZ ;  /* 0x0000000805057890 */ /* 0x000fe2000fffe0ff */
[----:B----4-:R-:W-:Y:S02]  /*65f0*/  @!P0 FADD.FTZ R100, R100, R78 ;  /* 0x0000004e64648221 */ /* 0x010fe40000010000 */
[----:B------:R-:W0:Y:S08]  /*6600*/  LDC R78, c[0x0][0x374] ;  /* 0x0000dd00ff4e7b82 */ /* 0x000e300000000800 */
[----:B------:R-:W1:Y:S01]  /*6610*/  LDC R73, c[0x0][0x370] ;  /* 0x0000dc00ff497b82 */ /* 0x000e620000000800 */
[----:B------:R-:W-:Y:S01]  /*6620*/  @!P0 FADD.FTZ R101, R101, R79 ;  /* 0x0000004f65658221 */ /* 0x000fe20000010000 */
[----:B------:R-:W-:-:S03]  /*6630*/  @!P4 FADD.FTZ R100, R100, R80 ;  /* 0x000000506464c221 */ /* 0x000fc60000010000 */
[----:B------:R-:W-:Y:S01]  /*6640*/  @!P4 FADD.FTZ R101, R101, R81 ;  /* 0x000000516565c221 */ /* 0x000fe20000010000 */
[----:B--2---:R-:W-:-:S03]  /*6650*/  @!P3 FADD.FTZ R100, R100, R86 ;  /* 0x000000566464b221 */ /* 0x004fc60000010000 */
[----:B------:R-:W-:Y:S01]  /*6660*/  @!P3 FADD.FTZ R101, R101, R87 ;  /* 0x000000576565b221 */ /* 0x000fe20000010000 */
[----:B-1----:R-:W-:Y:S01]  /*6670*/  LOP3.LUT R73, R73, 0x7ffffff8, RZ, 0xc0, !PT ;  /* 0x7ffffff849497812 */ /* 0x002fe200078ec0ff */
[----:B---3--:R-:W-:-:S03]  /*6680*/  @!P2 FADD.FTZ R100, R100, R88 ;  /* 0x000000586464a221 */ /* 0x008fc60000010000 */
[----:B------:R-:W-:Y:S01]  /*6690*/  ISETP.NE.AND P0, PT, R72, R73, PT ;  /* 0x000000494800720c */ /* 0x000fe20003f05270 */
[----:B------:R-:W-:Y:S01]  /*66a0*/  @!P2 FADD.FTZ R101, R101, R89 ;  /* 0x000000596565a221 */ /* 0x000fe20000010000 */
[----:B-----5:R-:W-:-:S03]  /*66b0*/  @!P5 FADD.FTZ R100, R100, R76 ;  /* 0x0000004c6464d221 */ /* 0x020fc60000010000 */
[----:B------:R-:W-:Y:S01]  /*66c0*/  @!P5 FADD.FTZ R101, R101, R77 ;  /* 0x0000004d6565d221 */ /* 0x000fe20000010000 */
[C---:B0-----:R-:W-:Y:S02]  /*66d0*/  LEA R64, R78.reuse, R64, 0x3 ;  /* 0x000000404e407211 */ /* 0x041fe400078e18ff */
[----:B------:R-:W-:Y:S01]  /*66e0*/  LEA R71, R78, R71, 0x3 ;  /* 0x000000474e477211 */ /* 0x000fe200078e18ff */
[----:B------:R-:W-:Y:S01]  /*66f0*/  @!P6 FADD.FTZ R100, R100, R74 ;  /* 0x0000004a6464e221 */ /* 0x000fe20000010000 */
[----:B------:R-:W-:Y:S01]  /*6700*/  @!P6 FADD.FTZ R101, R101, R75 ;  /* 0x0000004b6565e221 */ /* 0x000fe20000010000 */
[C---:B------:R-:W-:Y:S02]  /*6710*/  LEA R70, R78.reuse, R70, 0x3 ;  /* 0x000000464e467211 */ /* 0x040fe400078e18ff */
[----:B------:R-:W-:Y:S01]  /*6720*/  LEA R69, R78, R69, 0x3 ;  /* 0x000000454e457211 */ /* 0x000fe200078e18ff */
[----:B------:R-:W-:Y:S01]  /*6730*/  @!P1 FADD.FTZ R100, R100, R82 ;  /* 0x0000005264649221 */ /* 0x000fe20000010000 */
[C---:B------:R-:W-:Y:S01]  /*6740*/  LEA R66, R78.reuse, R66, 0x3 ;  /* 0x000000424e427211 */ /* 0x040fe200078e18ff */
[----:B------:R-:W-:Y:S01]  /*6750*/  @!P1 FADD.FTZ R101, R101, R83 ;  /* 0x0000005365659221 */ /* 0x000fe20000010000 */
[----:B------:R-:W-:-:S02]  /*6760*/  LEA R65, R78, R65, 0x3 ;  /* 0x000000414e417211 */ /* 0x000fc400078e18ff */
[C---:B------:R-:W-:Y:S02]  /*6770*/  LEA R68, R78.reuse, R68, 0x3 ;  /* 0x000000444e447211 */ /* 0x040fe400078e18ff */
[----:B------:R-:W-:Y:S01]  /*6780*/  LEA R67, R78, R67, 0x3 ;  /* 0x000000434e437211 */ /* 0x000fe200078e18ff */
[----:B------:R-:W-:Y:S06]  /*6790*/  @P0 BRA `(.L_x_1384) ;  /* 0xfffffff400e40947 */ /* 0x000fec000383ffff */
[----:B------:R-:W-:-:S07]  /*67a0*/  MOV R0, R73 ;  /* 0x0000004900007202 */ /* 0x000fce0000000f00 */
.L_x_1383:
[----:B------:R-:W5:Y:S02]  /*67b0*/  LDCU UR4, c[0x0][0x370] ;  /* 0x00006e00ff0477ac */ /* 0x000f640008000800 */
[----:B-----5:R-:W-:-:S09]  /*67c0*/  ULOP3.LUT UP0, URZ, UR4, 0x7, URZ, 0xc0, !UPT ;  /* 0x0000000704ff7892 */ /* 0x020fd2000f80c0ff */
[----:B------:R-:W-:Y:S05]  /*67d0*/  BRA.U !UP0, `(.L_x_1380) ;  /* 0x0000000908207547 */ /* 0x000fea000b800000 */
[----:B------:R-:W5:Y:S02]  /*67e0*/  LDCU UR4, c[0x0][0x370] ;  /* 0x00006e00ff0477ac */ /* 0x000f640008000800 */
[----:B-----5:R-:W-:-:S04]  /*67f0*/  ULOP3.LUT UR4, UR4, 0x7, URZ, 0xc0, !UPT ;  /* 0x0000000704047892 */ /* 0x020fc8000f8ec0ff */
[----:B------:R-:W-:-:S04]  /*6800*/  UIADD3 UR4, UPT, UPT, UR4, -0x1, URZ ;  /* 0xffffffff04047890 */ /* 0x000fc8000fffe0ff */
[----:B------:R-:W-:-:S09]  /*6810*/  UISETP.GE.U32.AND UP0, UPT, UR4, 0x3, UPT ;  /* 0x000000030400788c */ /* 0x000fd2000bf06070 */
[----:B------:R-:W-:Y:S05]  /*6820*/  BRA.U !UP0, `(.L_x_1385) ;  /* 0x0000000508147547 */ /* 0x000fea000b800000 */
[C---:B------:R-:W-:Y:S02]  /*6830*/  ISETP.NE.AND P0, PT, R0.reuse, UR6, PT ;  /* 0x0000000600007c0c */ /* 0x040fe4000bf05270 */
[C---:B0--34-:R-:W-:Y:S02]  /*6840*/  IADD3 R64, PT, PT, R0.reuse, 0x1, RZ ;  /* 0x0000000100407810 */ /* 0x059fe40007ffe0ff */
[----:B------:R-:W-:Y:S02]  /*6850*/  ISETP.NE.OR P0, PT, R37, RZ, !P0 ;  /* 0x000000ff2500720c */ /* 0x000fe40004705670 */
[----:B------:R-:W-:Y:S02]  /*6860*/  IADD3 R76, PT, PT, R0, 0x2, RZ ;  /* 0x00000002004c7810 */ /* 0x000fe40007ffe0ff */
[----:B------:R-:W-:Y:S02]  /*6870*/  ISETP.NE.AND P1, PT, R64, UR6, PT ;  /* 0x0000000640007c0c */ /* 0x000fe4000bf25270 */
[----:B------:R-:W-:-:S02]  /*6880*/  ISETP.NE.AND P2, PT, R76, UR6, PT ;  /* 0x000000064c007c0c */ /* 0x000fc4000bf45270 */
[----:B------:R-:W-:Y:S02]  /*6890*/  IADD3 R78, PT, PT, R0, 0x3, RZ ;  /* 0x00000003004e7810 */ /* 0x000fe40007ffe0ff */
[C---:B------:R-:W-:Y:S02]  /*68a0*/  ISETP.NE.OR P1, PT, R37.reuse, RZ, !P1 ;  /* 0x000000ff2500720c */ /* 0x040fe40004f25670 */
[C---:B------:R-:W-:Y:S01]  /*68b0*/  ISETP.NE.OR P2, PT, R37.reuse, RZ, !P2 ;  /* 0x000000ff2500720c */ /* 0x040fe20005745670 */
[----:B------:R-:W0:Y:S01]  /*68c0*/  @!P0 LDC R81, c[0x0][0x374] ;  /* 0x0000dd00ff518b82 */ /* 0x000e220000000800 */
[----:B------:R-:W-:Y:S01]  /*68d0*/  ISETP.NE.AND P3, PT, R78, UR6, PT ;  /* 0x000000064e007c0c */ /* 0x000fe2000bf65270 */
[----:B------:R-:W3:Y:S01]  /*68e0*/  @!P0 S2R R82, SR_CTAID.Y ;  /* 0x0000000000528919 */ /* 0x000ee20000002600 */
[----:B------:R-:W-:Y:S02]  /*68f0*/  @!P0 LOP3.LUT R64, R112, 0x1, RZ, 0xc0, !PT ;  /* 0x0000000170408812 */ /* 0x000fe400078ec0ff */
[----:B------:R-:W-:-:S03]  /*6900*/  ISETP.NE.OR P3, PT, R37, RZ, !P3 ;  /* 0x000000ff2500720c */ /* 0x000fc60005f65670 */
[----:B-1----:R-:W1:Y:S02]  /*6910*/  @!P0 LDC R65, c[0x0][0x370] ;  /* 0x0000dc00ff418b82 */ /* 0x002e640000000800 */
[----:B------:R-:W4:Y:S01]  /*6920*/  @!P1 S2R R89, SR_CTAID.Y ;  /* 0x0000000000599919 */ /* 0x000f220000002600 */
[C---:B------:R-:W-:Y:S02]  /*6930*/  @!P1 LOP3.LUT R74, R112.reuse, 0x1, RZ, 0xc0, !PT ;  /* 0x00000001704a9812 */ /* 0x040fe400078ec0ff */
[----:B------:R-:W-:Y:S01]  /*6940*/  @!P2 LOP3.LUT R86, R112, 0x1, RZ, 0xc0, !PT ;  /* 0x000000017056a812 */ /* 0x000fe200078ec0ff */
[----:B------:R-:W5:Y:S02]  /*6950*/  @!P2 S2R R84, SR_CTAID.Y ;  /* 0x000000000054a919 */ /* 0x000f640000002600 */
[----:B------:R-:W2:Y:S02]  /*6960*/  @!P1 LDC R83, c[0x0][0x374] ;  /* 0x0000dd00ff539b82 */ /* 0x000ea40000000800 */
[----:B------:R-:W4:Y:S06]  /*6970*/  @!P3 S2R R88, SR_CTAID.Y ;  /* 0x000000000058b919 */ /* 0x000f2c0000002600 */
[----:B------:R-:W3:Y:S01]  /*6980*/  @!P1 LDC R75, c[0x0][0x370] ;  /* 0x0000dc00ff4b9b82 */ /* 0x000ee20000000800 */
[----:B0-----:R-:W-:-:S07]  /*6990*/  @!P0 IMAD R64, R64, R81, RZ ;  /* 0x0000005140408224 */ /* 0x001fce00078e02ff */
[----:B------:R-:W0:Y:S01]  /*69a0*/  @!P2 LDC R85, c[0x0][0x374] ;  /* 0x0000dd00ff55ab82 */ /* 0x000e220000000800 */
[----:B-1----:R-:W-:-:S05]  /*69b0*/  @!P0 IMAD R72, R64, R65, RZ ;  /* 0x0000004140488224 */ /* 0x002fca00078e02ff */
[----:B------:R-:W-:Y:S02]  /*69c0*/  @!P0 SHF.L.U32 R73, R72, 0x1, RZ ;  /* 0x0000000148498819 */ /* 0x000fe400000006ff */
[----:B------:R-:W1:Y:S01]  /*69d0*/  @!P2 LDC R77, c[0x0][0x370] ;  /* 0x0000dc00ff4dab82 */ /* 0x000e620000000800 */
[----:B--2---:R-:W-:-:S07]  /*69e0*/  @!P1 IMAD R74, R74, R83, RZ ;  /* 0x000000534a4a9224 */ /* 0x004fce00078e02ff */
[----:B------:R-:W2:Y:S01]  /*69f0*/  @!P3 LDC R87, c[0x0][0x374] ;  /* 0x0000dd00ff57bb82 */ /* 0x000ea20000000800 */
[----:B---3--:R-:W-:-:S05]  /*6a00*/  @!P1 IMAD R74, R74, R75, RZ ;  /* 0x0000004b4a4a9224 */ /* 0x008fca00078e02ff */
[----:B------:R-:W-:Y:S02]  /*6a10*/  @!P1 SHF.L.U32 R75, R74, 0x1, RZ ;  /* 0x000000014a4b9819 */ /* 0x000fe400000006ff */
[----:B------:R-:W3:Y:S01]  /*6a20*/  @!P0 LDC.64 R70, c[0x0][0x3d0] ;  /* 0x0000f400ff468b82 */ /* 0x000ee20000000a00 */
[----:B0-----:R-:W-:Y:S01]  /*6a30*/  @!P2 IMAD R72, R86, R85, RZ ;  /* 0x000000555648a224 */ /* 0x001fe200078e02ff */
[----:B------:R-:W-:-:S06]  /*6a40*/  @!P3 LOP3.LUT R86, R112, 0x1, RZ, 0xc0, !PT ;  /* 0x000000017056b812 */ /* 0x000fcc00078ec0ff */
[----:B------:R-:W0:Y:S01]  /*6a50*/  @!P3 LDC R80, c[0x0][0x370] ;  /* 0x0000dc00ff50bb82 */ /* 0x000e220000000800 */
[----:B-1----:R-:W-:Y:S02]  /*6a60*/  @!P2 IMAD R77, R72, R77, RZ ;  /* 0x0000004d484da224 */ /* 0x002fe400078e02ff */
[----:B------:R-:W-:-:S03]  /*6a70*/  @!P1 IMAD R72, R0, R83, R83 ;  /* 0x0000005300489224 */ /* 0x000fc600078e0253 */
[----:B------:R-:W-:Y:S02]  /*6a80*/  @!P2 SHF.L.U32 R77, R77, 0x1, RZ ;  /* 0x000000014d4da819 */ /* 0x000fe400000006ff */
[----:B------:R-:W1:Y:S01]  /*6a90*/  @!P1 LDC.64 R68, c[0x0][0x3d0] ;  /* 0x0000f400ff449b82 */ /* 0x000e620000000a00 */
[----:B--2---:R-:W-:-:S07]  /*6aa0*/  @!P3 IMAD R79, R86, R87, RZ ;  /* 0x00000057564fb224 */ /* 0x004fce00078e02ff */
[----:B------:R-:W2:Y:S01]  /*6ab0*/  @!P2 LDC.64 R66, c[0x0][0x3d0] ;  /* 0x0000f400ff42ab82 */ /* 0x000ea20000000a00 */
[----:B---3--:R-:W-:-:S04]  /*6ac0*/  @!P0 IMAD.WIDE R70, R73, 0x4, R70 ;  /* 0x0000000449468825 */ /* 0x008fc800078e0246 */
[----:B------:R-:W-:-:S03]  /*6ad0*/  @!P0 IMAD R73, R0, R81, R82 ;  /* 0x0000005100498224 */ /* 0x000fc600078e0252 */
[----:B------:R-:W3:Y:S01]  /*6ae0*/  @!P3 LDC.64 R64, c[0x0][0x3d0] ;  /* 0x0000f400ff40bb82 */ /* 0x000ee20000000a00 */
[----:B0-----:R-:W-:Y:S02]  /*6af0*/  @!P3 IMAD R79, R79, R80, RZ ;  /* 0x000000504f4fb224 */ /* 0x001fe400078e02ff */
[----:B------:R-:W-:-:S03]  /*6b00*/  @!P0 IMAD.WIDE.U32 R70, R73, 0x8, R70 ;  /* 0x0000000849468825 */ /* 0x000fc600078e0046 */
[----:B------:R-:W-:Y:S01]  /*6b10*/  @!P3 SHF.L.U32 R79, R79, 0x1, RZ ;  /* 0x000000014f4fb819 */ /* 0x000fe200000006ff */
[----:B-----5:R-:W-:Y:S02]  /*6b20*/  @!P2 IMAD R73, R76, R85, R84 ;  /* 0x000000554c49a224 */ /* 0x020fe400078e0254 */
[----:B-1----:R-:W-:Y:S01]  /*6b30*/  @!P1 IMAD.WIDE R68, R75, 0x4, R68 ;  /* 0x000000044b449825 */ /* 0x002fe200078e0244 */
[----:B----4-:R-:W-:Y:S01]  /*6b40*/  @!P1 IADD3 R75, PT, PT, R72, R89, RZ ;  /* 0x00000059484b9210 */ /* 0x010fe20007ffe0ff */
[----:B------:R-:W4:Y:S04]  /*6b50*/  @!P0 LDG.E.64 R70, desc[UR8][R70.64] ;  /* 0x0000000846468981 */ /* 0x000f28000c1e1b00 */
[----:B------:R-:W-:-:S04]  /*6b60*/  @!P1 IMAD.WIDE.U32 R68, R75, 0x8, R68 ;  /* 0x000000084b449825 */ /* 0x000fc800078e0044 */
[----:B--2---:R-:W-:Y:S02]  /*6b70*/  @!P2 IMAD.WIDE R66, R77, 0x4, R66 ;  /* 0x000000044d42a825 */ /* 0x004fe400078e0242 */
[----:B------:R-:W2:Y:S02]  /*6b80*/  @!P1 LDG.E.64 R68, desc[UR8][R68.64] ;  /* 0x0000000844449981 */ /* 0x000ea4000c1e1b00 */
[----:B---3--:R-:W-:-:S04]  /*6b90*/  @!P3 IMAD.WIDE R64, R79, 0x4, R64 ;  /* 0x000000044f40b825 */ /* 0x008fc800078e0240 */
[----:B------:R-:W-:Y:S02]  /*6ba0*/  @!P3 IMAD R75, R78, R87, R88 ;  /* 0x000000574e4bb224 */ /* 0x000fe400078e0258 */
[----:B------:R-:W-:-:S04]  /*6bb0*/  @!P2 IMAD.WIDE.U32 R66, R73, 0x8, R66 ;  /* 0x000000084942a825 */ /* 0x000fc800078e0042 */
[----:B------:R-:W-:Y:S02]  /*6bc0*/  @!P3 IMAD.WIDE.U32 R64, R75, 0x8, R64 ;  /* 0x000000084b40b825 */ /* 0x000fe400078e0040 */
[----:B------:R-:W3:Y:S04]  /*6bd0*/  @!P2 LDG.E.64 R66, desc[UR8][R66.64] ;  /* 0x000000084242a981 */ /* 0x000ee8000c1e1b00 */
[----:B------:R-:W5:Y:S01]  /*6be0*/  @!P3 LDG.E.64 R64, desc[UR8][R64.64] ;  /* 0x000000084040b981 */ /* 0x000f62000c1e1b00 */
[----:B------:R-:W-:Y:S01]  /*6bf0*/  IADD3 R0, PT, PT, R0, 0x4, RZ ;  /* 0x0000000400007810 */ /* 0x000fe20007ffe0ff */
[----:B----4-:R-:W-:Y:S01]  /*6c00*/  @!P0 FADD.FTZ R100, R100, R70 ;  /* 0x0000004664648221 */ /* 0x010fe20000010000 */
[----:B------:R-:W-:-:S03]  /*6c10*/  @!P0 FADD.FTZ R101, R101, R71 ;  /* 0x0000004765658221 */ /* 0x000fc60000010000 */
[----:B--2---:R-:W-:Y:S01]  /*6c20*/  @!P1 FADD.FTZ R100, R100, R68 ;  /* 0x0000004464649221 */ /* 0x004fe20000010000 */
[----:B------:R-:W-:-:S03]  /*6c30*/  @!P1 FADD.FTZ R101, R101, R69 ;  /* 0x0000004565659221 */ /* 0x000fc60000010000 */
[----:B---3--:R-:W-:Y:S01]  /*6c40*/  @!P2 FADD.FTZ R100, R100, R66 ;  /* 0x000000426464a221 */ /* 0x008fe20000010000 */
[----:B------:R-:W-:-:S03]  /*6c50*/  @!P2 FADD.FTZ R101, R101, R67 ;  /* 0x000000436565a221 */ /* 0x000fc60000010000 */
[----:B-----5:R-:W-:Y:S01]  /*6c60*/  @!P3 FADD.FTZ R100, R100, R64 ;  /* 0x000000406464b221 */ /* 0x020fe20000010000 */
[----:B------:R-:W-:-:S07]  /*6c70*/  @!P3 FADD.FTZ R101, R101, R65 ;  /* 0x000000416565b221 */ /* 0x000fce0000010000 */
.L_x_1385:
[----:B------:R-:W5:Y:S02]  /*6c80*/  LDCU UR4, c[0x0][0x370] ;  /* 0x00006e00ff0477ac */ /* 0x000f640008000800 */
[----:B-----5:R-:W-:-:S09]  /*6c90*/  ULOP3.LUT UP0, UR4, UR4, 0x3, URZ, 0xc0, !UPT ;  /* 0x0000000304047892 */ /* 0x020fd2000f80c0ff */
[----:B------:R-:W-:Y:S05]  /*6ca0*/  BRA.U !UP0, `(.L_x_1380) ;  /* 0x0000000108ec7547 */ /* 0x000fea000b800000 */
[----:B------:R-:W-:-:S09]  /*6cb0*/  UISETP.NE.AND UP0, UPT, UR4, 0x1, UPT ;  /* 0x000000010400788c */ /* 0x000fd2000bf05270 */
[----:B------:R-:W-:Y:S05]  /*6cc0*/  BRA.U !UP0, `(.L_x_1386) ;  /* 0x00000001088c7547 */ /* 0x000fea000b800000 */
[C---:B------:R-:W-:Y:S02]  /*6cd0*/  ISETP.NE.AND P0, PT, R0.reuse, UR6, PT ;  /* 0x0000000600007c0c */ /* 0x040fe4000bf05270 */
[----:B0--34-:R-:W-:Y:S02]  /*6ce0*/  IADD3 R64, PT, PT, R0, 0x1, RZ ;  /* 0x0000000100407810 */ /* 0x019fe40007ffe0ff */
[----:B------:R-:W-:Y:S02]  /*6cf0*/  ISETP.NE.OR P0, PT, R37, RZ, !P0 ;  /* 0x000000ff2500720c */ /* 0x000fe40004705670 */
[----:B------:R-:W-:-:S04]  /*6d00*/  ISETP.NE.AND P1, PT, R64, UR6, PT ;  /* 0x0000000640007c0c */ /* 0x000fc8000bf25270 */
[----:B------:R-:W-:-:S07]  /*6d10*/  ISETP.NE.OR P1, PT, R37, RZ, !P1 ;  /* 0x000000ff2500720c */ /* 0x000fce0004f25670 */
[----:B------:R-:W0:Y:S01]  /*6d20*/  @!P0 LDC R73, c[0x0][0x374] ;  /* 0x0000dd00ff498b82 */ /* 0x000e220000000800 */
[----:B------:R-:W3:Y:S01]  /*6d30*/  @!P0 S2R R72, SR_CTAID.Y ;  /* 0x0000000000488919 */ /* 0x000ee20000002600 */
[----:B------:R-:W-:-:S04]  /*6d40*/  @!P0 LOP3.LUT R68, R112, 0x1, RZ, 0xc0, !PT ;  /* 0x0000000170448812 */ /* 0x000fc800078ec0ff */
[----:B------:R-:W4:Y:S01]  /*6d50*/  @!P1 S2R R77, SR_CTAID.Y ;  /* 0x00000000004d9919 */ /* 0x000f220000002600 */
[----:B------:R-:W-:Y:S01]  /*6d60*/  @!P1 LOP3.LUT R70, R112, 0x1, RZ, 0xc0, !PT ;  /* 0x0000000170469812 */ /* 0x000fe200078ec0ff */
[----:B------:R-:W5:Y:S08]  /*6d70*/  @!P0 LDC R69, c[0x0][0x370] ;  /* 0x0000dc00ff458b82 */ /* 0x000f700000000800 */
[----:B------:R-:W2:Y:S08]  /*6d80*/  @!P1 LDC R75, c[0x0][0x374] ;  /* 0x0000dd00ff4b9b82 */ /* 0x000eb00000000800 */
[----:B------:R-:W3:Y:S01]  /*6d90*/  @!P1 LDC R71, c[0x0][0x370] ;  /* 0x0000dc00ff479b82 */ /* 0x000ee20000000800 */
[----:B0-----:R-:W-:-:S07]  /*6da0*/  @!P0 IMAD R68, R68, R73, RZ ;  /* 0x0000004944448224 */ /* 0x001fce00078e02ff */
[----:B-1----:R-:W0:Y:S01]  /*6db0*/  @!P0 LDC.64 R64, c[0x0][0x3d0] ;  /* 0x0000f400ff408b82 */ /* 0x002e220000000a00 */
[----:B-----5:R-:W-:-:S05]  /*6dc0*/  @!P0 IMAD R68, R68, R69, RZ ;  /* 0x0000004544448224 */ /* 0x020fca00078e02ff */
[----:B------:R-:W-:Y:S02]  /*6dd0*/  @!P0 SHF.L.U32 R69, R68, 0x1, RZ ;  /* 0x0000000144458819 */ /* 0x000fe400000006ff */
[----:B------:R-:W1:Y:S01]  /*6de0*/  @!P1 LDC.64 R66, c[0x0][0x3d0] ;  /* 0x0000f400ff429b82 */ /* 0x000e620000000a00 */
[-C--:B--2---:R-:W-:Y:S02]  /*6df0*/  @!P1 IMAD R70, R70, R75.reuse, RZ ;  /* 0x0000004b46469224 */ /* 0x084fe400078e02ff */
[----:B------:R-:W-:Y:S02]  /*6e00*/  @!P1 IMAD R68, R0, R75, R75 ;  /* 0x0000004b00449224 */ /* 0x000fe400078e024b */
[----:B---3--:R-:W-:-:S05]  /*6e10*/  @!P1 IMAD R70, R70, R71, RZ ;  /* 0x0000004746469224 */ /* 0x008fca00078e02ff */
[----:B------:R-:W-:Y:S01]  /*6e20*/  @!P1 SHF.L.U32 R71, R70, 0x1, RZ ;  /* 0x0000000146479819 */ /* 0x000fe200000006ff */
[----:B0-----:R-:W-:-:S04]  /*6e30*/  @!P0 IMAD.WIDE R64, R69, 0x4, R64 ;  /* 0x0000000445408825 */ /* 0x001fc800078e0240 */
[----:B------:R-:W-:Y:S02]  /*6e40*/  @!P0 IMAD R69, R0, R73, R72 ;  /* 0x0000004900458224 */ /* 0x000fe400078e0248 */
[----:B-1----:R-:W-:Y:S01]  /*6e50*/  @!P1 IMAD.WIDE R66, R71, 0x4, R66 ;  /* 0x0000000447429825 */ /* 0x002fe200078e0242 */
[----:B----4-:R-:W-:-:S03]  /*6e60*/  @!P1 IADD3 R71, PT, PT, R68, R77, RZ ;  /* 0x0000004d44479210 */ /* 0x010fc60007ffe0ff */
        /* <DEDUP_REMOVED lines=9> */
.L_x_1386:
[----:B0--34-:R-:W0:Y:S01]  /*6f00*/  LDC R64, c[0x0][0x370] ;  /* 0x0000dc00ff407b82 */ /* 0x019e220000000800 */
[----:B------:R-:W-:Y:S01]  /*6f10*/  ISETP.NE.AND P0, PT, R0, UR6, PT ;  /* 0x0000000600007c0c */ /* 0x000fe2000bf05270 */
[----:B------:R-:W-:Y:S03]  /*6f20*/  BSSY.RECONVERGENT B0, `(.L_x_1380) ;  /* 0x0000013000007945 */ /* 0x000fe60003800200 */
[----:B------:R-:W-:Y:S02]  /*6f30*/  ISETP.NE.OR P0, PT, R37, RZ, !P0 ;  /* 0x000000ff2500720c */ /* 0x000fe40004705670 */
[----:B0-----:R-:W-:-:S04]  /*6f40*/  LOP3.LUT R64, R64, 0x1, RZ, 0xc0, !PT ;  /* 0x0000000140407812 */ /* 0x001fc800078ec0ff */
[----:B------:R-:W-:-:S13]  /*6f50*/  ISETP.NE.U32.OR P0, PT, R64, 0x1, P0 ;  /* 0x000000014000780c */ /* 0x000fda0000705470 */
[----:B------:R-:W-:Y:S05]  /*6f60*/  @P0 BRA `(.L_x_1387) ;  /* 0x0000000000380947 */ /* 0x000fea0003800000 */
[----:B------:R-:W0:Y:S01]  /*6f70*/  LDCU UR4, c[0x0][0x374] ;  /* 0x00006e80ff0477ac */ /* 0x000e220008000800 */
[----:B------:R-:W3:Y:S01]  /*6f80*/  LDC R67, c[0x0][0x370] ;  /* 0x0000dc00ff437b82 */ /* 0x000ee20000000800 */
[----:B------:R-:W4:Y:S01]  /*6f90*/  S2R R69, SR_CTAID.Y ;  /* 0x0000000000457919 */ /* 0x000f220000002600 */
[----:B------:R-:W-:-:S06]  /*6fa0*/  LOP3.LUT R66, R112, 0x1, RZ, 0xc0, !PT ;  /* 0x0000000170427812 */ /* 0x000fcc00078ec0ff */
[----:B-1----:R-:W1:Y:S01]  /*6fb0*/  LDC.64 R64, c[0x0][0x3d0] ;  /* 0x0000f400ff407b82 */ /* 0x002e620000000a00 */
[----:B0-----:R-:W-:-:S04]  /*6fc0*/  IMAD R66, R66, UR4, RZ ;  /* 0x0000000442427c24 */ /* 0x001fc8000f8e02ff */
[----:B---3--:R-:W-:-:S05]  /*6fd0*/  IMAD R66, R66, R67, RZ ;  /* 0x0000004342427224 */ /* 0x008fca00078e02ff */
[----:B------:R-:W-:-:S05]  /*6fe0*/  SHF.L.U32 R67, R66, 0x1, RZ ;  /* 0x0000000142437819 */ /* 0x000fca00000006ff */
[----:B-1----:R-:W-:-:S04]  /*6ff0*/  IMAD.WIDE R64, R67, 0x4, R64 ;  /* 0x0000000443407825 */ /* 0x002fc800078e0240 */
[----:B----4-:R-:W-:-:S04]  /*7000*/  IMAD R67, R0, UR4, R69 ;  /* 0x0000000400437c24 */ /* 0x010fc8000f8e0245 */
[----:B------:R-:W-:-:S06]  /*7010*/  IMAD.WIDE.U32 R64, R67, 0x8, R64 ;  /* 0x0000000843407825 */ /* 0x000fcc00078e0040 */
[----:B------:R-:W2:Y:S02]  /*7020*/  LDG.E.64 R64, desc[UR8][R64.64] ;  /* 0x0000000840407981 */ /* 0x000ea4000c1e1b00 */
[----:B--2---:R-:W-:Y:S01]  /*7030*/  FADD.FTZ R100, R100, R64 ;  /* 0x0000004064647221 */ /* 0x004fe20000010000 */
[----:B------:R-:W-:-:S07]  /*7040*/  FADD.FTZ R101, R101, R65 ;  /* 0x0000004165657221 */ /* 0x000fce0000010000 */
.L_x_1387:
[----:B------:R-:W-:Y:S05]  /*7050*/  BSYNC.RECONVERGENT B0 ;  /* 0x0000000000007941 */ /* 0x000fea0003800200 */
.L_x_1380:
[----:B------:R-:W5:Y:S01]  /*7060*/  S2UR UR5, SR_CgaCtaId ;  /* 0x00000000000579c3 */ /* 0x000f620000008800 */
[----:B------:R-:W-:Y:S01]  /*7070*/  ISETP.NE.AND P0, PT, R37, RZ, PT ;  /* 0x000000ff2500720c */ /* 0x000fe20003f05270 */
[----:B------:R-:W-:Y:S01]  /*7080*/  UMOV UR4, 0x400 ;  /* 0x0000040000047882 */ /* 0x000fe20000000000 */
[----:B------:R-:W2:Y:S01]  /*7090*/  LDCU.64 UR10, c[0x0][0x400] ;  /* 0x00008000ff0a77ac */ /* 0x000ea20008000a00 */
[C---:B----4-:R-:W-:Y:S01]  /*70a0*/  FADD.FTZ R69, -R36.reuse, R108 ;  /* 0x0000006c24457221 */ /* 0x050fe20000010100 */
[----:B------:R-:W-:-:S03]  /*70b0*/  FADD.FTZ R109, -R36, R109 ;  /* 0x0000006d246d7221 */ /* 0x000fc60000010100 */
[----:B01----:R-:W3:Y:S01]  /*70c0*/  LDC R65, c[0x0][0x41c] ;  /* 0x00010700ff417b82 */ /* 0x003ee20000000800 */
[-C--:B------:R-:W-:Y:S01]  /*70d0*/  FMUL.FTZ R69, R69, R116.reuse ;  /* 0x0000007445457220 */ /* 0x080fe20000410000 */
[----:B------:R-:W-:Y:S01]  /*70e0*/  FMUL.FTZ R76, R109, R116 ;  /* 0x000000746d4c7220 */ /* 0x000fe20000410000 */
[----:B-----5:R-:W-:Y:S01]  /*70f0*/  ULEA UR4, UR5, UR4, 0x18 ;  /* 0x0000000405047291 */ /* 0x020fe2000f8ec0ff */
[----:B------:R-:W0:Y:S01]  /*7100*/  LDCU.U8 UR5, c[0x0][0x414] ;  /* 0x00008280ff0577ac */ /* 0x000e220008000000 */
[----:B---3--:R-:W-:-:S07]  /*7110*/  IMAD R64, R65, UR6, R114 ;  /* 0x0000000641407c24 */ /* 0x008fce000f8e0272 */
[----:B------:R-:W-:Y:S01]  /*7120*/  @!P0 STS.64 [UR4+0x78], R100 ;  /* 0x00007864ff008988 */ /* 0x000fe20008000a04 */
[----:B------:R-:W-:Y:S01]  /*7130*/  BAR.SYNC.DEFER_BLOCKING 0x0 ;  /* 0x0000000000007b1d */ /* 0x000fe20000010000 */
[C---:B------:R-:W-:Y:S02]  /*7140*/  IADD3 R79, PT, PT, R64.reuse, 0x20, RZ ;  /* 0x00000020404f7810 */ /* 0x040fe40007ffe0ff */
[----:B--2---:R-:W-:Y:S02]  /*7150*/  ISETP.GE.U32.AND P0, PT, R64, UR10, PT ;  /* 0x0000000a40007c0c */ /* 0x004fe4000bf06070 */
[----:B------:R-:W-:Y:S01]  /*7160*/  SHF.R.S32.HI R77, RZ, 0x1f, R64 ;  /* 0x0000001fff4d7819 */ /* 0x000fe20000011440 */
[----:B0-----:R-:W-:Y:S01]  /*7170*/  UISETP.NE.AND UP0, UPT, UR5, URZ, UPT ;  /* 0x000000ff0500728c */ /* 0x001fe2000bf05270 */
[----:B------:R-:W-:Y:S02]  /*7180*/  ISETP.GE.U32.AND P1, PT, R79, UR10, PT ;  /* 0x0000000a4f007c0c */ /* 0x000fe4000bf26070 */
[----:B------:R-:W-:-:S02]  /*7190*/  SHF.R.S32.HI R78, RZ, 0x1f, R79 ;  /* 0x0000001fff4e7819 */ /* 0x000fc4000001144f */
[----:B------:R-:W-:Y:S02]  /*71a0*/  ISETP.GE.AND.EX P0, PT, R77, UR11, PT, P0 ;  /* 0x0000000b4d007c0c */ /* 0x000fe4000bf06300 */
[----:B------:R-:W-:Y:S01]  /*71b0*/  ISETP.GE.AND.EX P1, PT, R78, UR11, PT, P1 ;  /* 0x0000000b4e007c0c */ /* 0x000fe2000bf26310 */
[----:B------:R-:W0:Y:S01]  /*71c0*/  LDS.64 R66, [UR4+0x78] ;  /* 0x00007804ff427984 */ /* 0x000e220008000a00 */
[----:B------:R-:W0:Y:S02]  /*71d0*/  LDCU UR4, c[0x0][0x42c] ;  /* 0x00008580ff0477ac */ /* 0x000e240008000800 */
[----:B0-----:R-:W-:Y:S01]  /*71e0*/  FMUL.FTZ R0, R66, UR4 ;  /* 0x0000000442007c20 */ /* 0x001fe20008410000 */
[----:B------:R-:W-:-:S04]  /*71f0*/  FMUL.FTZ R65, R67, UR4 ;  /* 0x0000000443417c20 */ /* 0x000fc80008410000 */
[----:B------:R-:W-:Y:S01]  /*7200*/  FFMA.FTZ R75, R0, R69, R65 ;  /* 0x00000045004b7223 */ /* 0x000fe20000010041 */
        /* <DEDUP_REMOVED lines=19> */
.L_x_1388:
[----:B------:R-:W-:Y:S01]  /*7340*/  FADD.FTZ R67, -R36, R104 ;  /* 0x0000006824437221 */ /* 0x000fe20000010100 */
[----:B------:R-:W-:Y:S01]  /*7350*/  FFMA.FTZ R66, R0, R76, R65 ;  /* 0x0000004c00427223 */ /* 0x000fe20000010041 */
[----:B------:R-:W-:Y:S01]  /*7360*/  BSSY.RECONVERGENT B0, `(.L_x_1389) ;  /* 0x0000013000007945 */ /* 0x000fe20003800200 */
[----:B------:R-:W-:Y:S01]  /*7370*/  FFMA.FTZ R75, R62, R106, -R75 ;  /* 0x0000006a3e4b7223 */ /* 0x000fe2000001084b */
[----:B------:R-:W-:Y:S01]  /*7380*/  FADD.FTZ R105, -R36, R105 ;  /* 0x0000006924697221 */ /* 0x000fe20000010100 */
[----:B------:R-:W-:Y:S01]  /*7390*/  FMUL.FTZ R73, R67, R116 ;  /* 0x0000007443497220 */ /* 0x000fe20000410000 */
[----:B------:R-:W-:Y:S01]  /*73a0*/  FFMA.FTZ R71, R63, R107, -R66 ;  /* 0x0000006b3f477223 */ /* 0x000fe20000010842 */
[----:B------:R-:W-:Y:S06]  /*73b0*/  @P0 BRA `(.L_x_1390) ;  /* 0x0000000000340947 */ /* 0x000fec0003800000 */
        /* <DEDUP_REMOVED lines=13> */
.L_x_1390:
[----:B------:R-:W-:Y:S05]  /*7490*/  BSYNC.RECONVERGENT B0 ;  /* 0x0000000000007941 */ /* 0x000fea0003800200 */
.L_x_1389:
        /* <DEDUP_REMOVED lines=21> */
.L_x_1391:
[----:B0-----:R-:W-:Y:S01]  /*75f0*/  FFMA.FTZ R66, R0, R76, R65 ;  /* 0x0000004c00427223 */ /* 0x001fe20000010041 */
[----:B------:R-:W-:Y:S01]  /*7600*/  BSSY.RECONVERGENT B0, `(.L_x_1392) ;  /* 0x0000013000007945 */ /* 0x000fe20003800200 */
[----:B------:R-:W-:Y:S01]  /*7610*/  FFMA.FTZ R75, R62, R102, -R75 ;  /* 0x000000663e4b7223 */ /* 0x000fe2000001084b */
[C---:B------:R-:W-:Y:S01]  /*7620*/  FADD.FTZ R83, -R36.reuse, R4 ;  /* 0x0000000424537221 */ /* 0x040fe20000010100 */
[----:B------:R-:W-:Y:S01]  /*7630*/  FADD.FTZ R85, -R36, R5 ;  /* 0x0000000524557221 */ /* 0x000fe20000010100 */
        /* <DEDUP_REMOVED lines=15> */
.L_x_1393:
[----:B------:R-:W-:Y:S05]  /*7730*/  BSYNC.RECONVERGENT B0 ;  /* 0x0000000000007941 */ /* 0x000fea0003800200 */
.L_x_1392:
[C---:B------:R-:W-:Y:S01]  /*7740*/  FADD.FTZ R95, -R36.reuse, R9 ;  /* 0x00000009245f7221 */ /* 0x040fe20000010100 */
[C---:B------:R-:W-:Y:S01]  /*7750*/  FADD.FTZ R99, -R36.reuse, R12 ;  /* 0x0000000c24637221 */ /* 0x040fe20000010100 */
[C---:B------:R-:W-:Y:S01]  /*7760*/  FADD.FTZ R79, -R36.reuse, R20 ;  /* 0x00000014244f7221 */ /* 0x040fe20000010100 */
[C---:B------:R-:W-:Y:S01]  /*7770*/  FADD.FTZ R71, -R36.reuse, R28 ;  /* 0x0000001c24477221 */ /* 0x040fe20000010100 */
[----:B------:R-:W-:Y:S01]  /*7780*/  FADD.FTZ R9, -R36, R38 ;  /* 0x0000002624097221 */ /* 0x000fe20000010100 */
[----:B------:R-:W-:Y:S01]  /*7790*/  IADD3 R91, PT, PT, R64, 0x40, RZ ;  /* 0x00000040405b7810 */ /* 0x000fe20007ffe0ff */
        /* <DEDUP_REMOVED lines=10> */
[----:B0-----:R-:W-:Y:S01]  /*7840*/  FADD.FTZ R5, -R36, R32 ;  /* 0x0000002024057221 */ /* 0x001fe20000010100 */
[----:B------:R-:W-:Y:S01]  /*7850*/  IADD3 R4, PT, PT, R64, 0x100, RZ ;  /* 0x0000010040047810 */ /* 0x000fe20007ffe0ff */
[C---:B------:R-:W-:Y:S01]  /*7860*/  FADD.FTZ R13, -R36.reuse, R42 ;  /* 0x0000002a240d7221 */ /* 0x040fe20000010100 */
[----:B------:R-:W-:Y:S01]  /*7870*/  FADD.FTZ R29, -R36, R46 ;  /* 0x0000002e241d7221 */ /* 0x000fe20000010100 */
[----:B------:R-:W-:Y:S01]  /*7880*/  ISETP.GE.U32.AND P2, PT, R91, UR10, PT ;  /* 0x0000000a5b007c0c */ /* 0x000fe2000bf46070 */
[-C--:B------:R-:W-:Y:S01]  /*7890*/  FMUL.FTZ R83, R83, R116.reuse ;  /* 0x0000007453537220 */ /* 0x080fe20000410000 */
[----:B------:R-:W-:Y:S01]  /*78a0*/  ISETP.GE.U32.AND P1, PT, R97, UR10, PT ;  /* 0x0000000a61007c0c */ /* 0x000fe2000bf26070 */
[----:B------:R-:W-:Y:S01]  /*78b0*/  FMUL.FTZ R46, R85, R116 ;  /* 0x00000074552e7220 */ /* 0x000fe20000410000 */
[----:B------:R-:W-:Y:S01]  /*78c0*/  ISETP.GE.U32.AND P0, PT, R38, UR10, PT ;  /* 0x0000000a26007c0c */ /* 0x000fe2000bf06070 */
[----:B------:R-:W-:Y:S01]  /*78d0*/  FADD.FTZ R77, -R36, R17 ;  /* 0x00000011244d7221 */ /* 0x000fe20000010100 */
[----:B------:R-:W-:Y:S01]  /*78e0*/  ISETP.GE.U32.AND P6, PT, R28, UR10, PT ;  /* 0x0000000a1c007c0c */ /* 0x000fe2000bfc6070 */
[----:B------:R-:W-:Y:S01]  /*78f0*/  FADD.FTZ R81, -R36, R21 ;  /* 0x0000001524517221 */ /* 0x000fe20000010100 */
[----:B------:R-:W-:Y:S01]  /*7900*/  ISETP.GE.U32.AND P3, PT, R20, UR10, PT ;  /* 0x0000000a14007c0c */ /* 0x000fe2000bf66070 */
[----:B------:R-:W-:Y:S01]  /*7910*/  FADD.FTZ R69, -R36, R25 ;  /* 0x0000001924457221 */ /* 0x000fe20000010100 */
[----:B------:R-:W-:Y:S01]  /*7920*/  ISETP.GE.U32.AND P4, PT, R12, UR10, PT ;  /* 0x0000000a0c007c0c */ /* 0x000fe2000bf86070 */
[----:B------:R-:W-:Y:S01]  /*7930*/  FADD.FTZ R33, -R36, R33 ;  /* 0x0000002124217221 */ /* 0x000fe20000010100 */
        /* <DEDUP_REMOVED lines=15> */
[----:B------:R-:W-:Y:S01]  /*7a30*/  FADD.FTZ R17, -R36, R58 ;  /* 0x0000003a24117221 */ /* 0x000fe20000010100 */
[----:B------:R-:W-:Y:S01]  /*7a40*/  ISETP.GE.AND.EX P2, PT, R70, UR11, PT, P2 ;  /* 0x0000000b46007c0c */ /* 0x000fe2000bf46320 */
[----:B------:R-:W-:Y:S01]  /*7a50*/  FADD.FTZ R59, -R36, R59 ;  /* 0x0000003b243b7221 */ /* 0x000fe20000010100 */
[----:B------:R-:W-:Y:S01]  /*7a60*/  ISETP.GE.AND.EX P1, PT, R72, UR11, PT, P1 ;  /* 0x0000000b48007c0c */ /* 0x000fe2000bf26310 */
[--C-:B------:R-:W-:Y:S01]  /*7a70*/  FFMA.FTZ R89, R0, R83, R65.reuse ;  /* 0x0000005300597223 */ /* 0x100fe20000010041 */
[----:B------:R-:W-:Y:S01]  /*7a80*/  ISETP.GE.AND.EX P0, PT, R42, UR11, PT, P0 ;  /* 0x0000000b2a007c0c */ /* 0x000fe2000bf06300 */
        /* <DEDUP_REMOVED lines=24> */
.L_x_1394:
        /* <DEDUP_REMOVED lines=17> */
.L_x_1396:
[----:B------:R-:W-:Y:S05]  /*7d20*/  BSYNC.RECONVERGENT B0 ;  /* 0x0000000000007941 */ /* 0x000fea0003800200 */
.L_x_1395:
[-C--:B------:R-:W-:Y:S01]  /*7d30*/  FMUL.FTZ R93, R93, R116.reuse ;  /* 0x000000745d5d7220 */ /* 0x080fe20000410000 */
        /* <DEDUP_REMOVED lines=20> */
.L_x_1397:
[C-C-:B0-----:R-:W-:Y:S01]  /*7e80*/  FFMA.FTZ R7, R0.reuse, R93, R65.reuse ;  /* 0x0000005d00077223 */ /* 0x141fe20000010041 */
        /* <DEDUP_REMOVED lines=22> */
.L_x_1399:
[----:B------:R-:W-:Y:S05]  /*7ff0*/  BSYNC.RECONVERGENT B0 ;  /* 0x0000000000007941 */ /* 0x000fea0003800200 */
.L_x_1398:
[----:B------:R-:W-:Y:S05]  /*8000*/  BRA.U !UP0, `(.L_x_1400) ;  /* 0x0000000108487547 */ /* 0x000fea000b800000 */
        /* <DEDUP_REMOVED lines=18> */
.L_x_1400:
[----:B------:R-:W-:Y:S01]  /*8130*/  BSSY.RECONVERGENT B0, `(.L_x_1401) ;  /* 0x0000011000007945 */ /* 0x000fe20003800200 */
[----:B------:R-:W-:Y:S01]  /*8140*/  FFMA.FTZ R85, R62, R14, -R85 ;  /* 0x0000000e3e557223 */ /* 0x000fe20000010855 */
[----:B------:R-:W-:Y:S02]  /*8150*/  FFMA.FTZ R15, R63, R15, -R54 ;  /* 0x0000000f3f0f7223 */ /* 0x000fe40000010836 */
[----:B------:R-:W-:Y:S05]  /*8160*/  @P0 BRA `(.L_x_1402) ;  /* 0x0000000000340947 */ /* 0x000fea0003800000 */
[----:B------:R-:W1:Y:S01]  /*8170*/  LDCU.64 UR4, c[0x0][0x3f8] ;  /* 0x00007f00ff0477ac */ /* 0x000e620008000a00 */
[----:B0-----:R-:W-:Y:S01]  /*8180*/  MOV R6, R118 ;  /* 0x0000007600067202 */ /* 0x001fe20000000f00 */
[-C--:B------:R-:W-:Y:S01]  /*8190*/  FMUL.FTZ R14, R85, R116.reuse ;  /* 0x00000074550e7220 */ /* 0x080fe20000410000 */
[----:B------:R-:W-:Y:S01]  /*81a0*/  MOV R7, R121 ;  /* 0x0000007900077202 */ /* 0x000fe20000000f00 */
[----:B------:R-:W0:Y:S01]  /*81b0*/  LDCU.64 UR6, c[0x0][0x380] ;  /* 0x00007000ff0677ac */ /* 0x000e220008000a00 */
        /* <DEDUP_REMOVED lines=8> */
.L_x_1402:
[----:B------:R-:W-:Y:S05]  /*8240*/  BSYNC.RECONVERGENT B0 ;  /* 0x0000000000007941 */ /* 0x000fea0003800200 */
.L_x_1401:
[-C--:B0-----:R-:W-:Y:S01]  /*8250*/  FMUL.FTZ R83, R75, R116.reuse ;  /* 0x000000744b537220 */ /* 0x081fe20000410000 */
[----:B------:R-:W-:Y:S01]  /*8260*/  FMUL.FTZ R42, R77, R116 ;  /* 0x000000744d2a7220 */ /* 0x000fe20000410000 */
[----:B------:R-:W-:Y:S06]  /*8270*/  BRA.U !UP0, `(.L_x_1403) ;  /* 0x0000000108487547 */ /* 0x000fec000b800000 */
[----:B-1----:R-:W-:Y:S01]  /*8280*/  FFMA.FTZ R6, R62, R83, R2 ;  /* 0x000000533e067223 */ /* 0x002fe20000010002 */
        /* <DEDUP_REMOVED lines=17> */
.L_x_1403:
[C-C-:B-1----:R-:W-:Y:S01]  /*83a0*/  FFMA.FTZ R7, R0.reuse, R83, R65.reuse ;  /* 0x0000005300077223 */ /* 0x142fe20000010041 */
        /* <DEDUP_REMOVED lines=22> */
.L_x_1405:
[----:B------:R-:W-:Y:S05]  /*8510*/  BSYNC.RECONVERGENT B0 ;  /* 0x0000000000007941 */ /* 0x000fea0003800200 */
.L_x_1404:
        /* <DEDUP_REMOVED lines=19> */
.L_x_1406:
        /* <DEDUP_REMOVED lines=17> */
.L_x_1408:
[----:B------:R-:W-:Y:S05]  /*8760*/  BSYNC.RECONVERGENT B0 ;  /* 0x0000000000007941 */ /* 0x000fea0003800200 */
.L_x_1407:
        /* <DEDUP_REMOVED lines=21> */
.L_x_1409:
        /* <DEDUP_REMOVED lines=23> */
.L_x_1411:
[----:B------:R-:W-:Y:S05]  /*8a30*/  BSYNC.RECONVERGENT B0 ;  /* 0x0000000000007941 */ /* 0x000fea0003800200 */
.L_x_1410:
        /* <DEDUP_REMOVED lines=19> */
.L_x_1412:
        /* <DEDUP_REMOVED lines=17> */
.L_x_1414:
[----:B------:R-:W-:Y:S05]  /*8c80*/  BSYNC.RECONVERGENT B0 ;  /* 0x0000000000007941 */ /* 0x000fea0003800200 */
.L_x_1413:
[-C--:B------:R-:W-:Y:S01]  /*8c90*/  FMUL.FTZ R22, R47, R116.reuse ;  /* 0x000000742f167220 */ /* 0x080fe20000410000 */
[-C--:B------:R-:W-:Y:S01]  /*8ca0*/  FMUL.FTZ R16, R51, R116.reuse ;  /* 0x0000007433107220 */ /* 0x080fe20000410000 */
        /* <DEDUP_REMOVED lines=9> */
[C---:B------:R-:W-:Y:S01]  /*8d40*/  IADD3 R11, PT, PT, R64.reuse, 0x1a0, RZ ;  /* 0x000001a0400b7810 */ /* 0x040fe20007ffe0ff */
[-C--:B------:R-:W-:Y:S01]  /*8d50*/  FMUL.FTZ R58, R13, R116.reuse ;  /* 0x000000740d3a7220 */ /* 0x080fe20000410000 */
[C---:B------:R-:W-:Y:S01]  /*8d60*/  IADD3 R6, PT, PT, R64.reuse, 0x1c0, RZ ;  /* 0x000001c040067810 */ /* 0x040fe20007ffe0ff */
        /* <DEDUP_REMOVED lines=31> */
[--C-:B------:R-:W-:Y:S01]  /*8f60*/  FFMA.FTZ R5, R0, R17, R65.reuse ;  /* 0x0000001100057223 */ /* 0x100fe20000010041 */
[----:B------:R-:W-:Y:S01]  /*8f70*/  ISETP.GE.U32.AND P3, PT, R64, UR10, PT ;  /* 0x0000000a40007c0c */ /* 0x000fe2000bf66070 */
[----:B------:R-:W-:Y:S01]  /*8f80*/  FFMA.FTZ R0, R0, R4, R65 ;  /* 0x0000000400007223 */ /* 0x000fe20000010041 */
[----:B------:R-:W-:-:S02]  /*8f90*/  ISETP.GE.AND.EX P2, PT, R46, UR11, PT, P2 ;  /* 0x0000000b2e007c0c */ /* 0x000fc4000bf46320 */
[----:B------:R-:W-:Y:S02]  /*8fa0*/  ISETP.GE.AND.EX P1, PT, R55, UR11, PT, P1 ;  /* 0x0000000b37007c0c */ /* 0x000fe4000bf26310 */
[----:B------:R-:W-:Y:S02]  /*8fb0*/  ISETP.GE.AND.EX P0, PT, R67, UR11, PT, P0 ;  /* 0x0000000b43007c0c */ /* 0x000fe4000bf06300 */
        /* <DEDUP_REMOVED lines=22> */
.L_x_1415:
        /* <DEDUP_REMOVED lines=17> */
.L_x_1417:
[----:B------:R-:W-:Y:S05]  /*9230*/  BSYNC.RECONVERGENT B0 ;  /* 0x0000000000007941 */ /* 0x000fea0003800200 */
.L_x_1416:
[----:B------:R-:W-:Y:S05]  /*9240*/  BRA.U !UP0, `(.L_x_1418) ;  /* 0x0000000108487547 */ /* 0x000fea000b800000 */
        /* <DEDUP_REMOVED lines=18> */
.L_x_1418:
        /* <DEDUP_REMOVED lines=17> */
.L_x_1420:
[----:B------:R-:W-:Y:S05]  /*9480*/  BSYNC.RECONVERGENT B0 ;  /* 0x0000000000007941 */ /* 0x000fea0003800200 */
.L_x_1419:
        /* <DEDUP_REMOVED lines=19> */
.L_x_1421:
        /* <DEDUP_REMOVED lines=17> */
.L_x_1423:
[----:B------:R-:W-:Y:S05]  /*96d0*/  BSYNC.RECONVERGENT B0 ;  /* 0x0000000000007941 */ /* 0x000fea0003800200 */
.L_x_1422:
        /* <DEDUP_REMOVED lines=19> */
.L_x_1424:
[----:B------:R-:W-:Y:S01]  /*9810*/  BSSY.RECONVERGENT B0, `(.L_x_1425) ;  /* 0x0000011000007945 */ /* 0x000fe20003800200 */
[----:B0-----:R-:W-:Y:S01]  /*9820*/  FFMA.FTZ R27, R62, R48, -R19 ;  /* 0x000000303e1b7223 */ /* 0x001fe20000010813 */
[----:B------:R-:W-:Y:S02]  /*9830*/  FFMA.FTZ R49, R63, R49, -R20 ;  /* 0x000000313f317223 */ /* 0x000fe40000010814 */
[----:B------:R-:W-:Y:S05]  /*9840*/  @P6 BRA `(.L_x_1426) ;  /* 0x0000000000346947 */ /* 0x000fea0003800000 */
        /* <DEDUP_REMOVED lines=11> */
[----:B------:R-:W-:-:S05]  /*9900*/  LEA.HI.X R19, R22, UR7, R15, 0x2, P0 ;  /* 0x0000000716137c11 */ /* 0x000fca00080f140f */
[----:B------:R0:W-:Y:S02]  /*9910*/  STG.E.64 desc[UR8][R18.64], R26 ;  /* 0x0000001a12007986 */ /* 0x0001e4000c101b08 */
.L_x_1426:
[----:B------:R-:W-:Y:S05]  /*9920*/  BSYNC.RECONVERGENT B0 ;  /* 0x0000000000007941 */ /* 0x000fea0003800200 */
.L_x_1425:
[----:B------:R-:W-:Y:S05]  /*9930*/  BRA.U !UP0, `(.L_x_1427) ;  /* 0x0000000108487547 */ /* 0x000fea000b800000 */
        /* <DEDUP_REMOVED lines=18> */
.L_x_1427:
        /* <DEDUP_REMOVED lines=17> */
.L_x_1429:
[----:B------:R-:W-:Y:S05]  /*9b70*/  BSYNC.RECONVERGENT B0 ;  /* 0x0000000000007941 */ /* 0x000fea0003800200 */
.L_x_1428:
        /* <DEDUP_REMOVED lines=19> */
.L_x_1430:
[----:B------:R-:W-:Y:S01]  /*9cb0*/  BSSY.RECONVERGENT B0, `(.L_x_1431) ;  /* 0x0000012000007945 */ /* 0x000fe20003800200 */
[----:B------:R-:W-:Y:S01]  /*9cc0*/  FFMA.FTZ R11, R62, R56, -R9 ;  /* 0x000000383e0b7223 */ /* 0x000fe20000010809 */
[----:B0-----:R-:W-:Y:S01]  /*9cd0*/  SHF.R.S32.HI R13, RZ, 0x1f, R64 ;  /* 0x0000001fff0d7819 */ /* 0x001fe20000011440 */
        /* <DEDUP_REMOVED lines=15> */
.L_x_1432:
[----:B------:R-:W-:Y:S05]  /*9dd0*/  BSYNC.RECONVERGENT B0 ;  /* 0x0000000000007941 */ /* 0x000fea0003800200 */
.L_x_1431:
        /* <DEDUP_REMOVED lines=19> */
.L_x_1433:
        /* <DEDUP_REMOVED lines=9> */
[----:B------:R-:W2:Y:S01]  /*9fa0*/  LDCU.64 UR6, c[0x0][0x380] ;  /* 0x00007000ff0677ac */ /* 0x000ea20008000a00 */
[----:B-1----:R-:W-:Y:S02]  /*9fb0*/  IMAD R13, R13, UR4, RZ ;  /* 0x000000040d0d7c24 */ /* 0x002fe4000f8e02ff */
[----:B------:R-:W-:-:S04]  /*9fc0*/  IMAD.WIDE.U32 R118, R64, UR4, R118 ;  /* 0x0000000440767c25 */ /* 0x000fc8000f8e0076 */
[----:B------:R-:W-:Y:S01]  /*9fd0*/  IMAD R13, R64, UR5, R13 ;  /* 0x00000005400d7c24 */ /* 0x000fe2000f8e020d */
[----:B--2---:R-:W-:-:S04]  /*9fe0*/  LEA R2, P0, R118, UR6, 0x2 ;  /* 0x0000000676027c11 */ /* 0x004fc8000f8010ff */
[----:B------:R-:W-:-:S04]  /*9ff0*/  IADD3 R13, PT, PT, R119, R13, RZ ;  /* 0x0000000d770d7210 */ /* 0x000fc80007ffe0ff */
[----:B------:R-:W-:-:S05]  /*a000*/  LEA.HI.X R3, R118, UR7, R13, 0x2, P0 ;  /* 0x0000000776037c11 */ /* 0x000fca00080f140d */
[----:B------:R1:W-:Y:S02]  /*a010*/  STG.E.64 desc[UR8][R2.64], R60 ;  /* 0x0000003c02007986 */ /* 0x0003e4000c101b08 */
.L_x_1435:
[----:B------:R-:W-:Y:S05]  /*a020*/  BSYNC.RECONVERGENT B0 ;  /* 0x0000000000007941 */ /* 0x000fea0003800200 */
.L_x_1434:
[----:B------:R-:W2:Y:S01]  /*a030*/  LDC R0, c[0x0][0x374] ;  /* 0x0000dd00ff007b82 */ /* 0x000ea20000000800 */
[----:B------:R-:W3:Y:S01]  /*a040*/  LDCU UR4, c[0x0][0x410] ;  /* 0x00008200ff0477ac */ /* 0x000ee20008000800 */
[----:B------:R-:W-:Y:S01]  /*a050*/  IADD3 R112, PT, PT, R112, 0x1, RZ ;  /* 0x0000000170707810 */ /* 0x000fe20007ffe0ff */
[----:B------:R-:W3:Y:S02]  /*a060*/  LDCU UR5, c[0x0][0x3e0] ;  /* 0x00007c00ff0577ac */ /* 0x000ee40008000800 */
[----:B---3--:R-:W-:Y:S01]  /*a070*/  UIMAD UR4, UR4, UR5, URZ ;  /* 0x00000005040472a4 */ /* 0x008fe2000f8e02ff */
[----:B--2---:R-:W-:-:S05]  /*a080*/  IADD3 R115, PT, PT, R0, R115, RZ ;  /* 0x0000007300737210 */ /* 0x004fca0007ffe0ff */
[----:B------:R-:W-:-:S13]  /*a090*/  ISETP.GE.AND P0, PT, R115, UR4, PT ;  /* 0x0000000473007c0c */ /* 0x000fda000bf06270 */
[----:B------:R-:W-:Y:S05]  /*a0a0*/  @!P0 BRA `(.L_x_1436) ;  /* 0xffffff60002c8947 */ /* 0x000fea000383ffff */
.L_x_1369:
[----:B------:R-:W2:Y:S01]  /*a0b0*/  LDC R4, c[0x0][0x370] ;  /* 0x0000dc00ff047b82 */ /* 0x000ea20000000800 */
[----:B------:R-:W-:Y:S01]  /*a0c0*/  ISETP.NE.AND P1, PT, R37, RZ, PT ;  /* 0x000000ff2500720c */ /* 0x000fe20003f25270 */
[----:B------:R-:W-:Y:S06]  /*a0d0*/  BSSY.RECONVERGENT B0, `(.L_x_1437) ;  /* 0x000000d000007945 */ /* 0x000fec0003800200 */
[----:B0-----:R-:W0:Y:S08]  /*a0e0*/  LDC R7, c[0x0][0x374] ;  /* 0x0000dd00ff077b82 */ /* 0x001e300000000800 */
[----:B-1----:R-:W1:Y:S01]  /*a0f0*/  LDC.64 R2, c[0x0][0x3c8] ;  /* 0x0000f200ff027b82 */ /* 0x002e620000000a00 */
[----:B--2---:R-:W-:-:S02]  /*a100*/  ISETP.NE.AND P0, PT, R4, 0x1, PT ;  /* 0x000000010400780c */ /* 0x004fc40003f05270 */
[----:B0-----:R-:W-:-:S04]  /*a110*/  SHF.L.U32 R0, R7, 0x1, RZ ;  /* 0x0000000107007819 */ /* 0x001fc800000006ff */
[----:B------:R-:W-:-:S05]  /*a120*/  SEL R5, R0, RZ, P0 ;  /* 0x000000ff00057207 */ /* 0x000fca0000000000 */
[----:B-1----:R-:W-:Y:S01]  /*a130*/  IMAD.WIDE.U32 R2, R5, 0x4, R2 ;  /* 0x0000000405027825 */ /* 0x002fe200078e0002 */
[----:B------:R-:W-:Y:S06]  /*a140*/  @P1 BRA `(.L_x_1438) ;  /* 0x0000000000141947 */ /* 0x000fec0003800000 */
[----:B------:R-:W-:Y:S01]  /*a150*/  HFMA2 R5, -RZ, RZ, 0, 5.9604644775390625e-08 ;  /* 0x00000001ff057431 */ /* 0x000fe200000001ff */
[----:B------:R-:W-:Y:S06]  /*a160*/  MEMBAR.ALL.GPU ;  /* 0x0000000000007992 */ /* 0x000fec000000a000 */
[----:B------:R-:W-:-:S00]  /*a170*/  ERRBAR ;  /* 0x00000000000079ab */ /* 0x000fc00000000000 */
[----:B------:R-:W-:Y:S06]  /*a180*/  CGAERRBAR ;  /* 0x00000000000075ab */ /* 0x000fec0000000000 */
[----:B------:R0:W-:Y:S02]  /*a190*/  REDG.E.ADD.S32.STRONG.GPU desc[UR8][R2.64], R5 ;  /* 0x000000050200798e */ /* 0x0001e4000c12e308 */
.L_x_1438:
[----:B------:R-:W-:Y:S05]  /*a1a0*/  BSYNC.RECONVERGENT B0 ;  /* 0x0000000000007941 */ /* 0x000fea0003800200 */
.L_x_1437:
        /* <DEDUP_REMOVED lines=11> */
.L_x_1440:
[----:B------:R-:W2:Y:S04]  /*a260*/  LDG.E.STRONG.GPU R5, desc[UR8][R2.64] ;  /* 0x0000000802057981 */ /* 0x000ea8000c1ef900 */
[----:B--2---:R-:W-:Y:S01]  /*a270*/  CCTL.IVALL ;  /* 0x00000000ff00798f */ /* 0x004fe20002000000 */
[----:B------:R-:W-:Y:S05]  /*a280*/  YIELD ;  /* 0x0000000000007946 */ /* 0x000fea0003800000 */
[----:B------:R-:W-:-:S13]  /*a290*/  ISETP.NE.AND P0, PT, R5, R0, PT ;  /* 0x000000000500720c */ /* 0x000fda0003f05270 */
[----:B------:R-:W-:Y:S05]  /*a2a0*/  @P0 BRA `(.L_x_1440) ;  /* 0xfffffffc00ec0947 */ /* 0x000fea000383ffff */
.L_x_1439:
        /* <DEDUP_REMOVED lines=74> */
.L_x_1443:
        /* <DEDUP_REMOVED lines=29> */
.L_x_1442:
[----:B------:R-:W-:Y:S05]  /*a920*/  BSYNC.RECONVERGENT B0 ;  /* 0x0000000000007941 */ /* 0x000fea0003800200 */
.L_x_1441:
        /* <DEDUP_REMOVED lines=8> */
[----:B------:R-:W3:Y:S01]  /*a9b0*/  LDCU.64 UR10, c[0x0][0x390] ;  /* 0x00007200ff0a77ac */ /* 0x000ee20008000a00 */
[----:B------:R-:W-:-:S07]  /*a9c0*/  SHF.L.U32 R33, R28, 0x2, RZ ;  /* 0x000000021c217819 */ /* 0x000fce00000006ff */
.L_x_1444:
[C---:B0-----:R-:W-:Y:S02]  /*a9d0*/  SHF.L.U32 R14, R37.reuse, 0x2, RZ ;  /* 0x00000002250e7819 */ /* 0x041fe400000006ff */
[----:B------:R-:W-:Y:S02]  /*a9e0*/  SHF.L.U64.HI R0, R37, 0x2, R26 ;  /* 0x0000000225007819 */ /* 0x000fe4000001021a */
[----:B-1----:R-:W-:-:S04]  /*a9f0*/  IADD3 R2, P0, PT, R14, UR4, RZ ;  /* 0x000000040e027c10 */ /* 0x002fc8000ff1e0ff */
[----:B------:R-:W-:Y:S02]  /*aa00*/  IADD3.X R3, PT, PT, R0, UR5, RZ, P0, !PT ;  /* 0x0000000500037c10 */ /* 0x000fe400087fe4ff */
[C---:B------:R-:W-:Y:S02]  /*aa10*/  IADD3 R4, P0, PT, R2.reuse, R33, RZ ;  /* 0x0000002102047210 */ /* 0x040fe40007f1e0ff */
[C---:B----4-:R-:W-:Y:S01]  /*aa20*/  IADD3 R8, P1, PT, R2.reuse, R39, RZ ;  /* 0x0000002702087210 */ /* 0x050fe20007f3e0ff */
[----:B------:R0:W4:Y:S01]  /*aa30*/  LDG.E R16, desc[UR8][R2.64] ;  /* 0x0000000802107981 */ /* 0x000122000c1e1900 */
[C---:B------:R-:W-:Y:S02]  /*aa40*/  IADD3.X R5, PT, PT, R3.reuse, R31, RZ, P0, !PT ;  /* 0x0000001f03057210 */ /* 0x040fe400007fe4ff */
[----:B------:R-:W-:Y:S02]  /*aa50*/  IADD3 R6, P0, PT, R2, R27, RZ ;  /* 0x0000001b02067210 */ /* 0x000fe40007f1e0ff */
[C---:B------:R-:W-:Y:S01]  /*aa60*/  IADD3.X R9, PT, PT, R3.reuse, R35, RZ, P1, !PT ;  /* 0x0000002303097210 */ /* 0x040fe20000ffe4ff */
[----:B------:R1:W4:Y:S01]  /*aa70*/  LDG.E R17, desc[UR8][R4.64] ;  /* 0x0000000804117981 */ /* 0x000322000c1e1900 */
[----:B------:R-:W-:-:S03]  /*aa80*/  IADD3.X R7, PT, PT, R3, R29, RZ, P0, !PT ;  /* 0x0000001d03077210 */ /* 0x000fc600007fe4ff */
[----:B------:R-:W5:Y:S04]  /*aa90*/  LDG.E R19, desc[UR8][R8.64] ;  /* 0x0000000808137981 */ /* 0x000f68000c1e1900 */
[----:B------:R1:W5:Y:S01]  /*aaa0*/  LDG.E R18, desc[UR8][R6.64] ;  /* 0x0000000806127981 */ /* 0x000362000c1e1900 */
[C---:B------:R-:W-:Y:S02]  /*aab0*/  SHF.L.U32 R25, R37.reuse, 0x3, RZ ;  /* 0x0000000325197819 */ /* 0x040fe400000006ff */
[----:B------:R-:W-:Y:S02]  /*aac0*/  SHF.L.U64.HI R26, R37, 0x3, R26 ;  /* 0x00000003251a7819 */ /* 0x000fe4000001021a */
[----:B------:R-:W-:Y:S02]  /*aad0*/  LOP3.LUT R12, R25, 0xfffffff8, RZ, 0xc0, !PT ;  /* 0xfffffff8190c7812 */ /* 0x000fe400078ec0ff */
[----:B------:R-:W-:-:S02]  /*aae0*/  LOP3.LUT R14, R14, 0xfffffffc, RZ, 0xc0, !PT ;  /* 0xfffffffc0e0e7812 */ /* 0x000fc400078ec0ff */
[----:B--2---:R-:W-:Y:S02]  /*aaf0*/  IADD3 R10, P0, PT, R12, UR6, RZ ;  /* 0x000000060c0a7c10 */ /* 0x004fe4000ff1e0ff */
[----:B0-----:R-:W-:Y:S02]  /*ab00*/  LOP3.LUT R2, R26, 0x3, RZ, 0xc0, !PT ;  /* 0x000000031a027812 */ /* 0x001fe400078ec0ff */
[----:B---3--:R-:W-:Y:S02]  /*ab10*/  IADD3 R12, P1, PT, R12, UR10, RZ ;  /* 0x0000000a0c0c7c10 */ /* 0x008fe4000ff3e0ff */
        /* <DEDUP_REMOVED lines=11> */
[----:B----4-:R0:W-:Y:S04]  /*abd0*/  STG.E.64 desc[UR8][R10.64], R16 ;  /* 0x000000100a007986 */ /* 0x0101e8000c101b08 */
[----:B-----5:R1:W-:Y:S04]  /*abe0*/  STG.E.64 desc[UR8][R12.64], R18 ;  /* 0x000000120c007986 */ /* 0x0203e8000c101b08 */
        /* <DEDUP_REMOVED lines=48> */
.L_x_1445:
        /* <DEDUP_REMOVED lines=9> */
.L_x_3434:


//--------------------- .text._Z35group_norm_nhwc_bwd_one_pass_kernelI11Fp32IOBf16WLi64ELi24ELi384EEv26Group_norm_nhwc_bwd_params --------------------------
	.section	.text._Z35group_norm_nhwc_bwd_one_pass_kernelI11Fp32IOBf16WLi64ELi24ELi384EEv26Group_norm_nhwc_bwd_params,"ax",@progbits
	.align	128
        .global         _Z35group_norm_nhwc_bwd_one_pass_kernelI11Fp32IOBf16WLi64ELi24ELi384EEv26Group_norm_nhwc_bwd_params
        .type           _Z35group_norm_nhwc_bwd_one_pass_kernelI11Fp32IOBf16WLi64ELi24ELi384EEv26Group_norm_nhwc_bwd_params,@function
        .size           _Z35group_norm_nhwc_bwd_one_pass_kernelI11Fp32IOBf16WLi64ELi24ELi384EEv26Group_norm_nhwc_bwd_params,(.L_x_3435 - _Z35group_norm_nhwc_bwd_one_pass_kernelI11Fp32IOBf16WLi64ELi24ELi384EEv26Group_norm_nhwc_bwd_params)
        .other          _Z35group_norm_nhwc_bwd_one_pass_kernelI11Fp32IOBf16WLi64ELi24ELi384EEv26Group_norm_nhwc_bwd_params,@"STO_CUDA_ENTRY STV_DEFAULT"
_Z35group_norm_nhwc_bwd_one_pass_kernelI11Fp32IOBf16WLi64ELi24ELi384EEv26Group_norm_nhwc_bwd_params:
.text._Z35group_norm_nhwc_bwd_one_pass_kernelI11Fp32IOBf16WLi64ELi24ELi384EEv26Group_norm_nhwc_bwd_params:
        /* <DEDUP_REMOVED lines=39> */
.L_x_1471:
[----:B01----:R-:W0:Y:S01]  /*0270*/  LDC R6, c[0x0][0x410] ;  /* 0x00010400ff067b82 */ /* 0x003e220000000800 */
[----:B------:R-:W1:Y:S01]  /*0280*/  LDCU.64 UR6, c[0x0][0x3b8] ;  /* 0x00007700ff0677ac */ /* 0x000e620008000a00 */
[----:B--2---:R-:W2:Y:S01]  /*0290*/  LDCU.128 UR24, c[0x0][0x400] ;  /* 0x00008000ff1877ac */ /* 0x004ea20008000c00 */
[----:B-1----:R-:W-:Y:S01]  /*02a0*/  UIMAD.WIDE UR6, UR10, 0x8, UR6 ;  /* 0x000000080a0678a5 */ /* 0x002fe2000f8e0206 */
[----:B0-----:R-:W-:-:S05]  /*02b0*/  IABS R5, R6 ;  /* 0x0000000600057213 */ /* 0x001fca0000000000 */
[----:B------:R-:W-:Y:S01]  /*02c0*/  MOV R12, UR6 ;  /* 0x00000006000c7c02 */ /* 0x000fe20008000f00 */
[----:B------:R-:W0:Y:S01]  /*02d0*/  I2F.RP R0, R5 ;  /* 0x0000000500007306 */ /* 0x000e220000209400 */
[----:B------:R-:W-:-:S06]  /*02e0*/  MOV R13, UR7 ;  /* 0x00000007000d7c02 */ /* 0x000fcc0008000f00 */
[----:B---3--:R-:W3:Y:S01]  /*02f0*/  LDG.E.64 R12, desc[UR16][R12.64] ;  /* 0x000000100c0c7981 */ /* 0x008ee2000c1e1b00 */
[----:B0-----:R-:W0:Y:S02]  /*0300*/  MUFU.RCP R0, R0 ;  /* 0x0000000000007308 */ /* 0x001e240000001000 */
[----:B0-----:R-:W-:-:S06]  /*0310*/  IADD3 R2, PT, PT, R0, 0xffffffe, RZ ;  /* 0x0ffffffe00027810 */ /* 0x001fcc0007ffe0ff */
[----:B------:R0:W1:Y:S02]  /*0320*/  F2I.FTZ.U32.TRUNC.NTZ R3, R2 ;  /* 0x0000000200037305 */ /* 0x000064000021f000 */
[----:B0-----:R-:W-:Y:S01]  /*0330*/  HFMA2 R2, -RZ, RZ, 0, 0 ;  /* 0x00000000ff027431 */ /* 0x001fe200000001ff */
[----:B-1----:R-:W-:-:S05]  /*0340*/  IADD3 R4, PT, PT, RZ, -R3, RZ ;  /* 0x80000003ff047210 */ /* 0x002fca0007ffe0ff */
[----:B------:R-:W-:Y:S01]  /*0350*/  IMAD R7, R4, R5, RZ ;  /* 0x0000000504077224 */ /* 0x000fe200078e02ff */
[----:B------:R-:W-:-:S03]  /*0360*/  IABS R4, UR10 ;  /* 0x0000000a00047c13 */ /* 0x000fc60008000000 */
[----:B------:R-:W-:-:S06]  /*0370*/  IMAD.HI.U32 R3, R3, R7, R2 ;  /* 0x0000000703037227 */ /* 0x000fcc00078e0002 */
[----:B------:R-:W-:-:S05]  /*0380*/  IMAD.HI.U32 R3, R3, R4, RZ ;  /* 0x0000000403037227 */ /* 0x000fca00078e00ff */
[----:B------:R-:W-:-:S05]  /*0390*/  IADD3 R0, PT, PT, -R3, RZ, RZ ;  /* 0x000000ff03007210 */ /* 0x000fca0007ffe1ff */
[----:B------:R-:W-:-:S05]  /*03a0*/  IMAD R0, R5, R0, R4 ;  /* 0x0000000005007224 */ /* 0x000fca00078e0204 */
[----:B------:R-:W-:Y:S02]  /*03b0*/  ISETP.GT.U32.AND P1, PT, R5, R0, PT ;  /* 0x000000000500720c */ /* 0x000fe40003f24070 */
[----:B------:R-:W-:Y:S02]  /*03c0*/  ISETP.LE.AND P2, PT, RZ, UR10, PT ;  /* 0x0000000aff007c0c */ /* 0x000fe4000bf43270 */
[----:B------:R-:W-:-:S09]  /*03d0*/  LOP3.LUT R2, R6, UR10, RZ, 0x3c, !PT ;  /* 0x0000000a06027c12 */ /* 0x000fd2000f8e3cff */
[----:B------:R-:W-:-:S04]  /*03e0*/  @!P1 IADD3 R0, PT, PT, R0, -R5, RZ ;  /* 0x8000000500009210 */ /* 0x000fc80007ffe0ff */
[-C--:B------:R-:W-:Y:S02]  /*03f0*/  ISETP.GE.U32.AND P4, PT, R0, R5.reuse, PT ;  /* 0x000000050000720c */ /* 0x080fe40003f86070 */
[----:B------:R-:W-:Y:S02]  /*0400*/  ISETP.GT.U32.AND P5, PT, R5, R0, PT ;  /* 0x000000000500720c */ /* 0x000fe40003fa4070 */
[----:B------:R-:W-:Y:S02]  /*0410*/  ISETP.GE.AND P3, PT, R2, RZ, PT ;  /* 0x000000ff0200720c */ /* 0x000fe40003f66270 */
[----:B------:R-:W-:Y:S02]  /*0420*/  IADD3 R5, PT, PT, R0, -R5, RZ ;  /* 0x8000000500057210 */ /* 0x000fe40007ffe0ff */
[----:B--2---:R-:W-:Y:S02]  /*0430*/  ISETP.GE.U32.AND P0, PT, R48, UR24, PT ;  /* 0x0000001830007c0c */ /* 0x004fe4000bf06070 */
[----:B------:R-:W-:-:S02]  /*0440*/  @!P1 IADD3 R3, PT, PT, R3, 0x1, RZ ;  /* 0x0000000103039810 */ /* 0x000fc40007ffe0ff */
[----:B------:R-:W-:Y:S02]  /*0450*/  SEL R0, R5, R0, !P5 ;  /* 0x0000000005007207 */ /* 0x000fe40006800000 */
[----:B------:R-:W-:Y:S02]  /*0460*/  ISETP.GE.AND.EX P0, PT, R41, UR25, PT, P0 ;  /* 0x0000001929007c0c */ /* 0x000fe4000bf06300 */
[----:B------:R-:W-:Y:S02]  /*0470*/  ISETP.GE.U32.AND P1, PT, R44, UR24, PT ;  /* 0x000000182c007c0c */ /* 0x000fe4000bf26070 */
[----:B------:R-:W-:Y:S02]  /*0480*/  @P4 IADD3 R3, PT, PT, R3, 0x1, RZ ;  /* 0x0000000103034810 */ /* 0x000fe40007ffe0ff */
[----:B------:R-:W-:Y:S02]  /*0490*/  ISETP.NE.AND P4, PT, R6, RZ, PT ;  /* 0x000000ff0600720c */ /* 0x000fe40003f85270 */
[----:B------:R-:W-:-:S02]  /*04a0*/  LOP3.LUT R5, RZ, R6, RZ, 0x33, !PT ;  /* 0x00000006ff057212 */ /* 0x000fc400078e33ff */
[----:B------:R-:W-:Y:S01]  /*04b0*/  @!P2 IADD3 R0, PT, PT, -R0, RZ, RZ ;  /* 0x000000ff0000a210 */ /* 0x000fe20007ffe1ff */
[----:B------:R-:W0:Y:S01]  /*04c0*/  LDC.64 R6, c[0x0][0x3a8] ;  /* 0x0000ea00ff067b82 */ /* 0x000e220000000a00 */
[----:B------:R-:W-:Y:S02]  /*04d0*/  ISETP.GE.AND.EX P1, PT, R39, UR25, PT, P1 ;  /* 0x0000001927007c0c */ /* 0x000fe4000bf26310 */
[----:B------:R-:W-:Y:S02]  /*04e0*/  @!P3 IADD3 R3, PT, PT, -R3, RZ, RZ ;  /* 0x000000ff0303b210 */ /* 0x000fe40007ffe1ff */
[C---:B------:R-:W-:Y:S02]  /*04f0*/  SEL R4, R5.reuse, R0, !P4 ;  /* 0x0000000005047207 */ /* 0x040fe40006000000 */
[----:B------:R-:W-:Y:S01]  /*0500*/  SEL R3, R5, R3, !P4 ;  /* 0x0000000305037207 */ /* 0x000fe20006000000 */
[----:B------:R-:W1:Y:S02]  /*0510*/  @!P0 LDC.64 R10, c[0x0][0x3f8] ;  /* 0x0000fe00ff0a8b82 */ /* 0x000e640000000a00 */
[----:B------:R-:W-:Y:S01]  /*0520*/  IMAD R5, R4, 0x18, RZ ;  /* 0x0000001804057824 */ /* 0x000fe200078e02ff */
[----:B------:R-:W-:-:S04]  /*0530*/  SHF.R.S32.HI R0, RZ, 0x1f, R3 ;  /* 0x0000001fff007819 */ /* 0x000fc80000011403 */
[----:B------:R-:W-:Y:S01]  /*0540*/  IADD3 R50, P2, PT, R42, R5, RZ ;  /* 0x000000052a327210 */ /* 0x000fe20007f5e0ff */
[----:B------:R-:W2:Y:S03]  /*0550*/  @!P1 LDC.64 R20, c[0x0][0x3f8] ;  /* 0x0000fe00ff149b82 */ /* 0x000ea60000000a00 */
[----:B------:R-:W-:Y:S02]  /*0560*/  LEA.HI.X.SX32 R51, R5, RZ, 0x1, P2 ;  /* 0x000000ff05337211 */ /* 0x000fe400010f0eff */
[----:B------:R-:W-:Y:S01]  /*0570*/  ISETP.NE.AND P2, PT, RZ, UR19, PT ;  /* 0x00000013ff007c0c */ /* 0x000fe2000bf45270 */
[----:B------:R-:W-:Y:S02]  /*0580*/  IMAD R0, R0, UR26, RZ ;  /* 0x0000001a00007c24 */ /* 0x000fe4000f8e02ff */
[C---:B------:R-:W-:Y:S01]  /*0590*/  IMAD.WIDE.U32 R50, R3.reuse, UR26, R50 ;  /* 0x0000001a03327c25 */ /* 0x040fe2000f8e0032 */
[----:B------:R-:W4:Y:S03]  /*05a0*/  @!P0 LDC.64 R14, c[0x0][0x398] ;  /* 0x0000e600ff0e8b82 */ /* 0x000f260000000a00 */
[----:B------:R-:W-:-:S05]  /*05b0*/  IMAD R53, R3, UR27, R0 ;  /* 0x0000001b03357c24 */ /* 0x000fca000f8e0200 */
[----:B------:R-:W0:Y:S01]  /*05c0*/  @!P0 LDC.64 R2, c[0x0][0x3a0] ;  /* 0x0000e800ff028b82 */ /* 0x000e220000000a00 */
[----:B------:R-:W-:Y:S01]  /*05d0*/  IADD3 R53, PT, PT, R51, R53, RZ ;  /* 0x0000003533357210 */ /* 0x000fe20007ffe0ff */
[----:B-1----:R-:W-:Y:S01]  /*05e0*/  @!P0 IMAD R0, R41, R10, RZ ;  /* 0x0000000a29008224 */ /* 0x002fe200078e02ff */
[----:B------:R-:W-:-:S05]  /*05f0*/  @!P0 MOV R52, R50 ;  /* 0x0000003200348202 */ /* 0x000fca0000000f00 */
[----:B------:R-:W1:Y:S01]  /*0600*/  @P2 LDC.64 R8, c[0x0][0x3b0] ;  /* 0x0000ec00ff082b82 */ /* 0x000e620000000a00 */
[C---:B------:R-:W-:Y:S01]  /*0610*/  @!P0 IMAD R25, R48.reuse, R11, R0 ;  /* 0x0000000b30198224 */ /* 0x040fe200078e0200 */
[----:B------:R-:W-:Y:S01]  /*0620*/  @!P1 MOV R11, R53 ;  /* 0x00000035000b9202 */ /* 0x000fe20000000f00 */
[----:B------:R-:W-:Y:S01]  /*0630*/  @!P0 IMAD.WIDE.U32 R22, R48, R10, R52 ;  /* 0x0000000a30168225 */ /* 0x000fe200078e0034 */
[----:B------:R-:W-:-:S03]  /*0640*/  @!P1 MOV R10, R50 ;  /* 0x00000032000a9202 */ /* 0x000fc60000000f00 */
[-C--:B--2---:R-:W-:Y:S01]  /*0650*/  @!P1 IMAD R0, R39, R20.reuse, RZ ;  /* 0x0000001427009224 */ /* 0x084fe200078e02ff */
[----:B------:R-:W2:Y:S01]  /*0660*/  @!P1 LDC.64 R16, c[0x0][0x3a0] ;  /* 0x0000e800ff109b82 */ /* 0x000ea20000000a00 */
[----:B------:R-:W-:-:S04]  /*0670*/  @!P1 IMAD.WIDE.U32 R10, R44, R20, R10 ;  /* 0x000000142c0a9225 */ /* 0x000fc800078e000a */
[----:B------:R-:W-:Y:S01]  /*0680*/  @!P1 IMAD R27, R44, R21, R0 ;  /* 0x000000152c1b9224 */ /* 0x000fe200078e0200 */
[----:B------:R-:W-:Y:S02]  /*0690*/  @!P0 IADD3 R21, PT, PT, R23, R25, RZ ;  /* 0x0000001917158210 */ /* 0x000fe40007ffe0ff */
[C---:B------:R-:W-:Y:S01]  /*06a0*/  @!P0 SHF.L.U32 R23, R22.reuse, 0x2, RZ ;  /* 0x0000000216178819 */ /* 0x040fe200000006ff */
[----:B------:R-:W2:Y:S01]  /*06b0*/  @!P1 LDC.64 R18, c[0x0][0x398] ;  /* 0x0000e600ff129b82 */ /* 0x000ea20000000a00 */
[----:B------:R-:W-:Y:S02]  /*06c0*/  @!P0 SHF.L.U64.HI R22, R22, 0x2, R21 ;  /* 0x0000000216168819 */ /* 0x000fe40000010215 */
[----:B------:R-:W-:Y:S02]  /*06d0*/  @!P1 IADD3 R21, PT, PT, R11, R27, RZ ;  /* 0x0000001b0b159210 */ /* 0x000fe40007ffe0ff */
[C---:B0-----:R-:W-:Y:S02]  /*06e0*/  @!P0 IADD3 R20, P3, PT, R23.reuse, R2, RZ ;  /* 0x0000000217148210 */ /* 0x041fe40007f7e0ff */
[----:B----4-:R-:W-:-:S02]  /*06f0*/  @!P0 IADD3 R14, P4, PT, R23, R14, RZ ;  /* 0x0000000e170e8210 */ /* 0x010fc40007f9e0ff */
[----:B------:R-:W-:Y:S02]  /*0700*/  IADD3 R5, PT, PT, R42, R5, RZ ;  /* 0x000000052a057210 */ /* 0x000fe40007ffe0ff */
[C---:B------:R-:W-:Y:S02]  /*0710*/  @!P1 SHF.L.U32 R11, R10.reuse, 0x2, RZ ;  /* 0x000000020a0b9819 */ /* 0x040fe400000006ff */
[----:B------:R-:W-:Y:S01]  /*0720*/  @!P1 SHF.L.U64.HI R10, R10, 0x2, R21 ;  /* 0x000000020a0a9819 */ /* 0x000fe20000010215 */
[C---:B-1----:R-:W-:Y:S01]  /*0730*/  @P2 IMAD.WIDE R24, R5.reuse, 0x2, R8 ;  /* 0x0000000205182825 */ /* 0x042fe200078e0208 */
[C---:B------:R-:W-:Y:S02]  /*0740*/  @!P0 IADD3.X R21, PT, PT, R22.reuse, R3, RZ, P3, !PT ;  /* 0x0000000316158210 */ /* 0x040fe40001ffe4ff */
[----:B------:R-:W-:Y:S01]  /*0750*/  @!P0 IADD3.X R15, PT, PT, R22, R15, RZ, P4, !PT ;  /* 0x0000000f160f8210 */ /* 0x000fe200027fe4ff */
[----:B------:R-:W-:Y:S01]  /*0760*/  IMAD.WIDE R22, R5, 0x2, R6 ;  /* 0x0000000205167825 */ /* 0x000fe200078e0206 */
[----:B------:R-:W-:-:S03]  /*0770*/  CS2R R6, SRZ ;  /* 0x0000000000067805 */ /* 0x000fc6000001ff00 */
[----:B------:R-:W-:Y:S01]  /*0780*/  HFMA2 R3, -RZ, RZ, 0, 0 ;  /* 0x00000000ff037431 */ /* 0x000fe200000001ff */
[----:B------:R-:W-:Y:S01]  /*0790*/  MOV R2, RZ ;  /* 0x000000ff00027202 */ /* 0x000fe20000000f00 */
[----:B------:R-:W4:Y:S04]  /*07a0*/  @P2 LDG.E.U16 R27, desc[UR16][R24.64] ;  /* 0x00000010181b2981 */ /* 0x000f28000c1e1500 */
[----:B------:R-:W4:Y:S04]  /*07b0*/  @P2 LDG.E.U16 R26, desc[UR16][R24.64+0x2] ;  /* 0x00000210181a2981 */ /* 0x000f28000c1e1500 */
[----:B------:R-:W4:Y:S04]  /*07c0*/  LDG.E.U16 R5, desc[UR16][R22.64] ;  /* 0x0000001016057981 */ /* 0x000f28000c1e1500 */
[----:B------:R-:W4:Y:S04]  /*07d0*/  LDG.E.U16 R0, desc[UR16][R22.64+0x2] ;  /* 0x0000021016007981 */ /* 0x000f28000c1e1500 */
[----:B------:R0:W5:Y:S04]  /*07e0*/  @!P0 LDG.E.64 R6, desc[UR16][R20.64] ;  /* 0x0000001014068981 */ /* 0x000168000c1e1b00 */
[----:B------:R0:W5:Y:S01]  /*07f0*/  @!P0 LDG.E.64 R2, desc[UR16][R14.64] ;  /* 0x000000100e028981 */ /* 0x000162000c1e1b00 */
[----:B--2---:R-:W-:-:S02]  /*0800*/  @!P1 IADD3 R16, P5, PT, R11, R16, RZ ;  /* 0x000000100b109210 */ /* 0x004fc40007fbe0ff */
[----:B------:R-:W-:Y:S02]  /*0810*/  @!P1 IADD3 R18, P6, PT, R11, R18, RZ ;  /* 0x000000120b129210 */ /* 0x000fe40007fde0ff */
[----:B------:R-:W-:Y:S02]  /*0820*/  CS2R R8, SRZ ;  /* 0x0000000000087805 */ /* 0x000fe4000001ff00 */
[C---:B------:R-:W-:Y:S02]  /*0830*/  @!P1 IADD3.X R17, PT, PT, R10.reuse, R17, RZ, P5, !PT ;  /* 0x000000110a119210 */ /* 0x040fe40002ffe4ff */
[----:B------:R-:W-:Y:S02]  /*0840*/  @!P1 IADD3.X R19, PT, PT, R10, R19, RZ, P6, !PT ;  /* 0x000000130a139210 */ /* 0x000fe400037fe4ff */
[----:B------:R-:W-:Y:S01]  /*0850*/  CS2R R10, SRZ ;  /* 0x00000000000a7805 */ /* 0x000fe2000001ff00 */
[----:B------:R0:W5:Y:S05]  /*0860*/  @!P1 LDG.E.64 R8, desc[UR16][R16.64] ;  /* 0x0000001010089981 */ /* 0x00016a000c1e1b00 */
        /* <DEDUP_REMOVED lines=11> */
[----:B------:R-:W-:Y:S01]  /*0920*/  HFMA2 R40, -RZ, RZ, 0, 0 ;  /* 0x00000000ff287431 */ /* 0x000fe200000001ff */
[----:B------:R-:W-:Y:S01]  /*0930*/  MOV R45, RZ ;  /* 0x000000ff002d7202 */ /* 0x000fe20000000f00 */
[----:B------:R-:W-:Y:S01]  /*0940*/  UMOV UR21, 0x3f800000 ;  /* 0x3f80000000157882 */ /* 0x000fe20000000000 */
[----:B-1----:R-:W-:-:S13]  /*0950*/  @P1 R2UR UR6, R12 ;  /* 0x000000000c0612ca */ /* 0x002fda00000e0000 */
[----:B------:R-:W-:Y:S01]  /*0960*/  @UP0 UMOV UR21, UR6 ;  /* 0x0000000600150c82 */ /* 0x000fe20008000000 */
[----:B----4-:R-:W-:Y:S02]  /*0970*/  @P2 SHF.L.U32 R40, R27, 0x10, RZ ;  /* 0x000000101b282819 */ /* 0x010fe400000006ff */
[----:B------:R-:W-:Y:S02]  /*0980*/  @P2 SHF.L.U32 R45, R26, 0x10, RZ ;  /* 0x000000101a2d2819 */ /* 0x000fe400000006ff */
[----:B------:R-:W-:Y:S02]  /*0990*/  SHF.L.U32 R5, R5, 0x10, RZ ;  /* 0x0000001005057819 */ /* 0x000fe400000006ff */
[----:B------:R-:W-:Y:S01]  /*09a0*/  SHF.L.U32 R0, R0, 0x10, RZ ;  /* 0x0000001000007819 */ /* 0x000fe200000006ff */
[----:B0-----:R-:W-:Y:S06]  /*09b0*/  BRA.U UP1, `(.L_x_1447) ;  /* 0x0000000101747547 */ /* 0x001fec000b800000 */
[----:B-----5:R-:W-:Y:S01]  /*09c0*/  FADD.FTZ R13, R6, -UR32 ;  /* 0x80000020060d7e21 */ /* 0x020fe20008010000 */
[----:B------:R-:W-:Y:S01]  /*09d0*/  FADD.FTZ R12, R7, -UR32 ;  /* 0x80000020070c7e21 */ /* 0x000fe20008010000 */
[----:B------:R-:W-:Y:S01]  /*09e0*/  FMUL.FTZ R14, R2, R5 ;  /* 0x00000005020e7220 */ /* 0x000fe20000410000 */
[----:B------:R-:W-:Y:S01]  /*09f0*/  FMUL.FTZ R15, R3, R0 ;  /* 0x00000000030f7220 */ /* 0x000fe20000410000 */
[----:B------:R-:W-:Y:S01]  /*0a00*/  FMUL.FTZ R13, R13, UR21 ;  /* 0x000000150d0d7c20 */ /* 0x000fe20008410000 */
[----:B------:R-:W-:Y:S01]  /*0a10*/  FMUL.FTZ R12, R12, UR21 ;  /* 0x000000150c0c7c20 */ /* 0x000fe20008410000 */
[----:B------:R-:W-:Y:S01]  /*0a20*/  FADD.FTZ R16, RZ, R14 ;  /* 0x0000000eff107221 */ /* 0x000fe20000010000 */
[----:B------:R-:W-:Y:S01]  /*0a30*/  FADD.FTZ R20, RZ, R3 ;  /* 0x00000003ff147221 */ /* 0x000fe20000010000 */
[----:B------:R-:W-:Y:S01]  /*0a40*/  FFMA.FTZ R17, R13, R14, RZ ;  /* 0x0000000e0d117223 */ /* 0x000fe200000100ff */
[----:B------:R-:W-:Y:S01]  /*0a50*/  FADD.FTZ R14, R8, -UR32 ;  /* 0x80000020080e7e21 */ /* 0x000fe20008010000 */
[----:B------:R-:W-:Y:S01]  /*0a60*/  FADD.FTZ R16, R15, R16 ;  /* 0x000000100f107221 */ /* 0x000fe20000010000 */
[----:B------:R-:W-:Y:S01]  /*0a70*/  FFMA.FTZ R13, R2, R13, RZ ;  /* 0x0000000d020d7223 */ /* 0x000fe200000100ff */
[----:B------:R-:W-:Y:S01]  /*0a80*/  FFMA.FTZ R17, R12, R15, R17 ;  /* 0x0000000f0c117223 */ /* 0x000fe20000010011 */
[----:B------:R-:W-:Y:S01]  /*0a90*/  FMUL.FTZ R15, R10, R5 ;  /* 0x000000050a0f7220 */ /* 0x000fe20000410000 */
[----:B------:R-:W-:Y:S01]  /*0aa0*/  FMUL.FTZ R18, R14, UR21 ;  /* 0x000000150e127c20 */ /* 0x000fe20008410000 */
[----:B------:R-:W-:-:S02]  /*0ab0*/  FADD.FTZ R14, R9, -UR32 ;  /* 0x80000020090e7e21 */ /* 0x000fc40008010000 */
[----:B------:R-:W-:Y:S01]  /*0ac0*/  FADD.FTZ R16, R16, R15 ;  /* 0x0000000f10107221 */ /* 0x000fe20000010000 */
[----:B------:R-:W-:Y:S01]  /*0ad0*/  FFMA.FTZ R17, R18, R15, R17 ;  /* 0x0000000f12117223 */ /* 0x000fe20000010011 */
[----:B------:R-:W-:Y:S01]  /*0ae0*/  FMUL.FTZ R15, R11, R0 ;  /* 0x000000000b0f7220 */ /* 0x000fe20000410000 */
[----:B------:R-:W-:-:S03]  /*0af0*/  FMUL.FTZ R14, R14, UR21 ;  /* 0x000000150e0e7c20 */ /* 0x000fc60008410000 */
[----:B------:R-:W-:Y:S01]  /*0b00*/  FADD.FTZ R21, R15, R16 ;  /* 0x000000100f157221 */ /* 0x000fe20000010000 */
[----:B------:R-:W-:Y:S01]  /*0b10*/  FFMA.FTZ R19, R14, R15, R17 ;  /* 0x0000000f0e137223 */ /* 0x000fe20000010011 */
[----:B------:R-:W-:Y:S01]  /*0b20*/  FFMA.FTZ R16, R3, R12, RZ ;  /* 0x0000000c03107223 */ /* 0x000fe200000100ff */
[----:B------:R-:W-:Y:S01]  /*0b30*/  FADD.FTZ R15, RZ, R2 ;  /* 0x00000002ff0f7221 */ /* 0x000fe20000010000 */
[C---:B------:R-:W-:Y:S02]  /*0b40*/  FFMA.FTZ R12, R10.reuse, R18, R13 ;  /* 0x000000120a0c7223 */ /* 0x040fe4000001000d */
[C---:B------:R-:W-:Y:S01]  /*0b50*/  FFMA.FTZ R13, R11.reuse, R14, R16 ;  /* 0x0000000e0b0d7223 */ /* 0x040fe20000010010 */
[----:B------:R-:W-:Y:S01]  /*0b60*/  FADD.FTZ R14, R10, R15 ;  /* 0x0000000f0a0e7221 */ /* 0x000fe20000010000 */
[----:B------:R-:W-:Y:S01]  /*0b70*/  FADD.FTZ R15, R11, R20 ;  /* 0x000000140b0f7221 */ /* 0x000fe20000010000 */
[----:B------:R-:W-:Y:S06]  /*0b80*/  BRA `(.L_x_1448) ;  /* 0x0000000400007947 */ /* 0x000fec0003800000 */
.L_x_1447:
        /* <DEDUP_REMOVED lines=27> */
[----:B0-----:R-:W-:-:S04]  /*0d40*/  FADD.FTZ R22, -R21, 1 ;  /* 0x3f80000015167421 */ /* 0x001fc80000010100 */
[----:B------:R-:W-:-:S03]  /*0d50*/  FFMA.FTZ R19, R19, R22, 1 ;  /* 0x3f80000013137423 */ /* 0x000fc60000010016 */
[----:B------:R-:W0:Y:S01]  /*0d60*/  MUFU.RCP R28, R27 ;  /* 0x0000001b001c7308 */ /* 0x000e220000001000 */
[----:B-1----:R-:W-:-:S04]  /*0d70*/  FADD.FTZ R23, -R20, 1 ;  /* 0x3f80000014177421 */ /* 0x002fc80000010100 */
[----:B------:R-:W-:Y:S01]  /*0d80*/  FFMA.FTZ R22, R18, R23, 1 ;  /* 0x3f80000012167423 */ /* 0x000fe20000010017 */
[----:B------:R-:W-:Y:S01]  /*0d90*/  FMUL.FTZ R18, R2, R21 ;  /* 0x0000001502127220 */ /* 0x000fe20000410000 */
[----:B--2---:R-:W-:-:S03]  /*0da0*/  FADD.FTZ R26, -R25, 1 ;  /* 0x3f800000191a7421 */ /* 0x004fc60000010100 */
[----:B------:R-:W-:Y:S01]  /*0db0*/  FMUL.FTZ R18, R18, R19 ;  /* 0x0000001312127220 */ /* 0x000fe20000410000 */
[----:B------:R-:W-:Y:S01]  /*0dc0*/  FMUL.FTZ R25, R10, R25 ;  /* 0x000000190a197220 */ /* 0x000fe20000410000 */
[----:B------:R-:W-:Y:S01]  /*0dd0*/  FFMA.FTZ R26, R17, R26, 1 ;  /* 0x3f800000111a7423 */ /* 0x000fe2000001001a */
[----:B------:R-:W-:Y:S01]  /*0de0*/  FMUL.FTZ R17, R3, R20 ;  /* 0x0000001403117220 */ /* 0x000fe20000410000 */
[----:B------:R-:W-:Y:S01]  /*0df0*/  FMUL.FTZ R20, R5, R18 ;  /* 0x0000001205147220 */ /* 0x000fe20000410000 */
[----:B0-----:R-:W-:Y:S02]  /*0e00*/  FADD.FTZ R21, -R28, 1 ;  /* 0x3f8000001c157421 */ /* 0x001fe40000010100 */
[----:B------:R-:W-:Y:S01]  /*0e10*/  FMUL.FTZ R17, R17, R22 ;  /* 0x0000001611117220 */ /* 0x000fe20000410000 */
[----:B------:R-:W-:Y:S01]  /*0e20*/  FMUL.FTZ R28, R11, R28 ;  /* 0x0000001c0b1c7220 */ /* 0x000fe20000410000 */
[----:B------:R-:W-:Y:S01]  /*0e30*/  FFMA.FTZ R23, R16, R21, 1 ;  /* 0x3f80000010177423 */ /* 0x000fe20000010015 */
[----:B------:R-:W-:Y:S01]  /*0e40*/  FMUL.FTZ R16, R25, R26 ;  /* 0x0000001a19107220 */ /* 0x000fe20000410000 */
[----:B------:R-:W-:Y:S01]  /*0e50*/  FMUL.FTZ R19, R0, R17 ;  /* 0x0000001100137220 */ /* 0x000fe20000410000 */
[----:B------:R-:W-:Y:S01]  /*0e60*/  FFMA.FTZ R21, R13, R20, RZ ;  /* 0x000000140d157223 */ /* 0x000fe200000100ff */
[----:B------:R-:W-:Y:S01]  /*0e70*/  FADD.FTZ R20, RZ, R20 ;  /* 0x00000014ff147221 */ /* 0x000fe20000010000 */
[----:B------:R-:W-:Y:S01]  /*0e80*/  FMUL.FTZ R28, R28, R23 ;  /* 0x000000171c1c7220 */ /* 0x000fe20000410000 */
[----:B------:R-:W-:Y:S01]  /*0e90*/  FMUL.FTZ R23, R5, R16 ;  /* 0x0000001005177220 */ /* 0x000fe20000410000 */
[----:B------:R-:W-:Y:S01]  /*0ea0*/  FFMA.FTZ R21, R12, R19, R21 ;  /* 0x000000130c157223 */ /* 0x000fe20000010015 */
[----:B------:R-:W-:Y:S01]  /*0eb0*/  FADD.FTZ R20, R19, R20 ;  /* 0x0000001413147221 */ /* 0x000fe20000010000 */
[----:B------:R-:W-:-:S02]  /*0ec0*/  FMUL.FTZ R22, R0, R28 ;  /* 0x0000001c00167220 */ /* 0x000fc40000410000 */
        /* <DEDUP_REMOVED lines=8> */
[C---:B------:R-:W-:Y:S01]  /*0f50*/  FFMA.FTZ R19, R15.reuse, R22, R24 ;  /* 0x000000160f137223 */ /* 0x040fe20000010018 */
[----:B------:R-:W-:Y:S01]  /*0f60*/  FFMA.FTZ R13, R15, R28, R18 ;  /* 0x0000001c0f0d7223 */ /* 0x000fe20000010012 */
[----:B------:R-:W-:Y:S01]  /*0f70*/  FADD.FTZ R21, R22, R21 ;  /* 0x0000001516157221 */ /* 0x000fe20000010000 */
[----:B------:R-:W-:-:S07]  /*0f80*/  FADD.FTZ R15, R17, R28 ;  /* 0x0000001c110f7221 */ /* 0x000fce0000010000 */
.L_x_1448:
        /* <DEDUP_REMOVED lines=34> */
.L_x_1450:
[----:B------:R-:W-:Y:S05]  /*11b0*/  BSYNC.RECONVERGENT B0 ;  /* 0x0000000000007941 */ /* 0x000fea0003800200 */
.L_x_1449:
        /* <DEDUP_REMOVED lines=34> */
.L_x_1452:
[----:B------:R-:W-:Y:S05]  /*13e0*/  BSYNC.RECONVERGENT B0 ;  /* 0x0000000000007941 */ /* 0x000fea0003800200 */
.L_x_1451:
        /* <DEDUP_REMOVED lines=158> */
.L_x_1454:
[----:B------:R-:W-:Y:S05]  /*1dd0*/  BSYNC.RECONVERGENT B0 ;  /* 0x0000000000007941 */ /* 0x000fea0003800200 */
.L_x_1453:
        /* <DEDUP_REMOVED lines=29> */
.L_x_1456:
[----:B------:R-:W-:Y:S05]  /*1fb0*/  BSYNC.RECONVERGENT B0 ;  /* 0x0000000000007941 */ /* 0x000fea0003800200 */
.L_x_1455:
        /* <DEDUP_REMOVED lines=30> */
.L_x_1459:
[----:B------:R-:W2:Y:S04]  /*21a0*/  LDG.E.STRONG.GPU R4, desc[UR16][R12.64] ;  /* 0x000000100c047981 */ /* 0x000ea8000c1ef900 */
[----:B--2---:R-:W-:Y:S01]  /*21b0*/  CCTL.IVALL ;  /* 0x00000000ff00798f */ /* 0x004fe20002000000 */
[----:B------:R-:W-:Y:S05]  /*21c0*/  YIELD ;  /* 0x0000000000007946 */ /* 0x000fea0003800000 */
[----:B------:R-:W-:-:S13]  /*21d0*/  ISETP.NE.AND P1, PT, R4, R19, PT ;  /* 0x000000130400720c */ /* 0x000fda0003f25270 */
[----:B------:R-:W-:Y:S05]  /*21e0*/  @P1 BRA `(.L_x_1459) ;  /* 0xfffffffc00ec1947 */ /* 0x000fea000383ffff */
.L_x_1458:
[----:B------:R-:W-:Y:S05]  /*21f0*/  WARPSYNC.ALL ;  /* 0x0000000000007948 */ /* 0x000fea0003800000 */
[----:B------:R-:W-:Y:S01]  /*2200*/  BAR.SYNC.DEFER_BLOCKING 0x0 ;  /* 0x0000000000007b1d */ /* 0x000fe20000010000 */
[----:B------:R-:W-:-:S05]  /*2210*/  HFMA2 R4, -RZ, RZ, 0, 0 ;  /* 0x00000000ff047431 */ /* 0x000fca00000001ff */
        /* <DEDUP_REMOVED lines=12> */
.L_x_1461:
[----:B-1--4-:R-:W-:Y:S02]  /*22e0*/  IADD3 R12, PT, PT, R4, 0x1, RZ ;  /* 0x00000001040c7810 */ /* 0x012fe40007ffe0ff */
        /* <DEDUP_REMOVED lines=11> */
[----:B------:R-:W-:Y:S02]  /*23a0*/  MOV R12, UR28 ;  /* 0x0000001c000c7c02 */ /* 0x000fe40008000f00 */
        /* <DEDUP_REMOVED lines=8> */
[----:B------:R-:W4:Y:S01]  /*2430*/  @!P4 LDG.E.64 R14, desc[UR16][R14.64] ;  /* 0x000000100e0ec981 */ /* 0x000f22000c1e1b00 */
[----:B------:R-:W-:-:S04]  /*2440*/  @!UP0 UIMAD.WIDE.U32 UR28, UR14, 0x8, UR6 ;  /* 0x000000080e1c88a5 */ /* 0x000fc8000f8e0006 */
[----:B------:R-:W5:Y:S02]  /*2450*/  @!P6 LDG.E.64 R16, desc[UR16][R16.64] ;  /* 0x000000101010e981 */ /* 0x000f64000c1e1b00 */
[----:B------:R-:W-:Y:S02]  /*2460*/  MOV R18, UR28 ;  /* 0x0000001c00127c02 */ /* 0x000fe40008000f00 */
[----:B--2---:R-:W-:-:S06]  /*2470*/  MOV R19, UR29 ;  /* 0x0000001d00137c02 */ /* 0x004fcc0008000f00 */
[----:B------:R-:W2:Y:S01]  /*2480*/  @!P5 LDG.E.64 R18, desc[UR16][R18.64] ;  /* 0x000000101212d981 */ /* 0x000ea2000c1e1b00 */
[----:B------:R-:W-:Y:S01]  /*2490*/  IADD3 R20, PT, PT, R4, 0x4, RZ ;  /* 0x0000000404147810 */ /* 0x000fe20007ffe0ff */
[----:B0--3--:R-:W-:Y:S01]  /*24a0*/  @!P1 FADD.FTZ R36, R36, R12 ;  /* 0x0000000c24249221 */ /* 0x009fe20000010000 */
[----:B------:R-:W-:Y:S01]  /*24b0*/  @!P1 FADD.FTZ R37, R37, R13 ;  /* 0x0000000d25259221 */ /* 0x000fe20000010000 */
[----:B------:R-:W-:Y:S02]  /*24c0*/  IADD3 R12, PT, PT, R4, 0x5, RZ ;  /* 0x00000005040c7810 */ /* 0x000fe40007ffe0ff */
[----:B------:R-:W-:Y:S01]  /*24d0*/  ISETP.EQ.OR P1, PT, R20, UR15, P3 ;  /* 0x0000000f14007c0c */ /* 0x000fe20009f22670 */
[----:B----4-:R-:W-:Y:S01]  /*24e0*/  @!P4 FADD.FTZ R36, R36, R14 ;  /* 0x0000000e2424c221 */ /* 0x010fe20000010000 */
[----:B------:R-:W-:Y:S01]  /*24f0*/  @!P4 FADD.FTZ R37, R37, R15 ;  /* 0x0000000f2525c221 */ /* 0x000fe20000010000 */
[----:B------:R-:W-:Y:S02]  /*2500*/  ISETP.EQ.OR P4, PT, R12, UR15, P3 ;  /* 0x0000000f0c007c0c */ /* 0x000fe40009f82670 */
[----:B------:R-:W-:Y:S01]  /*2510*/  IADD3 R12, PT, PT, R4, 0x6, RZ ;  /* 0x00000006040c7810 */ /* 0x000fe20007ffe0ff */
[----:B-----5:R-:W-:Y:S01]  /*2520*/  @!P6 FADD.FTZ R36, R36, R16 ;  /* 0x000000102424e221 */ /* 0x020fe20000010000 */
[----:B------:R-:W-:-:S02]  /*2530*/  @!P6 FADD.FTZ R37, R37, R17 ;  /* 0x000000112525e221 */ /* 0x000fc40000010000 */
[----:B------:R-:W-:Y:S02]  /*2540*/  ISETP.EQ.OR P6, PT, R12, UR15, P3 ;  /* 0x0000000f0c007c0c */ /* 0x000fe40009fc2670 */
[----:B------:R-:W-:Y:S02]  /*2550*/  IADD3 R12, PT, PT, R4, 0x7, RZ ;  /* 0x00000007040c7810 */ /* 0x000fe40007ffe0ff */
[----:B------:R-:W-:Y:S01]  /*2560*/  VOTEU.ALL UP1, P1 ;  /* 0x0000000000ff7886 */ /* 0x000fe20000820000 */
[----:B--2---:R-:W-:Y:S01]  /*2570*/  @!P5 FADD.FTZ R36, R36, R18 ;  /* 0x000000122424d221 */ /* 0x004fe20000010000 */
        /* <DEDUP_REMOVED lines=42> */
.L_x_1460:
        /* <DEDUP_REMOVED lines=43> */
.L_x_1462:
        /* <DEDUP_REMOVED lines=23> */
.L_x_1463:
        /* <DEDUP_REMOVED lines=11> */
.L_x_1464:
[----:B------:R-:W-:Y:S05]  /*2cf0*/  BSYNC.RECONVERGENT B0 ;  /* 0x0000000000007941 */ /* 0x000fea0003800200 */
.L_x_1457:
        /* <DEDUP_REMOVED lines=17> */
[----:B------:R-:W-:-:S03]  /*2e10*/  FFMA.FTZ R12, R0, R22, R45 ;  /* 0x00000016000c7223 */ /* 0x000fc6000001002d */
[----:B------:R-:W-:Y:S01]  /*2e20*/  FMUL.FTZ R13, R6, -1.4426950216293334961 ;  /* 0xbfb8aa3b060d7820 */ /* 0x000fe20000410000 */
[----:B------:R-:W-:-:S05]  /*2e30*/  FMUL.FTZ R16, R12, -1.4426950216293334961 ;  /* 0xbfb8aa3b0c107820 */ /* 0x000fca0000410000 */
[----:B------:R-:W1:Y:S04]  /*2e40*/  MUFU.EX2 R13, R13 ;  /* 0x0000000d000d7308 */ /* 0x000e680000000800 */
[----:B------:R-:W4:Y:S01]  /*2e50*/  MUFU.EX2 R16, R16 ;  /* 0x0000001000107308 */ /* 0x000f220000000800 */
[----:B-1----:R-:W-:Y:S01]  /*2e60*/  FADD.FTZ R14, R13, 1 ;  /* 0x3f8000000d0e7421 */ /* 0x002fe20000010000 */
[----:B----4-:R-:W-:-:S03]  /*2e70*/  FADD.FTZ R17, R16, 1 ;  /* 0x3f80000010117421 */ /* 0x010fc60000010000 */
        /* <DEDUP_REMOVED lines=10> */
.L_x_1465:
[----:B------:R-:W-:Y:S04]  /*2f20*/  BSSY.RECONVERGENT B0, `(.L_x_1466) ;  /* 0x0000013000007945 */ /* 0x000fe80003800200 */
[----:B------:R-:W-:Y:S05]  /*2f30*/  @P0 BRA `(.L_x_1467) ;  /* 0x0000000000440947 */ /* 0x000fea0003800000 */
[----:B------:R-:W1:Y:S01]  /*2f40*/  LDCU.64 UR12, c[0x0][0x3f8] ;  /* 0x00007f00ff0c77ac */ /* 0x000e620008000a00 */
[----:B------:R-:W-:Y:S01]  /*2f50*/  MOV R12, R50 ;  /* 0x00000032000c7202 */ /* 0x000fe20000000f00 */
[----:B------:R-:W-:Y:S01]  /*2f60*/  FFMA.FTZ R6, R4, R20, R7 ;  /* 0x0000001404067223 */ /* 0x000fe20000010007 */
[----:B------:R-:W-:Y:S01]  /*2f70*/  MOV R13, R53 ;  /* 0x00000035000d7202 */ /* 0x000fe20000000f00 */
[----:B------:R-:W4:Y:S02]  /*2f80*/  LDCU.64 UR6, c[0x0][0x380] ;  /* 0x00007000ff0677ac */ /* 0x000f240008000a00 */
[----:B------:R-:W-:-:S04]  /*2f90*/  FFMA.FTZ R6, R5, R2, -R6 ;  /* 0x0000000205067223 */ /* 0x000fc80000010806 */
[----:B------:R-:W-:Y:S01]  /*2fa0*/  FMUL.FTZ R14, R6, UR21 ;  /* 0x00000015060e7c20 */ /* 0x000fe20008410000 */
[----:B-1----:R-:W-:Y:S02]  /*2fb0*/  IMAD R15, R41, UR12, RZ ;  /* 0x0000000c290f7c24 */ /* 0x002fe4000f8e02ff */
[----:B------:R-:W-:-:S04]  /*2fc0*/  IMAD.WIDE.U32 R12, R48, UR12, R12 ;  /* 0x0000000c300c7c25 */ /* 0x000fc8000f8e000c */
[----:B------:R-:W-:Y:S02]  /*2fd0*/  IMAD R17, R48, UR13, R15 ;  /* 0x0000000d30117c24 */ /* 0x000fe4000f8e020f */
[----:B------:R-:W-:Y:S01]  /*2fe0*/  FFMA.FTZ R15, R4, R22, R7 ;  /* 0x00000016040f7223 */ /* 0x000fe20000010007 */
[----:B----4-:R-:W-:Y:S02]  /*2ff0*/  LEA R2, P0, R12, UR6, 0x2 ;  /* 0x000000060c027c11 */ /* 0x010fe4000f8010ff */
[----:B------:R-:W-:Y:S01]  /*3000*/  IADD3 R17, PT, PT, R13, R17, RZ ;  /* 0x000000110d117210 */ /* 0x000fe20007ffe0ff */
[----:B------:R-:W-:-:S03]  /*3010*/  FFMA.FTZ R15, R0, R3, -R15 ;  /* 0x00000003000f7223 */ /* 0x000fc6000001080f */
[----:B------:R-:W-:Y:S01]  /*3020*/  LEA.HI.X R3, R12, UR7, R17, 0x2, P0 ;  /* 0x000000070c037c11 */ /* 0x000fe200080f1411 */
[----:B------:R-:W-:-:S05]  /*3030*/  FMUL.FTZ R15, R15, UR21 ;  /* 0x000000150f0f7c20 */ /* 0x000fca0008410000 */
[----:B------:R1:W-:Y:S02]  /*3040*/  STG.E.64 desc[UR16][R2.64], R14 ;  /* 0x0000000e02007986 */ /* 0x0003e4000c101b10 */
.L_x_1467:
[----:B------:R-:W-:Y:S05]  /*3050*/  BSYNC.RECONVERGENT B0 ;  /* 0x0000000000007941 */ /* 0x000fea0003800200 */
.L_x_1466:
[----:B------:R-:W-:Y:S01]  /*3060*/  UISETP.NE.AND UP0, UPT, UR19, URZ, UPT ;  /* 0x000000ff1300728c */ /* 0x000fe2000bf05270 */
[----:B------:R-:W-:Y:S01]  /*3070*/  FMUL.FTZ R13, R8, UR21 ;  /* 0x00000015080d7c20 */ /* 0x000fe20008410000 */
[----:B-1----:R-:W-:-:S07]  /*3080*/  FMUL.FTZ R14, R9, UR21 ;  /* 0x00000015090e7c20 */ /* 0x002fce0008410000 */
[----:B------:R-:W-:Y:S05]  /*3090*/  BRA.U !UP0, `(.L_x_1468) ;  /* 0x0000000108487547 */ /* 0x000fea000b800000 */
[----:B------:R-:W-:Y:S01]  /*30a0*/  FFMA.FTZ R40, R5, R13, R40 ;  /* 0x0000000d05287223 */ /* 0x000fe20000010028 */
[----:B------:R-:W-:-:S03]  /*30b0*/  FFMA.FTZ R45, R0, R14, R45 ;  /* 0x0000000e002d7223 */ /* 0x000fc6000001002d */
[----:B------:R-:W-:Y:S01]  /*30c0*/  FMUL.FTZ R2, R40, -1.4426950216293334961 ;  /* 0xbfb8aa3b28027820 */ /* 0x000fe20000410000 */
[----:B------:R-:W-:-:S05]  /*30d0*/  FMUL.FTZ R6, R45, -1.4426950216293334961 ;  /* 0xbfb8aa3b2d067820 */ /* 0x000fca0000410000 */
[----:B------:R-:W1:Y:S04]  /*30e0*/  MUFU.EX2 R2, R2 ;  /* 0x0000000200027308 */ /* 0x000e680000000800 */
[----:B------:R-:W4:Y:S01]  /*30f0*/  MUFU.EX2 R6, R6 ;  /* 0x0000000600067308 */ /* 0x000f220000000800 */
[----:B-1----:R-:W-:Y:S01]  /*3100*/  FADD.FTZ R3, R2, 1 ;  /* 0x3f80000002037421 */ /* 0x002fe20000010000 */
[----:B----4-:R-:W-:-:S05]  /*3110*/  FADD.FTZ R8, R6, 1 ;  /* 0x3f80000006087421 */ /* 0x010fca0000010000 */
[----:B------:R-:W1:Y:S08]  /*3120*/  MUFU.RCP R3, R3 ;  /* 0x0000000300037308 */ /* 0x000e700000001000 */
[----:B------:R-:W4:Y:S01]  /*3130*/  MUFU.RCP R8, R8 ;  /* 0x0000000800087308 */ /* 0x000f220000001000 */
[----:B-1----:R-:W-:Y:S01]  /*3140*/  FADD.FTZ R9, -R3, 1 ;  /* 0x3f80000003097421 */ /* 0x002fe20000010100 */
[----:B------:R-:W-:-:S03]  /*3150*/  FMUL.FTZ R10, R10, R3 ;  /* 0x000000030a0a7220 */ /* 0x000fc60000410000 */
[----:B------:R-:W-:Y:S01]  /*3160*/  FFMA.FTZ R9, R40, R9, 1 ;  /* 0x3f80000028097423 */ /* 0x000fe20000010009 */
[----:B----4-:R-:W-:Y:S01]  /*3170*/  FADD.FTZ R12, -R8, 1 ;  /* 0x3f800000080c7421 */ /* 0x010fe20000010100 */
[----:B------:R-:W-:Y:S02]  /*3180*/  FMUL.FTZ R11, R11, R8 ;  /* 0x000000080b0b7220 */ /* 0x000fe40000410000 */
[----:B------:R-:W-:Y:S01]  /*3190*/  FMUL.FTZ R10, R10, R9 ;  /* 0x000000090a0a7220 */ /* 0x000fe20000410000 */
[----:B------:R-:W-:-:S04]  /*31a0*/  FFMA.FTZ R12, R45, R12, 1 ;  /* 0x3f8000002d0c7423 */ /* 0x000fc8000001000c */
[----:B------:R-:W-:-:S07]  /*31b0*/  FMUL.FTZ R11, R11, R12 ;  /* 0x0000000c0b0b7220 */ /* 0x000fce0000410000 */
.L_x_1468:
[----:B------:R-:W1:Y:S01]  /*31c0*/  LDCU.64 UR6, c[0x0][0x400] ;  /* 0x00008000ff0677ac */ /* 0x000e620008000a00 */
[C-C-:B------:R-:W-:Y:S01]  /*31d0*/  FFMA.FTZ R2, R4.reuse, R13, R7.reuse ;  /* 0x0000000d04027223 */ /* 0x140fe20000010007 */
[----:B------:R-:W-:Y:S01]  /*31e0*/  FFMA.FTZ R7, R4, R14, R7 ;  /* 0x0000000e04077223 */ /* 0x000fe20000010007 */
[----:B------:R-:W-:Y:S02]  /*31f0*/  BSSY.RECONVERGENT B0, `(.L_x_1469) ;  /* 0x0000012000007945 */ /* 0x000fe40003800200 */
[----:B------:R-:W-:Y:S01]  /*3200*/  FFMA.FTZ R2, R5, R10, -R2 ;  /* 0x0000000a05027223 */ /* 0x000fe20000010802 */
[----:B------:R-:W-:-:S03]  /*3210*/  FFMA.FTZ R7, R0, R11, -R7 ;  /* 0x0000000b00077223 */ /* 0x000fc60000010807 */
[----:B------:R-:W-:Y:S01]  /*3220*/  FMUL.FTZ R6, R2, UR21 ;  /* 0x0000001502067c20 */ /* 0x000fe20008410000 */
[----:B------:R-:W-:Y:S01]  /*3230*/  FMUL.FTZ R7, R7, UR21 ;  /* 0x0000001507077c20 */ /* 0x000fe20008410000 */
[----:B-1----:R-:W-:-:S04]  /*3240*/  ISETP.GE.U32.AND P0, PT, R44, UR6, PT ;  /* 0x000000062c007c0c */ /* 0x002fc8000bf06070 */
[----:B------:R-:W-:-:S13]  /*3250*/  ISETP.GE.AND.EX P0, PT, R39, UR7, PT, P0 ;  /* 0x0000000727007c0c */ /* 0x000fda000bf06300 */
[----:B------:R-:W-:Y:S05]  /*3260*/  @P0 BRA `(.L_x_1470) ;  /* 0x0000000000280947 */ /* 0x000fea0003800000 */
[----:B------:R-:W1:Y:S01]  /*3270*/  LDCU.64 UR6, c[0x0][0x3f8] ;  /* 0x00007f00ff0677ac */ /* 0x000e620008000a00 */
[----:B------:R-:W-:Y:S01]  /*3280*/  MOV R51, R53 ;  /* 0x0000003500337202 */ /* 0x000fe20000000f00 */
[----:B------:R-:W4:Y:S01]  /*3290*/  LDCU.64 UR12, c[0x0][0x380] ;  /* 0x00007000ff0c77ac */ /* 0x000f220008000a00 */
[----:B-1----:R-:W-:Y:S02]  /*32a0*/  IMAD R3, R39, UR6, RZ ;  /* 0x0000000627037c24 */ /* 0x002fe4000f8e02ff */
[----:B------:R-:W-:-:S04]  /*32b0*/  IMAD.WIDE.U32 R50, R44, UR6, R50 ;  /* 0x000000062c327c25 */ /* 0x000fc8000f8e0032 */
[----:B------:R-:W-:Y:S01]  /*32c0*/  IMAD R3, R44, UR7, R3 ;  /* 0x000000072c037c24 */ /* 0x000fe2000f8e0203 */
[----:B----4-:R-:W-:-:S04]  /*32d0*/  LEA R2, P0, R50, UR12, 0x2 ;  /* 0x0000000c32027c11 */ /* 0x010fc8000f8010ff */
[----:B------:R-:W-:-:S04]  /*32e0*/  IADD3 R3, PT, PT, R51, R3, RZ ;  /* 0x0000000333037210 */ /* 0x000fc80007ffe0ff */
[----:B------:R-:W-:-:S05]  /*32f0*/  LEA.HI.X R3, R50, UR13, R3, 0x2, P0 ;  /* 0x0000000d32037c11 */ /* 0x000fca00080f1403 */
[----:B------:R1:W-:Y:S02]  /*3300*/  STG.E.64 desc[UR16][R2.64], R6 ;  /* 0x0000000602007986 */ /* 0x0003e4000c101b10 */
.L_x_1470:
[----:B------:R-:W-:Y:S05]  /*3310*/  BSYNC.RECONVERGENT B0 ;  /* 0x0000000000007941 */ /* 0x000fea0003800200 */
.L_x_1469:
[----:B------:R-:W-:Y:S02]  /*3320*/  UIADD3 UR10, UPT, UPT, UR18, UR10, URZ ;  /* 0x0000000a120a7290 */ /* 0x000fe4000fffe0ff */
[----:B------:R-:W-:Y:S02]  /*3330*/  UIADD3 UR4, UPT, UPT, UR4, 0x1, URZ ;  /* 0x0000000104047890 */ /* 0x000fe4000fffe0ff */
[----:B------:R-:W-:-:S09]  /*3340*/  UISETP.GE.AND UP0, UPT, UR10, UR8, UPT ;  /* 0x000000080a00728c */ /* 0x000fd2000bf06270 */
[----:B------:R-:W-:Y:S05]  /*3350*/  BRA.U !UP0, `(.L_x_1471) ;  /* 0xffffffcd08c47547 */ /* 0x000fea000b83ffff */
.L_x_1446:
[----:B------:R-:W4:Y:S01]  /*3360*/  LDC R4, c[0x0][0x370] ;  /* 0x0000dc00ff047b82 */ /* 0x000f220000000800 */
[----:B------:R-:W-:Y:S01]  /*3370*/  ISETP.NE.AND P2, PT, R43, RZ, PT ;  /* 0x000000ff2b00720c */ /* 0x000fe20003f45270 */
[----:B------:R-:W-:Y:S06]  /*3380*/  BSSY.RECONVERGENT B0, `(.L_x_1472) ;  /* 0x0000011000007945 */ /* 0x000fec0003800200 */
[----:B-1----:R-:W1:Y:S08]  /*3390*/  LDC R7, c[0x0][0x374] ;  /* 0x0000dd00ff077b82 */ /* 0x002e700000000800 */
[----:B------:R-:W5:Y:S01]  /*33a0*/  LDC.64 R2, c[0x0][0x3c8] ;  /* 0x0000f200ff027b82 */ /* 0x000f620000000a00 */
[----:B----4-:R-:W-:-:S02]  /*33b0*/  IADD3 R5, PT, PT, R4, -0x1, RZ ;  /* 0xffffffff04057810 */ /* 0x010fc40007ffe0ff */
[----:B------:R-:W-:Y:S02]  /*33c0*/  ISETP.NE.AND P1, PT, R4, 0x1, PT ;  /* 0x000000010400780c */ /* 0x000fe40003f25270 */
[----:B-1----:R-:W-:-:S04]  /*33d0*/  IADD3 R0, PT, PT, R7, -0x1, RZ ;  /* 0xffffffff07007810 */ /* 0x002fc80007ffe0ff */
[----:B------:R-:W-:Y:S02]  /*33e0*/  ISETP.NE.AND P0, PT, R0, UR5, PT ;  /* 0x0000000500007c0c */ /* 0x000fe4000bf05270 */
[----:B------:R-:W-:Y:S02]  /*33f0*/  SHF.L.U32 R0, R7, 0x1, RZ ;  /* 0x0000000107007819 */ /* 0x000fe400000006ff */
[----:B------:R-:W-:Y:S02]  /*3400*/  ISETP.NE.OR P0, PT, R5, UR15, P0 ;  /* 0x0000000f05007c0c */ /* 0x000fe40008705670 */
[----:B------:R-:W-:-:S05]  /*3410*/  SEL R5, R0, RZ, P1 ;  /* 0x000000ff00057207 */ /* 0x000fca0000800000 */
[----:B-----5:R-:W-:Y:S01]  /*3420*/  IMAD.WIDE.U32 R2, R5, 0x4, R2 ;  /* 0x0000000405027825 */ /* 0x020fe200078e0002 */
[----:B------:R-:W-:Y:S06]  /*3430*/  @P2 BRA `(.L_x_1473) ;  /* 0x0000000000142947 */ /* 0x000fec0003800000 */
[----:B------:R-:W-:Y:S01]  /*3440*/  HFMA2 R5, -RZ, RZ, 0, 5.9604644775390625e-08 ;  /* 0x00000001ff057431 */ /* 0x000fe200000001ff */
[----:B------:R-:W-:Y:S06]  /*3450*/  MEMBAR.ALL.GPU ;  /* 0x0000000000007992 */ /* 0x000fec000000a000 */
[----:B------:R-:W-:-:S00]  /*3460*/  ERRBAR ;  /* 0x00000000000079ab */ /* 0x000fc00000000000 */
[----:B------:R-:W-:Y:S06]  /*3470*/  CGAERRBAR ;  /* 0x00000000000075ab */ /* 0x000fec0000000000 */
[----:B------:R1:W-:Y:S02]  /*3480*/  REDG.E.ADD.S32.STRONG.GPU desc[UR16][R2.64], R5 ;  /* 0x000000050200798e */ /* 0x0003e4000c12e310 */
.L_x_1473:
[----:B------:R-:W-:Y:S05]  /*3490*/  BSYNC.RECONVERGENT B0 ;  /* 0x0000000000007941 */ /* 0x000fea0003800200 */
.L_x_1472:
[----:B------:R-:W-:Y:S05]  /*34a0*/  @P0 EXIT ;  /* 0x000000000000094d */ /* 0x000fea0003800000 */
[----:B------:R-:W-:Y:S05]  /*34b0*/  @P2 BRA `(.L_x_1474) ;  /* 0x0000000000202947 */ /* 0x000fea0003800000 */
[----:B------:R-:W-:-:S05]  /*34c0*/  IMAD R0, R4, R7, RZ ;  /* 0x0000000704007224 */ /* 0x000fca00078e02ff */
[----:B------:R-:W-:-:S13]  /*34d0*/  ISETP.NE.AND P0, PT, R0, -0x1, PT ;  /* 0xffffffff0000780c */ /* 0x000fda0003f05270 */
[----:B------:R-:W-:Y:S05]  /*34e0*/  @!P0 BRA `(.L_x_1474) ;  /* 0x0000000000148947 */ /* 0x000fea0003800000 */
.L_x_1475:
[----:B-1----:R-:W4:Y:S04]  /*34f0*/  LDG.E.STRONG.GPU R5, desc[UR16][R2.64] ;  /* 0x0000001002057981 */ /* 0x002f28000c1ef900 */
[----:B----4-:R-:W-:Y:S01]  /*3500*/  CCTL.IVALL ;  /* 0x00000000ff00798f */ /* 0x010fe20002000000 */
[----:B------:R-:W-:Y:S05]  /*3510*/  YIELD ;  /* 0x0000000000007946 */ /* 0x000fea0003800000 */
[----:B------:R-:W-:-:S13]  /*3520*/  ISETP.NE.AND P0, PT, R5, R0, PT ;  /* 0x000000000500720c */ /* 0x000fda0003f05270 */
[----:B------:R-:W-:Y:S05]  /*3530*/  @P0 BRA `(.L_x_1475) ;  /* 0xfffffffc00ec0947 */ /* 0x000fea000383ffff */
.L_x_1474:
        /* <DEDUP_REMOVED lines=48> */
[----:B------:R-:W1:Y:S01]  /*3840*/  LDCU.64 UR6, c[0x0][0x3d8] ;  /* 0x00007b00ff0677ac */ /* 0x000e620008000a00 */
[----:B------:R-:W-:Y:S02]  /*3850*/  IADD3 R9, PT, PT, R2, 0x1, RZ ;  /* 0x0000000102097810 */ /* 0x000fe40007ffe0ff */
[----:B------:R-:W-:Y:S01]  /*3860*/  MOV R6, R43 ;  /* 0x0000002b00067202 */ /* 0x000fe20000000f00 */
[----:B------:R-:W4:Y:S01]  /*3870*/  LDCU.64 UR8, c[0x0][0x390] ;  /* 0x00007200ff0877ac */ /* 0x000f220008000a00 */
[----:B------:R-:W-:Y:S02]  /*3880*/  LOP3.LUT R9, R9, 0x3, RZ, 0xc0, !PT ;  /* 0x0000000309097812 */ /* 0x000fe400078ec0ff */
[----:B------:R-:W-:Y:S01]  /*3890*/  MOV R7, R18 ;  /* 0x0000001200077202 */ /* 0x000fe20000000f00 */
[----:B------:R-:W5:Y:S01]  /*38a0*/  LDCU.64 UR10, c[0x0][0x388] ;  /* 0x00007100ff0a77ac */ /* 0x000f620008000a00 */
[C---:B------:R-:W-:Y:S02]  /*38b0*/  SHF.L.U32 R21, R43.reuse, 0x2, RZ ;  /* 0x000000022b157819 */ /* 0x040fe400000006ff */
[----:B------:R-:W-:Y:S01]  /*38c0*/  SHF.L.U64.HI R22, R43, 0x2, R18 ;  /* 0x000000022b167819 */ /* 0x000fe20000010212 */
[----:B------:R-:W-:Y:S01]  /*38d0*/  IMAD.WIDE.U32 R6, R9, 0x180, R6 ;  /* 0x0000018009067825 */ /* 0x000fe200078e0006 */
[----:B------:R-:W-:Y:S01]  /*38e0*/  UMOV UR4, URZ ;  /* 0x000000ff00047c82 */ /* 0x000fe20008000000 */
[----:B------:R-:W-:-:S02]  /*38f0*/  SHF.L.U32 R29, R5, 0x2, RZ ;  /* 0x00000002051d7819 */ /* 0x000fc400000006ff */
[----:B------:R-:W-:Y:S02]  /*3900*/  SHF.L.U64.HI R31, R0, 0x2, R3 ;  /* 0x00000002001f7819 */ /* 0x000fe40000010203 */
[----:B-1----:R-:W-:Y:S02]  /*3910*/  IADD3 R25, P1, PT, R21, UR6, RZ ;  /* 0x0000000615197c10 */ /* 0x002fe4000ff3e0ff */
[----:B------:R-:W-:Y:S02]  /*3920*/  IADD3 R18, PT, PT, R7, UR4, RZ ;  /* 0x0000000407127c10 */ /* 0x000fe4000fffe0ff */
[----:B----4-:R-:W-:Y:S02]  /*3930*/  IADD3 R23, P2, PT, R21, UR8, RZ ;  /* 0x0000000815177c10 */ /* 0x010fe4000ff5e0ff */
[----:B------:R-:W-:Y:S01]  /*3940*/  MOV R43, R6 ;  /* 0x00000006002b7202 */ /* 0x000fe20000000f00 */
[----:B------:R-:W-:Y:S01]  /*3950*/  IMAD.WIDE.U32 R6, R4, 0x4, RZ ;  /* 0x0000000404067825 */ /* 0x000fe200078e00ff */
[----:B------:R-:W-:-:S02]  /*3960*/  IADD3.X R26, PT, PT, R22, UR7, RZ, P1, !PT ;  /* 0x00000007161a7c10 */ /* 0x000fc40008ffe4ff */
[C---:B------:R-:W-:Y:S02]  /*3970*/  IADD3.X R24, PT, PT, R22.reuse, UR9, RZ, P2, !PT ;  /* 0x0000000916187c10 */ /* 0x040fe400097fe4ff */
[----:B-----5:R-:W-:Y:S02]  /*3980*/  IADD3 R21, P1, PT, R21, UR10, RZ ;  /* 0x0000000a15157c10 */ /* 0x020fe4000ff3e0ff */
[----:B------:R-:W-:Y:S02]  /*3990*/  IADD3 R16, P2, PT, RZ, -R9, RZ ;  /* 0x80000009ff107210 */ /* 0x000fe40007f5e0ff */
[----:B------:R-:W-:Y:S02]  /*39a0*/  IADD3.X R22, PT, PT, R22, UR11, RZ, P1, !PT ;  /* 0x0000000b16167c10 */ /* 0x000fe40008ffe4ff */
[----:B------:R-:W-:Y:S02]  /*39b0*/  SHF.L.U64.HI R27, R28, 0x2, R33 ;  /* 0x000000021c1b7819 */ /* 0x000fe40000010221 */
[----:B------:R-:W-:-:S02]  /*39c0*/  IADD3 R29, PT, PT, R7, R29, RZ ;  /* 0x0000001d071d7210 */ /* 0x000fc40007ffe0ff */
[----:B------:R-:W-:-:S07]  /*39d0*/  IADD3.X R20, PT, PT, RZ, -0x1, RZ, P2, !PT ;  /* 0xffffffffff147810 */ /* 0x000fce00017fe4ff */
.L_x_1478:
[-C--:B-1----:R-:W-:Y:S02]  /*39e0*/  LEA R10, P1, R0, R25.reuse, 0x2 ;  /* 0x00000019000a7211 */ /* 0x082fe400078210ff */
[----:B------:R-:W-:Y:S02]  /*39f0*/  LEA R14, P3, R28, R25, 0x2 ;  /* 0x000000191c0e7211 */ /* 0x000fe400078610ff */
[----:B------:R-:W-:Y:S02]  /*3a00*/  IADD3 R12, P2, PT, R25, R6, RZ ;  /* 0x00000006190c7210 */ /* 0x000fe40007f5e0ff */
[----:B------:R-:W-:Y:S02]  /*3a10*/  IADD3.X R11, PT, PT, R26, R31, RZ, P1, !PT ;  /* 0x0000001f1a0b7210 */ /* 0x000fe40000ffe4ff */
[----:B------:R-:W-:Y:S02]  /*3a20*/  MOV R8, R25 ;  /* 0x0000001900087202 */ /* 0x000fe40000000f00 */
[----:B------:R-:W-:-:S02]  /*3a30*/  MOV R9, R26 ;  /* 0x0000001a00097202 */ /* 0x000fc40000000f00 */
[C---:B------:R-:W-:Y:S01]  /*3a40*/  IADD3.X R15, PT, PT, R26.reuse, R27, RZ, P3, !PT ;  /* 0x0000001b1a0f7210 */ /* 0x040fe20001ffe4ff */
[----:B------:R1:W4:Y:S01]  /*3a50*/  LDG.E R11, desc[UR16][R10.64] ;  /* 0x000000100a0b7981 */ /* 0x000322000c1e1900 */
[----:B------:R-:W-:-:S03]  /*3a60*/  IADD3.X R13, PT, PT, R26, R29, RZ, P2, !PT ;  /* 0x0000001d1a0d7210 */ /* 0x000fc600017fe4ff */
[----:B------:R5:W4:Y:S04]  /*3a70*/  LDG.E R2, desc[UR16][R8.64] ;  /* 0x0000001008027981 */ /* 0x000b28000c1e1900 */
[----:B------:R-:W2:Y:S04]  /*3a80*/  LDG.E R12, desc[UR16][R12.64] ;  /* 0x000000100c0c7981 */ /* 0x000ea8000c1e1900 */
[----:B------:R-:W2:Y:S01]  /*3a90*/  LDG.E R15, desc[UR16][R14.64] ;  /* 0x000000100e0f7981 */ /* 0x000ea2000c1e1900 */
[----:B-1----:R-:W-:Y:S02]  /*3aa0*/  MOV R10, R23 ;  /* 0x00000017000a7202 */ /* 0x002fe40000000f00 */
[----:B-----5:R-:W-:-:S02]  /*3ab0*/  MOV R8, R21 ;  /* 0x0000001500087202 */ /* 0x020fc40000000f00 */
        /* <DEDUP_REMOVED lines=10> */
[----:B----4-:R-:W-:Y:S02]  /*3b60*/  F2FP.BF16.F32.PACK_AB R17, R11, R2 ;  /* 0x000000020b11723e */ /* 0x010fe400000010ff */
[----:B------:R-:W-:Y:S02]  /*3b70*/  MOV R11, R24 ;  /* 0x00000018000b7202 */ /* 0x000fe40000000f00 */
[----:B--2---:R-:W-:Y:S01]  /*3b80*/  F2FP.BF16.F32.PACK_AB R19, R15, R12 ;  /* 0x0000000c0f13723e */ /* 0x004fe200000010ff */
[----:B------:R1:W-:Y:S04]  /*3b90*/  STG.E desc[UR16][R8.64], R17 ;  /* 0x0000001108007986 */ /* 0x0003e8000c101910 */
[----:B------:R1:W-:Y:S01]  /*3ba0*/  STG.E desc[UR16][R10.64], R19 ;  /* 0x000000130a007986 */ /* 0x0003e2000c101910 */
[----:B------:R-:W-:Y:S01]  /*3bb0*/  IADD3.X R24, PT, PT, RZ, R24, RZ, P3, !PT ;  /* 0x00000018ff187210 */ /* 0x000fe20001ffe4ff */
[----:B------:R-:W-:Y:S06]  /*3bc0*/  @P1 BRA `(.L_x_1478) ;  /* 0xfffffffc00841947 */ /* 0x000fec000383ffff */
.L_x_1477:
[----:B------:R-:W-:Y:S05]  /*3bd0*/  BSYNC.RECONVERGENT B0 ;  /* 0x0000000000007941 */ /* 0x000fea0003800200 */
.L_x_1476:
[----:B------:R-:W-:Y:S05]  /*3be0*/  @!P0 EXIT ;  /* 0x000000000000894d */ /* 0x000fea0003800000 */
[C---:B------:R-:W-:Y:S01]  /*3bf0*/  SHF.L.U64.HI R5, R4.reuse, 0x2, R5 ;  /* 0x0000000204057819 */ /* 0x040fe20000010205 */
[----:B------:R-:W4:Y:S01]  /*3c00*/  LDCU.64 UR4, c[0x0][0x3d8] ;  /* 0x00007b00ff0477ac */ /* 0x000f220008000a00 */
[----:B------:R-:W-:Y:S02]  /*3c10*/  SHF.L.U32 R6, R4, 0x2, RZ ;  /* 0x0000000204067819 */ /* 0x000fe400000006ff */
[C---:B------:R-:W-:Y:S01]  /*3c20*/  SHF.L.U64.HI R7, R28.reuse, 0x2, R33 ;  /* 0x000000021c077819 */ /* 0x040fe20000010221 */
[----:B------:R-:W0:Y:S01]  /*3c30*/  LDCU.64 UR6, c[0x0][0x388] ;  /* 0x00007100ff0677ac */ /* 0x000e220008000a00 */
[----:B-1----:R-:W-:Y:S02]  /*3c40*/  SHF.L.U32 R8, R28, 0x2, RZ ;  /* 0x000000021c087819 */ /* 0x002fe400000006ff */
[C---:B------:R-:W-:Y:S01]  /*3c50*/  SHF.L.U64.HI R2, R0.reuse, 0x2, R3 ;  /* 0x0000000200027819 */ /* 0x040fe20000010203 */
[----:B------:R-:W1:Y:S01]  /*3c60*/  LDCU.64 UR8, c[0x0][0x390] ;  /* 0x00007200ff0877ac */ /* 0x000e620008000a00 */
[----:B------:R-:W-:-:S07]  /*3c70*/  SHF.L.U32 R4, R0, 0x2, RZ ;  /* 0x0000000200047819 */ /* 0x000fce00000006ff */
.L_x_1479:
[C---:B-1----:R-:W-:Y:S02]  /*3c80*/  SHF.L.U32 R9, R43.reuse, 0x2, RZ ;  /* 0x000000022b097819 */ /* 0x042fe400000006ff */
[----:B------:R-:W-:Y:S02]  /*3c90*/  SHF.L.U64.HI R18, R43, 0x2, R18 ;  /* 0x000000022b127819 */ /* 0x000fe40000010212 */
[----:B----4-:R-:W-:-:S04]  /*3ca0*/  IADD3 R10, P0, PT, R9, UR4, RZ ;  /* 0x00000004090a7c10 */ /* 0x010fc8000ff1e0ff */
[----:B------:R-:W-:Y:S02]  /*3cb0*/  IADD3.X R11, PT, PT, R18, UR5, RZ, P0, !PT ;  /* 0x00000005120b7c10 */ /* 0x000fe400087fe4ff */
[C---:B------:R-:W-:Y:S02]  /*3cc0*/  IADD3 R12, P0, PT, R10.reuse, R4, RZ ;  /* 0x000000040a0c7210 */ /* 0x040fe40007f1e0ff */
[C---:B------:R-:W-:Y:S02]  /*3cd0*/  IADD3 R16, P2, PT, R10.reuse, R8, RZ ;  /* 0x000000080a107210 */ /* 0x040fe40007f5e0ff */
[C---:B------:R-:W-:Y:S02]  /*3ce0*/  IADD3.X R13, PT, PT, R11.reuse, R2, RZ, P0, !PT ;  /* 0x000000020b0d7210 */ /* 0x040fe400007fe4ff */
[----:B------:R-:W-:Y:S02]  /*3cf0*/  IADD3 R14, P1, PT, R10, R6, RZ ;  /* 0x000000060a0e7210 */ /* 0x000fe40007f3e0ff */
[C---:B------:R-:W-:Y:S01]  /*3d00*/  IADD3.X R17, PT, PT, R11.reuse, R7, RZ, P2, !PT ;  /* 0x000000070b117210 */ /* 0x040fe200017fe4ff */
[----:B------:R4:W2:Y:S01]  /*3d10*/  LDG.E R10, desc[UR16][R10.64] ;  /* 0x000000100a0a7981 */ /* 0x0008a2000c1e1900 */
[----:B------:R-:W-:-:S03]  /*3d20*/  IADD3.X R15, PT, PT, R11, R5, RZ, P1, !PT ;  /* 0x000000050b0f7210 */ /* 0x000fc60000ffe4ff */
[----:B------:R-:W2:Y:S04]  /*3d30*/  LDG.E R13, desc[UR16][R12.64] ;  /* 0x000000100c0d7981 */ /* 0x000ea8000c1e1900 */
[----:B------:R-:W5:Y:S04]  /*3d40*/  LDG.E R14, desc[UR16][R14.64] ;  /* 0x000000100e0e7981 */ /* 0x000f68000c1e1900 */
[----:B------:R-:W5:Y:S01]  /*3d50*/  LDG.E R17, desc[UR16][R16.64] ;  /* 0x0000001010117981 */ /* 0x000f62000c1e1900 */
[----:B------:R-:W-:Y:S02]  /*3d60*/  LOP3.LUT R23, R9, 0xfffffffc, RZ, 0xc0, !PT ;  /* 0xfffffffc09177812 */ /* 0x000fe400078ec0ff */
[----:B------:R-:W-:-:S02]  /*3d70*/  LOP3.LUT R24, R18, 0x1, RZ, 0xc0, !PT ;  /* 0x0000000112187812 */ /* 0x000fc400078ec0ff */
[C---:B0-----:R-:W-:Y:S02]  /*3d80*/  IADD3 R20, P0, PT, R23.reuse, UR6, RZ ;  /* 0x0000000617147c10 */ /* 0x041fe4000ff1e0ff */
[----:B----4-:R-:W-:Y:S02]  /*3d90*/  LOP3.LUT R11, R18, 0x3, RZ, 0xc0, !PT ;  /* 0x00000003120b7812 */ /* 0x010fe400078ec0ff */
[----:B------:R-:W-:Y:S02]  /*3da0*/  IADD3.X R21, PT, PT, R24, UR7, RZ, P0, !PT ;  /* 0x0000000718157c10 */ /* 0x000fe400087fe4ff */
[----:B-1----:R-:W-:Y:S02]  /*3db0*/  IADD3 R22, P0, PT, R23, UR8, RZ ;  /* 0x0000000817167c10 */ /* 0x002fe4000ff1e0ff */
[----:B--2---:R-:W-:Y:S02]  /*3dc0*/  F2FP.BF16.F32.PACK_AB R19, R13, R10 ;  /* 0x0000000a0d13723e */ /* 0x004fe400000010ff */
[----:B------:R-:W-:-:S02]  /*3dd0*/  IADD3 R10, P1, PT, R23, UR4, RZ ;  /* 0x00000004170a7c10 */ /* 0x000fc4000ff3e0ff */
[----:B------:R-:W-:Y:S02]  /*3de0*/  IADD3.X R23, PT, PT, R24, UR9, RZ, P0, !PT ;  /* 0x0000000918177c10 */ /* 0x000fe400087fe4ff */
[----:B------:R-:W-:Y:S02]  /*3df0*/  IADD3.X R11, PT, PT, R11, UR5, RZ, P1, !PT ;  /* 0x000000050b0b7c10 */ /* 0x000fe40008ffe4ff */
[----:B-----5:R-:W-:Y:S02]  /*3e00*/  F2FP.BF16.F32.PACK_AB R27, R17, R14 ;  /* 0x0000000e111b723e */ /* 0x020fe400000010ff */
        /* <DEDUP_REMOVED lines=10> */
[----:B------:R-:W4:Y:S04]  /*3eb0*/  LDG.E R28, desc[UR16][R12.64+0x600] ;  /* 0x000600100c1c7981 */ /* 0x000f28000c1e1900 */
[----:B------:R-:W4:Y:S01]  /*3ec0*/  LDG.E R29, desc[UR16][R14.64+0x600] ;  /* 0x000600100e1d7981 */ /* 0x000f22000c1e1900 */
        /* <DEDUP_REMOVED lines=9> */
[----:B----4-:R-:W-:-:S03]  /*3f60*/  F2FP.BF16.F32.PACK_AB R29, R29, R28 ;  /* 0x0000001c1d1d723e */ /* 0x010fc600000010ff */
[----:B------:R0:W-:Y:S04]  /*3f70*/  STG.E desc[UR16][R20.64], R19 ;  /* 0x0000001314007986 */ /* 0x0001e8000c101910 */
[----:B------:R2:W-:Y:S04]  /*3f80*/  STG.E desc[UR16][R24.64], R29 ;  /* 0x0000001d18007986 */ /* 0x0005e8000c101910 */
[----:B------:R-:W4:Y:S04]  /*3f90*/  LDG.E R26, desc[UR16][R10.64+0xc00] ;  /* 0x000c00100a1a7981 */ /* 0x000f28000c1e1900 */
[----:B-1----:R-:W4:Y:S04]  /*3fa0*/  LDG.E R27, desc[UR16][R16.64+0xc00] ;  /* 0x000c0010101b7981 */ /* 0x002f28000c1e1900 */
[----:B------:R-:W5:Y:S04]  /*3fb0*/  LDG.E R28, desc[UR16][R12.64+0xc00] ;  /* 0x000c00100c1c7981 */ /* 0x000f68000c1e1900 */
[----:B------:R-:W5:Y:S01]  /*3fc0*/  LDG.E R31, desc[UR16][R14.64+0xc00] ;  /* 0x000c00100e1f7981 */ /* 0x000f62000c1e1900 */
        /* <DEDUP_REMOVED lines=8> */
[----:B----4-:R-:W-:Y:S02]  /*4050*/  F2FP.BF16.F32.PACK_AB R27, R27, R26 ;  /* 0x0000001a1b1b723e */ /* 0x010fe400000010ff */
[----:B-----5:R-:W-:-:S03]  /*4060*/  F2FP.BF16.F32.PACK_AB R31, R31, R28 ;  /* 0x0000001c1f1f723e */ /* 0x020fc600000010ff */
        /* <DEDUP_REMOVED lines=24> */
.L_x_1480:
        /* <DEDUP_REMOVED lines=9> */
.L_x_3435:


//--------------------- .text._Z35group_norm_nhwc_bwd_one_pass_kernelI11Fp32IOBf16WLi128ELi24ELi384EEv26Group_norm_nhwc_bwd_params --------------------------
	.section	.text._Z35group_norm_nhwc_bwd_one_pass_kernelI11Fp32IOBf16WLi128ELi24ELi384EEv26Group_norm_nhwc_bwd_params,"ax",@progbits
	.align	128
        .global         _Z35group_norm_nhwc_bwd_one_pass_kernelI11Fp32IOBf16WLi128ELi24ELi384EEv26Group_norm_nhwc_bwd_params
        .type           _Z35group_norm_nhwc_bwd_one_pass_kernelI11Fp32IOBf16WLi128ELi24ELi384EEv26Group_norm_nhwc_bwd_params,@function
        .size           _Z35group_norm_nhwc_bwd_one_pass_kernelI11Fp32IOBf16WLi128ELi24ELi384EEv26Group_norm_nhwc_bwd_params,(.L_x_3436 - _Z35group_norm_nhwc_bwd_one_pass_kernelI11Fp32IOBf16WLi128ELi24ELi384EEv26Group_norm_nhwc_bwd_params)
        .other          _Z35group_norm_nhwc_bwd_one_pass_kernelI11Fp32IOBf16WLi128ELi24ELi384EEv26Group_norm_nhwc_bwd_params,@"STO_CUDA_ENTRY STV_DEFAULT"
_Z35group_norm_nhwc_bwd_one_pass_kernelI11Fp32IOBf16WLi128ELi24ELi384EEv26Group_norm_nhwc_bwd_params:
.text._Z35group_norm_nhwc_bwd_one_pass_kernelI11Fp32IOBf16WLi128ELi24ELi384EEv26Group_norm_nhwc_bwd_params:
        /* <DEDUP_REMOVED lines=13> */
[----:B------:R-:W2:Y:S01]  /*00d0*/  LDCU UR29, c[0x0][0x374] ;  /* 0x00006e80ff1d77ac */ /* 0x000ea20008000800 */
        /* <DEDUP_REMOVED lines=12> */
[----:B--2---:R-:W-:Y:S02]  /*01a0*/  UIMAD UR32, UR28, UR29, UR5 ;  /* 0x0000001d1c2072a4 */ /* 0x004fe4000f8e0205 */
[----:B------:R-:W-:Y:S02]  /*01b0*/  UIMAD UR10, UR29, 0x7, UR5 ;  /* 0x000000071d0a78a4 */ /* 0x000fe4000f8e0205 */
[----:B------:R-:W-:Y:S01]  /*01c0*/  IADD3 R0, PT, PT, RZ, -R0, RZ ;  /* 0x80000000ff007210 */ /* 0x000fe20007ffe0ff */
[----:B0-----:R-:W-:Y:S01]  /*01d0*/  IMAD R47, R2, UR28, R47 ;  /* 0x0000001c022f7c24 */ /* 0x001fe2000f8e022f */
[----:B------:R-:W-:Y:S02]  /*01e0*/  UIMAD UR11, UR29, 0x6, UR5 ;  /* 0x000000061d0b78a4 */ /* 0x000fe4000f8e0205 */
[----:B------:R-:W-:Y:S01]  /*01f0*/  PRMT R0, R0, 0x7710, RZ ;  /* 0x0000771000007816 */ /* 0x000fe200000000ff */
[----:B------:R-:W-:Y:S01]  /*0200*/  UIMAD UR12, UR29, 0x5, UR5 ;  /* 0x000000051d0c78a4 */ /* 0x000fe2000f8e0205 */
[C---:B------:R-:W-:Y:S01]  /*0210*/  IADD3 R44, PT, PT, R47.reuse, 0x20, RZ ;  /* 0x000000202f2c7810 */ /* 0x040fe20007ffe0ff */
[----:B------:R-:W-:Y:S01]  /*0220*/  ULEA UR13, UR29, UR5, 0x2 ;  /* 0x000000051d0d7291 */ /* 0x000fe2000f8e10ff */
[----:B------:R-:W-:Y:S01]  /*0230*/  IADD3 R0, PT, PT, R0, R39, RZ ;  /* 0x0000002700007210 */ /* 0x000fe20007ffe0ff */
[----:B----4-:R-:W-:Y:S01]  /*0240*/  ULEA UR4, UR6, UR4, 0x18 ;  /* 0x0000000406047291 */ /* 0x010fe2000f8ec0ff */
[C---:B------:R-:W-:Y:S01]  /*0250*/  IADD3 R43, PT, PT, R47.reuse, 0x40, RZ ;  /* 0x000000402f2b7810 */ /* 0x040fe20007ffe0ff */
[----:B------:R-:W-:Y:S01]  /*0260*/  ULEA UR9, UR6, UR9, 0x18 ;  /* 0x0000000906097291 */ /* 0x000fe2000f8ec0ff */
[----:B------:R-:W-:Y:S01]  /*0270*/  IADD3 R42, PT, PT, R47, 0x60, RZ ;  /* 0x000000602f2a7810 */ /* 0x000fe20007ffe0ff */
[----:B------:R-:W-:Y:S01]  /*0280*/  UIMAD UR14, UR29, 0x3, UR5 ;  /* 0x000000031d0e78a4 */ /* 0x000fe2000f8e0205 */
[----:B------:R-:W-:Y:S01]  /*0290*/  SHF.L.U32 R0, R0, 0x1, RZ ;  /* 0x0000000100007819 */ /* 0x000fe200000006ff */
[----:B------:R-:W-:Y:S01]  /*02a0*/  ULEA UR15, UR29, UR5, 0x1 ;  /* 0x000000051d0f7291 */ /* 0x000fe2000f8e08ff */
[----:B------:R-:W-:Y:S01]  /*02b0*/  SHF.R.S32.HI R36, RZ, 0x1f, R47 ;  /* 0x0000001fff247819 */ /* 0x000fe2000001142f */
[----:B------:R-:W-:Y:S01]  /*02c0*/  UIADD3 UR16, UPT, UPT, UR5, UR29, URZ ;  /* 0x0000001d05107290 */ /* 0x000fe2000fffe0ff */
[----:B------:R-:W-:Y:S01]  /*02d0*/  SHF.R.S32.HI R35, RZ, 0x1f, R44 ;  /* 0x0000001fff237819 */ /* 0x000fe2000001142c */
[----:B---3--:R-:W-:Y:S01]  /*02e0*/  ULOP3.LUT UR33, UR31, 0x7, URZ, 0xc0, !UPT ;  /* 0x000000071f217892 */ /* 0x008fe2000f8ec0ff */
[----:B------:R-:W-:Y:S01]  /*02f0*/  SHF.R.S32.HI R34, RZ, 0x1f, R43 ;  /* 0x0000001fff227819 */ /* 0x000fe2000001142b */
[----:B------:R-:W-:Y:S01]  /*0300*/  ULOP3.LUT UR34, UR31, 0x3, URZ, 0xc0, !UPT ;  /* 0x000000031f227892 */ /* 0x000fe2000f8ec0ff */
[----:B------:R-:W-:Y:S01]  /*0310*/  SHF.R.S32.HI R33, RZ, 0x1f, R42 ;  /* 0x0000001fff217819 */ /* 0x000fe2000001142a */
[----:B------:R-:W-:Y:S01]  /*0320*/  ULOP3.LUT UR35, UR31, 0x7ffffff8, URZ, 0xc0, !UPT ;  /* 0x7ffffff81f237892 */ /* 0x000fe2000f8ec0ff */
[----:B------:R-:W-:-:S02]  /*0330*/  LOP3.LUT R37, R0, 0xffff, RZ, 0xc0, !PT ;  /* 0x0000ffff00257812 */ /* 0x000fc400078ec0ff */
[----:B------:R-:W-:Y:S01]  /*0340*/  LEA R46, R39, UR4, 0x4 ;  /* 0x00000004272e7c11 */ /* 0x000fe2000f8e20ff */
[----:B-1----:R-:W-:-:S08]  /*0350*/  UMOV UR4, URZ ;  /* 0x000000ff00047c82 */ /* 0x002fd00008000000 */
.L_x_1512:
[----:B0-----:R-:W0:Y:S01]  /*0360*/  LDC R6, c[0x0][0x410] ;  /* 0x00010400ff067b82 */ /* 0x001e220000000800 */
[----:B-1----:R-:W1:Y:S01]  /*0370*/  LDCU.128 UR20, c[0x0][0x400] ;  /* 0x00008000ff1477ac */ /* 0x002e620008000c00 */
[----:B------:R-:W-:Y:S01]  /*0380*/  ISETP.LE.AND P0, PT, RZ, UR17, PT ;  /* 0x00000011ff007c0c */ /* 0x000fe2000bf03270 */
[----:B--2---:R-:W2:Y:S01]  /*0390*/  LDCU.64 UR6, c[0x0][0x3b8] ;  /* 0x00007700ff0677ac */ /* 0x004ea20008000a00 */
        /* <DEDUP_REMOVED lines=9> */
[----:B0-----:R-:W0:Y:S05]  /*0430*/  MUFU.RCP R0, R0 ;  /* 0x0000000000007308 */ /* 0x001e2a0000001000 */
[----:B------:R-:W3:Y:S01]  /*0440*/  @!P1 LDC.64 R12, c[0x0][0x398] ;  /* 0x0000e600ff0c9b82 */ /* 0x000ee20000000a00 */
[----:B0-----:R-:W-:-:S04]  /*0450*/  IADD3 R2, PT, PT, R0, 0xffffffe, RZ ;  /* 0x0ffffffe00027810 */ /* 0x001fc80007ffe0ff */
[----:B------:R0:W4:Y:S02]  /*0460*/  F2I.FTZ.U32.TRUNC.NTZ R3, R2 ;  /* 0x0000000200037305 */ /* 0x000124000021f000 */
[----:B0-----:R-:W-:Y:S01]  /*0470*/  HFMA2 R2, -RZ, RZ, 0, 0 ;  /* 0x00000000ff027431 */ /* 0x001fe200000001ff */
[----:B----4-:R-:W-:-:S05]  /*0480*/  IADD3 R4, PT, PT, RZ, -R3, RZ ;  /* 0x80000003ff047210 */ /* 0x010fca0007ffe0ff */
[----:B------:R-:W-:Y:S01]  /*0490*/  IMAD R7, R4, R5, RZ ;  /* 0x0000000504077224 */ /* 0x000fe200078e02ff */
[----:B------:R-:W-:-:S03]  /*04a0*/  IABS R4, UR17 ;  /* 0x0000001100047c13 */ /* 0x000fc60008000000 */
[----:B------:R-:W-:Y:S01]  /*04b0*/  IMAD.HI.U32 R3, R3, R7, R2 ;  /* 0x0000000703037227 */ /* 0x000fe200078e0002 */
[----:B------:R-:W-:-:S04]  /*04c0*/  LOP3.LUT R2, R6, UR17, RZ, 0x3c, !PT ;  /* 0x0000001106027c12 */ /* 0x000fc8000f8e3cff */
        /* <DEDUP_REMOVED lines=11> */
[----:B------:R-:W-:Y:S02]  /*0580*/  LOP3.LUT R5, RZ, R6, RZ, 0x33, !PT ;  /* 0x00000006ff057212 */ /* 0x000fe400078e33ff */
[----:B------:R-:W-:Y:S02]  /*0590*/  @!P0 IADD3 R0, PT, PT, -R0, RZ, RZ ;  /* 0x000000ff00008210 */ /* 0x000fe40007ffe1ff */
[----:B------:R-:W-:Y:S02]  /*05a0*/  @P3 IADD3 R3, PT, PT, R3, 0x1, RZ ;  /* 0x0000000103033810 */ /* 0x000fe40007ffe0ff */
[----:B------:R-:W-:Y:S02]  /*05b0*/  ISETP.NE.AND P3, PT, R6, RZ, PT ;  /* 0x000000ff0600720c */ /* 0x000fe40003f65270 */
[----:B------:R-:W-:-:S02]  /*05c0*/  MOV R4, R3 ;  /* 0x0000000300047202 */ /* 0x000fc40000000f00 */
[----:B------:R-:W-:Y:S01]  /*05d0*/  SEL R48, R5, R0, !P3 ;  /* 0x0000000005307207 */ /* 0x000fe20005800000 */
[----:B------:R-:W0:Y:S01]  /*05e0*/  @!P1 LDC.64 R2, c[0x0][0x3f8] ;  /* 0x0000fe00ff029b82 */ /* 0x000e220000000a00 */
[----:B------:R-:W-:Y:S02]  /*05f0*/  @!P2 IADD3 R4, PT, PT, -R4, RZ, RZ ;  /* 0x000000ff0404a210 */ /* 0x000fe40007ffe1ff */
[----:B------:R-:W-:Y:S01]  /*0600*/  ISETP.GE.U32.AND P2, PT, R43, UR20, PT ;  /* 0x000000142b007c0c */ /* 0x000fe2000bf46070 */
[----:B------:R-:W-:Y:S01]  /*0610*/  IMAD R0, R48, 0x18, RZ ;  /* 0x0000001830007824 */ /* 0x000fe200078e02ff */
[----:B------:R-:W-:Y:S02]  /*0620*/  SEL R5, R5, R4, !P3 ;  /* 0x0000000405057207 */ /* 0x000fe40005800000 */
[----:B------:R-:W-:Y:S02]  /*0630*/  ISETP.GE.AND.EX P2, PT, R34, UR21, PT, P2 ;  /* 0x0000001522007c0c */ /* 0x000fe4000bf46320 */
[----:B------:R-:W-:-:S02]  /*0640*/  SHF.R.S32.HI R4, RZ, 0x1f, R5 ;  /* 0x0000001fff047819 */ /* 0x000fc40000011405 */
[----:B------:R-:W-:Y:S02]  /*0650*/  IADD3 R52, P3, PT, R0, R37, RZ ;  /* 0x0000002500347210 */ /* 0x000fe40007f7e0ff */
[----:B------:R-:W-:Y:S01]  /*0660*/  ISETP.GE.U32.AND P0, PT, R47, UR20, PT ;  /* 0x000000142f007c0c */ /* 0x000fe2000bf06070 */
[----:B------:R-:W-:Y:S01]  /*0670*/  IMAD R4, R4, UR22, RZ ;  /* 0x0000001604047c24 */ /* 0x000fe2000f8e02ff */
[----:B------:R-:W-:Y:S02]  /*0680*/  LEA.HI.X.SX32 R53, R0, RZ, 0x1, P3 ;  /* 0x000000ff00357211 */ /* 0x000fe400018f0eff */
[----:B------:R-:W-:Y:S01]  /*0690*/  ISETP.GE.AND.EX P0, PT, R36, UR21, PT, P0 ;  /* 0x0000001524007c0c */ /* 0x000fe2000bf06300 */
[C---:B------:R-:W-:Y:S01]  /*06a0*/  IMAD R51, R5.reuse, UR23, R4 ;  /* 0x0000001705337c24 */ /* 0x040fe2000f8e0204 */
[----:B------:R-:W-:Y:S01]  /*06b0*/  ISETP.GE.U32.AND P3, PT, R42, UR20, PT ;  /* 0x000000142a007c0c */ /* 0x000fe2000bf66070 */
[----:B------:R-:W-:Y:S01]  /*06c0*/  IMAD.WIDE.U32 R52, R5, UR22, R52 ;  /* 0x0000001605347c25 */ /* 0x000fe2000f8e0034 */
[----:B------:R-:W-:Y:S01]  /*06d0*/  ISETP.NE.AND P4, PT, RZ, UR30, PT ;  /* 0x0000001eff007c0c */ /* 0x000fe2000bf85270 */
[----:B------:R-:W4:Y:S01]  /*06e0*/  @!P2 LDC.64 R4, c[0x0][0x3f8] ;  /* 0x0000fe00ff04ab82 */ /* 0x000f220000000a00 */
[----:B------:R-:W-:Y:S01]  /*06f0*/  ISETP.GE.AND.EX P3, PT, R33, UR21, PT, P3 ;  /* 0x0000001521007c0c */ /* 0x000fe2000bf66330 */
[----:B0-----:R-:W-:Y:S01]  /*0700*/  @!P1 IMAD R6, R35, R2, RZ ;  /* 0x0000000223069224 */ /* 0x001fe200078e02ff */
[----:B------:R-:W-:-:S02]  /*0710*/  IADD3 R51, PT, PT, R53, R51, RZ ;  /* 0x0000003335337210 */ /* 0x000fc40007ffe0ff */
[----:B------:R-:W-:Y:S01]  /*0720*/  @!P1 MOV R50, R52 ;  /* 0x0000003400329202 */ /* 0x000fe20000000f00 */
[C---:B------:R-:W-:Y:S02]  /*0730*/  @!P1 IMAD R9, R44.reuse, R3, R6 ;  /* 0x000000032c099224 */ /* 0x040fe400078e0206 */
[----:B------:R-:W0:Y:S02]  /*0740*/  @!P0 LDC.64 R6, c[0x0][0x3f8] ;  /* 0x0000fe00ff068b82 */ /* 0x000e240000000a00 */
[----:B------:R-:W-:-:S05]  /*0750*/  @!P1 IMAD.WIDE.U32 R2, R44, R2, R50 ;  /* 0x000000022c029225 */ /* 0x000fca00078e0032 */
[----:B------:R-:W-:Y:S01]  /*0760*/  @!P1 IADD3 R3, PT, PT, R3, R9, RZ ;  /* 0x0000000903039210 */ /* 0x000fe20007ffe0ff */
[----:B------:R-:W0:Y:S01]  /*0770*/  @!P3 LDC.64 R10, c[0x0][0x3f8] ;  /* 0x0000fe00ff0abb82 */ /* 0x000e220000000a00 */
[C---:B------:R-:W-:Y:S02]  /*0780*/  @!P1 SHF.L.U32 R9, R2.reuse, 0x2, RZ ;  /* 0x0000000202099819 */ /* 0x040fe400000006ff */
[----:B------:R-:W-:Y:S01]  /*0790*/  @!P1 SHF.L.U64.HI R20, R2, 0x2, R3 ;  /* 0x0000000202149819 */ /* 0x000fe20000010203 */
[----:B----4-:R-:W-:Y:S01]  /*07a0*/  @!P2 IMAD R8, R34, R4, RZ ;  /* 0x000000042208a224 */ /* 0x010fe200078e02ff */
[----:B-1----:R-:W-:-:S03]  /*07b0*/  @!P1 IADD3 R16, P5, PT, R9, R16, RZ ;  /* 0x0000001009109210 */ /* 0x002fc60007fbe0ff */
[----:B------:R-:W1:Y:S01]  /*07c0*/  @!P2 LDC.64 R2, c[0x0][0x3a0] ;  /* 0x0000e800ff02ab82 */ /* 0x000e620000000a00 */
[----:B---3--:R-:W-:Y:S01]  /*07d0*/  @!P1 IADD3 R12, P6, PT, R9, R12, RZ ;  /* 0x0000000c090c9210 */ /* 0x008fe20007fde0ff */
[----:B------:R-:W-:Y:S01]  /*07e0*/  @!P2 IMAD R25, R43, R5, R8 ;  /* 0x000000052b19a224 */ /* 0x000fe200078e0208 */
[----:B------:R-:W-:Y:S02]  /*07f0*/  @!P2 MOV R8, R52 ;  /* 0x000000340008a202 */ /* 0x000fe40000000f00 */
[----:B------:R-:W-:-:S03]  /*0800*/  @!P2 MOV R9, R51 ;  /* 0x000000330009a202 */ /* 0x000fc60000000f00 */
[----:B------:R-:W3:Y:S01]  /*0810*/  @!P2 LDC.64 R14, c[0x0][0x398] ;  /* 0x0000e600ff0eab82 */ /* 0x000ee20000000a00 */
[----:B------:R-:W-:Y:S01]  /*0820*/  @!P2 IMAD.WIDE.U32 R8, R43, R4, R8 ;  /* 0x000000042b08a225 */ /* 0x000fe200078e0008 */
[----:B------:R-:W-:-:S06]  /*0830*/  @!P0 MOV R26, R52 ;  /* 0x00000034001a8202 */ /* 0x000fcc0000000f00 */
[----:B------:R-:W4:Y:S01]  /*0840*/  @!P0 LDC.64 R4, c[0x0][0x3a0] ;  /* 0x0000e800ff048b82 */ /* 0x000f220000000a00 */
[-C--:B0-----:R-:W-:Y:S01]  /*0850*/  @!P0 IMAD R22, R36, R6.reuse, RZ ;  /* 0x0000000624168224 */ /* 0x081fe200078e02ff */
[----:B------:R-:W-:Y:S02]  /*0860*/  @!P0 MOV R27, R51 ;  /* 0x00000033001b8202 */ /* 0x000fe40000000f00 */
[C---:B------:R-:W-:Y:S02]  /*0870*/  @!P1 IADD3.X R17, PT, PT, R20.reuse, R17, RZ, P5, !PT ;  /* 0x0000001114119210 */ /* 0x040fe40002ffe4ff */
[----:B------:R-:W-:Y:S02]  /*0880*/  @!P1 IADD3.X R13, PT, PT, R20, R13, RZ, P6, !PT ;  /* 0x0000000d140d9210 */ /* 0x000fe400037fe4ff */
[----:B------:R-:W0:Y:S01]  /*0890*/  @!P0 LDC.64 R20, c[0x0][0x398] ;  /* 0x0000e600ff148b82 */ /* 0x000e220000000a00 */
[----:B------:R-:W-:Y:S01]  /*08a0*/  @!P2 IADD3 R25, PT, PT, R9, R25, RZ ;  /* 0x000000190919a210 */ /* 0x000fe20007ffe0ff */
[C---:B------:R-:W-:Y:S01]  /*08b0*/  @!P0 IMAD R31, R47.reuse, R7, R22 ;  /* 0x000000072f1f8224 */ /* 0x040fe200078e0216 */
[C---:B------:R-:W-:Y:S01]  /*08c0*/  @!P2 SHF.L.U32 R29, R8.reuse, 0x2, RZ ;  /* 0x00000002081da819 */ /* 0x040fe200000006ff */
[----:B------:R-:W-:Y:S01]  /*08d0*/  @!P0 IMAD.WIDE.U32 R26, R47, R6, R26 ;  /* 0x000000062f1a8225 */ /* 0x000fe200078e001a */
[----:B------:R-:W-:-:S03]  /*08e0*/  @!P2 SHF.L.U64.HI R25, R8, 0x2, R25 ;  /* 0x000000020819a819 */ /* 0x000fc60000010219 */
[----:B------:R-:W0:Y:S01]  /*08f0*/  @P4 LDC.64 R22, c[0x0][0x3b0] ;  /* 0x0000ec00ff164b82 */ /* 0x000e220000000a00 */
[----:B------:R-:W-:-:S07]  /*0900*/  @!P0 IADD3 R27, PT, PT, R27, R31, RZ ;  /* 0x0000001f1b1b8210 */ /* 0x000fce0007ffe0ff */
[----:B------:R-:W0:Y:S01]  /*0910*/  @!P3 LDC.64 R6, c[0x0][0x3a0] ;  /* 0x0000e800ff06bb82 */ /* 0x000e220000000a00 */
[----:B-1----:R-:W-:-:S07]  /*0920*/  @!P2 IADD3 R2, P5, PT, R29, R2, RZ ;  /* 0x000000021d02a210 */ /* 0x002fce0007fbe0ff */
[----:B------:R-:W1:Y:S01]  /*0930*/  @!P3 LDC.64 R8, c[0x0][0x398] ;  /* 0x0000e600ff08bb82 */ /* 0x000e620000000a00 */
[----:B------:R-:W-:Y:S01]  /*0940*/  @!P3 IMAD R24, R33, R10, RZ ;  /* 0x0000000a2118b224 */ /* 0x000fe200078e02ff */
[----:B------:R-:W-:Y:S02]  /*0950*/  @!P3 MOV R40, R52 ;  /* 0x000000340028b202 */ /* 0x000fe40000000f00 */
[----:B------:R-:W-:-:S04]  /*0960*/  @!P3 MOV R41, R51 ;  /* 0x000000330029b202 */ /* 0x000fc80000000f00 */
[----:B------:R-:W2:Y:S01]  /*0970*/  LDC.64 R30, c[0x0][0x3a8] ;  /* 0x0000ea00ff1e7b82 */ /* 0x000ea20000000a00 */
[C---:B------:R-:W-:Y:S02]  /*0980*/  @!P0 SHF.L.U32 R28, R26.reuse, 0x2, RZ ;  /* 0x000000021a1c8819 */ /* 0x040fe400000006ff */
[----:B------:R-:W-:Y:S01]  /*0990*/  @!P0 SHF.L.U64.HI R26, R26, 0x2, R27 ;  /* 0x000000021a1a8819 */ /* 0x000fe2000001021b */
[C---:B------:R-:W-:Y:S01]  /*09a0*/  @!P3 IMAD R27, R42.reuse, R11, R24 ;  /* 0x0000000b2a1bb224 */ /* 0x040fe200078e0218 */
[----:B---3--:R-:W-:Y:S01]  /*09b0*/  @!P2 IADD3 R14, P6, PT, R29, R14, RZ ;  /* 0x0000000e1d0ea210 */ /* 0x008fe20007fde0ff */
[----:B------:R-:W-:Y:S01]  /*09c0*/  @!P3 IMAD.WIDE.U32 R10, R42, R10, R40 ;  /* 0x0000000a2a0ab225 */ /* 0x000fe200078e0028 */
[C---:B------:R-:W-:Y:S02]  /*09d0*/  @!P2 IADD3.X R3, PT, PT, R25.reuse, R3, RZ, P5, !PT ;  /* 0x000000031903a210 */ /* 0x040fe40002ffe4ff */
[----:B----4-:R-:W-:Y:S02]  /*09e0*/  @!P0 IADD3 R24, P5, PT, R28, R4, RZ ;  /* 0x000000041c188210 */ /* 0x010fe40007fbe0ff */
[----:B------:R-:W-:-:S02]  /*09f0*/  @!P2 IADD3.X R15, PT, PT, R25, R15, RZ, P6, !PT ;  /* 0x0000000f190fa210 */ /* 0x000fc400037fe4ff */
[----:B------:R-:W-:Y:S02]  /*0a00*/  @!P0 IADD3.X R25, PT, PT, R26, R5, RZ, P5, !PT ;  /* 0x000000051a198210 */ /* 0x000fe40002ffe4ff */
[----:B------:R-:W-:Y:S02]  /*0a10*/  @!P3 IADD3 R5, PT, PT, R11, R27, RZ ;  /* 0x0000001b0b05b210 */ /* 0x000fe40007ffe0ff */
[----:B------:R-:W-:Y:S02]  /*0a20*/  IADD3 R11, PT, PT, R0, R37, RZ ;  /* 0x00000025000b7210 */ /* 0x000fe40007ffe0ff */
[----:B0-----:R-:W-:Y:S02]  /*0a30*/  @!P0 IADD3 R20, P6, PT, R28, R20, RZ ;  /* 0x000000141c148210 */ /* 0x001fe40007fde0ff */
[C---:B------:R-:W-:Y:S02]  /*0a40*/  @!P3 SHF.L.U32 R27, R10.reuse, 0x2, RZ ;  /* 0x000000020a1bb819 */ /* 0x040fe400000006ff */
[----:B------:R-:W-:Y:S01]  /*0a50*/  @!P3 SHF.L.U64.HI R10, R10, 0x2, R5 ;  /* 0x000000020a0ab819 */ /* 0x000fe20000010205 */
[----:B------:R-:W-:Y:S01]  /*0a60*/  @P4 IMAD.WIDE R4, R11, 0x2, R22 ;  /* 0x000000020b044825 */ /* 0x000fe200078e0216 */
[----:B------:R-:W-:-:S02]  /*0a70*/  @!P0 IADD3.X R21, PT, PT, R26, R21, RZ, P6, !PT ;  /* 0x000000151a158210 */ /* 0x000fc400037fe4ff */
[C---:B------:R-:W-:Y:S02]  /*0a80*/  @!P3 IADD3 R28, P5, PT, R27.reuse, R6, RZ ;  /* 0x000000061b1cb210 */ /* 0x040fe40007fbe0ff */
[----:B-1----:R-:W-:Y:S01]  /*0a90*/  @!P3 IADD3 R26, P6, PT, R27, R8, RZ ;  /* 0x000000081b1ab210 */ /* 0x002fe20007fde0ff */
[----:B------:R-:W3:Y:S01]  /*0aa0*/  @P4 LDG.E.U16 R22, desc[UR26][R4.64] ;  /* 0x0000001a04164981 */ /* 0x000ee2000c1e1500 */
[C---:B------:R-:W-:Y:S01]  /*0ab0*/  @!P3 IADD3.X R29, PT, PT, R10.reuse, R7, RZ, P5, !PT ;  /* 0x000000070a1db210 */ /* 0x040fe20002ffe4ff */
[----:B--2---:R-:W-:Y:S01]  /*0ac0*/  IMAD.WIDE R30, R11, 0x2, R30 ;  /* 0x000000020b1e7825 */ /* 0x004fe200078e021e */
[----:B------:R-:W-:Y:S01]  /*0ad0*/  @!P3 IADD3.X R27, PT, PT, R10, R9, RZ, P6, !PT ;  /* 0x000000090a1bb210 */ /* 0x000fe200037fe4ff */
[----:B------:R0:W2:Y:S01]  /*0ae0*/  @P4 LDG.E.U16 R23, desc[UR26][R4.64+0x2] ;  /* 0x0000021a04174981 */ /* 0x0000a2000c1e1500 */
[----:B------:R-:W-:Y:S02]  /*0af0*/  CS2R R6, SRZ ;  /* 0x0000000000067805 */ /* 0x000fe4000001ff00 */
[----:B------:R-:W-:-:S02]  /*0b00*/  CS2R R8, SRZ ;  /* 0x0000000000087805 */ /* 0x000fc4000001ff00 */
[----:B------:R-:W-:Y:S01]  /*0b10*/  CS2R R10, SRZ ;  /* 0x00000000000a7805 */ /* 0x000fe2000001ff00 */
[----:B------:R-:W4:Y:S04]  /*0b20*/  LDG.E.U16 R32, desc[UR26][R30.64] ;  /* 0x0000001a1e207981 */ /* 0x000f28000c1e1500 */
[----:B------:R1:W5:Y:S01]  /*0b30*/  @!P1 LDG.E.64 R6, desc[UR26][R12.64] ;  /* 0x0000001a0c069981 */ /* 0x000362000c1e1b00 */
[----:B0-----:R-:W-:-:S03]  /*0b40*/  CS2R R4, SRZ ;  /* 0x0000000000047805 */ /* 0x001fc6000001ff00 */
[----:B------:R0:W5:Y:S04]  /*0b50*/  @!P2 LDG.E.64 R8, desc[UR26][R2.64] ;  /* 0x0000001a0208a981 */ /* 0x000168000c1e1b00 */
[----:B------:R0:W5:Y:S01]  /*0b60*/  @!P1 LDG.E.64 R4, desc[UR26][R16.64] ;  /* 0x0000001a10049981 */ /* 0x000162000c1e1b00 */
[----:B-1----:R-:W-:-:S03]  /*0b70*/  CS2R R12, SRZ ;  /* 0x00000000000c7805 */ /* 0x002fc6000001ff00 */
[----:B------:R1:W5:Y:S01]  /*0b80*/  @!P2 LDG.E.64 R10, desc[UR26][R14.64] ;  /* 0x0000001a0e0aa981 */ /* 0x000362000c1e1b00 */
[----:B0-----:R-:W-:Y:S01]  /*0b90*/  HFMA2 R3, -RZ, RZ, 0, 0 ;  /* 0x00000000ff037431 */ /* 0x001fe200000001ff */
[----:B------:R-:W-:Y:S02]  /*0ba0*/  MOV R2, RZ ;  /* 0x000000ff00027202 */ /* 0x000fe40000000f00 */
[----:B------:R-:W4:Y:S01]  /*0bb0*/  LDG.E.U16 R0, desc[UR26][R30.64+0x2] ;  /* 0x0000021a1e007981 */ /* 0x000f22000c1e1500 */
[----:B------:R-:W-:-:S03]  /*0bc0*/  CS2R R16, SRZ ;  /* 0x0000000000107805 */ /* 0x000fc6000001ff00 */
[----:B------:R0:W5:Y:S01]  /*0bd0*/  @!P0 LDG.E.64 R12, desc[UR26][R24.64] ;  /* 0x0000001a180c8981 */ /* 0x000162000c1e1b00 */
[----:B-1----:R-:W-:-:S03]  /*0be0*/  CS2R R14, SRZ ;  /* 0x00000000000e7805 */ /* 0x002fc6000001ff00 */
[----:B------:R0:W5:Y:S04]  /*0bf0*/  @!P0 LDG.E.64 R2, desc[UR26][R20.64] ;  /* 0x0000001a14028981 */ /* 0x000168000c1e1b00 */
[----:B------:R0:W5:Y:S04]  /*0c00*/  @!P3 LDG.E.64 R14, desc[UR26][R28.64] ;  /* 0x0000001a1c0eb981 */ /* 0x000168000c1e1b00 */
[----:B------:R0:W5:Y:S01]  /*0c10*/  @!P3 LDG.E.64 R16, desc[UR26][R26.64] ;  /* 0x0000001a1a10b981 */ /* 0x000162000c1e1b00 */
        /* <DEDUP_REMOVED lines=10> */
[----:B------:R-:W-:Y:S01]  /*0cc0*/  CS2R R40, SRZ ;  /* 0x0000000000287805 */ /* 0x000fe2000001ff00 */
[----:B------:R-:W-:Y:S01]  /*0cd0*/  UMOV UR37, 0x3f800000 ;  /* 0x3f80000000257882 */ /* 0x000fe20000000000 */
[----:B-1----:R-:W-:-:S13]  /*0ce0*/  @P1 R2UR UR6, R18 ;  /* 0x00000000120612ca */ /* 0x002fda00000e0000 */
[----:B------:R-:W-:Y:S01]  /*0cf0*/  @UP0 UMOV UR37, UR6 ;  /* 0x0000000600250c82 */ /* 0x000fe20008000000 */
[----:B---3--:R-:W-:Y:S02]  /*0d00*/  @P4 SHF.L.U32 R41, R22, 0x10, RZ ;  /* 0x0000001016294819 */ /* 0x008fe400000006ff */
[----:B--2---:R-:W-:Y:S02]  /*0d10*/  @P4 SHF.L.U32 R40, R23, 0x10, RZ ;  /* 0x0000001017284819 */ /* 0x004fe400000006ff */
[----:B----4-:R-:W-:Y:S02]  /*0d20*/  SHF.L.U32 R32, R32, 0x10, RZ ;  /* 0x0000001020207819 */ /* 0x010fe400000006ff */
[----:B------:R-:W-:Y:S01]  /*0d30*/  SHF.L.U32 R0, R0, 0x10, RZ ;  /* 0x0000001000007819 */ /* 0x000fe200000006ff */
[----:B0-----:R-:W-:Y:S06]  /*0d40*/  BRA.U UP1, `(.L_x_1482) ;  /* 0x0000000101e47547 */ /* 0x001fec000b800000 */
[----:B-----5:R-:W-:Y:S01]  /*0d50*/  FADD.FTZ R19, R12, -UR36 ;  /* 0x800000240c137e21 */ /* 0x020fe20008010000 */
[----:B------:R-:W-:Y:S01]  /*0d60*/  FMUL.FTZ R20, R2, R32 ;  /* 0x0000002002147220 */ /* 0x000fe20000410000 */
[----:B------:R-:W-:Y:S01]  /*0d70*/  FADD.FTZ R18, R13, -UR36 ;  /* 0x800000240d127e21 */ /* 0x000fe20008010000 */
[----:B------:R-:W-:Y:S01]  /*0d80*/  FMUL.FTZ R21, R3, R0 ;  /* 0x0000000003157220 */ /* 0x000fe20000410000 */
[----:B------:R-:W-:Y:S01]  /*0d90*/  FMUL.FTZ R19, R19, UR37 ;  /* 0x0000002513137c20 */ /* 0x000fe20008410000 */
[----:B------:R-:W-:Y:S01]  /*0da0*/  FADD.FTZ R22, RZ, R20 ;  /* 0x00000014ff167221 */ /* 0x000fe20000010000 */
[----:B------:R-:W-:Y:S01]  /*0db0*/  FMUL.FTZ R18, R18, UR37 ;  /* 0x0000002512127c20 */ /* 0x000fe20008410000 */
[----:B------:R-:W-:Y:S01]  /*0dc0*/  FMUL.FTZ R25, R6, R32 ;  /* 0x0000002006197220 */ /* 0x000fe20000410000 */
[----:B------:R-:W-:Y:S01]  /*0dd0*/  FFMA.FTZ R23, R19, R20, RZ ;  /* 0x0000001413177223 */ /* 0x000fe200000100ff */
[----:B------:R-:W-:Y:S01]  /*0de0*/  FADD.FTZ R20, R4, -UR36 ;  /* 0x8000002404147e21 */ /* 0x000fe20008010000 */
[----:B------:R-:W-:Y:S01]  /*0df0*/  FADD.FTZ R22, R21, R22 ;  /* 0x0000001615167221 */ /* 0x000fe20000010000 */
[----:B------:R-:W-:Y:S01]  /*0e00*/  FMUL.FTZ R27, R10, R32 ;  /* 0x000000200a1b7220 */ /* 0x000fe20000410000 */
[----:B------:R-:W-:Y:S01]  /*0e10*/  FFMA.FTZ R23, R18, R21, R23 ;  /* 0x0000001512177223 */ /* 0x000fe20000010017 */
[----:B------:R-:W-:Y:S01]  /*0e20*/  FMUL.FTZ R24, R20, UR37 ;  /* 0x0000002514187c20 */ /* 0x000fe20008410000 */
[----:B------:R-:W-:Y:S01]  /*0e30*/  FADD.FTZ R20, R5, -UR36 ;  /* 0x8000002405147e21 */ /* 0x000fe20008010000 */
[----:B------:R-:W-:Y:S01]  /*0e40*/  FFMA.FTZ R21, R2, R19, RZ ;  /* 0x0000001302157223 */ /* 0x000fe200000100ff */
[----:B------:R-:W-:Y:S01]  /*0e50*/  FADD.FTZ R22, R22, R25 ;  /* 0x0000001916167221 */ /* 0x000fe20000010000 */
[----:B------:R-:W-:Y:S01]  /*0e60*/  FFMA.FTZ R23, R24, R25, R23 ;  /* 0x0000001918177223 */ /* 0x000fe20000010017 */
[----:B------:R-:W-:Y:S01]  /*0e70*/  FMUL.FTZ R19, R7, R0 ;  /* 0x0000000007137220 */ /* 0x000fe20000410000 */
[----:B------:R-:W-:Y:S01]  /*0e80*/  FMUL.FTZ R20, R20, UR37 ;  /* 0x0000002514147c20 */ /* 0x000fe20008410000 */
[----:B------:R-:W-:Y:S01]  /*0e90*/  FADD.FTZ R25, R8, -UR36 ;  /* 0x8000002408197e21 */ /* 0x000fe20008010000 */
[----:B------:R-:W-:Y:S01]  /*0ea0*/  FFMA.FTZ R21, R6, R24, R21 ;  /* 0x0000001806157223 */ /* 0x000fe20000010015 */
[----:B------:R-:W-:Y:S01]  /*0eb0*/  FADD.FTZ R24, R19, R22 ;  /* 0x0000001613187221 */ /* 0x000fe20000010000 */
[----:B------:R-:W-:Y:S01]  /*0ec0*/  FFMA.FTZ R23, R20, R19, R23 ;  /* 0x0000001314177223 */ /* 0x000fe20000010017 */
[----:B------:R-:W-:Y:S01]  /*0ed0*/  FMUL.FTZ R22, R25, UR37 ;  /* 0x0000002519167c20 */ /* 0x000fe20008410000 */
[----:B------:R-:W-:Y:S01]  /*0ee0*/  FADD.FTZ R19, R9, -UR36 ;  /* 0x8000002409137e21 */ /* 0x000fe20008010000 */
[----:B------:R-:W-:Y:S01]  /*0ef0*/  FFMA.FTZ R18, R3, R18, RZ ;  /* 0x0000001203127223 */ /* 0x000fe200000100ff */
[----:B------:R-:W-:Y:S01]  /*0f00*/  FADD.FTZ R25, R24, R27 ;  /* 0x0000001b18197221 */ /* 0x000fe20000010000 */
[----:B------:R-:W-:Y:S01]  /*0f10*/  FFMA.FTZ R26, R22, R27, R23 ;  /* 0x0000001b161a7223 */ /* 0x000fe20000010017 */
[----:B------:R-:W-:Y:S01]  /*0f20*/  FMUL.FTZ R23, R19, UR37 ;  /* 0x0000002513177c20 */ /* 0x000fe20008410000 */
[----:B------:R-:W-:Y:S01]  /*0f30*/  FMUL.FTZ R24, R11, R0 ;  /* 0x000000000b187220 */ /* 0x000fe20000410000 */
[----:B------:R-:W-:Y:S01]  /*0f40*/  FADD.FTZ R19, R14, -UR36 ;  /* 0x800000240e137e21 */ /* 0x000fe20008010000 */
[----:B------:R-:W-:Y:S01]  /*0f50*/  FFMA.FTZ R18, R7, R20, R18 ;  /* 0x0000001407127223 */ /* 0x000fe20000010012 */
[----:B------:R-:W-:Y:S01]  /*0f60*/  FMUL.FTZ R20, R16, R32 ;  /* 0x0000002010147220 */ /* 0x000fe20000410000 */
[----:B------:R-:W-:Y:S01]  /*0f70*/  FADD.FTZ R25, R24, R25 ;  /* 0x0000001918197221 */ /* 0x000fe20000010000 */
[----:B------:R-:W-:Y:S01]  /*0f80*/  FFMA.FTZ R26, R23, R24, R26 ;  /* 0x00000018171a7223 */ /* 0x000fe2000001001a */
[----:B------:R-:W-:Y:S01]  /*0f90*/  FMUL.FTZ R19, R19, UR37 ;  /* 0x0000002513137c20 */ /* 0x000fe20008410000 */
[----:B------:R-:W-:Y:S01]  /*0fa0*/  FFMA.FTZ R18, R11, R23, R18 ;  /* 0x000000170b127223 */ /* 0x000fe20000010012 */
[----:B------:R-:W-:Y:S01]  /*0fb0*/  FADD.FTZ R24, R25, R20 ;  /* 0x0000001419187221 */ /* 0x000fe20000010000 */
[----:B------:R-:W-:Y:S01]  /*0fc0*/  FADD.FTZ R23, RZ, R2 ;  /* 0x00000002ff177221 */ /* 0x000fe20000010000 */
[----:B------:R-:W-:Y:S01]  /*0fd0*/  FFMA.FTZ R29, R19, R20, R26 ;  /* 0x00000014131d7223 */ /* 0x000fe2000001001a */
[----:B------:R-:W-:Y:S01]  /*0fe0*/  FADD.FTZ R20, RZ, R3 ;  /* 0x00000003ff147221 */ /* 0x000fe20000010000 */
[----:B------:R-:W-:Y:S01]  /*0ff0*/  FFMA.FTZ R21, R10, R22, R21 ;  /* 0x000000160a157223 */ /* 0x000fe20000010015 */
[----:B------:R-:W-:Y:S01]  /*1000*/  FADD.FTZ R22, R15, -UR36 ;  /* 0x800000240f167e21 */ /* 0x000fe20008010000 */
[----:B------:R-:W-:Y:S01]  /*1010*/  FADD.FTZ R23, R6, R23 ;  /* 0x0000001706177221 */ /* 0x000fe20000010000 */
[----:B------:R-:W-:Y:S01]  /*1020*/  FADD.FTZ R20, R7, R20 ;  /* 0x0000001407147221 */ /* 0x000fe20000010000 */
[----:B------:R-:W-:Y:S01]  /*1030*/  FMUL.FTZ R27, R17, R0 ;  /* 0x00000000111b7220 */ /* 0x000fe20000410000 */
        /* <DEDUP_REMOVED lines=10> */
.L_x_1482:
        /* <DEDUP_REMOVED lines=8> */
[--C-:B------:R-:W-:Y:S01]  /*1160*/  FFMA.FTZ R24, R32, R18, R41.reuse ;  /* 0x0000001220187223 */ /* 0x100fe20000010029 */
        /* <DEDUP_REMOVED lines=16> */
[----:B------:R2:W3:Y:S01]  /*1270*/  MUFU.RCP R25, R28 ;  /* 0x0000001c00197308 */ /* 0x0004e20000001000 */
[----:B0-----:R-:W-:Y:S01]  /*1280*/  FADD.FTZ R31, -R29, 1 ;  /* 0x3f8000001d1f7421 */ /* 0x001fe20000010100 */
[----:B--2---:R-:W-:-:S03]  /*1290*/  FMUL.FTZ R28, R3, R26 ;  /* 0x0000001a031c7220 */ /* 0x004fc60000410000 */
[----:B------:R-:W-:Y:S01]  /*12a0*/  FFMA.FTZ R31, R24, R31, 1 ;  /* 0x3f800000181f7423 */ /* 0x000fe2000001001f */
[----:B------:R-:W-:Y:S01]  /*12b0*/  FMUL.FTZ R24, R2, R29 ;  /* 0x0000001d02187220 */ /* 0x000fe20000410000 */
[----:B-1----:R-:W-:Y:S01]  /*12c0*/  FADD.FTZ R49, R27, 1 ;  /* 0x3f8000001b317421 */ /* 0x002fe20000010000 */
[----:B------:R-:W-:Y:S02]  /*12d0*/  FADD.FTZ R29, -R26, 1 ;  /* 0x3f8000001a1d7421 */ /* 0x000fe40000010100 */
[----:B------:R-:W-:Y:S02]  /*12e0*/  FMUL.FTZ R27, R24, R31 ;  /* 0x0000001f181b7220 */ /* 0x000fe40000410000 */
[----:B------:R0:W1:Y:S01]  /*12f0*/  MUFU.RCP R24, R49 ;  /* 0x0000003100187308 */ /* 0x0000620000001000 */
[----:B------:R-:W-:Y:S01]  /*1300*/  FFMA.FTZ R29, R22, R29, 1 ;  /* 0x3f800000161d7423 */ /* 0x000fe2000001001d */
[----:B---3--:R-:W-:Y:S01]  /*1310*/  FADD.FTZ R22, -R25, 1 ;  /* 0x3f80000019167421 */ /* 0x008fe20000010100 */
[----:B------:R-:W-:-:S02]  /*1320*/  FMUL.FTZ R31, R6, R25 ;  /* 0x00000019061f7220 */ /* 0x000fc40000410000 */
[----:B------:R-:W-:Y:S01]  /*1330*/  FMUL.FTZ R28, R28, R29 ;  /* 0x0000001d1c1c7220 */ /* 0x000fe20000410000 */
[----:B------:R-:W-:Y:S01]  /*1340*/  FFMA.FTZ R22, R23, R22, 1 ;  /* 0x3f80000017167423 */ /* 0x000fe20000010016 */
[----:B0-----:R-:W-:-:S03]  /*1350*/  FFMA.FTZ R49, R18, R27, RZ ;  /* 0x0000001b12317223 */ /* 0x001fc600000100ff */
[----:B------:R-:W-:Y:S01]  /*1360*/  FMUL.FTZ R31, R31, R22 ;  /* 0x000000161f1f7220 */ /* 0x000fe20000410000 */
[----:B------:R-:W-:Y:S01]  /*1370*/  FMUL.FTZ R22, R0, R28 ;  /* 0x0000001c00167220 */ /* 0x000fe20000410000 */
[----:B-1----:R-:W-:Y:S01]  /*1380*/  FADD.FTZ R23, -R24, 1 ;  /* 0x3f80000018177421 */ /* 0x002fe20000010100 */
[----:B------:R-:W-:-:S03]  /*1390*/  FMUL.FTZ R29, R7, R24 ;  /* 0x00000018071d7220 */ /* 0x000fc60000410000 */
[----:B------:R-:W-:Y:S01]  /*13a0*/  FFMA.FTZ R20, R20, R23, 1 ;  /* 0x3f80000014147423 */ /* 0x000fe20000010017 */
[----:B------:R-:W-:-:S03]  /*13b0*/  FMUL.FTZ R23, R32, R27 ;  /* 0x0000001b20177220 */ /* 0x000fc60000410000 */
[----:B------:R-:W-:Y:S01]  /*13c0*/  FMUL.FTZ R29, R29, R20 ;  /* 0x000000141d1d7220 */ /* 0x000fe20000410000 */
[----:B------:R-:W-:Y:S01]  /*13d0*/  FADD.FTZ R20, R8, -UR36 ;  /* 0x8000002408147e21 */ /* 0x000fe20008010000 */
[----:B------:R-:W-:Y:S01]  /*13e0*/  FFMA.FTZ R24, R18, R23, RZ ;  /* 0x0000001712187223 */ /* 0x000fe200000100ff */
[----:B------:R-:W-:Y:S01]  /*13f0*/  FADD.FTZ R23, RZ, R23 ;  /* 0x00000017ff177221 */ /* 0x000fe20000010000 */
[----:B------:R-:W-:Y:S01]  /*1400*/  FADD.FTZ R18, RZ, R27 ;  /* 0x0000001bff127221 */ /* 0x000fe20000010000 */
[----:B------:R-:W-:Y:S01]  /*1410*/  FMUL.FTZ R20, R20, UR37 ;  /* 0x0000002514147c20 */ /* 0x000fe20008410000 */
[----:B------:R-:W-:Y:S01]  /*1420*/  FFMA.FTZ R24, R19, R22, R24 ;  /* 0x0000001613187223 */ /* 0x000fe20000010018 */
[----:B------:R-:W-:Y:S01]  /*1430*/  FADD.FTZ R22, R22, R23 ;  /* 0x0000001716167221 */ /* 0x000fe20000010000 */
[----:B------:R-:W-:Y:S01]  /*1440*/  FADD.FTZ R18, R18, R31 ;  /* 0x0000001f12127221 */ /* 0x000fe20000010000 */
[----:B------:R-:W-:Y:S01]  /*1450*/  FFMA.FTZ R23, R32, R20, R41 ;  /* 0x0000001420177223 */ /* 0x000fe20000010029 */
[-C--:B------:R-:W-:Y:S01]  /*1460*/  FFMA.FTZ R27, R30, R31.reuse, R49 ;  /* 0x0000001f1e1b7223 */ /* 0x080fe20000010031 */
[----:B------:R-:W-:-:S02]  /*1470*/  FMUL.FTZ R31, R32, R31 ;  /* 0x0000001f201f7220 */ /* 0x000fc40000410000 */
[----:B------:R-:W-:Y:S02]  /*1480*/  FMUL.FTZ R26, R23, -1.4426950216293334961 ;  /* 0xbfb8aa3b171a7820 */ /* 0x000fe40000410000 */
[----:B------:R-:W-:Y:S01]  /*1490*/  FFMA.FTZ R30, R30, R31, R24 ;  /* 0x0000001f1e1e7223 */ /* 0x000fe20000010018 */
[----:B------:R-:W-:Y:S01]  /*14a0*/  FADD.FTZ R22, R22, R31 ;  /* 0x0000001f16167221 */ /* 0x000fe20000010000 */
[----:B------:R-:W-:Y:S01]  /*14b0*/  FFMA.FTZ R31, R19, R28, RZ ;  /* 0x0000001c131f7223 */ /* 0x000fe200000100ff */
[----:B------:R-:W-:Y:S01]  /*14c0*/  FADD.FTZ R28, RZ, R28 ;  /* 0x0000001cff1c7221 */ /* 0x000fe20000010000 */
[----:B------:R-:W0:Y:S03]  /*14d0*/  MUFU.EX2 R26, R26 ;  /* 0x0000001a001a7308 */ /* 0x000e260000000800 */
[----:B------:R-:W-:Y:S01]  /*14e0*/  FADD.FTZ R19, R28, R29 ;  /* 0x0000001d1c137221 */ /* 0x000fe20000010000 */
[-C--:B------:R-:W-:Y:S01]  /*14f0*/  FFMA.FTZ R28, R21, R29.reuse, R31 ;  /* 0x0000001d151c7223 */ /* 0x080fe2000001001f */
[----:B------:R-:W-:-:S04]  /*1500*/  FMUL.FTZ R29, R0, R29 ;  /* 0x0000001d001d7220 */ /* 0x000fc80000410000 */
[----:B------:R-:W-:Y:S01]  /*1510*/  FFMA.FTZ R21, R21, R29, R30 ;  /* 0x0000001d15157223 */ /* 0x000fe2000001001e */
[----:B------:R-:W-:Y:S01]  /*1520*/  FADD.FTZ R22, R29, R22 ;  /* 0x000000161d167221 */ /* 0x000fe20000010000 */
[----:B0-----:R-:W-:-:S06]  /*1530*/  FADD.FTZ R25, R26, 1 ;  /* 0x3f8000001a197421 */ /* 0x001fcc0000010000 */
[----:B------:R-:W0:Y:S02]  /*1540*/  MUFU.RCP R25, R25 ;  /* 0x0000001900197308 */ /* 0x000e240000001000 */
[----:B0-----:R-:W-:-:S04]  /*1550*/  FADD.FTZ R24, -R25, 1 ;  /* 0x3f80000019187421 */ /* 0x001fc80000010100 */
[----:B------:R-:W-:Y:S01]  /*1560*/  FFMA.FTZ R24, R23, R24, 1 ;  /* 0x3f80000017187423 */ /* 0x000fe20000010018 */
[----:B------:R-:W-:Y:S01]  /*1570*/  FMUL.FTZ R23, R10, R25 ;  /* 0x000000190a177220 */ /* 0x000fe20000410000 */
[----:B------:R-:W-:-:S03]  /*1580*/  FADD.FTZ R25, R9, -UR36 ;  /* 0x8000002409197e21 */ /* 0x000fc60008010000 */
[----:B------:R-:W-:Y:S01]  /*1590*/  FMUL.FTZ R23, R23, R24 ;  /* 0x0000001817177220 */ /* 0x000fe20000410000 */
[----:B------:R-:W-:-:S03]  /*15a0*/  FMUL.FTZ R25, R25, UR37 ;  /* 0x0000002519197c20 */ /* 0x000fc60008410000 */
[----:B------:R-:W-:Y:S01]  /*15b0*/  FMUL.FTZ R30, R32, R23 ;  /* 0x00000017201e7220 */ /* 0x000fe20000410000 */
[----:B------:R-:W-:Y:S01]  /*15c0*/  FFMA.FTZ R26, R0, R25, R40 ;  /* 0x00000019001a7223 */ /* 0x000fe20000010028 */
[----:B------:R-:W-:Y:S01]  /*15d0*/  FFMA.FTZ R27, R20, R23, R27 ;  /* 0x00000017141b7223 */ /* 0x000fe2000001001b */
[----:B------:R-:W-:Y:S01]  /*15e0*/  FADD.FTZ R18, R18, R23 ;  /* 0x0000001712127221 */ /* 0x000fe20000010000 */
[----:B------:R-:W-:Y:S01]  /*15f0*/  FFMA.FTZ R20, R20, R30, R21 ;  /* 0x0000001e14147223 */ /* 0x000fe20000010015 */
[----:B------:R-:W-:Y:S01]  /*1600*/  FMUL.FTZ R49, R26, -1.4426950216293334961 ;  /* 0xbfb8aa3b1a317820 */ /* 0x000fe20000410000 */
[----:B------:R-:W-:-:S05]  /*1610*/  FADD.FTZ R22, R22, R30 ;  /* 0x0000001e16167221 */ /* 0x000fca0000010000 */
        /* <DEDUP_REMOVED lines=8> */
[----:B------:R-:W-:Y:S01]  /*16a0*/  FFMA.FTZ R28, R25, R24, R28 ;  /* 0x00000018191c7223 */ /* 0x000fe2000001001c */
[----:B------:R-:W-:Y:S01]  /*16b0*/  FMUL.FTZ R26, R26, UR37 ;  /* 0x000000251a1a7c20 */ /* 0x000fe20008410000 */
        /* <DEDUP_REMOVED lines=13> */
[----:B------:R-:W-:-:S03]  /*1790*/  FADD.FTZ R21, R15, -UR36 ;  /* 0x800000240f157e21 */ /* 0x000fc60008010000 */
[----:B------:R-:W-:Y:S01]  /*17a0*/  FMUL.FTZ R31, R32, R23 ;  /* 0x00000017201f7220 */ /* 0x000fe20000410000 */
[----:B------:R-:W-:-:S03]  /*17b0*/  FMUL.FTZ R21, R21, UR37 ;  /* 0x0000002515157c20 */ /* 0x000fc60008410000 */
[----:B------:R-:W-:Y:S01]  /*17c0*/  FFMA.FTZ R24, R26, R31, R25 ;  /* 0x0000001f1a187223 */ /* 0x000fe20000010019 */
[----:B------:R-:W-:Y:S01]  /*17d0*/  FFMA.FTZ R29, R0, R21, R40 ;  /* 0x00000015001d7223 */ /* 0x000fe20000010028 */
[----:B------:R-:W-:Y:S01]  /*17e0*/  FADD.FTZ R25, R22, R31 ;  /* 0x0000001f16197221 */ /* 0x000fe20000010000 */
[----:B------:R-:W-:Y:S02]  /*17f0*/  FADD.FTZ R22, R18, R23 ;  /* 0x0000001712167221 */ /* 0x000fe40000010000 */
[----:B------:R-:W-:-:S06]  /*1800*/  FMUL.FTZ R49, R29, -1.4426950216293334961 ;  /* 0xbfb8aa3b1d317820 */ /* 0x000fcc0000410000 */
[----:B------:R-:W0:Y:S02]  /*1810*/  MUFU.EX2 R49, R49 ;  /* 0x0000003100317308 */ /* 0x000e240000000800 */
[----:B0-----:R-:W-:-:S06]  /*1820*/  FADD.FTZ R30, R49, 1 ;  /* 0x3f800000311e7421 */ /* 0x001fcc0000010000 */
[----:B------:R-:W0:Y:S02]  /*1830*/  MUFU.RCP R30, R30 ;  /* 0x0000001e001e7308 */ /* 0x000e240000001000 */
[----:B0-----:R-:W-:-:S04]  /*1840*/  FADD.FTZ R20, -R30, 1 ;  /* 0x3f8000001e147421 */ /* 0x001fc80000010100 */
[----:B------:R-:W-:Y:S01]  /*1850*/  FFMA.FTZ R20, R29, R20, 1 ;  /* 0x3f8000001d147423 */ /* 0x000fe20000010014 */
[----:B------:R-:W-:-:S04]  /*1860*/  FMUL.FTZ R29, R17, R30 ;  /* 0x0000001e111d7220 */ /* 0x000fc80000410000 */
[----:B------:R-:W-:-:S04]  /*1870*/  FMUL.FTZ R29, R29, R20 ;  /* 0x000000141d1d7220 */ /* 0x000fc80000410000 */
[----:B------:R-:W-:-:S04]  /*1880*/  FMUL.FTZ R20, R0, R29 ;  /* 0x0000001d00147220 */ /* 0x000fc80000410000 */
[C---:B------:R-:W-:Y:S01]  /*1890*/  FFMA.FTZ R24, R21.reuse, R20, R24 ;  /* 0x0000001415187223 */ /* 0x040fe20000010018 */
[----:B------:R-:W-:Y:S01]  /*18a0*/  FADD.FTZ R25, R20, R25 ;  /* 0x0000001914197221 */ /* 0x000fe20000010000 */
[----:B------:R-:W-:Y:S01]  /*18b0*/  FFMA.FTZ R20, R26, R23, R27 ;  /* 0x000000171a147223 */ /* 0x000fe2000001001b */
[----:B------:R-:W-:Y:S01]  /*18c0*/  FFMA.FTZ R21, R21, R29, R28 ;  /* 0x0000001d15157223 */ /* 0x000fe2000001001c */
[----:B------:R-:W-:-:S07]  /*18d0*/  FADD.FTZ R23, R19, R29 ;  /* 0x0000001d13177221 */ /* 0x000fce0000010000 */
.L_x_1483:
        /* <DEDUP_REMOVED lines=34> */
.L_x_1485:
[----:B------:R-:W-:Y:S05]  /*1b00*/  BSYNC.RECONVERGENT B0 ;  /* 0x0000000000007941 */ /* 0x000fea0003800200 */
.L_x_1484:
        /* <DEDUP_REMOVED lines=34> */
.L_x_1487:
[----:B------:R-:W-:Y:S05]  /*1d30*/  BSYNC.RECONVERGENT B0 ;  /* 0x0000000000007941 */ /* 0x000fea0003800200 */
.L_x_1486:
        /* <DEDUP_REMOVED lines=158> */
.L_x_1489:
[----:B------:R-:W-:Y:S05]  /*2720*/  BSYNC.RECONVERGENT B0 ;  /* 0x0000000000007941 */ /* 0x000fea0003800200 */
.L_x_1488:
[----:B------:R-:W-:Y:S04]  /*2730*/  BSSY.RECONVERGENT B0, `(.L_x_1490) ;  /* 0x000001d000007945 */ /* 0x000fe80003800200 */
[----:B------:R-:W-:Y:S05]  /*2740*/  @P5 BRA `(.L_x_1491) ;  /* 0x00000000006c5947 */ /* 0x000fea0003800000 */
[----:B------:R-:W4:Y:S01]  /*2750*/  LDC.64 R26, c[0x0][0x3d8] ;  /* 0x0000f600ff1a7b82 */ /* 0x000f220000000a00 */
[----:B------:R-:W-:-:S07]  /*2760*/  IMAD R29, R48, 0xc, R39 ;  /* 0x0000000c301d7824 */ /* 0x000fce00078e0227 */
[----:B-12---:R-:W1:Y:S01]  /*2770*/  LDC.64 R24, c[0x0][0x3f8] ;  /* 0x0000fe00ff187b82 */ /* 0x006e620000000a00 */
[----:B----4-:R-:W-:-:S05]  /*2780*/  IMAD.WIDE R28, R29, 0x4, R26 ;  /* 0x000000041d1c7825 */ /* 0x010fca00078e021a */
        /* <DEDUP_REMOVED lines=23> */
.L_x_1491:
[----:B------:R-:W-:Y:S05]  /*2900*/  BSYNC.RECONVERGENT B0 ;  /* 0x0000000000007941 */ /* 0x000fea0003800200 */
.L_x_1490:
        /* <DEDUP_REMOVED lines=12> */
[----:B-1----:R-:W-:Y:S01]  /*29d0*/  MOV R24, UR4 ;  /* 0x0000000400187c02 */ /* 0x002fe20008000f00 */
[----:B------:R-:W-:Y:S02]  /*29e0*/  UIADD3 UR18, UPT, UPT, UR19, UR5, URZ ;  /* 0x0000000513127290 */ /* 0x000fe4000fffe0ff */
[----:B------:R-:W-:Y:S01]  /*29f0*/  UIMAD.WIDE.U32 UR20, UR32, 0x8, UR6 ;  /* 0x00000008201478a5 */ /* 0x000fe2000f8e0006 */
[----:B------:R-:W-:-:S03]  /*2a00*/  LOP3.LUT P1, R24, R24, 0x2, RZ, 0xc0, !PT ;  /* 0x0000000218187812 */ /* 0x000fc6000782c0ff */
[----:B--2---:R-:W-:Y:S02]  /*2a10*/  MOV R25, UR18 ;  /* 0x0000001200197c02 */ /* 0x004fe40008000f00 */
[----:B------:R-:W-:Y:S02]  /*2a20*/  SEL R27, RZ, UR31, P1 ;  /* 0x0000001fff1b7c07 */ /* 0x000fe40008800000 */
[----:B------:R-:W-:Y:S02]  /*2a30*/  MOV R20, UR20 ;  /* 0x0000001400147c02 */ /* 0x000fe40008000f00 */
[----:B------:R-:W-:Y:S02]  /*2a40*/  ISETP.NE.AND P1, PT, R27, -0x1, PT ;  /* 0xffffffff1b00780c */ /* 0x000fe40003f25270 */
[----:B------:R-:W-:-:S05]  /*2a50*/  MOV R21, UR21 ;  /* 0x0000001500157c02 */ /* 0x000fca0008000f00 */
[----:B------:R1:W-:Y:S01]  /*2a60*/  STG.E.64 desc[UR26][R20.64], R18 ;  /* 0x0000001214007986 */ /* 0x0003e2000c101b1a */
[----:B----4-:R-:W-:Y:S01]  /*2a70*/  IMAD.WIDE.U32 R22, R25, 0x4, R22 ;  /* 0x0000000419167825 */ /* 0x010fe200078e0016 */
[----:B------:R-:W-:Y:S01]  /*2a80*/  IADD3 R25, PT, PT, -R24, 0x1, RZ ;  /* 0x0000000118197810 */ /* 0x000fe20007ffe1ff */
[----:B------:R-:W-:Y:S06]  /*2a90*/  MEMBAR.ALL.GPU ;  /* 0x0000000000007992 */ /* 0x000fec000000a000 */
[----:B------:R-:W-:-:S00]  /*2aa0*/  ERRBAR ;  /* 0x00000000000079ab */ /* 0x000fc00000000000 */
[----:B------:R-:W-:Y:S06]  /*2ab0*/  CGAERRBAR ;  /* 0x00000000000075ab */ /* 0x000fec0000000000 */
[----:B------:R1:W-:Y:S01]  /*2ac0*/  REDG.E.ADD.S32.STRONG.GPU desc[UR26][R22.64], R25 ;  /* 0x000000191600798e */ /* 0x0003e2000c12e31a */
[----:B------:R-:W-:Y:S05]  /*2ad0*/  @!P1 BRA `(.L_x_1493) ;  /* 0x0000000000149947 */ /* 0x000fea0003800000 */
.L_x_1494:
[----:B-1----:R-:W2:Y:S04]  /*2ae0*/  LDG.E.STRONG.GPU R20, desc[UR26][R22.64] ;  /* 0x0000001a16147981 */ /* 0x002ea8000c1ef900 */
[----:B--2---:R-:W-:Y:S01]  /*2af0*/  CCTL.IVALL ;  /* 0x00000000ff00798f */ /* 0x004fe20002000000 */
[----:B------:R-:W-:Y:S05]  /*2b00*/  YIELD ;  /* 0x0000000000007946 */ /* 0x000fea0003800000 */
[----:B------:R-:W-:-:S13]  /*2b10*/  ISETP.NE.AND P1, PT, R20, R27, PT ;  /* 0x0000001b1400720c */ /* 0x000fda0003f25270 */
[----:B------:R-:W-:Y:S05]  /*2b20*/  @P1 BRA `(.L_x_1494) ;  /* 0xfffffffc00ec1947 */ /* 0x000fea000383ffff */
.L_x_1493:
[----:B------:R-:W-:Y:S05]  /*2b30*/  WARPSYNC.ALL ;  /* 0x0000000000007948 */ /* 0x000fea0003800000 */
[----:B------:R-:W-:Y:S01]  /*2b40*/  BAR.SYNC.DEFER_BLOCKING 0x0 ;  /* 0x0000000000007b1d */ /* 0x000fe20000010000 */
[----:B----4-:R-:W-:-:S05]  /*2b50*/  HFMA2 R28, -RZ, RZ, 0, 0 ;  /* 0x00000000ff1c7431 */ /* 0x010fca00000001ff */
[----:B------:R-:W-:Y:S05]  /*2b60*/  @!P3 BRA `(.L_x_1495) ;  /* 0x000000040078b947 */ /* 0x000fea0003800000 */
[----:B------:R-:W-:Y:S01]  /*2b70*/  MOV R28, RZ ;  /* 0x000000ff001c7202 */ /* 0x000fe20000000f00 */
[----:B------:R-:W-:Y:S01]  /*2b80*/  UIADD3 UR38, UPT, UPT, -UR28, URZ, URZ ;  /* 0x000000ff1c267290 */ /* 0x000fe2000fffe1ff */
[----:B------:R-:W-:Y:S01]  /*2b90*/  UMOV UR18, UR5 ;  /* 0x0000000500127c82 */ /* 0x000fe20008000000 */
[----:B------:R-:W-:Y:S01]  /*2ba0*/  UMOV UR19, UR16 ;  /* 0x0000001000137c82 */ /* 0x000fe20008000000 */
[----:B------:R-:W-:Y:S01]  /*2bb0*/  UMOV UR20, UR15 ;  /* 0x0000000f00147c82 */ /* 0x000fe20008000000 */
[----:B------:R-:W-:Y:S01]  /*2bc0*/  UMOV UR21, UR14 ;  /* 0x0000000e00157c82 */ /* 0x000fe20008000000 */
[----:B------:R-:W-:Y:S01]  /*2bd0*/  UMOV UR22, UR13 ;  /* 0x0000000d00167c82 */ /* 0x000fe20008000000 */
[----:B------:R-:W-:Y:S01]  /*2be0*/  UMOV UR23, UR12 ;  /* 0x0000000c00177c82 */ /* 0x000fe20008000000 */
[----:B------:R-:W-:Y:S01]  /*2bf0*/  UMOV UR24, UR11 ;  /* 0x0000000b00187c82 */ /* 0x000fe20008000000 */
[----:B------:R-:W-:-:S05]  /*2c00*/  UMOV UR25, UR10 ;  /* 0x0000000a00197c82 */ /* 0x000fca0008000000 */
.L_x_1496:
[----:B------:R-:W-:Y:S02]  /*2c10*/  ISETP.EQ.OR P1, PT, RZ, UR38, P2 ;  /* 0x00000026ff007c0c */ /* 0x000fe40009722670 */
[C---:B-1----:R-:W-:Y:S02]  /*2c20*/  IADD3 R20, PT, PT, R28.reuse, 0x1, RZ ;  /* 0x000000011c147810 */ /* 0x042fe40007ffe0ff */
        /* <DEDUP_REMOVED lines=18> */
[----:B--2---:R-:W-:Y:S01]  /*2d50*/  MOV R25, UR41 ;  /* 0x0000002900197c02 */ /* 0x004fe20008000f00 */
        /* <DEDUP_REMOVED lines=63> */
.L_x_1495:
[----:B------:R-:W-:-:S09]  /*3150*/  UISETP.NE.AND UP0, UPT, UR33, URZ, UPT ;  /* 0x000000ff2100728c */ /* 0x000fd2000bf05270 */
[----:B------:R-:W-:Y:S05]  /*3160*/  BRA.U !UP0, `(.L_x_1492) ;  /* 0x0000000508247547 */ /* 0x000fea000b800000 */
[----:B------:R-:W-:Y:S02]  /*3170*/  UIADD3 UR18, UPT, UPT, UR33, -0x1, URZ ;  /* 0xffffffff21127890 */ /* 0x000fe4000fffe0ff */
[----:B------:R-:W-:Y:S02]  /*3180*/  UISETP.NE.AND UP1, UPT, UR34, URZ, UPT ;  /* 0x000000ff2200728c */ /* 0x000fe4000bf25270 */
[----:B------:R-:W-:-:S09]  /*3190*/  UISETP.GE.U32.AND UP0, UPT, UR18, 0x3, UPT ;  /* 0x000000031200788c */ /* 0x000fd2000bf06070 */
[----:B------:R-:W-:Y:S05]  /*31a0*/  BRA.U !UP0, `(.L_x_1497) ;  /* 0x00000001088c7547 */ /* 0x000fea000b800000 */
[C---:B-1----:R-:W-:Y:S01]  /*31b0*/  IADD3 R22, PT, PT, R28.reuse, 0x1, RZ ;  /* 0x000000011c167810 */ /* 0x042fe20007ffe0ff */
[----:B------:R-:W-:Y:S01]  /*31c0*/  HFMA2 R29, -RZ, RZ, 0, 4.76837158203125e-07 ;  /* 0x00000008ff1d7431 */ /* 0x000fe200000001ff */
[C---:B------:R-:W-:Y:S02]  /*31d0*/  ISETP.EQ.OR P1, PT, R28.reuse, UR28, P2 ;  /* 0x0000001c1c007c0c */ /* 0x040fe40009722670 */
[----:B------:R-:W-:Y:S02]  /*31e0*/  IADD3 R26, PT, PT, R28, 0x2, RZ ;  /* 0x000000021c1a7810 */ /* 0x000fe40007ffe0ff */
[----:B------:R-:W-:Y:S02]  /*31f0*/  ISETP.EQ.OR P3, PT, R22, UR28, P2 ;  /* 0x0000001c16007c0c */ /* 0x000fe40009762670 */
[----:B------:R-:W-:Y:S02]  /*3200*/  ISETP.EQ.OR P5, PT, R26, UR28, P2 ;  /* 0x0000001c1a007c0c */ /* 0x000fe400097a2670 */
[----:B------:R-:W-:-:S02]  /*3210*/  IADD3 R24, PT, PT, R28, 0x3, RZ ;  /* 0x000000031c187810 */ /* 0x000fc40007ffe0ff */
[----:B------:R-:W-:Y:S02]  /*3220*/  MOV R21, UR29 ;  /* 0x0000001d00157c02 */ /* 0x000fe40008000f00 */
[----:B------:R-:W-:Y:S02]  /*3230*/  ISETP.EQ.OR P6, PT, R24, UR28, P2 ;  /* 0x0000001c18007c0c */ /* 0x000fe400097c2670 */
[----:B--2---:R-:W-:Y:S01]  /*3240*/  MOV R25, UR29 ;  /* 0x0000001d00197c02 */ /* 0x004fe20008000f00 */
        /* <DEDUP_REMOVED lines=25> */
.L_x_1497:
[----:B------:R-:W-:Y:S05]  /*33e0*/  BRA.U !UP1, `(.L_x_1492) ;  /* 0x0000000109847547 */ /* 0x000fea000b800000 */
[----:B------:R-:W-:Y:S02]  /*33f0*/  UISETP.NE.AND UP0, UPT, UR34, 0x1, UPT ;  /* 0x000000012200788c */ /* 0x000fe4000bf05270 */
[----:B------:R-:W-:-:S07]  /*3400*/  ULOP3.LUT UP1, URZ, UR31, 0x1, URZ, 0xc0, !UPT ;  /* 0x000000011fff7892 */ /* 0x000fce000f82c0ff */
[----:B------:R-:W-:Y:S05]  /*3410*/  BRA.U !UP0, `(.L_x_1498) ;  /* 0x0000000108487547 */ /* 0x000fea000b800000 */
[C---:B-1----:R-:W-:Y:S02]  /*3420*/  IADD3 R22, PT, PT, R28.reuse, 0x1, RZ ;  /* 0x000000011c167810 */ /* 0x042fe40007ffe0ff */
[----:B------:R-:W-:Y:S02]  /*3430*/  ISETP.EQ.OR P3, PT, R28, UR28, P2 ;  /* 0x0000001c1c007c0c */ /* 0x000fe40009762670 */
[----:B------:R-:W-:Y:S02]  /*3440*/  ISETP.EQ.OR P1, PT, R22, UR28, P2 ;  /* 0x0000001c16007c0c */ /* 0x000fe40009722670 */
[----:B------:R-:W-:Y:S02]  /*3450*/  MOV R21, UR29 ;  /* 0x0000001d00157c02 */ /* 0x000fe40008000f00 */
[----:B--2---:R-:W-:Y:S02]  /*3460*/  MOV R25, UR29 ;  /* 0x0000001d00197c02 */ /* 0x004fe40008000f00 */
        /* <DEDUP_REMOVED lines=13> */
.L_x_1498:
[----:B------:R-:W-:Y:S01]  /*3540*/  ISETP.EQ.OR P1, PT, R28, UR28, P2 ;  /* 0x0000001c1c007c0c */ /* 0x000fe20009722670 */
[----:B------:R-:W-:Y:S03]  /*3550*/  BSSY.RECONVERGENT B0, `(.L_x_1492) ;  /* 0x000000a000007945 */ /* 0x000fe60003800200 */
[----:B------:R-:W-:-:S13]  /*3560*/  PLOP3.LUT P1, PT, P1, PT, UP1, 0xd5, 0x5d ;  /* 0x00000000005d781c */ /* 0x000fda0000f2fa1d */
        /* <DEDUP_REMOVED lines=8> */
.L_x_1499:
[----:B------:R-:W-:Y:S05]  /*35f0*/  BSYNC.RECONVERGENT B0 ;  /* 0x0000000000007941 */ /* 0x000fea0003800200 */
.L_x_1492:
        /* <DEDUP_REMOVED lines=10> */
[----:B01-3--:R-:W0:Y:S01]  /*36a0*/  LDS.64 R18, [UR6+0x78] ;  /* 0x00007806ff127984 */ /* 0x00be220008000a00 */
[----:B------:R-:W0:Y:S02]  /*36b0*/  LDCU UR6, c[0x0][0x42c] ;  /* 0x00008580ff0677ac */ /* 0x000e240008000800 */
[----:B0-----:R-:W-:Y:S01]  /*36c0*/  FMUL.FTZ R20, R18, UR6 ;  /* 0x0000000612147c20 */ /* 0x001fe20008410000 */
[----:B----4-:R-:W-:Y:S01]  /*36d0*/  FMUL.FTZ R21, R19, UR6 ;  /* 0x0000000613157c20 */ /* 0x010fe20008410000 */
[----:B------:R-:W-:Y:S01]  /*36e0*/  FMUL.FTZ R19, R13, UR37 ;  /* 0x000000250d137c20 */ /* 0x000fe20008410000 */
[----:B------:R-:W-:Y:S06]  /*36f0*/  @!P4 BRA `(.L_x_1500) ;  /* 0x000000000048c947 */ /* 0x000fec0003800000 */
        /* <DEDUP_REMOVED lines=18> */
.L_x_1500:
[----:B------:R-:W-:Y:S04]  /*3820*/  BSSY.RECONVERGENT B0, `(.L_x_1501) ;  /* 0x0000013000007945 */ /* 0x000fe80003800200 */
[----:B------:R-:W-:Y:S05]  /*3830*/  @P0 BRA `(.L_x_1502) ;  /* 0x0000000000440947 */ /* 0x000fea0003800000 */
[----:B------:R-:W0:Y:S01]  /*3840*/  LDCU.64 UR18, c[0x0][0x3f8] ;  /* 0x00007f00ff1277ac */ /* 0x000e220008000a00 */
[C-C-:B------:R-:W-:Y:S01]  /*3850*/  FFMA.FTZ R23, R20.reuse, R12, R21.reuse ;  /* 0x0000000c14177223 */ /* 0x140fe20000010015 */
[----:B------:R-:W-:Y:S01]  /*3860*/  MOV R12, R52 ;  /* 0x00000034000c7202 */ /* 0x000fe20000000f00 */
[----:B------:R-:W-:Y:S01]  /*3870*/  FFMA.FTZ R19, R20, R19, R21 ;  /* 0x0000001314137223 */ /* 0x000fe20000010015 */
[----:B------:R-:W1:Y:S01]  /*3880*/  LDCU.64 UR6, c[0x0][0x380] ;  /* 0x00007000ff0677ac */ /* 0x000e620008000a00 */
[----:B------:R-:W-:Y:S01]  /*3890*/  MOV R13, R51 ;  /* 0x00000033000d7202 */ /* 0x000fe20000000f00 */
[----:B------:R-:W-:Y:S01]  /*38a0*/  FFMA.FTZ R2, R32, R2, -R23 ;  /* 0x0000000220027223 */ /* 0x000fe20000010817 */
[----:B------:R-:W-:-:S03]  /*38b0*/  FFMA.FTZ R3, R0, R3, -R19 ;  /* 0x0000000300037223 */ /* 0x000fc60000010813 */
[----:B------:R-:W-:Y:S01]  /*38c0*/  FMUL.FTZ R2, R2, UR37 ;  /* 0x0000002502027c20 */ /* 0x000fe20008410000 */
[----:B------:R-:W-:Y:S01]  /*38d0*/  FMUL.FTZ R3, R3, UR37 ;  /* 0x0000002503037c20 */ /* 0x000fe20008410000 */
[----:B0-----:R-:W-:Y:S02]  /*38e0*/  IMAD R18, R36, UR18, RZ ;  /* 0x0000001224127c24 */ /* 0x001fe4000f8e02ff */
[----:B------:R-:W-:-:S04]  /*38f0*/  IMAD.WIDE.U32 R12, R47, UR18, R12 ;  /* 0x000000122f0c7c25 */ /* 0x000fc8000f8e000c */
[----:B--2---:R-:W-:Y:S01]  /*3900*/  IMAD R25, R47, UR19, R18 ;  /* 0x000000132f197c24 */ /* 0x004fe2000f8e0212 */
[----:B-1----:R-:W-:-:S04]  /*3910*/  LEA R18, P0, R12, UR6, 0x2 ;  /* 0x000000060c127c11 */ /* 0x002fc8000f8010ff */
[----:B------:R-:W-:-:S04]  /*3920*/  IADD3 R25, PT, PT, R13, R25, RZ ;  /* 0x000000190d197210 */ /* 0x000fc80007ffe0ff */
[----:B------:R-:W-:-:S05]  /*3930*/  LEA.HI.X R19, R12, UR7, R25, 0x2, P0 ;  /* 0x000000070c137c11 */ /* 0x000fca00080f1419 */
[----:B------:R0:W-:Y:S02]  /*3940*/  STG.E.64 desc[UR26][R18.64], R2 ;  /* 0x0000000212007986 */ /* 0x0001e4000c101b1a */
.L_x_1502:
[----:B------:R-:W-:Y:S05]  /*3950*/  BSYNC.RECONVERGENT B0 ;  /* 0x0000000000007941 */ /* 0x000fea0003800200 */
.L_x_1501:
[----:B------:R-:W-:Y:S01]  /*3960*/  UISETP.NE.AND UP0, UPT, UR30, URZ, UPT ;  /* 0x000000ff1e00728c */ /* 0x000fe2000bf05270 */
[----:B------:R-:W-:Y:S01]  /*3970*/  FADD.FTZ R12, R8, -UR36 ;  /* 0x80000024080c7e21 */ /* 0x000fe20008010000 */
[----:B------:R-:W-:Y:S01]  /*3980*/  FADD.FTZ R5, R5, -UR36 ;  /* 0x8000002405057e21 */ /* 0x000fe20008010000 */
[----:B------:R-:W-:Y:S01]  /*3990*/  FADD.FTZ R9, R9, -UR36 ;  /* 0x8000002409097e21 */ /* 0x000fe20008010000 */
[----:B------:R-:W-:Y:S01]  /*39a0*/  FADD.FTZ R8, R14, -UR36 ;  /* 0x800000240e087e21 */ /* 0x000fe20008010000 */
[----:B------:R-:W-:Y:S01]  /*39b0*/  FADD.FTZ R15, R15, -UR36 ;  /* 0x800000240f0f7e21 */ /* 0x000fe20008010000 */
[----:B------:R-:W-:Y:S01]  /*39c0*/  FMUL.FTZ R4, R4, UR37 ;  /* 0x0000002504047c20 */ /* 0x000fe20008410000 */
[----:B------:R-:W-:Y:S01]  /*39d0*/  FMUL.FTZ R22, R5, UR37 ;  /* 0x0000002505167c20 */ /* 0x000fe20008410000 */
[----:B------:R-:W-:Y:S01]  /*39e0*/  FMUL.FTZ R12, R12, UR37 ;  /* 0x000000250c0c7c20 */ /* 0x000fe20008410000 */
[----:B------:R-:W-:Y:S01]  /*39f0*/  FMUL.FTZ R14, R9, UR37 ;  /* 0x00000025090e7c20 */ /* 0x000fe20008410000 */
[----:B------:R-:W-:Y:S01]  /*3a00*/  FMUL.FTZ R8, R8, UR37 ;  /* 0x0000002508087c20 */ /* 0x000fe20008410000 */
[----:B------:R-:W-:Y:S01]  /*3a10*/  ISETP.GE.U32.AND P0, PT, R44, UR20, PT ;  /* 0x000000142c007c0c */ /* 0x000fe2000bf06070 */
[----:B------:R-:W-:Y:S01]  /*3a20*/  FMUL.FTZ R9, R15, UR37 ;  /* 0x000000250f097c20 */ /* 0x000fe20008410000 */
[----:B------:R-:W-:Y:S01]  /*3a30*/  ISETP.GE.U32.AND P1, PT, R43, UR20, PT ;  /* 0x000000142b007c0c */ /* 0x000fe2000bf26070 */
[C-C-:B0-----:R-:W-:Y:S01]  /*3a40*/  FFMA.FTZ R3, R20.reuse, R4, R21.reuse ;  /* 0x0000000414037223 */ /* 0x141fe20000010015 */
        /* <DEDUP_REMOVED lines=17> */
[----:B------:R-:W2:Y:S08]  /*3b60*/  MUFU.RCP R23, R20 ;  /* 0x0000001400177308 */ /* 0x000eb00000001000 */
[----:B------:R-:W0:Y:S01]  /*3b70*/  MUFU.RCP R24, R24 ;  /* 0x0000001800187308 */ /* 0x000e220000001000 */
[----:B--2---:R-:W-:Y:S01]  /*3b80*/  FADD.FTZ R25, -R23, 1 ;  /* 0x3f80000017197421 */ /* 0x004fe20000010100 */
[----:B------:R-:W-:-:S03]  /*3b90*/  FMUL.FTZ R6, R6, R23 ;  /* 0x0000001706067220 */ /* 0x000fc60000410000 */
[----:B------:R-:W-:Y:S01]  /*3ba0*/  FFMA.FTZ R25, R2, R25, 1 ;  /* 0x3f80000002197423 */ /* 0x000fe20000010019 */
[----:B0-----:R-:W-:Y:S01]  /*3bb0*/  FADD.FTZ R27, -R24, 1 ;  /* 0x3f800000181b7421 */ /* 0x001fe20000010100 */
[----:B------:R-:W-:Y:S02]  /*3bc0*/  FMUL.FTZ R7, R7, R24 ;  /* 0x0000001807077220 */ /* 0x000fe40000410000 */
[----:B------:R-:W-:Y:S01]  /*3bd0*/  FMUL.FTZ R6, R6, R25 ;  /* 0x0000001906067220 */ /* 0x000fe20000410000 */
[----:B------:R-:W-:-:S04]  /*3be0*/  FFMA.FTZ R4, R4, R27, 1 ;  /* 0x3f80000004047423 */ /* 0x000fc8000001001b */
[----:B------:R-:W-:-:S07]  /*3bf0*/  FMUL.FTZ R7, R7, R4 ;  /* 0x0000000407077220 */ /* 0x000fce0000410000 */
.L_x_1503:
        /* <DEDUP_REMOVED lines=17> */
.L_x_1505:
[----:B------:R-:W-:Y:S05]  /*3d10*/  BSYNC.RECONVERGENT B0 ;  /* 0x0000000000007941 */ /* 0x000fea0003800200 */
.L_x_1504:
        /* <DEDUP_REMOVED lines=19> */
.L_x_1506:
        /* <DEDUP_REMOVED lines=17> */
.L_x_1508:
[----:B------:R-:W-:Y:S05]  /*3f60*/  BSYNC.RECONVERGENT B0 ;  /* 0x0000000000007941 */ /* 0x000fea0003800200 */
.L_x_1507:
        /* <DEDUP_REMOVED lines=19> */
.L_x_1509:
        /* <DEDUP_REMOVED lines=10> */
[----:B-1----:R-:W-:-:S03]  /*4140*/  IMAD R3, R33, UR6, RZ ;  /* 0x0000000621037c24 */ /* 0x002fc6000f8e02ff */
[----:B------:R-:W-:-:S04]  /*4150*/  IMAD.WIDE.U32 R50, R42, UR6, R50 ;  /* 0x000000062a327c25 */ /* 0x000fc8000f8e0032 */
[----:B------:R-:W-:Y:S01]  /*4160*/  IMAD R3, R42, UR7, R3 ;  /* 0x000000072a037c24 */ /* 0x000fe2000f8e0203 */
[----:B---3--:R-:W-:-:S04]  /*4170*/  LEA R2, P0, R50, UR18, 0x2 ;  /* 0x0000001232027c11 */ /* 0x008fc8000f8010ff */
[----:B------:R-:W-:-:S04]  /*4180*/  IADD3 R3, PT, PT, R51, R3, RZ ;  /* 0x0000000333037210 */ /* 0x000fc80007ffe0ff */
[----:B------:R-:W-:-:S05]  /*4190*/  LEA.HI.X R3, R50, UR19, R3, 0x2, P0 ;  /* 0x0000001332037c11 */ /* 0x000fca00080f1403 */
[----:B------:R1:W-:Y:S02]  /*41a0*/  STG.E.64 desc[UR26][R2.64], R20 ;  /* 0x0000001402007986 */ /* 0x0003e4000c101b1a */
.L_x_1511:
[----:B------:R-:W-:Y:S05]  /*41b0*/  BSYNC.RECONVERGENT B0 ;  /* 0x0000000000007941 */ /* 0x000fea0003800200 */
.L_x_1510:
[----:B------:R-:W-:Y:S02]  /*41c0*/  UIADD3 UR17, UPT, UPT, UR29, UR17, URZ ;  /* 0x000000111d117290 */ /* 0x000fe4000fffe0ff */
[----:B------:R-:W-:Y:S02]  /*41d0*/  UIADD3 UR4, UPT, UPT, UR4, 0x1, URZ ;  /* 0x0000000104047890 */ /* 0x000fe4000fffe0ff */
[----:B------:R-:W-:-:S09]  /*41e0*/  UISETP.GE.AND UP0, UPT, UR17, UR8, UPT ;  /* 0x000000081100728c */ /* 0x000fd2000bf06270 */
[----:B------:R-:W-:Y:S05]  /*41f0*/  BRA.U !UP0, `(.L_x_1512) ;  /* 0xffffffc108587547 */ /* 0x000fea000b83ffff */
.L_x_1481:
[----:B0-----:R-:W0:Y:S01]  /*4200*/  LDC R4, c[0x0][0x370] ;  /* 0x0000dc00ff047b82 */ /* 0x001e220000000800 */
[----:B------:R-:W-:Y:S01]  /*4210*/  ISETP.NE.AND P2, PT, R39, RZ, PT ;  /* 0x000000ff2700720c */ /* 0x000fe20003f45270 */
[----:B------:R-:W-:Y:S06]  /*4220*/  BSSY.RECONVERGENT B0, `(.L_x_1513) ;  /* 0x0000011000007945 */ /* 0x000fec0003800200 */
[----:B------:R-:W3:Y:S08]  /*4230*/  LDC R7, c[0x0][0x374] ;  /* 0x0000dd00ff077b82 */ /* 0x000ef00000000800 */
[----:B-1----:R-:W1:Y:S01]  /*4240*/  LDC.64 R2, c[0x0][0x3c8] ;  /* 0x0000f200ff027b82 */ /* 0x002e620000000a00 */
[----:B0-----:R-:W-:-:S02]  /*4250*/  IADD3 R5, PT, PT, R4, -0x1, RZ ;  /* 0xffffffff04057810 */ /* 0x001fc40007ffe0ff */
[----:B------:R-:W-:Y:S02]  /*4260*/  ISETP.NE.AND P1, PT, R4, 0x1, PT ;  /* 0x000000010400780c */ /* 0x000fe40003f25270 */
[----:B---3--:R-:W-:-:S04]  /*4270*/  IADD3 R0, PT, PT, R7, -0x1, RZ ;  /* 0xffffffff07007810 */ /* 0x008fc80007ffe0ff */
[----:B------:R-:W-:Y:S02]  /*4280*/  ISETP.NE.AND P0, PT, R0, UR5, PT ;  /* 0x0000000500007c0c */ /* 0x000fe4000bf05270 */
[----:B------:R-:W-:Y:S02]  /*4290*/  SHF.L.U32 R0, R7, 0x1, RZ ;  /* 0x0000000107007819 */ /* 0x000fe400000006ff */
[----:B------:R-:W-:Y:S02]  /*42a0*/  ISETP.NE.OR P0, PT, R5, UR28, P0 ;  /* 0x0000001c05007c0c */ /* 0x000fe40008705670 */
        /* <DEDUP_REMOVED lines=8> */
.L_x_1514:
[----:B------:R-:W-:Y:S05]  /*4330*/  BSYNC.RECONVERGENT B0 ;  /* 0x0000000000007941 */ /* 0x000fea0003800200 */
.L_x_1513:
[----:B------:R-:W-:Y:S05]  /*4340*/  @P0 EXIT ;  /* 0x000000000000094d */ /* 0x000fea0003800000 */
[----:B------:R-:W-:Y:S05]  /*4350*/  @P2 BRA `(.L_x_1515) ;  /* 0x0000000000202947 */ /* 0x000fea0003800000 */
[----:B------:R-:W-:-:S05]  /*4360*/  IMAD R0, R4, R7, RZ ;  /* 0x0000000704007224 */ /* 0x000fca00078e02ff */
[----:B------:R-:W-:-:S13]  /*4370*/  ISETP.NE.AND P0, PT, R0, -0x1, PT ;  /* 0xffffffff0000780c */ /* 0x000fda0003f05270 */
[----:B------:R-:W-:Y:S05]  /*4380*/  @!P0 BRA `(.L_x_1515) ;  /* 0x0000000000148947 */ /* 0x000fea0003800000 */
.L_x_1516:
[----:B0-----:R-:W3:Y:S04]  /*4390*/  LDG.E.STRONG.GPU R5, desc[UR26][R2.64] ;  /* 0x0000001a02057981 */ /* 0x001ee8000c1ef900 */
[----:B---3--:R-:W-:Y:S01]  /*43a0*/  CCTL.IVALL ;  /* 0x00000000ff00798f */ /* 0x008fe20002000000 */
[----:B------:R-:W-:Y:S05]  /*43b0*/  YIELD ;  /* 0x0000000000007946 */ /* 0x000fea0003800000 */
[----:B------:R-:W-:-:S13]  /*43c0*/  ISETP.NE.AND P0, PT, R5, R0, PT ;  /* 0x000000000500720c */ /* 0x000fda0003f05270 */
[----:B------:R-:W-:Y:S05]  /*43d0*/  @P0 BRA `(.L_x_1516) ;  /* 0xfffffffc00ec0947 */ /* 0x000fea000383ffff */
.L_x_1515:
        /* <DEDUP_REMOVED lines=48> */
[----:B------:R-:W2:Y:S01]  /*46e0*/  LDCU.64 UR6, c[0x0][0x3d8] ;  /* 0x00007b00ff0677ac */ /* 0x000ea20008000a00 */
[----:B------:R-:W-:Y:S02]  /*46f0*/  IADD3 R9, PT, PT, R2, 0x1, RZ ;  /* 0x0000000102097810 */ /* 0x000fe40007ffe0ff */
[----:B------:R-:W-:Y:S01]  /*4700*/  MOV R6, R39 ;  /* 0x0000002700067202 */ /* 0x000fe20000000f00 */
[----:B------:R-:W0:Y:S01]  /*4710*/  LDCU.64 UR8, c[0x0][0x390] ;  /* 0x00007200ff0877ac */ /* 0x000e220008000a00 */
[----:B------:R-:W-:Y:S02]  /*4720*/  LOP3.LUT R9, R9, 0x3, RZ, 0xc0, !PT ;  /* 0x0000000309097812 */ /* 0x000fe400078ec0ff */
[----:B------:R-:W-:Y:S01]  /*4730*/  MOV R7, R18 ;  /* 0x0000001200077202 */ /* 0x000fe20000000f00 */
[----:B------:R-:W1:Y:S01]  /*4740*/  LDCU.64 UR10, c[0x0][0x388] ;  /* 0x00007100ff0a77ac */ /* 0x000e620008000a00 */
[C---:B------:R-:W-:Y:S02]  /*4750*/  SHF.L.U32 R21, R39.reuse, 0x2, RZ ;  /* 0x0000000227157819 */ /* 0x040fe400000006ff */
[----:B------:R-:W-:Y:S01]  /*4760*/  SHF.L.U64.HI R22, R39, 0x2, R18 ;  /* 0x0000000227167819 */ /* 0x000fe20000010212 */
[----:B------:R-:W-:Y:S01]  /*4770*/  IMAD.WIDE.U32 R6, R9, 0x180, R6 ;  /* 0x0000018009067825 */ /* 0x000fe200078e0006 */
[----:B------:R-:W-:Y:S01]  /*4780*/  UMOV UR4, URZ ;  /* 0x000000ff00047c82 */ /* 0x000fe20008000000 */
[----:B------:R-:W-:-:S02]  /*4790*/  SHF.L.U32 R29, R5, 0x2, RZ ;  /* 0x00000002051d7819 */ /* 0x000fc400000006ff */
[----:B------:R-:W-:Y:S02]  /*47a0*/  SHF.L.U64.HI R31, R0, 0x2, R3 ;  /* 0x00000002001f7819 */ /* 0x000fe40000010203 */
[----:B--2---:R-:W-:Y:S02]  /*47b0*/  IADD3 R25, P1, PT, R21, UR6, RZ ;  /* 0x0000000615197c10 */ /* 0x004fe4000ff3e0ff */
[----:B------:R-:W-:Y:S02]  /*47c0*/  IADD3 R18, PT, PT, R7, UR4, RZ ;  /* 0x0000000407127c10 */ /* 0x000fe4000fffe0ff */
[----:B0-----:R-:W-:Y:S02]  /*47d0*/  IADD3 R23, P2, PT, R21, UR8, RZ ;  /* 0x0000000815177c10 */ /* 0x001fe4000ff5e0ff */
[----:B------:R-:W-:Y:S01]  /*47e0*/  MOV R39, R6 ;  /* 0x0000000600277202 */ /* 0x000fe20000000f00 */
[----:B------:R-:W-:Y:S01]  /*47f0*/  IMAD.WIDE.U32 R6, R4, 0x4, RZ ;  /* 0x0000000404067825 */ /* 0x000fe200078e00ff */
[----:B------:R-:W-:-:S02]  /*4800*/  IADD3.X R26, PT, PT, R22, UR7, RZ, P1, !PT ;  /* 0x00000007161a7c10 */ /* 0x000fc40008ffe4ff */
[C---:B------:R-:W-:Y:S02]  /*4810*/  IADD3.X R24, PT, PT, R22.reuse, UR9, RZ, P2, !PT ;  /* 0x0000000916187c10 */ /* 0x040fe400097fe4ff */
[----:B-1----:R-:W-:Y:S02]  /*4820*/  IADD3 R21, P1, PT, R21, UR10, RZ ;  /* 0x0000000a15157c10 */ /* 0x002fe4000ff3e0ff */
[----:B------:R-:W-:Y:S02]  /*4830*/  IADD3 R16, P2, PT, RZ, -R9, RZ ;  /* 0x80000009ff107210 */ /* 0x000fe40007f5e0ff */
[----:B------:R-:W-:Y:S02]  /*4840*/  IADD3.X R22, PT, PT, R22, UR11, RZ, P1, !PT ;  /* 0x0000000b16167c10 */ /* 0x000fe40008ffe4ff */
[----:B------:R-:W-:Y:S02]  /*4850*/  SHF.L.U64.HI R27, R28, 0x2, R33 ;  /* 0x000000021c1b7819 */ /* 0x000fe40000010221 */
[----:B------:R-:W-:-:S02]  /*4860*/  IADD3 R29, PT, PT, R7, R29, RZ ;  /* 0x0000001d071d7210 */ /* 0x000fc40007ffe0ff */
[----:B------:R-:W-:-:S07]  /*4870*/  IADD3.X R20, PT, PT, RZ, -0x1, RZ, P2, !PT ;  /* 0xffffffffff147810 */ /* 0x000fce00017fe4ff */
.L_x_1519:
        /* <DEDUP_REMOVED lines=25> */
[----:B------:R-:W-:Y:S02]  /*4a10*/  MOV R11, R24 ;  /* 0x00000018000b7202 */ /* 0x000fe40000000f00 */
[----:B---3--:R-:W-:Y:S01]  /*4a20*/  F2FP.BF16.F32.PACK_AB R19, R15, R12 ;  /* 0x0000000c0f13723e */ /* 0x008fe200000010ff */
[----:B------:R0:W-:Y:S04]  /*4a30*/  STG.E desc[UR26][R8.64], R17 ;  /* 0x0000001108007986 */ /* 0x0001e8000c10191a */
[----:B------:R0:W-:Y:S01]  /*4a40*/  STG.E desc[UR26][R10.64], R19 ;  /* 0x000000130a007986 */ /* 0x0001e2000c10191a */
[----:B------:R-:W-:Y:S01]  /*4a50*/  IADD3.X R24, PT, PT, RZ, R24, RZ, P3, !PT ;  /* 0x00000018ff187210 */ /* 0x000fe20001ffe4ff */
[----:B------:R-:W-:Y:S06]  /*4a60*/  @P1 BRA `(.L_x_1519) ;  /* 0xfffffffc00841947 */ /* 0x000fec000383ffff */
.L_x_1518:
[----:B------:R-:W-:Y:S05]  /*4a70*/  BSYNC.RECONVERGENT B0 ;  /* 0x0000000000007941 */ /* 0x000fea0003800200 */
.L_x_1517:
[----:B------:R-:W-:Y:S05]  /*4a80*/  @!P0 EXIT ;  /* 0x000000000000894d */ /* 0x000fea0003800000 */
[C---:B------:R-:W-:Y:S01]  /*4a90*/  SHF.L.U64.HI R5, R4.reuse, 0x2, R5 ;  /* 0x0000000204057819 */ /* 0x040fe20000010205 */
[----:B------:R-:W1:Y:S01]  /*4aa0*/  LDCU.64 UR4, c[0x0][0x3d8] ;  /* 0x00007b00ff0477ac */ /* 0x000e620008000a00 */
[----:B------:R-:W-:Y:S02]  /*4ab0*/  SHF.L.U32 R6, R4, 0x2, RZ ;  /* 0x0000000204067819 */ /* 0x000fe400000006ff */
[C---:B------:R-:W-:Y:S01]  /*4ac0*/  SHF.L.U64.HI R7, R28.reuse, 0x2, R33 ;  /* 0x000000021c077819 */ /* 0x040fe20000010221 */
[----:B------:R-:W3:Y:S01]  /*4ad0*/  LDCU.64 UR6, c[0x0][0x388] ;  /* 0x00007100ff0677ac */ /* 0x000ee20008000a00 */
[----:B0-----:R-:W-:Y:S02]  /*4ae0*/  SHF.L.U32 R8, R28, 0x2, RZ ;  /* 0x000000021c087819 */ /* 0x001fe400000006ff */
[C---:B------:R-:W-:Y:S01]  /*4af0*/  SHF.L.U64.HI R2, R0.reuse, 0x2, R3 ;  /* 0x0000000200027819 */ /* 0x040fe20000010203 */
[----:B------:R-:W0:Y:S01]  /*4b00*/  LDCU.64 UR8, c[0x0][0x390] ;  /* 0x00007200ff0877ac */ /* 0x000e220008000a00 */
[----:B------:R-:W-:-:S07]  /*4b10*/  SHF.L.U32 R4, R0, 0x2, RZ ;  /* 0x0000000200047819 */ /* 0x000fce00000006ff */
.L_x_1520:
[C---:B----4-:R-:W-:Y:S02]  /*4b20*/  SHF.L.U32 R9, R39.reuse, 0x2, RZ ;  /* 0x0000000227097819 */ /* 0x050fe400000006ff */
        /* <DEDUP_REMOVED lines=15> */
[C---:B---3--:R-:W-:Y:S02]  /*4c20*/  IADD3 R20, P0, PT, R23.reuse, UR6, RZ ;  /* 0x0000000617147c10 */ /* 0x048fe4000ff1e0ff */
[----:B-1----:R-:W-:Y:S02]  /*4c30*/  LOP3.LUT R11, R18, 0x3, RZ, 0xc0, !PT ;  /* 0x00000003120b7812 */ /* 0x002fe400078ec0ff */
[----:B------:R-:W-:Y:S02]  /*4c40*/  IADD3.X R21, PT, PT, R24, UR7, RZ, P0, !PT ;  /* 0x0000000718157c10 */ /* 0x000fe400087fe4ff */
[----:B0-----:R-:W-:Y:S02]  /*4c50*/  IADD3 R22, P0, PT, R23, UR8, RZ ;  /* 0x0000000817167c10 */ /* 0x001fe4000ff1e0ff */
[----:B----4-:R-:W-:Y:S02]  /*4c60*/  F2FP.BF16.F32.PACK_AB R19, R13, R10 ;  /* 0x0000000a0d13723e */ /* 0x010fe400000010ff */
        /* <DEDUP_REMOVED lines=12> */
[----:B------:R-:W3:Y:S04]  /*4d30*/  LDG.E R26, desc[UR26][R10.64+0x600] ;  /* 0x0006001a0a1a7981 */ /* 0x000ee8000c1e1900 */
[----:B0-----:R-:W3:Y:S04]  /*4d40*/  LDG.E R19, desc[UR26][R16.64+0x600] ;  /* 0x0006001a10137981 */ /* 0x001ee8000c1e1900 */
[----:B------:R-:W4:Y:S04]  /*4d50*/  LDG.E R28, desc[UR26][R12.64+0x600] ;  /* 0x0006001a0c1c7981 */ /* 0x000f28000c1e1900 */
[----:B------:R-:W4:Y:S01]  /*4d60*/  LDG.E R29, desc[UR26][R14.64+0x600] ;  /* 0x0006001a0e1d7981 */ /* 0x000f22000c1e1900 */
[----:B------:R-:W-:-:S04]  /*4d70*/  IADD3 R24, P0, PT, R9, 0x600, RZ ;  /* 0x0000060009187810 */ /* 0x000fc80007f1e0ff */
[----:B--2---:R-:W-:Y:S02]  /*4d80*/  IADD3.X R25, PT, PT, RZ, R18, RZ, P0, !PT ;  /* 0x00000012ff197210 */ /* 0x004fe400007fe4ff */
[----:B------:R-:W-:Y:S02]  /*4d90*/  LOP3.LUT R24, R24, 0xfffffffc, RZ, 0xc0, !PT ;  /* 0xfffffffc18187812 */ /* 0x000fe400078ec0ff */
[----:B------:R-:W-:Y:S02]  /*4da0*/  LOP3.LUT R25, R25, 0x1, RZ, 0xc0, !PT ;  /* 0x0000000119197812 */ /* 0x000fe400078ec0ff */
[C---:B------:R-:W-:Y:S02]  /*4db0*/  IADD3 R20, P0, PT, R24.reuse, UR6, RZ ;  /* 0x0000000618147c10 */ /* 0x040fe4000ff1e0ff */
[----:B------:R-:W-:Y:S02]  /*4dc0*/  IADD3 R24, P1, PT, R24, UR8, RZ ;  /* 0x0000000818187c10 */ /* 0x000fe4000ff3e0ff */
[----:B------:R-:W-:-:S02]  /*4dd0*/  IADD3.X R21, PT, PT, R25, UR7, RZ, P0, !PT ;  /* 0x0000000719157c10 */ /* 0x000fc400087fe4ff */
[----:B------:R-:W-:Y:S02]  /*4de0*/  IADD3.X R25, PT, PT, R25, UR9, RZ, P1, !PT ;  /* 0x0000000919197c10 */ /* 0x000fe40008ffe4ff */
[----:B---3--:R-:W-:Y:S02]  /*4df0*/  F2FP.BF16.F32.PACK_AB R19, R19, R26 ;  /* 0x0000001a1313723e */ /* 0x008fe400000010ff */
[----:B----4-:R-:W-:-:S03]  /*4e00*/  F2FP.BF16.F32.PACK_AB R29, R29, R28 ;  /* 0x0000001c1d1d723e */ /* 0x010fc600000010ff */
        /* <DEDUP_REMOVED lines=40> */
.L_x_1521:
        /* <DEDUP_REMOVED lines=15> */
.L_x_3436:


//--------------------- .text._Z35group_norm_nhwc_bwd_one_pass_kernelI11Fp32IOBf16WLi256ELi24ELi384EEv26Group_norm_nhwc_bwd_params --------------------------
	.section	.text._Z35group_norm_nhwc_bwd_one_pass_kernelI11Fp32IOBf16WLi256ELi24ELi384EEv26Group_norm_nhwc_bwd_params,"ax",@progbits
	.align	128
        .global         _Z35group_norm_nhwc_bwd_one_pass_kernelI11Fp32IOBf16WLi256ELi24ELi384EEv26Group_norm_nhwc_bwd_params
        .type           _Z35group_norm_nhwc_bwd_one_pass_kernelI11Fp32IOBf16WLi256ELi24ELi384EEv26Group_norm_nhwc_bwd_params,@function
        .size           _Z35group_norm_nhwc_bwd_one_pass_kernelI11Fp32IOBf16WLi256ELi24ELi384EEv26Group_norm_nhwc_bwd_params,(.L_x_3437 - _Z35group_norm_nhwc_bwd_one_pass_kernelI11Fp32IOBf16WLi256ELi24ELi384EEv26Group_norm_nhwc_bwd_params)
        .other          _Z35group_norm_nhwc_bwd_one_pass_kernelI11Fp32IOBf16WLi256ELi24ELi384EEv26Group_norm_nhwc_bwd_params,@"STO_CUDA_ENTRY STV_DEFAULT"
_Z35group_norm_nhwc_bwd_one_pass_kernelI11Fp32IOBf16WLi256ELi24ELi384EEv26Group_norm_nhwc_bwd_params:
.text._Z35group_norm_nhwc_bwd_one_pass_kernelI11Fp32IOBf16WLi256ELi24ELi384EEv26Group_norm_nhwc_bwd_params:
        /* <DEDUP_REMOVED lines=33> */
.L_x_1565:
[----:B0-----:R-:W0:Y:S01]  /*0210*/  LDC R9, c[0x0][0x410] ;  /* 0x00010400ff097b82 */ /* 0x001e220000000800 */
[----:B-1----:R-:W1:Y:S01]  /*0220*/  LDCU.128 UR12, c[0x0][0x400] ;  /* 0x00008000ff0c77ac */ /* 0x002e620008000c00 */
[----:B------:R-:W-:Y:S02]  /*0230*/  SHF.R.S32.HI R25, RZ, 0x1f, R66 ;  /* 0x0000001fff197819 */ /* 0x000fe40000011442 */
[----:B------:R-:W-:Y:S02]  /*0240*/  ISETP.GE.AND P1, PT, R60, RZ, PT ;  /* 0x000000ff3c00720c */ /* 0x000fe40003f26270 */
[----:B------:R-:W-:Y:S02]  /*0250*/  LOP3.LUT R41, R62, 0xffff, RZ, 0xc0, !PT ;  /* 0x0000ffff3e297812 */ /* 0x000fe400078ec0ff */
[----:B--2---:R-:W2:Y:S01]  /*0260*/  LDC R42, c[0x0][0x41c] ;  /* 0x00010700ff2a7b82 */ /* 0x004ea20000000800 */
[----:B-1----:R-:W-:-:S04]  /*0270*/  ISETP.GE.U32.AND P0, PT, R66, UR12, PT ;  /* 0x0000000c42007c0c */ /* 0x002fc8000bf06070 */
[----:B------:R-:W-:Y:S02]  /*0280*/  ISETP.GE.AND.EX P0, PT, R25, UR13, PT, P0 ;  /* 0x0000000d19007c0c */ /* 0x000fe4000bf06300 */
[----:B0-----:R-:W-:-:S04]  /*0290*/  IABS R5, R9 ;  /* 0x0000000900057213 */ /* 0x001fc80000000000 */
[----:B------:R-:W0:Y:S01]  /*02a0*/  I2F.RP R4, R5 ;  /* 0x0000000500047306 */ /* 0x000e220000209400 */
[----:B--2---:R-:W-:-:S06]  /*02b0*/  IMAD R42, R42, UR7, R67 ;  /* 0x000000072a2a7c24 */ /* 0x004fcc000f8e0243 */
[----:B------:R-:W1:Y:S01]  /*02c0*/  @!P0 LDC.64 R18, c[0x0][0x3f8] ;  /* 0x0000fe00ff128b82 */ /* 0x000e620000000a00 */
[----:B------:R-:W-:Y:S01]  /*02d0*/  SHF.R.S32.HI R11, RZ, 0x1f, R42 ;  /* 0x0000001fff0b7819 */ /* 0x000fe2000001142a */
[----:B0-----:R-:W0:Y:S06]  /*02e0*/  MUFU.RCP R4, R4 ;  /* 0x0000000400047308 */ /* 0x001e2c0000001000 */
[----:B------:R-:W2:Y:S08]  /*02f0*/  @!P0 LDC.64 R16, c[0x0][0x3a0] ;  /* 0x0000e800ff108b82 */ /* 0x000eb00000000a00 */
[----:B---3--:R-:W3:Y:S01]  /*0300*/  @!P0 LDC.64 R12, c[0x0][0x398] ;  /* 0x0000e600ff0c8b82 */ /* 0x008ee20000000a00 */
[----:B0-----:R-:W-:-:S04]  /*0310*/  IADD3 R2, PT, PT, R4, 0xffffffe, RZ ;  /* 0x0ffffffe04027810 */ /* 0x001fc80007ffe0ff */
[----:B------:R0:W4:Y:S02]  /*0320*/  F2I.FTZ.U32.TRUNC.NTZ R3, R2 ;  /* 0x0000000200037305 */ /* 0x000124000021f000 */
[----:B0-----:R-:W-:Y:S02]  /*0330*/  MOV R2, RZ ;  /* 0x000000ff00027202 */ /* 0x001fe40000000f00 */
[----:B----4-:R-:W-:-:S05]  /*0340*/  IADD3 R6, PT, PT, RZ, -R3, RZ ;  /* 0x80000003ff067210 */ /* 0x010fca0007ffe0ff */
        /* <DEDUP_REMOVED lines=9> */
[----:B------:R-:W-:Y:S01]  /*03e0*/  IMAD R4, R5, R4, R6 ;  /* 0x0000000405047224 */ /* 0x000fe200078e0206 */
[----:B------:R-:W-:-:S04]  /*03f0*/  IADD3 R6, PT, PT, R42, 0x80, RZ ;  /* 0x000000802a067810 */ /* 0x000fc80007ffe0ff */
[----:B------:R-:W-:Y:S02]  /*0400*/  ISETP.GT.U32.AND P4, PT, R5, R4, PT ;  /* 0x000000040500720c */ /* 0x000fe40003f84070 */
[----:B------:R-:W-:-:S11]  /*0410*/  SHF.R.S32.HI R21, RZ, 0x1f, R6 ;  /* 0x0000001fff157819 */ /* 0x000fd60000011406 */
[-C--:B------:R-:W-:Y:S02]  /*0420*/  @!P4 IADD3 R4, PT, PT, R4, -R5.reuse, RZ ;  /* 0x800000050404c210 */ /* 0x080fe40007ffe0ff */
[----:B------:R-:W-:Y:S02]  /*0430*/  @!P4 IADD3 R3, PT, PT, R3, 0x1, RZ ;  /* 0x000000010303c810 */ /* 0x000fe40007ffe0ff */
[CC--:B------:R-:W-:Y:S02]  /*0440*/  ISETP.GE.U32.AND P3, PT, R4.reuse, R5.reuse, PT ;  /* 0x000000050400720c */ /* 0x0c0fe40003f66070 */
[----:B------:R-:W-:Y:S02]  /*0450*/  ISETP.GT.U32.AND P5, PT, R5, R4, PT ;  /* 0x000000040500720c */ /* 0x000fe40003fa4070 */
[----:B------:R-:W-:Y:S02]  /*0460*/  IADD3 R5, PT, PT, R4, -R5, RZ ;  /* 0x8000000504057210 */ /* 0x000fe40007ffe0ff */
[----:B------:R-:W-:-:S02]  /*0470*/  ISETP.GE.U32.AND P4, PT, R7, UR12, PT ;  /* 0x0000000c07007c0c */ /* 0x000fc4000bf86070 */
[----:B------:R-:W-:Y:S02]  /*0480*/  SEL R4, R5, R4, !P5 ;  /* 0x0000000405047207 */ /* 0x000fe40006800000 */
[----:B------:R-:W-:Y:S02]  /*0490*/  ISETP.GE.U32.AND P5, PT, R42, UR12, PT ;  /* 0x0000000c2a007c0c */ /* 0x000fe4000bfa6070 */
[----:B------:R-:W-:Y:S02]  /*04a0*/  LOP3.LUT R5, RZ, R9, RZ, 0x33, !PT ;  /* 0x00000009ff057212 */ /* 0x000fe400078e33ff */
[----:B------:R-:W-:Y:S02]  /*04b0*/  ISETP.GE.AND.EX P5, PT, R11, UR13, PT, P5 ;  /* 0x0000000d0b007c0c */ /* 0x000fe4000bfa6350 */
[----:B------:R-:W-:Y:S02]  /*04c0*/  @P3 IADD3 R3, PT, PT, R3, 0x1, RZ ;  /* 0x0000000103033810 */ /* 0x000fe40007ffe0ff */
[----:B------:R-:W-:-:S02]  /*04d0*/  ISETP.NE.AND P3, PT, R9, RZ, PT ;  /* 0x000000ff0900720c */ /* 0x000fc40003f65270 */
[----:B------:R-:W-:Y:S02]  /*04e0*/  @!P1 IADD3 R4, PT, PT, -R4, RZ, RZ ;  /* 0x000000ff04049210 */ /* 0x000fe40007ffe1ff */
[----:B------:R-:W-:Y:S02]  /*04f0*/  @!P2 IADD3 R3, PT, PT, -R3, RZ, RZ ;  /* 0x000000ff0303a210 */ /* 0x000fe40007ffe1ff */
[C---:B------:R-:W-:Y:S02]  /*0500*/  SEL R72, R5.reuse, R4, !P3 ;  /* 0x0000000405487207 */ /* 0x040fe40005800000 */
[----:B------:R-:W-:Y:S01]  /*0510*/  SEL R3, R5, R3, !P3 ;  /* 0x0000000305037207 */ /* 0x000fe20005800000 */
[----:B------:R-:W0:Y:S01]  /*0520*/  @!P5 LDC.64 R14, c[0x0][0x3f8] ;  /* 0x0000fe00ff0edb82 */ /* 0x000e220000000a00 */
[----:B------:R-:W-:Y:S01]  /*0530*/  ISETP.GE.AND.EX P4, PT, R23, UR13, PT, P4 ;  /* 0x0000000d17007c0c */ /* 0x000fe2000bf86340 */
[----:B------:R-:W-:Y:S01]  /*0540*/  IMAD R40, R72, 0x18, RZ ;  /* 0x0000001848287824 */ /* 0x000fe200078e02ff */
[----:B------:R-:W-:-:S04]  /*0550*/  SHF.R.S32.HI R2, RZ, 0x1f, R3 ;  /* 0x0000001fff027819 */ /* 0x000fc80000011403 */
[----:B------:R-:W-:Y:S01]  /*0560*/  IADD3 R76, P1, PT, R40, R41, RZ ;  /* 0x00000029284c7210 */ /* 0x000fe20007f3e0ff */
[----:B------:R-:W-:Y:S01]  /*0570*/  IMAD R2, R2, UR14, RZ ;  /* 0x0000000e02027c24 */ /* 0x000fe2000f8e02ff */
[----:B------:R-:W4:Y:S02]  /*0580*/  @!P5 LDC.64 R8, c[0x0][0x3a0] ;  /* 0x0000e800ff08db82 */ /* 0x000f240000000a00 */
[----:B------:R-:W-:Y:S01]  /*0590*/  LEA.HI.X.SX32 R77, R40, RZ, 0x1, P1 ;  /* 0x000000ff284d7211 */ /* 0x000fe200008f0eff */
[----:B------:R-:W-:Y:S01]  /*05a0*/  IMAD R75, R3, UR15, R2 ;  /* 0x0000000f034b7c24 */ /* 0x000fe2000f8e0202 */
[----:B------:R-:W-:Y:S01]  /*05b0*/  ISETP.GE.U32.AND P1, PT, R6, UR12, PT ;  /* 0x0000000c06007c0c */ /* 0x000fe2000bf26070 */
[----:B-1----:R-:W-:Y:S02]  /*05c0*/  @!P0 IMAD R2, R25, R18, RZ ;  /* 0x0000001219028224 */ /* 0x002fe400078e02ff */
[----:B------:R-:W-:Y:S01]  /*05d0*/  IMAD.WIDE.U32 R76, R3, UR14, R76 ;  /* 0x0000000e034c7c25 */ /* 0x000fe2000f8e004c */
[----:B------:R-:W1:Y:S01]  /*05e0*/  @!P4 LDC.64 R4, c[0x0][0x3f8] ;  /* 0x0000fe00ff04cb82 */ /* 0x000e620000000a00 */
[----:B------:R-:W-:-:S02]  /*05f0*/  ISETP.GE.AND.EX P1, PT, R21, UR13, PT, P1 ;  /* 0x0000000d15007c0c */ /* 0x000fc4000bf26310 */
[----:B------:R-:W-:Y:S01]  /*0600*/  @!P0 IMAD R25, R66, R19, R2 ;  /* 0x0000001342198224 */ /* 0x000fe200078e0202 */
[----:B------:R-:W-:Y:S02]  /*0610*/  IADD3 R75, PT, PT, R77, R75, RZ ;  /* 0x0000004b4d4b7210 */ /* 0x000fe40007ffe0ff */
[----:B------:R-:W-:Y:S01]  /*0620*/  @!P0 MOV R74, R76 ;  /* 0x0000004c004a8202 */ /* 0x000fe20000000f00 */
[----:B0-----:R-:W-:Y:S01]  /*0630*/  @!P5 IMAD R2, R11, R14, RZ ;  /* 0x0000000e0b02d224 */ /* 0x001fe200078e02ff */
[----:B------:R-:W-:Y:S01]  /*0640*/  @!P5 MOV R3, R75 ;  /* 0x0000004b0003d202 */ /* 0x000fe20000000f00 */
[----:B------:R-:W0:Y:S02]  /*0650*/  @!P5 LDC.64 R10, c[0x0][0x398] ;  /* 0x0000e600ff0adb82 */ /* 0x000e240000000a00 */
[----:B------:R-:W-:Y:S01]  /*0660*/  @!P5 IMAD R27, R42, R15, R2 ;  /* 0x0000000f2a1bd224 */ /* 0x000fe200078e0202 */
[----:B------:R-:W-:Y:S01]  /*0670*/  @!P5 MOV R2, R76 ;  /* 0x0000004c0002d202 */ /* 0x000fe20000000f00 */
[----:B------:R-:W-:-:S04]  /*0680*/  @!P0 IMAD.WIDE.U32 R18, R66, R18, R74 ;  /* 0x0000001242128225 */ /* 0x000fc800078e004a */
[----:B------:R-:W-:Y:S01]  /*0690*/  @!P5 IMAD.WIDE.U32 R14, R42, R14, R2 ;  /* 0x0000000e2a0ed225 */ /* 0x000fe200078e0002 */
[----:B------:R-:W0:Y:S01]  /*06a0*/  @!P4 LDC.64 R34, c[0x0][0x3a0] ;  /* 0x0000e800ff22cb82 */ /* 0x000e220000000a00 */
[----:B------:R-:W-:Y:S02]  /*06b0*/  @!P0 IADD3 R25, PT, PT, R19, R25, RZ ;  /* 0x0000001913198210 */ /* 0x000fe40007ffe0ff */
[----:B------:R-:W-:Y:S02]  /*06c0*/  @!P0 SHF.L.U32 R19, R18, 0x2, RZ ;  /* 0x0000000212138819 */ /* 0x000fe400000006ff */
[----:B------:R-:W-:Y:S01]  /*06d0*/  @!P5 IADD3 R15, PT, PT, R15, R27, RZ ;  /* 0x0000001b0f0fd210 */ /* 0x000fe20007ffe0ff */
[----:B-1----:R-:W-:Y:S01]  /*06e0*/  @!P4 IMAD R22, R23, R4, RZ ;  /* 0x000000041716c224 */ /* 0x002fe200078e02ff */
[C---:B--2---:R-:W-:Y:S01]  /*06f0*/  @!P0 IADD3 R16, P3, PT, R19.reuse, R16, RZ ;  /* 0x0000001013108210 */ /* 0x044fe20007f7e0ff */
[----:B------:R-:W1:Y:S01]  /*0700*/  @!P4 LDC.64 R32, c[0x0][0x398] ;  /* 0x0000e600ff20cb82 */ /* 0x000e620000000a00 */
[----:B---3--:R-:W-:Y:S01]  /*0710*/  @!P0 IADD3 R12, P2, PT, R19, R12, RZ ;  /* 0x0000000c130c8210 */ /* 0x008fe20007f5e0ff */
[----:B------:R-:W-:Y:S01]  /*0720*/  @!P4 IMAD R23, R7, R5, R22 ;  /* 0x000000050717c224 */ /* 0x000fe200078e0216 */
[----:B------:R-:W-:-:S02]  /*0730*/  @!P5 SHF.L.U32 R19, R14, 0x2, RZ ;  /* 0x000000020e13d819 */ /* 0x000fc400000006ff */
[----:B------:R-:W-:Y:S02]  /*0740*/  @!P5 SHF.L.U64.HI R20, R14, 0x2, R15 ;  /* 0x000000020e14d819 */ /* 0x000fe4000001020f */
[----:B------:R-:W-:Y:S01]  /*0750*/  @!P4 MOV R14, R76 ;  /* 0x0000004c000ec202 */ /* 0x000fe20000000f00 */
[----:B------:R-:W2:Y:S01]  /*0760*/  @!P1 LDC.64 R2, c[0x0][0x3f8] ;  /* 0x0000fe00ff029b82 */ /* 0x000ea20000000a00 */
[----:B------:R-:W-:Y:S02]  /*0770*/  @!P4 MOV R15, R75 ;  /* 0x0000004b000fc202 */ /* 0x000fe40000000f00 */
[----:B------:R-:W-:Y:S02]  /*0780*/  @!P0 SHF.L.U64.HI R18, R18, 0x2, R25 ;  /* 0x0000000212128819 */ /* 0x000fe40000010219 */
[----:B----4-:R-:W-:Y:S01]  /*0790*/  @!P5 IADD3 R8, P6, PT, R19, R8, RZ ;  /* 0x000000081308d210 */ /* 0x010fe20007fde0ff */
[----:B------:R-:W-:Y:S01]  /*07a0*/  @!P4 IMAD.WIDE.U32 R4, R7, R4, R14 ;  /* 0x000000040704c225 */ /* 0x000fe200078e000e */
[----:B------:R-:W-:Y:S01]  /*07b0*/  @!P0 IADD3.X R13, PT, PT, R18, R13, RZ, P2, !PT ;  /* 0x0000000d120d8210 */ /* 0x000fe200017fe4ff */
[----:B------:R-:W3:Y:S01]  /*07c0*/  @!P1 LDC.64 R14, c[0x0][0x3a0] ;  /* 0x0000e800ff0e9b82 */ /* 0x000ee20000000a00 */
[----:B0-----:R-:W-:-:S02]  /*07d0*/  @!P5 IADD3 R10, P2, PT, R19, R10, RZ ;  /* 0x0000000a130ad210 */ /* 0x001fc40007f5e0ff */
[----:B------:R-:W-:Y:S02]  /*07e0*/  @!P4 IADD3 R7, PT, PT, R5, R23, RZ ;  /* 0x000000170507c210 */ /* 0x000fe40007ffe0ff */
[----:B------:R-:W-:Y:S02]  /*07f0*/  @!P4 SHF.L.U32 R5, R4, 0x2, RZ ;  /* 0x000000020405c819 */ /* 0x000fe400000006ff */
[----:B------:R-:W-:Y:S01]  /*0800*/  @!P0 IADD3.X R17, PT, PT, R18, R17, RZ, P3, !PT ;  /* 0x0000001112118210 */ /* 0x000fe20001ffe4ff */
[----:B------:R-:W0:Y:S01]  /*0810*/  @!P1 LDC.64 R24, c[0x0][0x398] ;  /* 0x0000e600ff189b82 */ /* 0x000e220000000a00 */
[----:B------:R-:W-:Y:S02]  /*0820*/  ISETP.GE.U32.AND P3, PT, R64, UR12, PT ;  /* 0x0000000c40007c0c */ /* 0x000fe4000bf66070 */
[----:B------:R-:W-:Y:S02]  /*0830*/  @!P5 IADD3.X R11, PT, PT, R20, R11, RZ, P2, !PT ;  /* 0x0000000b140bd210 */ /* 0x000fe400017fe4ff */
[----:B------:R-:W-:-:S02]  /*0840*/  @!P4 SHF.L.U64.HI R18, R4, 0x2, R7 ;  /* 0x000000020412c819 */ /* 0x000fc40000010207 */
[----:B------:R-:W-:Y:S01]  /*0850*/  @!P4 IADD3 R34, P2, PT, R5, R34, RZ ;  /* 0x000000220522c210 */ /* 0x000fe20007f5e0ff */
[----:B--2---:R-:W-:Y:S01]  /*0860*/  @!P1 IMAD R21, R21, R2, RZ ;  /* 0x0000000215159224 */ /* 0x004fe200078e02ff */
[----:B------:R-:W-:Y:S02]  /*0870*/  @!P5 IADD3.X R9, PT, PT, R20, R9, RZ, P6, !PT ;  /* 0x000000091409d210 */ /* 0x000fe400037fe4ff */
[----:B-1----:R-:W-:Y:S01]  /*0880*/  @!P4 IADD3 R32, P6, PT, R5, R32, RZ ;  /* 0x000000200520c210 */ /* 0x002fe20007fde0ff */
[----:B------:R-:W-:Y:S01]  /*0890*/  @!P1 IMAD R21, R6, R3, R21 ;  /* 0x0000000306159224 */ /* 0x000fe200078e0215 */
[----:B------:R-:W-:Y:S02]  /*08a0*/  ISETP.GE.AND.EX P3, PT, R54, UR13, PT, P3 ;  /* 0x0000000d36007c0c */ /* 0x000fe4000bf66330 */
[----:B------:R-:W-:Y:S02]  /*08b0*/  @!P1 MOV R4, R76 ;  /* 0x0000004c00049202 */ /* 0x000fe40000000f00 */
[----:B------:R-:W-:-:S02]  /*08c0*/  @!P1 MOV R5, R75 ;  /* 0x0000004b00059202 */ /* 0x000fc40000000f00 */
[----:B------:R-:W-:Y:S02]  /*08d0*/  @!P4 IADD3.X R35, PT, PT, R18, R35, RZ, P2, !PT ;  /* 0x000000231223c210 */ /* 0x000fe400017fe4ff */
[----:B------:R-:W-:Y:S01]  /*08e0*/  ISETP.GE.U32.AND P2, PT, R63, UR12, PT ;  /* 0x0000000c3f007c0c */ /* 0x000fe2000bf46070 */
[----:B------:R-:W-:Y:S01]  /*08f0*/  @!P1 IMAD.WIDE.U32 R4, R6, R2, R4 ;  /* 0x0000000206049225 */ /* 0x000fe200078e0004 */
[----:B------:R-:W-:Y:S02]  /*0900*/  MOV R3, RZ ;  /* 0x000000ff00037202 */ /* 0x000fe40000000f00 */
[----:B------:R-:W-:Y:S01]  /*0910*/  ISETP.GE.AND.EX P2, PT, R0, UR13, PT, P2 ;  /* 0x0000000d00007c0c */ /* 0x000fe2000bf46320 */
[----:B------:R-:W1:Y:S01]  /*0920*/  @!P3 LDC.64 R6, c[0x0][0x3f8] ;  /* 0x0000fe00ff06bb82 */ /* 0x000e620000000a00 */
[----:B------:R-:W-:Y:S02]  /*0930*/  @!P1 IADD3 R5, PT, PT, R5, R21, RZ ;  /* 0x0000001505059210 */ /* 0x000fe40007ffe0ff */
[----:B------:R-:W-:-:S02]  /*0940*/  @!P1 SHF.L.U32 R21, R4, 0x2, RZ ;  /* 0x0000000204159819 */ /* 0x000fc400000006ff */
[----:B------:R-:W-:Y:S02]  /*0950*/  @!P1 SHF.L.U64.HI R26, R4, 0x2, R5 ;  /* 0x00000002041a9819 */ /* 0x000fe40000010205 */
[----:B------:R-:W-:Y:S02]  /*0960*/  CS2R R4, SRZ ;  /* 0x0000000000047805 */ /* 0x000fe4000001ff00 */
[----:B------:R-:W-:Y:S02]  /*0970*/  MOV R2, RZ ;  /* 0x000000ff00027202 */ /* 0x000fe40000000f00 */
[----:B------:R-:W-:Y:S02]  /*0980*/  CS2R R50, SRZ ;  /* 0x0000000000327805 */ /* 0x000fe4000001ff00 */
[----:B------:R-:W-:Y:S02]  /*0990*/  @!P4 IADD3.X R33, PT, PT, R18, R33, RZ, P6, !PT ;  /* 0x000000211221c210 */ /* 0x000fe400037fe4ff */
[----:B------:R-:W-:Y:S01]  /*09a0*/  CS2R R48, SRZ ;  /* 0x0000000000307805 */ /* 0x000fe2000001ff00 */
[----:B------:R-:W2:Y:S01]  /*09b0*/  @!P3 LDC.64 R22, c[0x0][0x3a0] ;  /* 0x0000e800ff16bb82 */ /* 0x000ea20000000a00 */
[----:B------:R-:W5:Y:S04]  /*09c0*/  @!P0 LDG.E.64 R4, desc[UR8][R12.64] ;  /* 0x000000080c048981 */ /* 0x000f68000c1e1b00 */
[----:B------:R1:W5:Y:S03]  /*09d0*/  @!P0 LDG.E.64 R2, desc[UR8][R16.64] ;  /* 0x0000000810028981 */ /* 0x000366000c1e1b00 */
[----:B------:R-:W4:Y:S01]  /*09e0*/  @!P2 LDC.64 R18, c[0x0][0x3f8] ;  /* 0x0000fe00ff12ab82 */ /* 0x000f220000000a00 */
[----:B------:R-:W-:Y:S01]  /*09f0*/  ISETP.GE.U32.AND P0, PT, R65, UR12, PT ;  /* 0x0000000c41007c0c */ /* 0x000fe2000bf06070 */
[----:B------:R0:W5:Y:S03]  /*0a00*/  @!P5 LDG.E.64 R50, desc[UR8][R8.64] ;  /* 0x000000080832d981 */ /* 0x000166000c1e1b00 */
[----:B------:R-:W-:Y:S01]  /*0a10*/  ISETP.GE.AND.EX P0, PT, R55, UR13, PT, P0 ;  /* 0x0000000d37007c0c */ /* 0x000fe2000bf06300 */
[----:B------:R4:W5:Y:S01]  /*0a20*/  @!P5 LDG.E.64 R48, desc[UR8][R10.64] ;  /* 0x000000080a30d981 */ /* 0x000962000c1e1b00 */
[----:B-1----:R-:W-:Y:S01]  /*0a30*/  @!P3 IMAD R16, R54, R6, RZ ;  /* 0x000000063610b224 */ /* 0x002fe200078e02ff */
[C---:B---3--:R-:W-:Y:S01]  /*0a40*/  @!P1 IADD3 R14, P5, PT, R21.reuse, R14, RZ ;  /* 0x0000000e150e9210 */ /* 0x048fe20007fbe0ff */
[----:B------:R-:W1:Y:S01]  /*0a50*/  @!P2 LDC.64 R30, c[0x0][0x3a0] ;  /* 0x0000e800ff1eab82 */ /* 0x000e620000000a00 */
[----:B0-----:R-:W-:-:S02]  /*0a60*/  @!P1 IADD3 R24, P6, PT, R21, R24, RZ ;  /* 0x0000001815189210 */ /* 0x001fc40007fde0ff */
[----:B------:R-:W-:Y:S02]  /*0a70*/  @!P3 MOV R8, R76 ;  /* 0x0000004c0008b202 */ /* 0x000fe40000000f00 */
[----:B------:R-:W-:Y:S02]  /*0a80*/  @!P3 MOV R9, R75 ;  /* 0x0000004b0009b202 */ /* 0x000fe40000000f00 */
[----:B------:R-:W-:Y:S01]  /*0a90*/  IADD3 R42, PT, PT, R42, 0xe0, RZ ;  /* 0x000000e02a2a7810 */ /* 0x000fe20007ffe0ff */
[----:B------:R-:W0:Y:S01]  /*0aa0*/  @!P3 LDC.64 R20, c[0x0][0x398] ;  /* 0x0000e600ff14bb82 */ /* 0x000e220000000a00 */
[----:B------:R-:W-:Y:S01]  /*0ab0*/  @!P3 IMAD R17, R64, R7, R16 ;  /* 0x000000074011b224 */ /* 0x000fe200078e0210 */
[----:B------:R-:W-:Y:S01]  /*0ac0*/  @!P1 IADD3.X R15, PT, PT, R26, R15, RZ, P5, !PT ;  /* 0x0000000f1a0f9210 */ /* 0x000fe20002ffe4ff */
[----:B------:R-:W-:Y:S01]  /*0ad0*/  @!P3 IMAD.WIDE.U32 R6, R64, R6, R8 ;  /* 0x000000064006b225 */ /* 0x000fe200078e0008 */
[----:B------:R-:W-:-:S04]  /*0ae0*/  ISETP.GE.U32.AND P5, PT, R42, UR12, PT ;  /* 0x0000000c2a007c0c */ /* 0x000fc8000bfa6070 */
[----:B------:R-:W3:Y:S01]  /*0af0*/  @!P0 LDC.64 R12, c[0x0][0x3f8] ;  /* 0x0000fe00ff0c8b82 */ /* 0x000ee20000000a00 */
[----:B------:R-:W-:Y:S01]  /*0b00*/  SHF.R.S32.HI R38, RZ, 0x1f, R42 ;  /* 0x0000001fff267819 */ /* 0x000fe2000001142a */
[----:B----4-:R-:W-:Y:S01]  /*0b10*/  @!P2 IMAD R8, R0, R18, RZ ;  /* 0x000000120008a224 */ /* 0x010fe200078e02ff */
[----:B------:R-:W-:Y:S02]  /*0b20*/  @!P2 MOV R9, R75 ;  /* 0x0000004b0009a202 */ /* 0x000fe40000000f00 */
[----:B------:R-:W-:-:S03]  /*0b30*/  ISETP.GE.AND.EX P5, PT, R38, UR13, PT, P5 ;  /* 0x0000000d26007c0c */ /* 0x000fc6000bfa6350 */
[----:B------:R-:W4:Y:S01]  /*0b40*/  @!P2 LDC.64 R28, c[0x0][0x398] ;  /* 0x0000e600ff1cab82 */ /* 0x000f220000000a00 */
[----:B------:R-:W-:Y:S01]  /*0b50*/  @!P2 IMAD R27, R63, R19, R8 ;  /* 0x000000133f1ba224 */ /* 0x000fe200078e0208 */
[----:B------:R-:W-:-:S06]  /*0b60*/  @!P2 MOV R8, R76 ;  /* 0x0000004c0008a202 */ /* 0x000fcc0000000f00 */
[----:B------:R-:W4:Y:S01]  /*0b70*/  LDC.64 R10, c[0x0][0x3b8] ;  /* 0x0000ee00ff0a7b82 */ /* 0x000f220000000a00 */
[----:B------:R-:W-:Y:S01]  /*0b80*/  @!P3 IADD3 R7, PT, PT, R7, R17, RZ ;  /* 0x000000110707b210 */ /* 0x000fe20007ffe0ff */
[----:B------:R-:W-:Y:S01]  /*0b90*/  @!P2 IMAD.WIDE.U32 R18, R63, R18, R8 ;  /* 0x000000123f12a225 */ /* 0x000fe200078e0008 */
[C---:B------:R-:W-:Y:S02]  /*0ba0*/  @!P3 SHF.L.U32 R37, R6.reuse, 0x2, RZ ;  /* 0x000000020625b819 */ /* 0x040fe400000006ff */
[----:B------:R-:W-:Y:S02]  /*0bb0*/  CS2R R8, SRZ ;  /* 0x0000000000087805 */ /* 0x000fe4000001ff00 */
[----:B------:R-:W-:Y:S02]  /*0bc0*/  @!P3 SHF.L.U64.HI R36, R6, 0x2, R7 ;  /* 0x000000020624b819 */ /* 0x000fe40000010207 */
[----:B------:R-:W-:Y:S02]  /*0bd0*/  CS2R R6, SRZ ;  /* 0x0000000000067805 */ /* 0x000fe4000001ff00 */
[----:B------:R-:W-:Y:S01]  /*0be0*/  @!P2 IADD3 R27, PT, PT, R19, R27, RZ ;  /* 0x0000001b131ba210 */ /* 0x000fe20007ffe0ff */
[----:B------:R-:W4:Y:S01]  /*0bf0*/  @!P5 LDC.64 R16, c[0x0][0x3f8] ;  /* 0x0000fe00ff10db82 */ /* 0x000f220000000a00 */
[----:B------:R-:W-:Y:S01]  /*0c00*/  @!P1 IADD3.X R25, PT, PT, R26, R25, RZ, P6, !PT ;  /* 0x000000191a199210 */ /* 0x000fe200037fe4ff */
[----:B------:R4:W5:Y:S01]  /*0c10*/  @!P4 LDG.E.64 R8, desc[UR8][R32.64] ;  /* 0x000000082008c981 */ /* 0x000962000c1e1b00 */
[----:B0-----:R-:W-:-:S03]  /*0c20*/  @!P3 IADD3 R20, P6, PT, R37, R20, RZ ;  /* 0x000000142514b210 */ /* 0x001fc60007fde0ff */
[----:B------:R0:W5:Y:S01]  /*0c30*/  @!P4 LDG.E.64 R6, desc[UR8][R34.64] ;  /* 0x000000082206c981 */ /* 0x000162000c1e1b00 */
[----:B--2---:R-:W-:Y:S02]  /*0c40*/  @!P3 IADD3 R22, P4, PT, R37, R22, RZ ;  /* 0x000000162516b210 */ /* 0x004fe40007f9e0ff */
[C---:B------:R-:W-:Y:S02]  /*0c50*/  @!P2 SHF.L.U32 R19, R18.reuse, 0x2, RZ ;  /* 0x000000021213a819 */ /* 0x040fe400000006ff */
[----:B------:R-:W-:Y:S01]  /*0c60*/  @!P2 SHF.L.U64.HI R44, R18, 0x2, R27 ;  /* 0x00000002122ca819 */ /* 0x000fe2000001021b */
[----:B---3--:R-:W-:Y:S01]  /*0c70*/  @!P0 IMAD R18, R55, R12, RZ ;  /* 0x0000000c37128224 */ /* 0x008fe200078e02ff */
[C---:B------:R-:W-:Y:S01]  /*0c80*/  @!P3 IADD3.X R23, PT, PT, R36.reuse, R23, RZ, P4, !PT ;  /* 0x000000172417b210 */ /* 0x040fe200027fe4ff */
[----:B------:R-:W2:Y:S01]  /*0c90*/  @!P0 LDC.64 R26, c[0x0][0x3a0] ;  /* 0x0000e800ff1a8b82 */ /* 0x000ea20000000a00 */
[----:B-1----:R-:W-:Y:S01]  /*0ca0*/  @!P2 IADD3 R30, P4, PT, R19, R30, RZ ;  /* 0x0000001e131ea210 */ /* 0x002fe20007f9e0ff */
[----:B------:R-:W-:Y:S01]  /*0cb0*/  @!P0 IMAD R37, R65, R13, R18 ;  /* 0x0000000d41258224 */ /* 0x000fe200078e0212 */
[----:B------:R-:W-:Y:S01]  /*0cc0*/  @!P3 IADD3.X R21, PT, PT, R36, R21, RZ, P6, !PT ;  /* 0x000000152415b210 */ /* 0x000fe200037fe4ff */
[----:B----4-:R-:W-:Y:S01]  /*0cd0*/  IMAD.WIDE R10, R60, 0x8, R10 ;  /* 0x000000083c0a7825 */ /* 0x010fe200078e020a */
[----:B------:R-:W-:-:S02]  /*0ce0*/  @!P2 IADD3 R28, P6, PT, R19, R28, RZ ;  /* 0x0000001c131ca210 */ /* 0x000fc40007fde0ff */
[----:B------:R-:W-:Y:S01]  /*0cf0*/  @!P0 MOV R18, R76 ;  /* 0x0000004c00128202 */ /* 0x000fe20000000f00 */
[----:B------:R-:W1:Y:S01]  /*0d00*/  @!P0 LDC.64 R32, c[0x0][0x398] ;  /* 0x0000e600ff208b82 */ /* 0x000e620000000a00 */
[----:B------:R-:W-:Y:S01]  /*0d10*/  @!P0 MOV R19, R75 ;  /* 0x0000004b00138202 */ /* 0x000fe20000000f00 */
[----:B------:R-:W3:Y:S01]  /*0d20*/  LDG.E.64 R10, desc[UR8][R10.64] ;  /* 0x000000080a0a7981 */ /* 0x000ee2000c1e1b00 */
[C---:B------:R-:W-:Y:S02]  /*0d30*/  @!P2 IADD3.X R31, PT, PT, R44.reuse, R31, RZ, P4, !PT ;  /* 0x0000001f2c1fa210 */ /* 0x040fe400027fe4ff */
[----:B------:R-:W-:Y:S01]  /*0d40*/  ISETP.NE.AND P4, PT, RZ, UR10, PT ;  /* 0x0000000aff007c0c */ /* 0x000fe2000bf85270 */
[----:B------:R-:W-:Y:S01]  /*0d50*/  @!P0 IMAD.WIDE.U32 R12, R65, R12, R18 ;  /* 0x0000000c410c8225 */ /* 0x000fe200078e0012 */
[----:B------:R-:W-:Y:S01]  /*0d60*/  @!P2 IADD3.X R29, PT, PT, R44, R29, RZ, P6, !PT ;  /* 0x0000001d2c1da210 */ /* 0x000fe200037fe4ff */
[----:B0-----:R-:W0:Y:S03]  /*0d70*/  @!P5 LDC.64 R34, c[0x0][0x3a0] ;  /* 0x0000e800ff22db82 */ /* 0x001e260000000a00 */
[----:B------:R-:W-:Y:S01]  /*0d80*/  @!P0 IADD3 R13, PT, PT, R13, R37, RZ ;  /* 0x000000250d0d8210 */ /* 0x000fe20007ffe0ff */
[----:B------:R-:W-:Y:S01]  /*0d90*/  @!P5 IMAD R38, R38, R16, RZ ;  /* 0x000000102626d224 */ /* 0x000fe200078e02ff */
[----:B------:R-:W-:-:S02]  /*0da0*/  @!P0 SHF.L.U32 R43, R12, 0x2, RZ ;  /* 0x000000020c2b8819 */ /* 0x000fc400000006ff */
[----:B------:R-:W-:Y:S01]  /*0db0*/  @!P0 SHF.L.U64.HI R44, R12, 0x2, R13 ;  /* 0x000000020c2c8819 */ /* 0x000fe2000001020d */
[----:B------:R-:W4:Y:S01]  /*0dc0*/  @!P5 LDC.64 R36, c[0x0][0x398] ;  /* 0x0000e600ff24db82 */ /* 0x000f220000000a00 */
[----:B------:R-:W-:Y:S01]  /*0dd0*/  @!P5 IMAD R17, R42, R17, R38 ;  /* 0x000000112a11d224 */ /* 0x000fe200078e0226 */
[----:B------:R-:W-:Y:S02]  /*0de0*/  @!P5 MOV R38, R76 ;  /* 0x0000004c0026d202 */ /* 0x000fe40000000f00 */
[----:B------:R-:W-:-:S04]  /*0df0*/  @!P5 MOV R39, R75 ;  /* 0x0000004b0027d202 */ /* 0x000fc80000000f00 */
[----:B------:R-:W4:Y:S01]  /*0e00*/  @P4 LDC.64 R12, c[0x0][0x3b0] ;  /* 0x0000ec00ff0c4b82 */ /* 0x000f220000000a00 */
[----:B------:R-:W-:-:S07]  /*0e10*/  @!P5 IMAD.WIDE.U32 R38, R42, R16, R38 ;  /* 0x000000102a26d225 */ /* 0x000fce00078e0026 */
[----:B------:R-:W4:Y:S01]  /*0e20*/  LDC.64 R18, c[0x0][0x3a8] ;  /* 0x0000ea00ff127b82 */ /* 0x000f220000000a00 */
[----:B--2---:R-:W-:Y:S02]  /*0e30*/  @!P0 IADD3 R26, P6, PT, R43, R26, RZ ;  /* 0x0000001a2b1a8210 */ /* 0x004fe40007fde0ff */
[----:B------:R-:W-:Y:S02]  /*0e40*/  @!P5 IADD3 R39, PT, PT, R39, R17, RZ ;  /* 0x000000112727d210 */ /* 0x000fe40007ffe0ff */
[----:B------:R-:W-:Y:S02]  /*0e50*/  @!P0 IADD3.X R27, PT, PT, R44, R27, RZ, P6, !PT ;  /* 0x0000001b2c1b8210 */ /* 0x000fe400037fe4ff */
[----:B-1----:R-:W-:Y:S02]  /*0e60*/  @!P0 IADD3 R32, P6, PT, R43, R32, RZ ;  /* 0x000000202b208210 */ /* 0x002fe40007fde0ff */
[C---:B------:R-:W-:Y:S02]  /*0e70*/  @!P5 SHF.L.U32 R17, R38.reuse, 0x2, RZ ;  /* 0x000000022611d819 */ /* 0x040fe400000006ff */
[----:B------:R-:W-:-:S02]  /*0e80*/  @!P5 SHF.L.U64.HI R38, R38, 0x2, R39 ;  /* 0x000000022626d819 */ /* 0x000fc40000010227 */
[----:B------:R-:W-:Y:S02]  /*0e90*/  IADD3 R39, PT, PT, R40, R41, RZ ;  /* 0x0000002928277210 */ /* 0x000fe40007ffe0ff */
[----:B------:R-:W-:Y:S02]  /*0ea0*/  @!P0 IADD3.X R33, PT, PT, R44, R33, RZ, P6, !PT ;  /* 0x000000212c218210 */ /* 0x000fe400037fe4ff */
[----:B0-----:R-:W-:Y:S01]  /*0eb0*/  @!P5 IADD3 R34, P6, PT, R17, R34, RZ ;  /* 0x000000221122d210 */ /* 0x001fe20007fde0ff */
[----:B----4-:R-:W-:Y:S01]  /*0ec0*/  @P4 IMAD.WIDE R40, R39, 0x2, R12 ;  /* 0x0000000227284825 */ /* 0x010fe200078e020c */
[----:B------:R-:W-:Y:S02]  /*0ed0*/  CS2R R12, SRZ ;  /* 0x00000000000c7805 */ /* 0x000fe4000001ff00 */
[C---:B------:R-:W-:Y:S02]  /*0ee0*/  @!P5 IADD3.X R35, PT, PT, R38.reuse, R35, RZ, P6, !PT ;  /* 0x000000232623d210 */ /* 0x040fe400037fe4ff */
[----:B------:R-:W-:Y:S01]  /*0ef0*/  @!P5 IADD3 R36, P6, PT, R17, R36, RZ ;  /* 0x000000241124d210 */ /* 0x000fe20007fde0ff */
[----:B------:R-:W-:Y:S01]  /*0f00*/  IMAD.WIDE R18, R39, 0x2, R18 ;  /* 0x0000000227127825 */ /* 0x000fe200078e0212 */
[----:B------:R0:W5:Y:S02]  /*0f10*/  @!P1 LDG.E.64 R12, desc[UR8][R14.64] ;  /* 0x000000080e0c9981 */ /* 0x000164000c1e1b00 */
[----:B------:R-:W-:-:S02]  /*0f20*/  @!P5 IADD3.X R37, PT, PT, R38, R37, RZ, P6, !PT ;  /* 0x000000252625d210 */ /* 0x000fc400037fe4ff */
[----:B------:R-:W-:Y:S01]  /*0f30*/  CS2R R16, SRZ ;  /* 0x0000000000107805 */ /* 0x000fe2000001ff00 */
[----:B------:R-:W2:Y:S04]  /*0f40*/  LDG.E.U16 R68, desc[UR8][R18.64] ;  /* 0x0000000812447981 */ /* 0x000ea8000c1e1500 */
[----:B------:R1:W4:Y:S01]  /*0f50*/  LDG.E.U16 R38, desc[UR8][R18.64+0x2] ;  /* 0x0000020812267981 */ /* 0x000322000c1e1500 */
[----:B0-----:R-:W-:-:S03]  /*0f60*/  CS2R R14, SRZ ;  /* 0x00000000000e7805 */ /* 0x001fc6000001ff00 */
[----:B------:R0:W5:Y:S04]  /*0f70*/  @!P3 LDG.E.64 R16, desc[UR8][R22.64] ;  /* 0x000000081610b981 */ /* 0x000168000c1e1b00 */
[----:B------:R0:W5:Y:S01]  /*0f80*/  @!P1 LDG.E.64 R14, desc[UR8][R24.64] ;  /* 0x00000008180e9981 */ /* 0x000162000c1e1b00 */
[----:B-1----:R-:W-:-:S03]  /*0f90*/  CS2R R18, SRZ ;  /* 0x0000000000127805 */ /* 0x002fc6000001ff00 */
[----:B------:R-:W4:Y:S01]  /*0fa0*/  @P4 LDG.E.U16 R39, desc[UR8][R40.64] ;  /* 0x0000000828274981 */ /* 0x000f22000c1e1500 */
[----:B0-----:R-:W-:-:S03]  /*0fb0*/  CS2R R22, SRZ ;  /* 0x0000000000167805 */ /* 0x001fc6000001ff00 */
[----:B------:R0:W5:Y:S01]  /*0fc0*/  @!P3 LDG.E.64 R18, desc[UR8][R20.64] ;  /* 0x000000081412b981 */ /* 0x000162000c1e1b00 */
[----:B------:R-:W-:-:S03]  /*0fd0*/  CS2R R24, SRZ ;  /* 0x0000000000187805 */ /* 0x000fc6000001ff00 */
[----:B------:R1:W5:Y:S04]  /*0fe0*/  @!P2 LDG.E.64 R22, desc[UR8][R28.64] ;  /* 0x000000081c16a981 */ /* 0x000368000c1e1b00 */
[----:B------:R1:W5:Y:S01]  /*0ff0*/  @!P0 LDG.E.64 R24, desc[UR8][R26.64] ;  /* 0x000000081a188981 */ /* 0x000362000c1e1b00 */
[----:B0-----:R-:W-:-:S03]  /*1000*/  CS2R R20, SRZ ;  /* 0x0000000000147805 */ /* 0x001fc6000001ff00 */
[----:B------:R-:W4:Y:S01]  /*1010*/  @P4 LDG.E.U16 R40, desc[UR8][R40.64+0x2] ;  /* 0x0000020828284981 */ /* 0x000f22000c1e1500 */
[----:B-1----:R-:W-:-:S03]  /*1020*/  CS2R R28, SRZ ;  /* 0x00000000001c7805 */ /* 0x002fc6000001ff00 */
[----:B------:R0:W5:Y:S01]  /*1030*/  @!P2 LDG.E.64 R20, desc[UR8][R30.64] ;  /* 0x000000081e14a981 */ /* 0x000162000c1e1b00 */
[----:B------:R-:W-:-:S03]  /*1040*/  CS2R R26, SRZ ;  /* 0x00000000001a7805 */ /* 0x000fc6000001ff00 */
[----:B------:R1:W5:Y:S04]  /*1050*/  @!P5 LDG.E.64 R28, desc[UR8][R34.64] ;  /* 0x00000008221cd981 */ /* 0x000368000c1e1b00 */
[----:B------:R1:W5:Y:S01]  /*1060*/  @!P0 LDG.E.64 R26, desc[UR8][R32.64] ;  /* 0x00000008201a8981 */ /* 0x000362000c1e1b00 */
[----:B0-----:R-:W-:-:S06]  /*1070*/  CS2R R30, SRZ ;  /* 0x00000000001e7805 */ /* 0x001fcc000001ff00 */
[----:B------:R1:W5:Y:S01]  /*1080*/  @!P5 LDG.E.64 R30, desc[UR8][R36.64] ;  /* 0x00000008241ed981 */ /* 0x000362000c1e1b00 */
[----:B------:R-:W-:Y:S01]  /*1090*/  MOV R71, 0x3f800000 ;  /* 0x3f80000000477802 */ /* 0x000fe20000000f00 */
[----:B------:R-:W-:Y:S01]  /*10a0*/  UISETP.NE.AND UP0, UPT, UR10, URZ, UPT ;  /* 0x000000ff0a00728c */ /* 0x000fe2000bf05270 */
[----:B------:R-:W-:Y:S02]  /*10b0*/  MOV R70, RZ ;  /* 0x000000ff00467202 */ /* 0x000fe40000000f00 */
[----:B------:R-:W-:Y:S01]  /*10c0*/  MOV R69, RZ ;  /* 0x000000ff00457202 */ /* 0x000fe20000000f00 */
[----:B---3--:R-:W-:-:S05]  /*10d0*/  FFMA.FTZ R42, -R10, R10, R11 ;  /* 0x0000000a0a2a7223 */ /* 0x008fca000001010b */
[----:B------:R-:W-:-:S13]  /*10e0*/  FSETP.GTU.FTZ.AND P1, PT, R42, RZ, PT ;  /* 0x000000ff2a00720b */ /* 0x000fda0003f3c000 */
[----:B------:R-:W0:Y:S02]  /*10f0*/  @P1 LDC R41, c[0x0][0x3c0] ;  /* 0x0000f000ff291b82 */ /* 0x000e240000000800 */
[----:B0-----:R-:W-:-:S04]  /*1100*/  @P1 FADD.FTZ R41, R42, R41 ;  /* 0x000000292a291221 */ /* 0x001fc80000010000 */
[----:B------:R1:W0:Y:S01]  /*1110*/  @P1 MUFU.RSQ R71, R41 ;  /* 0x0000002900471308 */ /* 0x0002220000001400 */
[----:B--2---:R-:W-:Y:S02]  /*1120*/  SHF.L.U32 R68, R68, 0x10, RZ ;  /* 0x0000001044447819 */ /* 0x004fe400000006ff */
[----:B----4-:R-:W-:Y:S02]  /*1130*/  SHF.L.U32 R11, R38, 0x10, RZ ;  /* 0x00000010260b7819 */ /* 0x010fe400000006ff */
[----:B------:R-:W-:Y:S02]  /*1140*/  @P4 SHF.L.U32 R70, R39, 0x10, RZ ;  /* 0x0000001027464819 */ /* 0x000fe400000006ff */
[----:B------:R-:W-:Y:S01]  /*1150*/  @P4 SHF.L.U32 R69, R40, 0x10, RZ ;  /* 0x0000001028454819 */ /* 0x000fe200000006ff */
[----:B01----:R-:W-:Y:S06]  /*1160*/  BRA.U UP0, `(.L_x_1523) ;  /* 0x0000000500c47547 */ /* 0x003fec000b800000 */
[----:B-----5:R-:W-:Y:S01]  /*1170*/  FADD.FTZ R32, -R10, R50 ;  /* 0x000000320a207221 */ /* 0x020fe20000010100 */
[----:B------:R-:W-:Y:S01]  /*1180*/  FMUL.FTZ R36, R48, R68 ;  /* 0x0000004430247220 */ /* 0x000fe20000410000 */
[----:B------:R-:W-:Y:S01]  /*1190*/  FADD.FTZ R34, -R10, R51 ;  /* 0x000000330a227221 */ /* 0x000fe20000010100 */
[----:B------:R-:W-:Y:S01]  /*11a0*/  FMUL.FTZ R35, R49, R11 ;  /* 0x0000000b31237220 */ /* 0x000fe20000410000 */
[-C--:B------:R-:W-:Y:S01]  /*11b0*/  FMUL.FTZ R33, R32, R71.reuse ;  /* 0x0000004720217220 */ /* 0x080fe20000410000 */
        /* <DEDUP_REMOVED lines=108> */
.L_x_1523:
[C---:B-----5:R-:W-:Y:S01]  /*1880*/  FADD.FTZ R32, -R10.reuse, R50 ;  /* 0x000000320a207221 */ /* 0x060fe20000010100 */
[C---:B------:R-:W-:Y:S01]  /*1890*/  FADD.FTZ R38, -R10.reuse, R2 ;  /* 0x000000020a267221 */ /* 0x040fe20000010100 */
[----:B------:R-:W-:Y:S02]  /*18a0*/  FADD.FTZ R52, -R10, R24 ;  /* 0x000000180a347221 */ /* 0x000fe40000010100 */
[-C--:B------:R-:W-:Y:S01]  /*18b0*/  FMUL.FTZ R33, R32, R71.reuse ;  /* 0x0000004720217220 */ /* 0x080fe20000410000 */
        /* <DEDUP_REMOVED lines=252> */
.L_x_1524:
        /* <DEDUP_REMOVED lines=44> */
.L_x_1526:
[----:B------:R-:W-:Y:S05]  /*2b40*/  BSYNC.RECONVERGENT B0 ;  /* 0x0000000000007941 */ /* 0x000fea0003800200 */
.L_x_1525:
        /* <DEDUP_REMOVED lines=32> */
.L_x_1528:
[----:B------:R-:W-:Y:S05]  /*2d50*/  BSYNC.RECONVERGENT B0 ;  /* 0x0000000000007941 */ /* 0x000fea0003800200 */
.L_x_1527:
        /* <DEDUP_REMOVED lines=158> */
.L_x_1530:
[----:B------:R-:W-:Y:S05]  /*3740*/  BSYNC.RECONVERGENT B0 ;  /* 0x0000000000007941 */ /* 0x000fea0003800200 */
.L_x_1529:
        /* <DEDUP_REMOVED lines=29> */
.L_x_1532:
[----:B------:R-:W-:Y:S05]  /*3920*/  BSYNC.RECONVERGENT B0 ;  /* 0x0000000000007941 */ /* 0x000fea0003800200 */
.L_x_1531:
        /* <DEDUP_REMOVED lines=27> */
.L_x_1535:
[----:B------:R-:W3:Y:S04]  /*3ae0*/  LDG.E.STRONG.GPU R34, desc[UR8][R32.64] ;  /* 0x0000000820227981 */ /* 0x000ee8000c1ef900 */
[----:B---3--:R-:W-:Y:S01]  /*3af0*/  CCTL.IVALL ;  /* 0x00000000ff00798f */ /* 0x008fe20002000000 */
[----:B------:R-:W-:Y:S05]  /*3b00*/  YIELD ;  /* 0x0000000000007946 */ /* 0x000fea0003800000 */
[----:B------:R-:W-:-:S13]  /*3b10*/  ISETP.NE.AND P1, PT, R34, R39, PT ;  /* 0x000000272200720c */ /* 0x000fda0003f25270 */
[----:B------:R-:W-:Y:S05]  /*3b20*/  @P1 BRA `(.L_x_1535) ;  /* 0xfffffffc00ec1947 */ /* 0x000fea000383ffff */
.L_x_1534:
        /* <DEDUP_REMOVED lines=16> */
.L_x_1537:
        /* <DEDUP_REMOVED lines=62> */
.L_x_1536:
        /* <DEDUP_REMOVED lines=38> */
.L_x_1538:
        /* <DEDUP_REMOVED lines=19> */
.L_x_1539:
        /* <DEDUP_REMOVED lines=9> */
.L_x_1540:
[----:B------:R-:W-:Y:S05]  /*4430*/  BSYNC.RECONVERGENT B0 ;  /* 0x0000000000007941 */ /* 0x000fea0003800200 */
.L_x_1533:
[----:B------:R-:W5:Y:S01]  /*4440*/  S2UR UR6, SR_CgaCtaId ;  /* 0x00000000000679c3 */ /* 0x000f620000008800 */
[----:B------:R-:W-:Y:S01]  /*4450*/  UMOV UR5, 0x400 ;  /* 0x0000040000057882 */ /* 0x000fe20000000000 */
[----:B------:R-:W0:Y:S01]  /*4460*/  LDCU.64 UR14, c[0x0][0x400] ;  /* 0x00008000ff0e77ac */ /* 0x000e220008000a00 */
[C---:B--2-4-:R-:W-:Y:S01]  /*4470*/  FADD.FTZ R40, -R10.reuse, R2 ;  /* 0x000000020a287221 */ /* 0x054fe20000010100 */
[C---:B------:R-:W-:Y:S01]  /*4480*/  FADD.FTZ R42, -R10.reuse, R3 ;  /* 0x000000030a2a7221 */ /* 0x040fe20000010100 */
[C---:B------:R-:W-:Y:S01]  /*4490*/  FADD.FTZ R3, -R10.reuse, R16 ;  /* 0x000000100a037221 */ /* 0x040fe20000010100 */
[C---:B------:R-:W-:Y:S01]  /*44a0*/  FADD.FTZ R50, -R10.reuse, R50 ;  /* 0x000000320a327221 */ /* 0x040fe20000010100 */
[C---:B------:R-:W-:Y:S01]  /*44b0*/  FADD.FTZ R38, -R10.reuse, R51 ;  /* 0x000000330a267221 */ /* 0x040fe20000010100 */
[----:B-1----:R-:W1:Y:S01]  /*44c0*/  LDC R34, c[0x0][0x41c] ;  /* 0x00010700ff227b82 */ /* 0x002e620000000800 */
        /* <DEDUP_REMOVED lines=14> */
[----:B------:R-:W-:Y:S01]  /*45b0*/  BAR.SYNC.DEFER_BLOCKING 0x0 ;  /* 0x0000000000007b1d */ /* 0x000fe20000010000 */
[----:B0-----:R-:W-:Y:S01]  /*45c0*/  ISETP.GE.U32.AND P2, PT, R66, UR14, PT ;  /* 0x0000000e42007c0c */ /* 0x001fe2000bf46070 */
[----:B------:R-:W-:Y:S01]  /*45d0*/  FADD.FTZ R34, -R10, R17 ;  /* 0x000000110a227221 */ /* 0x000fe20000010100 */
[----:B------:R-:W-:Y:S01]  /*45e0*/  ISETP.GE.U32.AND P1, PT, R2, UR14, PT ;  /* 0x0000000e02007c0c */ /* 0x000fe2000bf26070 */
[----:B------:R-:W-:Y:S01]  /*45f0*/  FADD.FTZ R10, -R10, R29 ;  /* 0x0000001d0a0a7221 */ /* 0x000fe20000010100 */
[----:B------:R-:W-:Y:S01]  /*4600*/  SHF.R.S32.HI R16, RZ, 0x1f, R2 ;  /* 0x0000001fff107819 */ /* 0x000fe20000011402 */
[----:B------:R-:W-:Y:S01]  /*4610*/  FMUL.FTZ R17, R50, R71 ;  /* 0x0000004732117220 */ /* 0x000fe20000410000 */
        /* <DEDUP_REMOVED lines=25> */
.L_x_1541:
        /* <DEDUP_REMOVED lines=17> */
[C---:B------:R-:W-:Y:S02]  /*48c0*/  IMAD R21, R2.reuse, UR17, R21 ;  /* 0x0000001102157c24 */ /* 0x040fe4000f8e0215 */
[----:B------:R-:W-:-:S03]  /*48d0*/  IMAD.WIDE.U32 R16, R2, UR16, R16 ;  /* 0x0000001002107c25 */ /* 0x000fc6000f8e0010 */
[----:B-1----:R-:W-:Y:S02]  /*48e0*/  LEA R20, P1, R16, UR12, 0x2 ;  /* 0x0000000c10147c11 */ /* 0x002fe4000f8210ff */
[----:B------:R-:W-:-:S04]  /*48f0*/  IADD3 R21, PT, PT, R17, R21, RZ ;  /* 0x0000001511157210 */ /* 0x000fc80007ffe0ff */
[----:B------:R-:W-:-:S05]  /*4900*/  LEA.HI.X R21, R16, UR13, R21, 0x2, P1 ;  /* 0x0000000d10157c11 */ /* 0x000fca00088f1415 */
[----:B------:R0:W-:Y:S02]  /*4910*/  STG.E.64 desc[UR8][R20.64], R28 ;  /* 0x0000001c14007986 */ /* 0x0001e4000c101b08 */
.L_x_1543:
[----:B------:R-:W-:Y:S05]  /*4920*/  BSYNC.RECONVERGENT B0 ;  /* 0x0000000000007941 */ /* 0x000fea0003800200 */
.L_x_1542:
        /* <DEDUP_REMOVED lines=19> */
.L_x_1544:
        /* <DEDUP_REMOVED lines=17> */
.L_x_1546:
[----:B------:R-:W-:Y:S05]  /*4b70*/  BSYNC.RECONVERGENT B0 ;  /* 0x0000000000007941 */ /* 0x000fea0003800200 */
.L_x_1545:
[-C--:B------:R-:W-:Y:S01]  /*4b80*/  FMUL.FTZ R29, R24, R71.reuse ;  /* 0x00000047181d7220 */ /* 0x080fe20000410000 */
[----:B------:R-:W-:Y:S01]  /*4b90*/  FMUL.FTZ R38, R25, R71 ;  /* 0x0000004719267220 */ /* 0x000fe20000410000 */
        /* <DEDUP_REMOVED lines=19> */
.L_x_1547:
[----:B------:R-:W-:Y:S04]  /*4cd0*/  BSSY.RECONVERGENT B0, `(.L_x_1548) ;  /* 0x0000013000007945 */ /* 0x000fe80003800200 */
[----:B------:R-:W-:Y:S05]  /*4ce0*/  @P0 BRA `(.L_x_1549) ;  /* 0x0000000000440947 */ /* 0x000fea0003800000 */
[----:B------:R-:W1:Y:S01]  /*4cf0*/  LDCU.64 UR12, c[0x0][0x3f8] ;  /* 0x00007f00ff0c77ac */ /* 0x000e620008000a00 */
[----:B------:R-:W-:Y:S01]  /*4d00*/  MOV R4, R76 ;  /* 0x0000004c00047202 */ /* 0x000fe20000000f00 */
[C-C-:B0-----:R-:W-:Y:S01]  /*4d10*/  FFMA.FTZ R17, R32.reuse, R29, R33.reuse ;  /* 0x0000001d20117223 */ /* 0x141fe20000010021 */
[----:B------:R-:W-:Y:S01]  /*4d20*/  MOV R5, R75 ;  /* 0x0000004b00057202 */ /* 0x000fe20000000f00 */
[----:B------:R-:W0:Y:S01]  /*4d30*/  LDCU.64 UR16, c[0x0][0x380] ;  /* 0x00007000ff1077ac */ /* 0x000e220008000a00 */
[----:B------:R-:W-:-:S04]  /*4d40*/  FFMA.FTZ R24, R32, R38, R33 ;  /* 0x0000002620187223 */ /* 0x000fc80000010021 */
[----:B------:R-:W-:Y:S01]  /*4d50*/  FFMA.FTZ R24, R11, R27, -R24 ;  /* 0x0000001b0b187223 */ /* 0x000fe20000010818 */
[----:B-1----:R-:W-:Y:S02]  /*4d60*/  IMAD R16, R55, UR12, RZ ;  /* 0x0000000c37107c24 */ /* 0x002fe4000f8e02ff */
[----:B------:R-:W-:-:S04]  /*4d70*/  IMAD.WIDE.U32 R4, R65, UR12, R4 ;  /* 0x0000000c41047c25 */ /* 0x000fc8000f8e0004 */
[----:B------:R-:W-:Y:S02]  /*4d80*/  IMAD R21, R65, UR13, R16 ;  /* 0x0000000d41157c24 */ /* 0x000fe4000f8e0210 */
[----:B------:R-:W-:Y:S01]  /*4d90*/  FFMA.FTZ R16, R68, R26, -R17 ;  /* 0x0000001a44107223 */ /* 0x000fe20000010811 */
[----:B0-----:R-:W-:Y:S01]  /*4da0*/  LEA R20, P0, R4, UR16, 0x2 ;  /* 0x0000001004147c11 */ /* 0x001fe2000f8010ff */
[----:B------:R-:W-:Y:S01]  /*4db0*/  FMUL.FTZ R17, R24, R71 ;  /* 0x0000004718117220 */ /* 0x000fe20000410000 */
[----:B------:R-:W-:Y:S01]  /*4dc0*/  IADD3 R21, PT, PT, R5, R21, RZ ;  /* 0x0000001505157210 */ /* 0x000fe20007ffe0ff */
[----:B------:R-:W-:-:S03]  /*4dd0*/  FMUL.FTZ R16, R16, R71 ;  /* 0x0000004710107220 */ /* 0x000fc60000410000 */
[----:B------:R-:W-:-:S05]  /*4de0*/  LEA.HI.X R21, R4, UR17, R21, 0x2, P0 ;  /* 0x0000001104157c11 */ /* 0x000fca00080f1415 */
[----:B------:R1:W-:Y:S02]  /*4df0*/  STG.E.64 desc[UR8][R20.64], R16 ;  /* 0x0000001014007986 */ /* 0x0003e4000c101b08 */
.L_x_1549:
[----:B------:R-:W-:Y:S05]  /*4e00*/  BSYNC.RECONVERGENT B0 ;  /* 0x0000000000007941 */ /* 0x000fea0003800200 */
.L_x_1548:
[----:B------:R-:W-:Y:S01]  /*4e10*/  UISETP.NE.AND UP0, UPT, UR10, URZ, UPT ;  /* 0x000000ff0a00728c */ /* 0x000fe2000bf05270 */
[----:B------:R-:W-:Y:S01]  /*4e20*/  IADD3 R5, PT, PT, R2, 0x60, RZ ;  /* 0x0000006002057810 */ /* 0x000fe20007ffe0ff */
[-C--:B------:R-:W-:Y:S01]  /*4e30*/  FMUL.FTZ R39, R6, R71.reuse ;  /* 0x0000004706277220 */ /* 0x080fe20000410000 */
[----:B------:R-:W-:Y:S01]  /*4e40*/  IADD3 R27, PT, PT, R2, 0x80, RZ ;  /* 0x00000080021b7810 */ /* 0x000fe20007ffe0ff */
[-C--:B01----:R-:W-:Y:S01]  /*4e50*/  FMUL.FTZ R20, R12, R71.reuse ;  /* 0x000000470c147220 */ /* 0x083fe20000410000 */
[-C--:B------:R-:W-:Y:S01]  /*4e60*/  FMUL.FTZ R26, R13, R71.reuse ;  /* 0x000000470d1a7220 */ /* 0x080fe20000410000 */
[-C--:B------:R-:W-:Y:S01]  /*4e70*/  FMUL.FTZ R6, R7, R71.reuse ;  /* 0x0000004707067220 */ /* 0x080fe20000410000 */
[-C--:B------:R-:W-:Y:S01]  /*4e80*/  FMUL.FTZ R12, R3, R71.reuse ;  /* 0x00000047030c7220 */ /* 0x080fe20000410000 */
[-C--:B------:R-:W-:Y:S01]  /*4e90*/  FMUL.FTZ R34, R34, R71.reuse ;  /* 0x0000004722227220 */ /* 0x080fe20000410000 */
[-C--:B------:R-:W-:Y:S01]  /*4ea0*/  FMUL.FTZ R35, R35, R71.reuse ;  /* 0x0000004723237220 */ /* 0x080fe20000410000 */
[-C--:B------:R-:W-:Y:S01]  /*4eb0*/  FMUL.FTZ R36, R36, R71.reuse ;  /* 0x0000004724247220 */ /* 0x080fe20000410000 */
[-C--:B------:R-:W-:Y:S01]  /*4ec0*/  FMUL.FTZ R37, R37, R71.reuse ;  /* 0x0000004725257220 */ /* 0x080fe20000410000 */
[----:B------:R-:W-:Y:S01]  /*4ed0*/  IADD3 R13, PT, PT, R2, 0xe0, RZ ;  /* 0x000000e0020d7810 */ /* 0x000fe20007ffe0ff */
[----:B------:R-:W-:Y:S01]  /*4ee0*/  FMUL.FTZ R10, R10, R71 ;  /* 0x000000470a0a7220 */ /* 0x000fe20000410000 */
[----:B------:R-:W-:Y:S01]  /*4ef0*/  ISETP.GE.U32.AND P0, PT, R64, UR14, PT ;  /* 0x0000000e40007c0c */ /* 0x000fe2000bf06070 */
[C-C-:B------:R-:W-:Y:S01]  /*4f00*/  FFMA.FTZ R43, R32.reuse, R39, R33.reuse ;  /* 0x00000027202b7223 */ /* 0x140fe20000010021 */
        /* <DEDUP_REMOVED lines=12> */
[--C-:B------:R-:W-:Y:S01]  /*4fd0*/  FFMA.FTZ R21, R32, R37, R33.reuse ;  /* 0x0000002520157223 */ /* 0x100fe20000010021 */
[----:B------:R-:W-:Y:S01]  /*4fe0*/  ISETP.GE.AND.EX P0, PT, R54, UR15, PT, P0 ;  /* 0x0000000f36007c0c */ /* 0x000fe2000bf06300 */
[----:B------:R-:W-:Y:S01]  /*4ff0*/  FFMA.FTZ R32, R32, R10, R33 ;  /* 0x0000000a20207223 */ /* 0x000fe20000010021 */
[----:B------:R-:W-:-:S02]  /*5000*/  ISETP.GE.AND.EX P1, PT, R0, UR15, PT, P1 ;  /* 0x0000000f00007c0c */ /* 0x000fc4000bf26310 */
[----:B------:R-:W-:Y:S02]  /*5010*/  ISETP.GE.U32.AND P2, PT, R13, UR14, PT ;  /* 0x0000000e0d007c0c */ /* 0x000fe4000bf46070 */
        /* <DEDUP_REMOVED lines=21> */
.L_x_1550:
[----:B------:R-:W-:Y:S01]  /*5170*/  BSSY.RECONVERGENT B0, `(.L_x_1551) ;  /* 0x0000011000007945 */ /* 0x000fe20003800200 */
[----:B------:R-:W-:Y:S01]  /*5180*/  FFMA.FTZ R6, R68, R8, -R43 ;  /* 0x0000000844067223 */ /* 0x000fe2000001082b */
        /* <DEDUP_REMOVED lines=15> */
.L_x_1552:
[----:B------:R-:W-:Y:S05]  /*5280*/  BSYNC.RECONVERGENT B0 ;  /* 0x0000000000007941 */ /* 0x000fea0003800200 */
.L_x_1551:
        /* <DEDUP_REMOVED lines=19> */
.L_x_1553:
        /* <DEDUP_REMOVED lines=17> */
.L_x_1555:
[----:B------:R-:W-:Y:S05]  /*54d0*/  BSYNC.RECONVERGENT B0 ;  /* 0x0000000000007941 */ /* 0x000fea0003800200 */
.L_x_1554:
        /* <DEDUP_REMOVED lines=19> */
.L_x_1556:
        /* <DEDUP_REMOVED lines=17> */
.L_x_1558:
[----:B------:R-:W-:Y:S05]  /*5720*/  BSYNC.RECONVERGENT B0 ;  /* 0x0000000000007941 */ /* 0x000fea0003800200 */
.L_x_1557:
[----:B------:R-:W-:Y:S05]  /*5730*/  BRA.U !UP0, `(.L_x_1559) ;  /* 0x0000000108487547 */ /* 0x000fea000b800000 */
        /* <DEDUP_REMOVED lines=18> */
.L_x_1559:
[----:B------:R-:W-:Y:S01]  /*5860*/  BSSY.RECONVERGENT B0, `(.L_x_1560) ;  /* 0x0000012000007945 */ /* 0x000fe20003800200 */
[----:B------:R-:W-:Y:S01]  /*5870*/  FFMA.FTZ R22, R68, R22, -R17 ;  /* 0x0000001644167223 */ /* 0x000fe20000010811 */
[----:B------:R-:W-:Y:S01]  /*5880*/  SHF.R.S32.HI R9, RZ, 0x1f, R13 ;  /* 0x0000001fff097819 */ /* 0x000fe2000001140d */
[----:B------:R-:W-:Y:S01]  /*5890*/  FFMA.FTZ R16, R11, R23, -R16 ;  /* 0x000000170b107223 */ /* 0x000fe20000010810 */
[----:B------:R-:W-:Y:S06]  /*58a0*/  @P1 BRA `(.L_x_1561) ;  /* 0x0000000000341947 */ /* 0x000fec0003800000 */
[----:B------:R-:W0:Y:S01]  /*58b0*/  LDCU.64 UR12, c[0x0][0x3f8] ;  /* 0x00007f00ff0c77ac */ /* 0x000e220008000a00 */
[----:B------:R-:W-:Y:S01]  /*58c0*/  MOV R2, R76 ;  /* 0x0000004c00027202 */ /* 0x000fe20000000f00 */
[----:B------:R-:W-:Y:S01]  /*58d0*/  FMUL.FTZ R22, R22, R71 ;  /* 0x0000004716167220 */ /* 0x000fe20000410000 */
[----:B------:R-:W-:Y:S01]  /*58e0*/  MOV R3, R75 ;  /* 0x0000004b00037202 */ /* 0x000fe20000000f00 */
[----:B------:R-:W2:Y:S01]  /*58f0*/  LDCU.64 UR16, c[0x0][0x380] ;  /* 0x00007000ff1077ac */ /* 0x000ea20008000a00 */
[----:B------:R-:W-:Y:S01]  /*5900*/  FMUL.FTZ R23, R16, R71 ;  /* 0x0000004710177220 */ /* 0x000fe20000410000 */
[----:B0-----:R-:W-:Y:S02]  /*5910*/  IMAD R6, R0, UR12, RZ ;  /* 0x0000000c00067c24 */ /* 0x001fe4000f8e02ff */
[----:B-1----:R-:W-:-:S04]  /*5920*/  IMAD.WIDE.U32 R4, R63, UR12, R2 ;  /* 0x0000000c3f047c25 */ /* 0x002fc8000f8e0002 */
[----:B------:R-:W-:Y:S01]  /*5930*/  IMAD R3, R63, UR13, R6 ;  /* 0x0000000d3f037c24 */ /* 0x000fe2000f8e0206 */
[----:B--2---:R-:W-:-:S04]  /*5940*/  LEA R2, P0, R4, UR16, 0x2 ;  /* 0x0000001004027c11 */ /* 0x004fc8000f8010ff */
[----:B------:R-:W-:-:S04]  /*5950*/  IADD3 R3, PT, PT, R5, R3, RZ ;  /* 0x0000000305037210 */ /* 0x000fc80007ffe0ff */
[----:B------:R-:W-:-:S05]  /*5960*/  LEA.HI.X R3, R4, UR17, R3, 0x2, P0 ;  /* 0x0000001104037c11 */ /* 0x000fca00080f1403 */
[----:B------:R2:W-:Y:S02]  /*5970*/  STG.E.64 desc[UR8][R2.64], R22 ;  /* 0x0000001602007986 */ /* 0x0005e4000c101b08 */
.L_x_1561:
[----:B------:R-:W-:Y:S05]  /*5980*/  BSYNC.RECONVERGENT B0 ;  /* 0x0000000000007941 */ /* 0x000fea0003800200 */
.L_x_1560:
[----:B------:R-:W-:Y:S05]  /*5990*/  BRA.U !UP0, `(.L_x_1562) ;  /* 0x0000000108487547 */ /* 0x000fea000b800000 */
[----:B------:R-:W-:Y:S01]  /*59a0*/  FFMA.FTZ R37, R68, R37, R70 ;  /* 0x0000002544257223 */ /* 0x000fe20000010046 */
[----:B------:R-:W-:-:S03]  /*59b0*/  FFMA.FTZ R10, R11, R10, R69 ;  /* 0x0000000a0b0a7223 */ /* 0x000fc60000010045 */
[----:B--2---:R-:W-:Y:S01]  /*59c0*/  FMUL.FTZ R2, R37, -1.4426950216293334961 ;  /* 0xbfb8aa3b25027820 */ /* 0x004fe20000410000 */
        /* <DEDUP_REMOVED lines=15> */
.L_x_1562:
        /* <DEDUP_REMOVED lines=8> */
[----:B------:R-:W-:Y:S01]  /*5b40*/  MOV R74, R76 ;  /* 0x0000004c004a7202 */ /* 0x000fe20000000f00 */
[----:B------:R-:W3:Y:S01]  /*5b50*/  LDCU.64 UR14, c[0x0][0x380] ;  /* 0x00007000ff0e77ac */ /* 0x000ee20008000a00 */
[----:B--2---:R-:W-:-:S03]  /*5b60*/  IMAD R2, R9, UR12, RZ ;  /* 0x0000000c09027c24 */ /* 0x004fc6000f8e02ff */
[----:B------:R-:W-:-:S04]  /*5b70*/  IMAD.WIDE.U32 R74, R13, UR12, R74 ;  /* 0x0000000c0d4a7c25 */ /* 0x000fc8000f8e004a */
[----:B------:R-:W-:Y:S01]  /*5b80*/  IMAD R13, R13, UR13, R2 ;  /* 0x0000000d0d0d7c24 */ /* 0x000fe2000f8e0202 */
[----:B---3--:R-:W-:-:S04]  /*5b90*/  LEA R2, P0, R74, UR14, 0x2 ;  /* 0x0000000e4a027c11 */ /* 0x008fc8000f8010ff */
[----:B------:R-:W-:-:S04]  /*5ba0*/  IADD3 R13, PT, PT, R75, R13, RZ ;  /* 0x0000000d4b0d7210 */ /* 0x000fc80007ffe0ff */
[----:B------:R-:W-:-:S05]  /*5bb0*/  LEA.HI.X R3, R74, UR15, R13, 0x2, P0 ;  /* 0x0000000f4a037c11 */ /* 0x000fca00080f140d */
[----:B------:R3:W-:Y:S02]  /*5bc0*/  STG.E.64 desc[UR8][R2.64], R30 ;  /* 0x0000001e02007986 */ /* 0x0007e4000c101b08 */
.L_x_1564:
[----:B------:R-:W-:Y:S05]  /*5bd0*/  BSYNC.RECONVERGENT B0 ;  /* 0x0000000000007941 */ /* 0x000fea0003800200 */
.L_x_1563:
[----:B------:R-:W-:Y:S02]  /*5be0*/  IADD3 R60, PT, PT, R57, R60, RZ ;  /* 0x0000003c393c7210 */ /* 0x000fe40007ffe0ff */
[----:B------:R-:W-:Y:S02]  /*5bf0*/  IADD3 R61, PT, PT, R61, 0x1, RZ ;  /* 0x000000013d3d7810 */ /* 0x000fe40007ffe0ff */
[----:B------:R-:W-:-:S13]  /*5c00*/  ISETP.GE.AND P0, PT, R60, UR4, PT ;  /* 0x000000043c007c0c */ /* 0x000fda000bf06270 */
[----:B------:R-:W-:Y:S05]  /*5c10*/  @!P0 BRA `(.L_x_1565) ;  /* 0xffffffa4007c8947 */ /* 0x000fea000383ffff */
.L_x_1522:
[----:B01----:R-:W0:Y:S01]  /*5c20*/  LDC R4, c[0x0][0x370] ;  /* 0x0000dc00ff047b82 */ /* 0x003e220000000800 */
[----:B------:R-:W-:Y:S01]  /*5c30*/  ISETP.NE.AND P2, PT, R59, RZ, PT ;  /* 0x000000ff3b00720c */ /* 0x000fe20003f45270 */
[----:B------:R-:W-:Y:S06]  /*5c40*/  BSSY.RECONVERGENT B0, `(.L_x_1566) ;  /* 0x0000011000007945 */ /* 0x000fec0003800200 */
[----:B------:R-:W1:Y:S08]  /*5c50*/  LDC R7, c[0x0][0x374] ;  /* 0x0000dd00ff077b82 */ /* 0x000e700000000800 */
[----:B--23--:R-:W2:Y:S01]  /*5c60*/  LDC.64 R2, c[0x0][0x3c8] ;  /* 0x0000f200ff027b82 */ /* 0x00cea20000000a00 */
[----:B0-----:R-:W-:-:S02]  /*5c70*/  ISETP.NE.AND P1, PT, R4, 0x1, PT ;  /* 0x000000010400780c */ /* 0x001fc40003f25270 */
[----:B------:R-:W-:Y:S02]  /*5c80*/  IADD3 R6, PT, PT, R4, -0x1, RZ ;  /* 0xffffffff04067810 */ /* 0x000fe40007ffe0ff */
[C---:B-1----:R-:W-:Y:S02]  /*5c90*/  IADD3 R5, PT, PT, R7.reuse, -0x1, RZ ;  /* 0xffffffff07057810 */ /* 0x042fe40007ffe0ff */
[----:B------:R-:W-:Y:S02]  /*5ca0*/  SHF.L.U32 R0, R7, 0x1, RZ ;  /* 0x0000000107007819 */ /* 0x000fe400000006ff */
[----:B------:R-:W-:Y:S02]  /*5cb0*/  ISETP.NE.AND P0, PT, R58, R5, PT ;  /* 0x000000053a00720c */ /* 0x000fe40003f05270 */
[----:B------:R-:W-:Y:S02]  /*5cc0*/  SEL R5, R0, RZ, P1 ;  /* 0x000000ff00057207 */ /* 0x000fe40000800000 */
[----:B------:R-:W-:-:S03]  /*5cd0*/  ISETP.NE.OR P0, PT, R6, UR7, P0 ;  /* 0x0000000706007c0c */ /* 0x000fc60008705670 */
[----:B--2---:R-:W-:Y:S01]  /*5ce0*/  IMAD.WIDE.U32 R2, R5, 0x4, R2 ;  /* 0x0000000405027825 */ /* 0x004fe200078e0002 */
[----:B------:R-:W-:Y:S09]  /*5cf0*/  @P2 BRA `(.L_x_1567) ;  /* 0x0000000000142947 */ /* 0x000ff20003800000 */
[----:B------:R-:W-:Y:S01]  /*5d00*/  HFMA2 R5, -RZ, RZ, 0, 5.9604644775390625e-08 ;  /* 0x00000001ff057431 */ /* 0x000fe200000001ff */
[----:B------:R-:W-:Y:S06]  /*5d10*/  MEMBAR.ALL.GPU ;  /* 0x0000000000007992 */ /* 0x000fec000000a000 */
[----:B------:R-:W-:-:S00]  /*5d20*/  ERRBAR ;  /* 0x00000000000079ab */ /* 0x000fc00000000000 */
[----:B------:R-:W-:Y:S06]  /*5d30*/  CGAERRBAR ;  /* 0x00000000000075ab */ /* 0x000fec0000000000 */
[----:B------:R0:W-:Y:S02]  /*5d40*/  REDG.E.ADD.S32.STRONG.GPU desc[UR8][R2.64], R5 ;  /* 0x000000050200798e */ /* 0x0001e4000c12e308 */
.L_x_1567:
[----:B------:R-:W-:Y:S05]  /*5d50*/  BSYNC.RECONVERGENT B0 ;  /* 0x0000000000007941 */ /* 0x000fea0003800200 */
.L_x_1566:
[----:B------:R-:W-:Y:S05]  /*5d60*/  @P0 EXIT ;  /* 0x000000000000094d */ /* 0x000fea0003800000 */
[----:B------:R-:W-:Y:S05]  /*5d70*/  @P2 BRA `(.L_x_1568) ;  /* 0x0000000000202947 */ /* 0x000fea0003800000 */
[----:B------:R-:W-:-:S05]  /*5d80*/  IMAD R0, R4, R7, RZ ;  /* 0x0000000704007224 */ /* 0x000fca00078e02ff */
[----:B------:R-:W-:-:S13]  /*5d90*/  ISETP.NE.AND P0, PT, R0, -0x1, PT ;  /* 0xffffffff0000780c */ /* 0x000fda0003f05270 */
[----:B------:R-:W-:Y:S05]  /*5da0*/  @!P0 BRA `(.L_x_1568) ;  /* 0x0000000000148947 */ /* 0x000fea0003800000 */
.L_x_1569:
[----:B0-----:R-:W2:Y:S04]  /*5db0*/  LDG.E.STRONG.GPU R5, desc[UR8][R2.64] ;  /* 0x0000000802057981 */ /* 0x001ea8000c1ef900 */
[----:B--2---:R-:W-:Y:S01]  /*5dc0*/  CCTL.IVALL ;  /* 0x00000000ff00798f */ /* 0x004fe20002000000 */
[----:B------:R-:W-:Y:S05]  /*5dd0*/  YIELD ;  /* 0x0000000000007946 */ /* 0x000fea0003800000 */
[----:B------:R-:W-:-:S13]  /*5de0*/  ISETP.NE.AND P0, PT, R5, R0, PT ;  /* 0x000000000500720c */ /* 0x000fda0003f05270 */
[----:B------:R-:W-:Y:S05]  /*5df0*/  @P0 BRA `(.L_x_1569) ;  /* 0xfffffffc00ec0947 */ /* 0x000fea000383ffff */
.L_x_1568:
        /* <DEDUP_REMOVED lines=61> */
[C---:B0-----:R-:W-:Y:S02]  /*61d0*/  IADD3 R25, P1, PT, R20.reuse, UR6, RZ ;  /* 0x0000000614197c10 */ /* 0x041fe4000ff3e0ff */
        /* <DEDUP_REMOVED lines=12> */
.L_x_1572:
        /* <DEDUP_REMOVED lines=31> */
.L_x_1571:
[----:B------:R-:W-:Y:S05]  /*6490*/  BSYNC.RECONVERGENT B0 ;  /* 0x0000000000007941 */ /* 0x000fea0003800200 */
.L_x_1570:
        /* <DEDUP_REMOVED lines=10> */
.L_x_1573:
        /* <DEDUP_REMOVED lines=9> */
[----:B------:R-:W-:-:S02]  /*65d0*/  IADD3.X R25, PT, PT, R5, R21, RZ, P2, !PT ;  /* 0x0000001505197210 */ /* 0x000fc400017fe4ff */
[----:B------:R-:W-:Y:S01]  /*65e0*/  IADD3.X R13, PT, PT, R5, R11, RZ, P1, !PT ;  /* 0x0000000b050d7210 */ /* 0x000fe20000ffe4ff */
[----:B------:R-:W3:Y:S04]  /*65f0*/  LDG.E R7, desc[UR8][R6.64] ;  /* 0x0000000806077981 */ /* 0x000ee8000c1e1900 */
[----:B------:R-:W4:Y:S04]  /*6600*/  LDG.E R12, desc[UR8][R12.64] ;  /* 0x000000080c0c7981 */ /* 0x000f28000c1e1900 */
[----:B------:R-:W4:Y:S01]  /*6610*/  LDG.E R25, desc[UR8][R24.64] ;  /* 0x0000000818197981 */ /* 0x000f22000c1e1900 */
[----:B------:R-:W-:-:S02]  /*6620*/  LOP3.LUT R8, R18, 0xfffffffc, RZ, 0xc0, !PT ;  /* 0xfffffffc12087812 */ /* 0x000fc400078ec0ff */
[----:B------:R-:W-:Y:S02]  /*6630*/  LOP3.LUT R9, R20, 0x1, RZ, 0xc0, !PT ;  /* 0x0000000114097812 */ /* 0x000fe400078ec0ff */
[----:B0-----:R-:W-:-:S04]  /*6640*/  IADD3 R26, P0, PT, R8, UR6, RZ ;  /* 0x00000006081a7c10 */ /* 0x001fc8000ff1e0ff */
[C---:B------:R-:W-:Y:S02]  /*6650*/  IADD3.X R27, PT, PT, R9.reuse, UR7, RZ, P0, !PT ;  /* 0x00000007091b7c10 */ /* 0x040fe400087fe4ff */
[C---:B--2---:R-:W-:Y:S02]  /*6660*/  IADD3 R28, P0, PT, R8.reuse, UR10, RZ ;  /* 0x0000000a081c7c10 */ /* 0x044fe4000ff1e0ff */
[----:B------:R-:W-:Y:S02]  /*6670*/  IADD3 R8, P1, PT, R8, UR4, RZ ;  /* 0x0000000408087c10 */ /* 0x000fe4000ff3e0ff */
[----:B------:R-:W-:Y:S02]  /*6680*/  IADD3.X R29, PT, PT, R9, UR11, RZ, P0, !PT ;  /* 0x0000000b091d7c10 */ /* 0x000fe400087fe4ff */
[----:B-1----:R-:W-:Y:S02]  /*6690*/  IADD3 R4, P2, PT, R8, R23, RZ ;  /* 0x0000001708047210 */ /* 0x002fe40007f5e0ff */
[----:B---3--:R-:W-:-:S02]  /*66a0*/  F2FP.BF16.F32.PACK_AB R31, R7, R2 ;  /* 0x00000002071f723e */ /* 0x008fc400000010ff */
[----:B------:R-:W-:-:S04]  /*66b0*/  LOP3.LUT R2, R20, 0x3, RZ, 0xc0, !PT ;  /* 0x0000000314027812 */ /* 0x000fc800078ec0ff */
[----:B------:R-:W-:Y:S02]  /*66c0*/  IADD3.X R9, PT, PT, R2, UR5, RZ, P1, !PT ;  /* 0x0000000502097c10 */ /* 0x000fe40008ffe4ff */
[----:B----4-:R-:W-:Y:S02]  /*66d0*/  F2FP.BF16.F32.PACK_AB R33, R25, R12 ;  /* 0x0000000c1921723e */ /* 0x010fe400000010ff */
        /* <DEDUP_REMOVED lines=61> */
.L_x_1574:
        /* <DEDUP_REMOVED lines=13> */
.L_x_3437:


//--------------------- .text._Z35group_norm_nhwc_bwd_one_pass_kernelI11Fp32IOBf16WLi512ELi24ELi384EEv26Group_norm_nhwc_bwd_params --------------------------
	.section	.text._Z35group_norm_nhwc_bwd_one_pass_kernelI11Fp32IOBf16WLi512ELi24ELi384EEv26Group_norm_nhwc_bwd_params,"ax",@progbits
	.align	128
        .global         _Z35group_norm_nhwc_bwd_one_pass_kernelI11Fp32IOBf16WLi512ELi24ELi384EEv26Group_norm_nhwc_bwd_params
        .type           _Z35group_norm_nhwc_bwd_one_pass_kernelI11Fp32IOBf16WLi512ELi24ELi384EEv26Group_norm_nhwc_bwd_params,@function
        .size           _Z35group_norm_nhwc_bwd_one_pass_kernelI11Fp32IOBf16WLi512ELi24ELi384EEv26Group_norm_nhwc_bwd_params,(.L_x_3438 - _Z35group_norm_nhwc_bwd_one_pass_kernelI11Fp32IOBf16WLi512ELi24ELi384EEv26Group_norm_nhwc_bwd_params)
        .other          _Z35group_norm_nhwc_bwd_one_pass_kernelI11Fp32IOBf16WLi512ELi24ELi384EEv26Group_norm_nhwc_bwd_params,@"STO_CUDA_ENTRY STV_DEFAULT"
_Z35group_norm_nhwc_bwd_one_pass_kernelI11Fp32IOBf16WLi512ELi24ELi384EEv26Group_norm_nhwc_bwd_params:
.text._Z35group_norm_nhwc_bwd_one_pass_kernelI11Fp32IOBf16WLi512ELi24ELi384EEv26Group_norm_nhwc_bwd_params:
        /* <DEDUP_REMOVED lines=22> */
.L_x_1642:
[----:B0-----:R-:W0:Y:S01]  /*0160*/  LDC R6, c[0x0][0x410] ;  /* 0x00010400ff067b82 */ /* 0x001e220000000800 */
[----:B-1----:R-:W1:Y:S01]  /*0170*/  LDCU.128 UR12, c[0x0][0x400] ;  /* 0x00008000ff0c77ac */ /* 0x002e620008000c00 */
[----:B------:R-:W-:Y:S02]  /*0180*/  ISETP.GE.AND P1, PT, R111, RZ, PT ;  /* 0x000000ff6f00720c */ /* 0x000fe40003f26270 */
[----:B------:R-:W-:Y:S02]  /*0190*/  CS2R R104, SRZ ;  /* 0x0000000000687805 */ /* 0x000fe4000001ff00 */
[----:B------:R-:W-:Y:S01]  /*01a0*/  CS2R R102, SRZ ;  /* 0x0000000000667805 */ /* 0x000fe2000001ff00 */
[----:B--2---:R-:W2:Y:S01]  /*01b0*/  LDCU.U8 UR4, c[0x0][0x414] ;  /* 0x00008280ff0477ac */ /* 0x004ea20008000000 */
[----:B---3--:R-:W3:Y:S08]  /*01c0*/  S2UR UR6, SR_CTAID.X ;  /* 0x00000000000679c3 */ /* 0x008ef00000002500 */
[----:B------:R-:W3:Y:S01]  /*01d0*/  LDC R39, c[0x0][0x41c] ;  /* 0x00010700ff277b82 */ /* 0x000ee20000000800 */
[----:B0-----:R-:W-:-:S04]  /*01e0*/  IABS R5, R6 ;  /* 0x0000000600057213 */ /* 0x001fc80000000000 */
[----:B------:R-:W0:Y:S01]  /*01f0*/  I2F.RP R0, R5 ;  /* 0x0000000500007306 */ /* 0x000e220000209400 */
[----:B---3--:R-:W-:-:S07]  /*0200*/  IMAD R39, R39, UR6, R110 ;  /* 0x0000000627277c24 */ /* 0x008fce000f8e026e */
[----:B0-----:R-:W0:Y:S01]  /*0210*/  MUFU.RCP R0, R0 ;  /* 0x0000000000007308 */ /* 0x001e220000001000 */
[C---:B-1----:R-:W-:Y:S02]  /*0220*/  ISETP.GE.U32.AND P3, PT, R39.reuse, UR12, PT ;  /* 0x0000000c27007c0c */ /* 0x042fe4000bf66070 */
[C---:B------:R-:W-:Y:S02]  /*0230*/  IADD3 R9, PT, PT, R39.reuse, 0x20, RZ ;  /* 0x0000002027097810 */ /* 0x040fe40007ffe0ff */
[C---:B------:R-:W-:Y:S02]  /*0240*/  IADD3 R13, PT, PT, R39.reuse, 0x40, RZ ;  /* 0x00000040270d7810 */ /* 0x040fe40007ffe0ff */
[----:B------:R-:W-:Y:S02]  /*0250*/  SHF.R.S32.HI R11, RZ, 0x1f, R9 ;  /* 0x0000001fff0b7819 */ /* 0x000fe40000011409 */
[----:B------:R-:W-:Y:S02]  /*0260*/  SHF.R.S32.HI R15, RZ, 0x1f, R13 ;  /* 0x0000001fff0f7819 */ /* 0x000fe4000001140d */
[----:B------:R-:W-:-:S04]  /*0270*/  IADD3 R17, PT, PT, R39, 0x60, RZ ;  /* 0x0000006027117810 */ /* 0x000fc80007ffe0ff */
        /* <DEDUP_REMOVED lines=8> */
[----:B------:R-:W-:Y:S02]  /*0300*/  SHF.R.S32.HI R7, RZ, 0x1f, R39 ;  /* 0x0000001fff077819 */ /* 0x000fe40000011427 */
[----:B------:R-:W-:Y:S02]  /*0310*/  LOP3.LUT R2, R111, R6, RZ, 0x3c, !PT ;  /* 0x000000066f027212 */ /* 0x000fe400078e3cff */
[----:B------:R-:W-:Y:S01]  /*0320*/  ISETP.GE.AND.EX P3, PT, R7, UR13, PT, P3 ;  /* 0x0000000d07007c0c */ /* 0x000fe2000bf66330 */
[----:B------:R-:W-:Y:S01]  /*0330*/  IMAD.HI.U32 R3, R3, R4, RZ ;  /* 0x0000000403037227 */ /* 0x000fe200078e00ff */
[----:B------:R-:W-:-:S04]  /*0340*/  ISETP.GE.AND P4, PT, R2, RZ, PT ;  /* 0x000000ff0200720c */ /* 0x000fc80003f86270 */
[----:B------:R-:W-:-:S05]  /*0350*/  IADD3 R0, PT, PT, -R3, RZ, RZ ;  /* 0x000000ff03007210 */ /* 0x000fca0007ffe1ff */
[C---:B------:R-:W-:Y:S02]  /*0360*/  IMAD R0, R5.reuse, R0, R4 ;  /* 0x0000000005007224 */ /* 0x040fe400078e0204 */
[----:B------:R-:W0:Y:S03]  /*0370*/  @!P3 LDC.64 R18, c[0x0][0x3f8] ;  /* 0x0000fe00ff12bb82 */ /* 0x000e260000000a00 */
[----:B------:R-:W-:-:S05]  /*0380*/  ISETP.GT.U32.AND P2, PT, R5, R0, PT ;  /* 0x000000000500720c */ /* 0x000fca0003f44070 */
[----:B------:R-:W1:Y:S08]  /*0390*/  @!P3 LDC.64 R22, c[0x0][0x3a0] ;  /* 0x0000e800ff16bb82 */ /* 0x000e700000000a00 */
[----:B------:R-:W-:Y:S01]  /*03a0*/  @!P2 IADD3 R0, PT, PT, R0, -R5, RZ ;  /* 0x800000050000a210 */ /* 0x000fe20007ffe0ff */
[----:B------:R-:W3:Y:S01]  /*03b0*/  @!P3 LDC.64 R24, c[0x0][0x398] ;  /* 0x0000e600ff18bb82 */ /* 0x000ee20000000a00 */
[----:B------:R-:W-:-:S02]  /*03c0*/  @!P2 IADD3 R3, PT, PT, R3, 0x1, RZ ;  /* 0x000000010303a810 */ /* 0x000fc40007ffe0ff */
[CC--:B------:R-:W-:Y:S02]  /*03d0*/  ISETP.GE.U32.AND P0, PT, R0.reuse, R5.reuse, PT ;  /* 0x000000050000720c */ /* 0x0c0fe40003f06070 */
[-C--:B------:R-:W-:Y:S02]  /*03e0*/  ISETP.GT.U32.AND P5, PT, R5, R0.reuse, PT ;  /* 0x000000000500720c */ /* 0x080fe40003fa4070 */
[----:B------:R-:W-:Y:S02]  /*03f0*/  IADD3 R5, PT, PT, R0, -R5, RZ ;  /* 0x8000000500057210 */ /* 0x000fe40007ffe0ff */
[----:B------:R-:W-:Y:S02]  /*0400*/  ISETP.GE.U32.AND P2, PT, R9, UR12, PT ;  /* 0x0000000c09007c0c */ /* 0x000fe4000bf46070 */
[----:B------:R-:W-:Y:S02]  /*0410*/  SEL R0, R5, R0, !P5 ;  /* 0x0000000005007207 */ /* 0x000fe40006800000 */
[----:B------:R-:W-:-:S02]  /*0420*/  ISETP.NE.AND P5, PT, R6, RZ, PT ;  /* 0x000000ff0600720c */ /* 0x000fc40003fa5270 */
[----:B------:R-:W-:Y:S02]  /*0430*/  LOP3.LUT R5, RZ, R6, RZ, 0x33, !PT ;  /* 0x00000006ff057212 */ /* 0x000fe400078e33ff */
[----:B------:R-:W-:Y:S02]  /*0440*/  @!P1 IADD3 R0, PT, PT, -R0, RZ, RZ ;  /* 0x000000ff00009210 */ /* 0x000fe40007ffe1ff */
[----:B------:R-:W-:Y:S02]  /*0450*/  @P0 IADD3 R3, PT, PT, R3, 0x1, RZ ;  /* 0x0000000103030810 */ /* 0x000fe40007ffe0ff */
[----:B------:R-:W-:Y:S02]  /*0460*/  SEL R0, R5, R0, !P5 ;  /* 0x0000000005007207 */ /* 0x000fe40006800000 */
[----:B------:R-:W-:Y:S02]  /*0470*/  ISETP.GE.AND.EX P2, PT, R11, UR13, PT, P2 ;  /* 0x0000000d0b007c0c */ /* 0x000fe4000bf46320 */
[----:B------:R-:W-:Y:S01]  /*0480*/  @!P4 IADD3 R3, PT, PT, -R3, RZ, RZ ;  /* 0x000000ff0303c210 */ /* 0x000fe20007ffe1ff */
[----:B------:R-:W-:Y:S01]  /*0490*/  IMAD R2, R0, 0x18, RZ ;  /* 0x0000001800027824 */ /* 0x000fe200078e02ff */
[----:B------:R-:W-:-:S02]  /*04a0*/  ISETP.GE.U32.AND P1, PT, R13, UR12, PT ;  /* 0x0000000c0d007c0c */ /* 0x000fc4000bf26070 */
[----:B------:R-:W-:Y:S02]  /*04b0*/  SEL R3, R5, R3, !P5 ;  /* 0x0000000305037207 */ /* 0x000fe40006800000 */
[C---:B------:R-:W-:Y:S02]  /*04c0*/  IADD3 R118, P0, PT, R2.reuse, R107, RZ ;  /* 0x0000006b02767210 */ /* 0x040fe40007f1e0ff */
[----:B------:R-:W-:Y:S02]  /*04d0*/  SHF.R.S32.HI R4, RZ, 0x1f, R3 ;  /* 0x0000001fff047819 */ /* 0x000fe40000011403 */
[----:B------:R-:W-:Y:S01]  /*04e0*/  LEA.HI.X.SX32 R119, R2, RZ, 0x1, P0 ;  /* 0x000000ff02777211 */ /* 0x000fe200000f0eff */
[----:B------:R-:W4:Y:S01]  /*04f0*/  @!P2 LDC.64 R26, c[0x0][0x3f8] ;  /* 0x0000fe00ff1aab82 */ /* 0x000f220000000a00 */
[----:B------:R-:W-:Y:S01]  /*0500*/  ISETP.GE.AND.EX P1, PT, R15, UR13, PT, P1 ;  /* 0x0000000d0f007c0c */ /* 0x000fe2000bf26310 */
[----:B------:R-:W-:Y:S01]  /*0510*/  IMAD R4, R4, UR14, RZ ;  /* 0x0000000e04047c24 */ /* 0x000fe2000f8e02ff */
[----:B------:R-:W-:Y:S01]  /*0520*/  ISETP.GE.U32.AND P0, PT, R17, UR12, PT ;  /* 0x0000000c11007c0c */ /* 0x000fe2000bf06070 */
[----:B------:R-:W-:-:S03]  /*0530*/  IMAD.WIDE.U32 R118, R3, UR14, R118 ;  /* 0x0000000e03767c25 */ /* 0x000fc6000f8e0076 */
[----:B------:R-:W-:Y:S01]  /*0540*/  ISETP.GE.AND.EX P0, PT, R21, UR13, PT, P0 ;  /* 0x0000000d15007c0c */ /* 0x000fe2000bf06300 */
[----:B------:R-:W-:Y:S01]  /*0550*/  IMAD R121, R3, UR15, R4 ;  /* 0x0000000f03797c24 */ /* 0x000fe2000f8e0204 */
[----:B------:R-:W-:Y:S01]  /*0560*/  @!P3 MOV R120, R118 ;  /* 0x000000760078b202 */ /* 0x000fe20000000f00 */
[----:B0-----:R-:W-:Y:S01]  /*0570*/  @!P3 IMAD R2, R7, R18, RZ ;  /* 0x000000120702b224 */ /* 0x001fe200078e02ff */
[----:B------:R-:W-:Y:S01]  /*0580*/  @!P2 MOV R6, R118 ;  /* 0x000000760006a202 */ /* 0x000fe20000000f00 */
[----:B------:R-:W0:Y:S01]  /*0590*/  @!P2 LDC.64 R28, c[0x0][0x3a0] ;  /* 0x0000e800ff1cab82 */ /* 0x000e220000000a00 */
[----:B------:R-:W-:Y:S01]  /*05a0*/  IADD3 R121, PT, PT, R119, R121, RZ ;  /* 0x0000007977797210 */ /* 0x000fe20007ffe0ff */
[----:B------:R-:W-:-:S03]  /*05b0*/  @!P3 IMAD R5, R39, R19, R2 ;  /* 0x000000132705b224 */ /* 0x000fc600078e0202 */
[----:B------:R-:W-:Y:S01]  /*05c0*/  @!P2 MOV R7, R121 ;  /* 0x000000790007a202 */ /* 0x000fe20000000f00 */
[----:B------:R-:W-:Y:S02]  /*05d0*/  @!P3 IMAD.WIDE.U32 R2, R39, R18, R120 ;  /* 0x000000122702b225 */ /* 0x000fe400078e0078 */
[----:B------:R-:W2:Y:S01]  /*05e0*/  @!P1 LDC.64 R18, c[0x0][0x3f8] ;  /* 0x0000fe00ff129b82 */ /* 0x000ea20000000a00 */
[----:B------:R-:W-:Y:S02]  /*05f0*/  @!P0 MOV R14, R118 ;  /* 0x00000076000e8202 */ /* 0x000fe40000000f00 */
[----:B------:R-:W-:Y:S01]  /*0600*/  @!P3 IADD3 R3, PT, PT, R3, R5, RZ ;  /* 0x000000050303b210 */ /* 0x000fe20007ffe0ff */
[-C--:B----4-:R-:W-:Y:S01]  /*0610*/  @!P2 IMAD R4, R11, R26.reuse, RZ ;  /* 0x0000001a0b04a224 */ /* 0x090fe200078e02ff */
[C---:B------:R-:W-:Y:S01]  /*0620*/  @!P3 SHF.L.U32 R5, R2.reuse, 0x2, RZ ;  /* 0x000000020205b819 */ /* 0x040fe200000006ff */
[----:B------:R-:W-:Y:S01]  /*0630*/  @!P2 IMAD.WIDE.U32 R6, R9, R26, R6 ;  /* 0x0000001a0906a225 */ /* 0x000fe200078e0006 */
[----:B------:R-:W-:Y:S01]  /*0640*/  @!P3 SHF.L.U64.HI R8, R2, 0x2, R3 ;  /* 0x000000020208b819 */ /* 0x000fe20000010203 */
[----:B------:R-:W4:Y:S01]  /*0650*/  @!P2 LDC.64 R30, c[0x0][0x398] ;  /* 0x0000e600ff1eab82 */ /* 0x000f220000000a00 */
[----:B-1----:R-:W-:Y:S01]  /*0660*/  @!P3 IADD3 R2, P4, PT, R5, R22, RZ ;  /* 0x000000160502b210 */ /* 0x002fe20007f9e0ff */
[----:B------:R-:W-:Y:S01]  /*0670*/  @!P2 IMAD R3, R9, R27, R4 ;  /* 0x0000001b0903a224 */ /* 0x000fe200078e0204 */
[----:B---3--:R-:W-:-:S02]  /*0680*/  @!P3 IADD3 R4, P5, PT, R5, R24, RZ ;  /* 0x000000180504b210 */ /* 0x008fc40007fbe0ff */
[----:B------:R-:W-:Y:S02]  /*0690*/  @!P2 SHF.L.U32 R9, R6, 0x2, RZ ;  /* 0x000000020609a819 */ /* 0x000fe400000006ff */
[----:B------:R-:W-:Y:S01]  /*06a0*/  @!P2 IADD3 R7, PT, PT, R7, R3, RZ ;  /* 0x000000030707a210 */ /* 0x000fe20007ffe0ff */
[----:B------:R-:W1:Y:S01]  /*06b0*/  @!P0 LDC.64 R26, c[0x0][0x3f8] ;  /* 0x0000fe00ff1a8b82 */ /* 0x000e620000000a00 */
[C---:B------:R-:W-:Y:S02]  /*06c0*/  @!P3 IADD3.X R3, PT, PT, R8.reuse, R23, RZ, P4, !PT ;  /* 0x000000170803b210 */ /* 0x040fe400027fe4ff */
[----:B------:R-:W-:Y:S02]  /*06d0*/  @!P3 IADD3.X R5, PT, PT, R8, R25, RZ, P5, !PT ;  /* 0x000000190805b210 */ /* 0x000fe40002ffe4ff */
[----:B------:R-:W-:Y:S01]  /*06e0*/  @!P2 SHF.L.U64.HI R12, R6, 0x2, R7 ;  /* 0x00000002060ca819 */ /* 0x000fe20000010207 */
[----:B------:R3:W5:Y:S01]  /*06f0*/  @!P3 LDG.E.64 R104, desc[UR8][R2.64] ;  /* 0x000000080268b981 */ /* 0x000762000c1e1b00 */
[----:B0-----:R-:W-:Y:S01]  /*0700*/  @!P2 IADD3 R6, P4, PT, R9, R28, RZ ;  /* 0x0000001c0906a210 */ /* 0x001fe20007f9e0ff */
[----:B--2---:R-:W-:Y:S01]  /*0710*/  @!P1 IMAD R10, R15, R18, RZ ;  /* 0x000000120f0a9224 */ /* 0x004fe200078e02ff */
[----:B------:R-:W0:Y:S01]  /*0720*/  @!P1 LDC.64 R32, c[0x0][0x3a0] ;  /* 0x0000e800ff209b82 */ /* 0x000e220000000a00 */
[----:B------:R-:W-:Y:S01]  /*0730*/  @!P1 MOV R11, R121 ;  /* 0x00000079000b9202 */ /* 0x000fe20000000f00 */
[----:B------:R2:W5:Y:S01]  /*0740*/  @!P3 LDG.E.64 R102, desc[UR8][R4.64] ;  /* 0x000000080466b981 */ /* 0x000562000c1e1b00 */
[----:B------:R-:W-:Y:S01]  /*0750*/  @!P1 IMAD R15, R13, R19, R10 ;  /* 0x000000130d0f9224 */ /* 0x000fe200078e020a */
[----:B------:R-:W-:-:S02]  /*0760*/  IADD3 R19, PT, PT, R39, 0x80, RZ ;  /* 0x0000008027137810 */ /* 0x000fc40007ffe0ff */
[----:B------:R-:W-:Y:S02]  /*0770*/  @!P1 MOV R10, R118 ;  /* 0x00000076000a9202 */ /* 0x000fe40000000f00 */
[----:B------:R-:W3:Y:S01]  /*0780*/  @!P1 LDC.64 R34, c[0x0][0x398] ;  /* 0x0000e600ff229b82 */ /* 0x000ee20000000a00 */
[----:B----4-:R-:W-:Y:S02]  /*0790*/  @!P2 IADD3 R8, P6, PT, R9, R30, RZ ;  /* 0x0000001e0908a210 */ /* 0x010fe40007fde0ff */
[----:B------:R-:W-:Y:S01]  /*07a0*/  ISETP.GE.U32.AND P5, PT, R19, UR12, PT ;  /* 0x0000000c13007c0c */ /* 0x000fe2000bfa6070 */
[----:B------:R-:W-:Y:S01]  /*07b0*/  @!P1 IMAD.WIDE.U32 R10, R13, R18, R10 ;  /* 0x000000120d0a9225 */ /* 0x000fe200078e000a */
[----:B------:R-:W-:Y:S02]  /*07c0*/  SHF.R.S32.HI R23, RZ, 0x1f, R19 ;  /* 0x0000001fff177819 */ /* 0x000fe40000011413 */
[C---:B------:R-:W-:Y:S02]  /*07d0*/  @!P2 IADD3.X R7, PT, PT, R12.reuse, R29, RZ, P4, !PT ;  /* 0x0000001d0c07a210 */ /* 0x040fe400027fe4ff */
[----:B------:R-:W-:Y:S01]  /*07e0*/  @!P2 IADD3.X R9, PT, PT, R12, R31, RZ, P6, !PT ;  /* 0x0000001f0c09a210 */ /* 0x000fe200037fe4ff */
[----:B-1----:R-:W-:Y:S01]  /*07f0*/  @!P0 IMAD R12, R21, R26, RZ ;  /* 0x0000001a150c8224 */ /* 0x002fe200078e02ff */
[----:B------:R-:W-:Y:S01]  /*0800*/  ISETP.GE.AND.EX P5, PT, R23, UR13, PT, P5 ;  /* 0x0000000d17007c0c */ /* 0x000fe2000bfa6350 */
[----:B------:R-:W1:Y:S01]  /*0810*/  @!P0 LDC.64 R28, c[0x0][0x3a0] ;  /* 0x0000e800ff1c8b82 */ /* 0x000e620000000a00 */
[----:B------:R-:W-:Y:S01]  /*0820*/  IADD3 R21, PT, PT, R39, 0xa0, RZ ;  /* 0x000000a027157810 */ /* 0x000fe20007ffe0ff */
[----:B------:R-:W-:Y:S01]  /*0830*/  @!P0 IMAD R25, R17, R27, R12 ;  /* 0x0000001b11198224 */ /* 0x000fe200078e020c */
[----:B------:R-:W-:-:S02]  /*0840*/  @!P1 IADD3 R11, PT, PT, R11, R15, RZ ;  /* 0x0000000f0b0b9210 */ /* 0x000fc40007ffe0ff */
[----:B------:R-:W-:Y:S02]  /*0850*/  ISETP.GE.U32.AND P4, PT, R21, UR12, PT ;  /* 0x0000000c15007c0c */ /* 0x000fe4000bf86070 */
[----:B------:R-:W-:Y:S02]  /*0860*/  SHF.R.S32.HI R27, RZ, 0x1f, R21 ;  /* 0x0000001fff1b7819 */ /* 0x000fe40000011415 */
[C---:B------:R-:W-:Y:S02]  /*0870*/  @!P1 SHF.L.U32 R13, R10.reuse, 0x2, RZ ;  /* 0x000000020a0d9819 */ /* 0x040fe400000006ff */
[----:B------:R-:W-:Y:S01]  /*0880*/  ISETP.GE.AND.EX P4, PT, R27, UR13, PT, P4 ;  /* 0x0000000d1b007c0c */ /* 0x000fe2000bf86340 */
[----:B------:R-:W4:Y:S01]  /*0890*/  @!P5 LDC.64 R36, c[0x0][0x3f8] ;  /* 0x0000fe00ff24db82 */ /* 0x000f220000000a00 */
[----:B------:R-:W-:Y:S02]  /*08a0*/  @!P1 SHF.L.U64.HI R16, R10, 0x2, R11 ;  /* 0x000000020a109819 */ /* 0x000fe4000001020b */
[----:B------:R-:W-:-:S02]  /*08b0*/  @!P0 MOV R15, R121 ;  /* 0x00000079000f8202 */ /* 0x000fc40000000f00 */
[----:B0-----:R-:W-:Y:S01]  /*08c0*/  @!P1 IADD3 R10, P6, PT, R13, R32, RZ ;  /* 0x000000200d0a9210 */ /* 0x001fe20007fde0ff */
[----:B------:R-:W-:-:S03]  /*08d0*/  @!P0 IMAD.WIDE.U32 R14, R17, R26, R14 ;  /* 0x0000001a110e8225 */ /* 0x000fc600078e000e */
[C---:B------:R-:W-:Y:S01]  /*08e0*/  @!P1 IADD3.X R11, PT, PT, R16.reuse, R33, RZ, P6, !PT ;  /* 0x00000021100b9210 */ /* 0x040fe200037fe4ff */
[----:B------:R-:W0:Y:S01]  /*08f0*/  @!P5 LDC.64 R40, c[0x0][0x3a0] ;  /* 0x0000e800ff28db82 */ /* 0x000e220000000a00 */
[----:B---3--:R-:W-:Y:S02]  /*0900*/  @!P1 IADD3 R12, P6, PT, R13, R34, RZ ;  /* 0x000000220d0c9210 */ /* 0x008fe40007fde0ff */
[----:B------:R-:W-:Y:S02]  /*0910*/  @!P0 IADD3 R15, PT, PT, R15, R25, RZ ;  /* 0x000000190f0f8210 */ /* 0x000fe40007ffe0ff */
[----:B------:R-:W-:Y:S02]  /*0920*/  @!P1 IADD3.X R13, PT, PT, R16, R35, RZ, P6, !PT ;  /* 0x00000023100d9210 */ /* 0x000fe400037fe4ff */
[----:B------:R-:W-:Y:S01]  /*0930*/  IADD3 R25, PT, PT, R39, 0xc0, RZ ;  /* 0x000000c027197810 */ /* 0x000fe20007ffe0ff */
[----:B------:R-:W3:Y:S01]  /*0940*/  @!P0 LDC.64 R32, c[0x0][0x398] ;  /* 0x0000e600ff208b82 */ /* 0x000ee20000000a00 */
[----:B------:R-:W-:-:S02]  /*0950*/  @!P0 SHF.L.U32 R17, R14, 0x2, RZ ;  /* 0x000000020e118819 */ /* 0x000fc400000006ff */
[----:B------:R-:W-:Y:S02]  /*0960*/  ISETP.GE.U32.AND P3, PT, R25, UR12, PT ;  /* 0x0000000c19007c0c */ /* 0x000fe4000bf66070 */
[----:B------:R-:W-:Y:S01]  /*0970*/  @!P5 MOV R2, R118 ;  /* 0x000000760002d202 */ /* 0x000fe20000000f00 */
[----:B----4-:R-:W-:Y:S01]  /*0980*/  @!P5 IMAD R20, R23, R36, RZ ;  /* 0x000000241714d224 */ /* 0x010fe200078e02ff */
[----:B------:R-:W-:Y:S01]  /*0990*/  @!P5 MOV R3, R121 ;  /* 0x000000790003d202 */ /* 0x000fe20000000f00 */
[----:B------:R-:W2:Y:S01]  /*09a0*/  @!P4 LDC.64 R34, c[0x0][0x3f8] ;  /* 0x0000fe00ff22cb82 */ /* 0x000ea20000000a00 */
[----:B------:R-:W-:Y:S02]  /*09b0*/  SHF.R.S32.HI R31, RZ, 0x1f, R25 ;  /* 0x0000001fff1f7819 */ /* 0x000fe40000011419 */
[----:B------:R-:W-:Y:S02]  /*09c0*/  @!P0 SHF.L.U64.HI R18, R14, 0x2, R15 ;  /* 0x000000020e128819 */ /* 0x000fe4000001020f */
[----:B------:R-:W-:Y:S01]  /*09d0*/  ISETP.GE.AND.EX P3, PT, R31, UR13, PT, P3 ;  /* 0x0000000d1f007c0c */ /* 0x000fe2000bf66330 */
[----:B------:R-:W-:Y:S01]  /*09e0*/  @!P5 IMAD R23, R19, R37, R20 ;  /* 0x000000251317d224 */ /* 0x000fe200078e0214 */
[----:B-1----:R-:W-:Y:S01]  /*09f0*/  @!P0 IADD3 R14, P6, PT, R17, R28, RZ ;  /* 0x0000001c110e8210 */ /* 0x002fe20007fde0ff */
[----:B------:R-:W-:Y:S01]  /*0a00*/  @!P5 IMAD.WIDE.U32 R2, R19, R36, R2 ;  /* 0x000000241302d225 */ /* 0x000fe200078e0002 */
[----:B------:R-:W1:Y:S02]  /*0a10*/  @!P4 LDC.64 R42, c[0x0][0x3a0] ;  /* 0x0000e800ff2acb82 */ /* 0x000e640000000a00 */
[----:B------:R-:W-:-:S02]  /*0a20*/  @!P0 IADD3.X R15, PT, PT, R18, R29, RZ, P6, !PT ;  /* 0x0000001d120f8210 */ /* 0x000fc400037fe4ff */
[----:B------:R-:W-:-:S04]  /*0a30*/  @!P5 IADD3 R3, PT, PT, R3, R23, RZ ;  /* 0x000000170303d210 */ /* 0x000fc80007ffe0ff */
[----:B------:R-:W4:Y:S01]  /*0a40*/  @!P5 LDC.64 R36, c[0x0][0x398] ;  /* 0x0000e600ff24db82 */ /* 0x000f220000000a00 */
[----:B---3--:R-:W-:-:S07]  /*0a50*/  @!P0 IADD3 R16, P6, PT, R17, R32, RZ ;  /* 0x0000002011108210 */ /* 0x008fce0007fde0ff */
[----:B------:R-:W3:Y:S01]  /*0a60*/  @!P3 LDC.64 R44, c[0x0][0x3f8] ;  /* 0x0000fe00ff2cbb82 */ /* 0x000ee20000000a00 */
[----:B--2---:R-:W-:Y:S01]  /*0a70*/  @!P4 IMAD R4, R27, R34, RZ ;  /* 0x000000221b04c224 */ /* 0x004fe200078e02ff */
[----:B------:R-:W-:Y:S02]  /*0a80*/  @!P0 IADD3.X R17, PT, PT, R18, R33, RZ, P6, !PT ;  /* 0x0000002112118210 */ /* 0x000fe400037fe4ff */
[C---:B------:R-:W-:Y:S01]  /*0a90*/  @!P5 SHF.L.U32 R27, R2.reuse, 0x2, RZ ;  /* 0x00000002021bd819 */ /* 0x040fe200000006ff */
[----:B------:R-:W-:Y:S01]  /*0aa0*/  @!P4 IMAD R33, R21, R35, R4 ;  /* 0x000000231521c224 */ /* 0x000fe200078e0204 */
[----:B------:R-:W-:Y:S02]  /*0ab0*/  @!P5 SHF.L.U64.HI R24, R2, 0x2, R3 ;  /* 0x000000020218d819 */ /* 0x000fe40000010203 */
[----:B------:R-:W-:Y:S02]  /*0ac0*/  CS2R R4, SRZ ;  /* 0x0000000000047805 */ /* 0x000fe4000001ff00 */
[----:B------:R-:W-:Y:S01]  /*0ad0*/  MOV R3, RZ ;  /* 0x000000ff00037202 */ /* 0x000fe20000000f00 */
[----:B------:R-:W2:Y:S01]  /*0ae0*/  @!P3 LDC.64 R46, c[0x0][0x3a0] ;  /* 0x0000e800ff2ebb82 */ /* 0x000ea20000000a00 */
[----:B------:R-:W-:-:S02]  /*0af0*/  MOV R2, RZ ;  /* 0x000000ff00027202 */ /* 0x000fc40000000f00 */
[----:B------:R-:W-:Y:S01]  /*0b00*/  IADD3 R29, PT, PT, R39, 0xe0, RZ ;  /* 0x000000e0271d7810 */ /* 0x000fe20007ffe0ff */
[----:B------:R-:W5:Y:S01]  /*0b10*/  @!P2 LDG.E.64 R4, desc[UR8][R8.64] ;  /* 0x000000080804a981 */ /* 0x000f62000c1e1b00 */
[----:B------:R-:W-:Y:S02]  /*0b20*/  @!P4 MOV R22, R118 ;  /* 0x000000760016c202 */ /* 0x000fe40000000f00 */
[----:B------:R-:W-:Y:S01]  /*0b30*/  @!P4 MOV R23, R121 ;  /* 0x000000790017c202 */ /* 0x000fe20000000f00 */
[----:B------:R3:W5:Y:S01]  /*0b40*/  @!P2 LDG.E.64 R2, desc[UR8][R6.64] ;  /* 0x000000080602a981 */ /* 0x000762000c1e1b00 */
[----:B------:R-:W-:Y:S02]  /*0b50*/  ISETP.GE.U32.AND P2, PT, R29, UR12, PT ;  /* 0x0000000c1d007c0c */ /* 0x000fe4000bf46070 */
[----:B------:R-:W-:Y:S01]  /*0b60*/  SHF.R.S32.HI R35, RZ, 0x1f, R29 ;  /* 0x0000001fff237819 */ /* 0x000fe2000001141d */
[----:B------:R-:W-:Y:S01]  /*0b70*/  @!P4 IMAD.WIDE.U32 R22, R21, R34, R22 ;  /* 0x000000221516c225 */ /* 0x000fe200078e0016 */
[----:B0-----:R-:W-:-:S02]  /*0b80*/  @!P5 IADD3 R18, P6, PT, R27, R40, RZ ;  /* 0x000000281b12d210 */ /* 0x001fc40007fde0ff */
[----:B------:R-:W-:Y:S02]  /*0b90*/  ISETP.GE.AND.EX P2, PT, R35, UR13, PT, P2 ;  /* 0x0000000d23007c0c */ /* 0x000fe4000bf46320 */
[C---:B------:R-:W-:Y:S01]  /*0ba0*/  @!P5 IADD3.X R19, PT, PT, R24.reuse, R41, RZ, P6, !PT ;  /* 0x000000291813d210 */ /* 0x040fe200037fe4ff */
[----:B---3--:R-:W-:Y:S01]  /*0bb0*/  @!P3 IMAD R6, R31, R44, RZ ;  /* 0x0000002c1f06b224 */ /* 0x008fe200078e02ff */
[----:B----4-:R-:W-:Y:S02]  /*0bc0*/  @!P5 IADD3 R20, P6, PT, R27, R36, RZ ;  /* 0x000000241b14d210 */ /* 0x010fe40007fde0ff */
[----:B------:R-:W-:Y:S02]  /*0bd0*/  CS2R R8, SRZ ;  /* 0x0000000000087805 */ /* 0x000fe4000001ff00 */
[----:B------:R-:W-:Y:S01]  /*0be0*/  @!P4 IADD3 R7, PT, PT, R23, R33, RZ ;  /* 0x000000211707c210 */ /* 0x000fe20007ffe0ff */
[----:B------:R-:W0:Y:S01]  /*0bf0*/  @!P4 LDC.64 R40, c[0x0][0x398] ;  /* 0x0000e600ff28cb82 */ /* 0x000e220000000a00 */
[----:B------:R-:W-:Y:S01]  /*0c00*/  @!P5 IADD3.X R21, PT, PT, R24, R37, RZ, P6, !PT ;  /* 0x000000251815d210 */ /* 0x000fe200037fe4ff */
[----:B------:R-:W-:Y:S01]  /*0c10*/  @!P3 IMAD R37, R25, R45, R6 ;  /* 0x0000002d1925b224 */ /* 0x000fe200078e0206 */
[----:B------:R-:W-:-:S02]  /*0c20*/  @!P4 SHF.L.U64.HI R28, R22, 0x2, R7 ;  /* 0x00000002161cc819 */ /* 0x000fc40000010207 */
[----:B------:R-:W-:Y:S02]  /*0c30*/  CS2R R6, SRZ ;  /* 0x0000000000067805 */ /* 0x000fe4000001ff00 */
[----:B------:R-:W-:Y:S01]  /*0c40*/  IADD3 R33, PT, PT, R39, 0x100, RZ ;  /* 0x0000010027217810 */ /* 0x000fe20007ffe0ff */
[----:B------:R-:W5:Y:S01]  /*0c50*/  @!P1 LDG.E.64 R8, desc[UR8][R12.64] ;  /* 0x000000080c089981 */ /* 0x000f62000c1e1b00 */
[----:B------:R-:W3:Y:S02]  /*0c60*/  @!P2 LDC.64 R48, c[0x0][0x3f8] ;  /* 0x0000fe00ff30ab82 */ /* 0x000ee40000000a00 */
[----:B------:R-:W-:Y:S01]  /*0c70*/  SHF.R.S32.HI R31, RZ, 0x1f, R33 ;  /* 0x0000001fff1f7819 */ /* 0x000fe20000011421 */
[----:B------:R4:W5:Y:S01]  /*0c80*/  @!P1 LDG.E.64 R6, desc[UR8][R10.64] ;  /* 0x000000080a069981 */ /* 0x000962000c1e1b00 */
[----:B------:R-:W-:Y:S02]  /*0c90*/  ISETP.GE.U32.AND P1, PT, R33, UR12, PT ;  /* 0x0000000c21007c0c */ /* 0x000fe4000bf26070 */
[----:B------:R-:W-:-:S02]  /*0ca0*/  @!P4 SHF.L.U32 R27, R22, 0x2, RZ ;  /* 0x00000002161bc819 */ /* 0x000fc400000006ff */
[----:B------:R-:W-:Y:S01]  /*0cb0*/  @!P3 MOV R22, R118 ;  /* 0x000000760016b202 */ /* 0x000fe20000000f00 */
[----:B------:R-:W2:Y:S01]  /*0cc0*/  @!P2 LDC.64 R50, c[0x0][0x3a0] ;  /* 0x0000e800ff32ab82 */ /* 0x000ea20000000a00 */
[----:B------:R-:W-:Y:S02]  /*0cd0*/  @!P3 MOV R23, R121 ;  /* 0x000000790017b202 */ /* 0x000fe40000000f00 */
[----:B------:R-:W-:Y:S02]  /*0ce0*/  ISETP.GE.AND.EX P1, PT, R31, UR13, PT, P1 ;  /* 0x0000000d1f007c0c */ /* 0x000fe4000bf26310 */
[----:B-1----:R-:W-:Y:S01]  /*0cf0*/  @!P4 IADD3 R24, P6, PT, R27, R42, RZ ;  /* 0x0000002a1b18c210 */ /* 0x002fe20007fde0ff */
[----:B------:R-:W-:Y:S02]  /*0d00*/  @!P3 IMAD.WIDE.U32 R22, R25, R44, R22 ;  /* 0x0000002c1916b225 */ /* 0x000fe400078e0016 */
[----:B------:R-:W1:Y:S01]  /*0d10*/  @!P2 LDC.64 R52, c[0x0][0x398] ;  /* 0x0000e600ff34ab82 */ /* 0x000e620000000a00 */
[----:B------:R-:W-:-:S02]  /*0d20*/  @!P4 IADD3.X R25, PT, PT, R28, R43, RZ, P6, !PT ;  /* 0x0000002b1c19c210 */ /* 0x000fc400037fe4ff */
[----:B----4-:R-:W-:-:S05]  /*0d30*/  @!P3 IADD3 R11, PT, PT, R23, R37, RZ ;  /* 0x00000025170bb210 */ /* 0x010fca0007ffe0ff */
[----:B------:R-:W4:Y:S01]  /*0d40*/  @!P3 LDC.64 R42, c[0x0][0x398] ;  /* 0x0000e600ff2abb82 */ /* 0x000f220000000a00 */
[C---:B------:R-:W-:Y:S02]  /*0d50*/  @!P3 SHF.L.U32 R37, R22.reuse, 0x2, RZ ;  /* 0x000000021625b819 */ /* 0x040fe400000006ff */
[----:B------:R-:W-:Y:S01]  /*0d60*/  @!P3 SHF.L.U64.HI R30, R22, 0x2, R11 ;  /* 0x00000002161eb819 */ /* 0x000fe2000001020b */
[----:B---3--:R-:W-:-:S04]  /*0d70*/  @!P2 IMAD R22, R35, R48, RZ ;  /* 0x000000302316a224 */ /* 0x008fc800078e02ff */
[----:B------:R-:W3:Y:S01]  /*0d80*/  @!P1 LDC.64 R54, c[0x0][0x3f8] ;  /* 0x0000fe00ff369b82 */ /* 0x000ee20000000a00 */
[----:B------:R-:W-:Y:S01]  /*0d90*/  @!P2 IMAD R35, R29, R49, R22 ;  /* 0x000000311d23a224 */ /* 0x000fe200078e0216 */
[----:B------:R-:W-:Y:S02]  /*0da0*/  @!P2 MOV R22, R118 ;  /* 0x000000760016a202 */ /* 0x000fe40000000f00 */
[----:B------:R-:W-:Y:S02]  /*0db0*/  @!P2 MOV R23, R121 ;  /* 0x000000790017a202 */ /* 0x000fe40000000f00 */
[----:B------:R-:W-:Y:S02]  /*0dc0*/  CS2R R10, SRZ ;  /* 0x00000000000a7805 */ /* 0x000fe4000001ff00 */
[----:B------:R-:W-:Y:S02]  /*0dd0*/  CS2R R12, SRZ ;  /* 0x00000000000c7805 */ /* 0x000fe4000001ff00 */
[----:B0-----:R-:W-:Y:S01]  /*0de0*/  @!P4 IADD3 R26, P6, PT, R27, R40, RZ ;  /* 0x000000281b1ac210 */ /* 0x001fe20007fde0ff */
[----:B------:R-:W-:-:S03]  /*0df0*/  @!P2 IMAD.WIDE.U32 R22, R29, R48, R22 ;  /* 0x000000301d16a225 */ /* 0x000fc600078e0016 */
[----:B------:R-:W-:Y:S01]  /*0e00*/  @!P4 IADD3.X R27, PT, PT, R28, R41, RZ, P6, !PT ;  /* 0x000000291c1bc210 */ /* 0x000fe200037fe4ff */
[----:B------:R0:W5:Y:S01]  /*0e10*/  @!P0 LDG.E.64 R10, desc[UR8][R14.64] ;  /* 0x000000080e0a8981 */ /* 0x000162000c1e1b00 */
[----:B------:R-:W-:-:S03]  /*0e20*/  @!P2 IADD3 R23, PT, PT, R23, R35, RZ ;  /* 0x000000231717a210 */ /* 0x000fc60007ffe0ff */
[----:B------:R1:W5:Y:S01]  /*0e30*/  @!P0 LDG.E.64 R12, desc[UR8][R16.64] ;  /* 0x00000008100c8981 */ /* 0x000362000c1e1b00 */
[C---:B--2---:R-:W-:Y:S02]  /*0e40*/  @!P3 IADD3 R28, P0, PT, R37.reuse, R46, RZ ;  /* 0x0000002e251cb210 */ /* 0x044fe40007f1e0ff */
[----:B----4-:R-:W-:Y:S02]  /*0e50*/  @!P3 IADD3 R34, P6, PT, R37, R42, RZ ;  /* 0x0000002a2522b210 */ /* 0x010fe40007fde0ff */
[----:B0-----:R-:W-:Y:S01]  /*0e60*/  @!P2 SHF.L.U32 R15, R22, 0x2, RZ ;  /* 0x00000002160fa819 */ /* 0x001fe200000006ff */
[----:B------:R-:W0:Y:S01]  /*0e70*/  @!P1 LDC.64 R36, c[0x0][0x3a0] ;  /* 0x0000e800ff249b82 */ /* 0x000e220000000a00 */
[C---:B------:R-:W-:Y:S02]  /*0e80*/  @!P3 IADD3.X R29, PT, PT, R30.reuse, R47, RZ, P0, !PT ;  /* 0x0000002f1e1db210 */ /* 0x040fe400007fe4ff */
[----:B------:R-:W-:Y:S02]  /*0e90*/  @!P3 IADD3.X R35, PT, PT, R30, R43, RZ, P6, !PT ;  /* 0x0000002b1e23b210 */ /* 0x000fe400037fe4ff */
[----:B------:R-:W-:-:S02]  /*0ea0*/  IADD3 R45, PT, PT, R39, 0x120, RZ ;  /* 0x00000120272d7810 */ /* 0x000fc40007ffe0ff */
[----:B------:R-:W-:Y:S01]  /*0eb0*/  @!P2 SHF.L.U64.HI R22, R22, 0x2, R23 ;  /* 0x000000021616a819 */ /* 0x000fe20000010217 */
[----:B---3--:R-:W-:Y:S01]  /*0ec0*/  @!P1 IMAD R14, R31, R54, RZ ;  /* 0x000000361f0e9224 */ /* 0x008fe200078e02ff */
[----:B------:R-:W-:Y:S01]  /*0ed0*/  @!P2 IADD3 R30, P6, PT, R15, R50, RZ ;  /* 0x000000320f1ea210 */ /* 0x000fe20007fde0ff */
[----:B------:R-:W2:Y:S01]  /*0ee0*/  @!P1 LDC.64 R42, c[0x0][0x398] ;  /* 0x0000e600ff2a9b82 */ /* 0x000ea20000000a00 */
[----:B-1----:R-:W-:Y:S02]  /*0ef0*/  @!P1 MOV R16, R118 ;  /* 0x0000007600109202 */ /* 0x002fe40000000f00 */
[----:B------:R-:W-:Y:S02]  /*0f00*/  @!P1 MOV R17, R121 ;  /* 0x0000007900119202 */ /* 0x000fe40000000f00 */
[----:B------:R-:W-:Y:S02]  /*0f10*/  ISETP.GE.U32.AND P0, PT, R45, UR12, PT ;  /* 0x0000000c2d007c0c */ /* 0x000fe4000bf06070 */
[----:B------:R-:W-:-:S02]  /*0f20*/  SHF.R.S32.HI R41, RZ, 0x1f, R45 ;  /* 0x0000001fff297819 */ /* 0x000fc4000001142d */
[----:B------:R-:W-:Y:S01]  /*0f30*/  @!P2 IADD3.X R31, PT, PT, R22, R51, RZ, P6, !PT ;  /* 0x00000033161fa210 */ /* 0x000fe200037fe4ff */
[----:B------:R-:W-:Y:S01]  /*0f40*/  @!P1 IMAD.WIDE.U32 R16, R33, R54, R16 ;  /* 0x0000003621109225 */ /* 0x000fe200078e0010 */
[----:B------:R-:W-:-:S03]  /*0f50*/  @!P2 IADD3 R32, P6, PT, R15, R52, RZ ;  /* 0x000000340f20a210 */ /* 0x000fc60007fde0ff */
[----:B------:R-:W-:Y:S01]  /*0f60*/  @!P1 IMAD R15, R33, R55, R14 ;  /* 0x00000037210f9224 */ /* 0x000fe200078e020e */
[----:B------:R-:W-:-:S04]  /*0f70*/  ISETP.GE.AND.EX P0, PT, R41, UR13, PT, P0 ;  /* 0x0000000d29007c0c */ /* 0x000fc8000bf06300 */
[----:B------:R-:W-:Y:S02]  /*0f80*/  @!P1 IADD3 R17, PT, PT, R17, R15, RZ ;  /* 0x0000000f11119210 */ /* 0x000fe40007ffe0ff */
[----:B------:R-:W-:Y:S02]  /*0f90*/  @!P2 IADD3.X R33, PT, PT, R22, R53, RZ, P6, !PT ;  /* 0x000000351621a210 */ /* 0x000fe400037fe4ff */
[----:B------:R-:W-:Y:S02]  /*0fa0*/  CS2R R14, SRZ ;  /* 0x00000000000e7805 */ /* 0x000fe4000001ff00 */
[C---:B------:R-:W-:Y:S02]  /*0fb0*/  @!P1 SHF.L.U32 R23, R16.reuse, 0x2, RZ ;  /* 0x0000000210179819 */ /* 0x040fe400000006ff */
[----:B------:R-:W-:Y:S02]  /*0fc0*/  @!P1 SHF.L.U64.HI R22, R16, 0x2, R17 ;  /* 0x0000000210169819 */ /* 0x000fe40000010211 */
[----:B------:R-:W-:-:S02]  /*0fd0*/  CS2R R16, SRZ ;  /* 0x0000000000107805 */ /* 0x000fc4000001ff00 */
[----:B------:R-:W-:Y:S01]  /*0fe0*/  IADD3 R47, PT, PT, R39, 0x140, RZ ;  /* 0x00000140272f7810 */ /* 0x000fe20007ffe0ff */
[----:B------:R-:W1:Y:S01]  /*0ff0*/  @!P0 LDC.64 R58, c[0x0][0x3f8] ;  /* 0x0000fe00ff3a8b82 */ /* 0x000e620000000a00 */
[----:B------:R3:W5:Y:S02]  /*1000*/  @!P5 LDG.E.64 R14, desc[UR8][R18.64] ;  /* 0x00000008120ed981 */ /* 0x000764000c1e1b00 */
[----:B------:R-:W-:Y:S02]  /*1010*/  SHF.R.S32.HI R49, RZ, 0x1f, R47 ;  /* 0x0000001fff317819 */ /* 0x000fe4000001142f */
[----:B------:R4:W5:Y:S01]  /*1020*/  @!P5 LDG.E.64 R16, desc[UR8][R20.64] ;  /* 0x000000081410d981 */ /* 0x000962000c1e1b00 */
[----:B------:R-:W-:Y:S02]  /*1030*/  ISETP.GE.U32.AND P5, PT, R47, UR12, PT ;  /* 0x0000000c2f007c0c */ /* 0x000fe4000bfa6070 */
[----:B------:R-:W-:Y:S01]  /*1040*/  IADD3 R51, PT, PT, R39, 0x160, RZ ;  /* 0x0000016027337810 */ /* 0x000fe20007ffe0ff */
[----:B------:R-:W1:Y:S01]  /*1050*/  @!P0 LDC.64 R60, c[0x0][0x3a0] ;  /* 0x0000e800ff3c8b82 */ /* 0x000e620000000a00 */
[----:B------:R-:W-:-:S02]  /*1060*/  ISETP.GE.AND.EX P5, PT, R49, UR13, PT, P5 ;  /* 0x0000000d31007c0c */ /* 0x000fc4000bfa6350 */
[----:B---3--:R-:W-:Y:S02]  /*1070*/  CS2R R18, SRZ ;  /* 0x0000000000127805 */ /* 0x008fe4000001ff00 */
[----:B----4-:R-:W-:Y:S02]  /*1080*/  CS2R R20, SRZ ;  /* 0x0000000000147805 */ /* 0x010fe4000001ff00 */
[----:B0-----:R-:W-:Y:S02]  /*1090*/  @!P1 IADD3 R36, P6, PT, R23, R36, RZ ;  /* 0x0000002417249210 */ /* 0x001fe40007fde0ff */
[----:B------:R0:W5:Y:S01]  /*10a0*/  @!P4 LDG.E.64 R18, desc[UR8][R24.64] ;  /* 0x000000081812c981 */ /* 0x000162000c1e1b00 */
[----:B------:R-:W-:-:S03]  /*10b0*/  SHF.R.S32.HI R55, RZ, 0x1f, R51 ;  /* 0x0000001fff377819 */ /* 0x000fc60000011433 */
[----:B------:R3:W5:Y:S01]  /*10c0*/  @!P4 LDG.E.64 R20, desc[UR8][R26.64] ;  /* 0x000000081a14c981 */ /* 0x000762000c1e1b00 */
[----:B------:R-:W-:Y:S01]  /*10d0*/  ISETP.GE.U32.AND P4, PT, R51, UR12, PT ;  /* 0x0000000c33007c0c */ /* 0x000fe2000bf86070 */
[----:B------:R-:W3:Y:S01]  /*10e0*/  @!P5 LDC.64 R62, c[0x0][0x3f8] ;  /* 0x0000fe00ff3edb82 */ /* 0x000ee20000000a00 */
[C---:B------:R-:W-:Y:S02]  /*10f0*/  @!P1 IADD3.X R37, PT, PT, R22.reuse, R37, RZ, P6, !PT ;  /* 0x0000002516259210 */ /* 0x040fe400037fe4ff */
[----:B--2---:R-:W-:Y:S02]  /*1100*/  @!P1 IADD3 R40, P6, PT, R23, R42, RZ ;  /* 0x0000002a17289210 */ /* 0x004fe40007fde0ff */
[----:B------:R-:W-:Y:S01]  /*1110*/  ISETP.GE.AND.EX P4, PT, R55, UR13, PT, P4 ;  /* 0x0000000d37007c0c */ /* 0x000fe2000bf86340 */
[----:B-1----:R-:W-:Y:S01]  /*1120*/  @!P0 IMAD R38, R41, R58, RZ ;  /* 0x0000003a29268224 */ /* 0x002fe200078e02ff */
[----:B------:R-:W-:Y:S01]  /*1130*/  @!P1 IADD3.X R41, PT, PT, R22, R43, RZ, P6, !PT ;  /* 0x0000002b16299210 */ /* 0x000fe200037fe4ff */
[----:B------:R-:W1:Y:S01]  /*1140*/  @!P5 LDC.64 R64, c[0x0][0x3a0] ;  /* 0x0000e800ff40db82 */ /* 0x000e620000000a00 */
[----:B------:R-:W-:-:S02]  /*1150*/  @!P0 MOV R42, R118 ;  /* 0x00000076002a8202 */ /* 0x000fc40000000f00 */
[----:B------:R-:W-:Y:S01]  /*1160*/  @!P0 MOV R43, R121 ;  /* 0x00000079002b8202 */ /* 0x000fe20000000f00 */
[C---:B------:R-:W-:Y:S01]  /*1170*/  @!P0 IMAD R59, R45.reuse, R59, R38 ;  /* 0x0000003b2d3b8224 */ /* 0x040fe200078e0226 */
[----:B------:R-:W-:Y:S02]  /*1180*/  CS2R R22, SRZ ;  /* 0x0000000000167805 */ /* 0x000fe4000001ff00 */
[----:B0-----:R-:W-:Y:S01]  /*1190*/  CS2R R24, SRZ ;  /* 0x0000000000187805 */ /* 0x001fe2000001ff00 */
[----:B------:R-:W-:Y:S02]  /*11a0*/  @!P0 IMAD.WIDE.U32 R42, R45, R58, R42 ;  /* 0x0000003a2d2a8225 */ /* 0x000fe400078e002a */
[----:B------:R-:W0:Y:S01]  /*11b0*/  @!P0 LDC.64 R44, c[0x0][0x398] ;  /* 0x0000e600ff2c8b82 */ /* 0x000e220000000a00 */
[----:B------:R-:W-:Y:S01]  /*11c0*/  IADD3 R53, PT, PT, R39, 0x180, RZ ;  /* 0x0000018027357810 */ /* 0x000fe20007ffe0ff */
[----:B------:R2:W5:Y:S06]  /*11d0*/  @!P3 LDG.E.64 R22, desc[UR8][R28.64] ;  /* 0x000000081c16b981 */ /* 0x00056c000c1e1b00 */
[----:B------:R-:W4:Y:S01]  /*11e0*/  @!P4 LDC.64 R66, c[0x0][0x3f8] ;  /* 0x0000fe00ff42cb82 */ /* 0x000f220000000a00 */
[----:B------:R1:W5:Y:S01]  /*11f0*/  @!P3 LDG.E.64 R24, desc[UR8][R34.64] ;  /* 0x000000082218b981 */ /* 0x000362000c1e1b00 */
[----:B------:R-:W-:-:S02]  /*1200*/  ISETP.GE.U32.AND P3, PT, R53, UR12, PT ;  /* 0x0000000c35007c0c */ /* 0x000fc4000bf66070 */
[----:B------:R-:W-:Y:S01]  /*1210*/  SHF.R.S32.HI R57, RZ, 0x1f, R53 ;  /* 0x0000001fff397819 */ /* 0x000fe20000011435 */
[----:B---3--:R-:W-:Y:S01]  /*1220*/  @!P5 IMAD R26, R49, R62, RZ ;  /* 0x0000003e311ad224 */ /* 0x008fe200078e02ff */
[----:B------:R-:W-:Y:S02]  /*1230*/  @!P0 IADD3 R27, PT, PT, R43, R59, RZ ;  /* 0x0000003b2b1b8210 */ /* 0x000fe40007ffe0ff */
[----:B------:R-:W-:Y:S01]  /*1240*/  ISETP.GE.AND.EX P3, PT, R57, UR13, PT, P3 ;  /* 0x0000000d39007c0c */ /* 0x000fe2000bf66330 */
[----:B--2---:R-:W-:Y:S01]  /*1250*/  @!P5 IMAD R29, R47, R63, R26 ;  /* 0x0000003f2f1dd224 */ /* 0x004fe200078e021a */
[C---:B------:R-:W-:Y:S01]  /*1260*/  @!P0 SHF.L.U32 R49, R42.reuse, 0x2, RZ ;  /* 0x000000022a318819 */ /* 0x040fe200000006ff */
[----:B------:R-:W2:Y:S01]  /*1270*/  @!P5 LDC.64 R58, c[0x0][0x398] ;  /* 0x0000e600ff3adb82 */ /* 0x000ea20000000a00 */
[----:B------:R-:W-:Y:S02]  /*1280*/  @!P0 SHF.L.U64.HI R38, R42, 0x2, R27 ;  /* 0x000000022a268819 */ /* 0x000fe4000001021b */
[----:B------:R-:W-:-:S02]  /*1290*/  @!P5 MOV R26, R118 ;  /* 0x00000076001ad202 */ /* 0x000fc40000000f00 */
[----:B------:R-:W-:Y:S02]  /*12a0*/  @!P5 MOV R27, R121 ;  /* 0x00000079001bd202 */ /* 0x000fe40000000f00 */
[----:B------:R-:W-:Y:S01]  /*12b0*/  @!P0 IADD3 R42, P6, PT, R49, R60, RZ ;  /* 0x0000003c312a8210 */ /* 0x000fe20007fde0ff */
[----:B------:R-:W3:Y:S01]  /*12c0*/  @!P4 LDC.64 R68, c[0x0][0x398] ;  /* 0x0000e600ff44cb82 */ /* 0x000ee20000000a00 */
[----:B------:R-:W-:Y:S02]  /*12d0*/  @!P5 IMAD.WIDE.U32 R26, R47, R62, R26 ;  /* 0x0000003e2f1ad225 */ /* 0x000fe400078e001a */
[C---:B------:R-:W-:Y:S02]  /*12e0*/  @!P0 IADD3.X R43, PT, PT, R38.reuse, R61, RZ, P6, !PT ;  /* 0x0000003d262b8210 */ /* 0x040fe400037fe4ff */
[----:B0-----:R-:W-:Y:S01]  /*12f0*/  @!P0 IADD3 R48, P6, PT, R49, R44, RZ ;  /* 0x0000002c31308210 */ /* 0x001fe20007fde0ff */
[----:B----4-:R-:W-:Y:S01]  /*1300*/  @!P4 IMAD R28, R55, R66, RZ ;  /* 0x00000042371cc224 */ /* 0x010fe200078e02ff */
[----:B------:R-:W-:Y:S01]  /*1310*/  @!P5 IADD3 R27, PT, PT, R27, R29, RZ ;  /* 0x0000001d1b1bd210 */ /* 0x000fe20007ffe0ff */
[----:B------:R-:W0:Y:S01]  /*1320*/  @!P3 LDC.64 R62, c[0x0][0x3f8] ;  /* 0x0000fe00ff3ebb82 */ /* 0x000e220000000a00 */
[----:B------:R-:W-:-:S02]  /*1330*/  @!P0 IADD3.X R49, PT, PT, R38, R45, RZ, P6, !PT ;  /* 0x0000002d26318210 */ /* 0x000fc400037fe4ff */
[C---:B------:R-:W-:Y:S02]  /*1340*/  @!P5 SHF.L.U32 R45, R26.reuse, 0x2, RZ ;  /* 0x000000021a2dd819 */ /* 0x040fe400000006ff */
[----:B------:R-:W-:Y:S01]  /*1350*/  @!P5 SHF.L.U64.HI R26, R26, 0x2, R27 ;  /* 0x000000021a1ad819 */ /* 0x000fe2000001021b */
[----:B------:R-:W-:Y:S02]  /*1360*/  @!P4 IMAD R27, R51, R67, R28 ;  /* 0x00000043331bc224 */ /* 0x000fe400078e021c */
[----:B------:R-:W4:Y:S01]  /*1370*/  @!P4 LDC.64 R60, c[0x0][0x3a0] ;  /* 0x0000e800ff3ccb82 */ /* 0x000f220000000a00 */
[----:B------:R-:W-:Y:S02]  /*1380*/  @!P4 MOV R28, R118 ;  /* 0x00000076001cc202 */ /* 0x000fe40000000f00 */
[----:B------:R-:W-:Y:S02]  /*1390*/  @!P4 MOV R29, R121 ;  /* 0x00000079001dc202 */ /* 0x000fe40000000f00 */
[----:B-1----:R-:W-:Y:S01]  /*13a0*/  @!P5 IADD3 R46, P6, PT, R45, R64, RZ ;  /* 0x000000402d2ed210 */ /* 0x002fe20007fde0ff */
[----:B------:R-:W-:-:S03]  /*13b0*/  @!P4 IMAD.WIDE.U32 R28, R51, R66, R28 ;  /* 0x00000042331cc225 */ /* 0x000fc600078e001c */
[C---:B------:R-:W-:Y:S01]  /*13c0*/  @!P5 IADD3.X R47, PT, PT, R26.reuse, R65, RZ, P6, !PT ;  /* 0x000000411a2fd210 */ /* 0x040fe200037fe4ff */
[----:B------:R-:W1:Y:S01]  /*13d0*/  @!P3 LDC.64 R70, c[0x0][0x398] ;  /* 0x0000e600ff46bb82 */ /* 0x000e620000000a00 */
[----:B--2---:R-:W-:Y:S02]  /*13e0*/  @!P5 IADD3 R44, P6, PT, R45, R58, RZ ;  /* 0x0000003a2d2cd210 */ /* 0x004fe40007fde0ff */
[----:B------:R-:W-:Y:S02]  /*13f0*/  @!P4 IADD3 R29, PT, PT, R29, R27, RZ ;  /* 0x0000001b1d1dc210 */ /* 0x000fe40007ffe0ff */
[----:B------:R-:W-:Y:S02]  /*1400*/  @!P5 IADD3.X R45, PT, PT, R26, R59, RZ, P6, !PT ;  /* 0x0000003b1a2dd210 */ /* 0x000fe400037fe4ff */
[----:B------:R-:W-:Y:S02]  /*1410*/  CS2R R26, SRZ ;  /* 0x00000000001a7805 */ /* 0x000fe4000001ff00 */
[----:B------:R-:W-:-:S02]  /*1420*/  @!P4 SHF.L.U32 R59, R28, 0x2, RZ ;  /* 0x000000021c3bc819 */ /* 0x000fc400000006ff */
[----:B------:R-:W-:Y:S02]  /*1430*/  @!P4 SHF.L.U64.HI R38, R28, 0x2, R29 ;  /* 0x000000021c26c819 */ /* 0x000fe4000001021d */
[----:B------:R-:W-:Y:S01]  /*1440*/  CS2R R28, SRZ ;  /* 0x00000000001c7805 */ /* 0x000fe2000001ff00 */
[----:B0-----:R-:W-:Y:S01]  /*1450*/  @!P3 IMAD R34, R57, R62, RZ ;  /* 0x0000003e3922b224 */ /* 0x001fe200078e02ff */
[----:B------:R0:W5:Y:S01]  /*1460*/  @!P2 LDG.E.64 R26, desc[UR8][R30.64] ;  /* 0x000000081e1aa981 */ /* 0x000162000c1e1b00 */
[----:B------:R-:W-:Y:S02]  /*1470*/  @!P3 MOV R35, R121 ;  /* 0x000000790023b202 */ /* 0x000fe40000000f00 */
[----:B------:R-:W-:Y:S01]  /*1480*/  @!P3 IMAD R57, R53, R63, R34 ;  /* 0x0000003f3539b224 */ /* 0x000fe200078e0222 */
[----:B------:R2:W5:Y:S01]  /*1490*/  @!P2 LDG.E.64 R28, desc[UR8][R32.64] ;  /* 0x00000008201ca981 */ /* 0x000562000c1e1b00 */
[----:B----4-:R-:W-:Y:S02]  /*14a0*/  @!P4 IADD3 R54, P2, PT, R59, R60, RZ ;  /* 0x0000003c3b36c210 */ /* 0x010fe40007f5e0ff */
[----:B------:R-:W-:-:S02]  /*14b0*/  @!P3 MOV R34, R118 ;  /* 0x000000760022b202 */ /* 0x000fc40000000f00 */
[----:B------:R-:W-:Y:S02]  /*14c0*/  IADD3 R51, PT, PT, R39, 0x1a0, RZ ;  /* 0x000001a027337810 */ /* 0x000fe40007ffe0ff */
[----:B------:R-:W-:Y:S01]  /*14d0*/  @!P4 IADD3.X R55, PT, PT, R38, R61, RZ, P2, !PT ;  /* 0x0000003d2637c210 */ /* 0x000fe200017fe4ff */
[----:B------:R-:W-:Y:S01]  /*14e0*/  @!P3 IMAD.WIDE.U32 R34, R53, R62, R34 ;  /* 0x0000003e3522b225 */ /* 0x000fe200078e0022 */
[----:B------:R-:W-:Y:S02]  /*14f0*/  ISETP.GE.U32.AND P2, PT, R51, UR12, PT ;  /* 0x0000000c33007c0c */ /* 0x000fe4000bf46070 */
[----:B---3--:R-:W-:Y:S02]  /*1500*/  @!P4 IADD3 R58, P6, PT, R59, R68, RZ ;  /* 0x000000443b3ac210 */ /* 0x008fe40007fde0ff */
[----:B0-----:R-:W-:Y:S02]  /*1510*/  CS2R R30, SRZ ;  /* 0x00000000001e7805 */ /* 0x001fe4000001ff00 */
[----:B------:R-:W-:Y:S01]  /*1520*/  SHF.R.S32.HI R63, RZ, 0x1f, R51 ;  /* 0x0000001fff3f7819 */ /* 0x000fe20000011433 */
[----:B------:R-:W0:Y:S01]  /*1530*/  @!P3 LDC.64 R60, c[0x0][0x3a0] ;  /* 0x0000e800ff3cbb82 */ /* 0x000e220000000a00 */
[----:B--2---:R-:W-:-:S02]  /*1540*/  @!P3 IADD3 R33, PT, PT, R35, R57, RZ ;  /* 0x000000392321b210 */ /* 0x004fc40007ffe0ff */
[----:B------:R-:W-:Y:S01]  /*1550*/  ISETP.GE.AND.EX P2, PT, R63, UR13, PT, P2 ;  /* 0x0000000d3f007c0c */ /* 0x000fe2000bf46320 */
[----:B------:R2:W5:Y:S01]  /*1560*/  @!P1 LDG.E.64 R30, desc[UR8][R36.64] ;  /* 0x00000008241e9981 */ /* 0x000562000c1e1b00 */
[----:B------:R-:W-:Y:S02]  /*1570*/  @!P4 IADD3.X R59, PT, PT, R38, R69, RZ, P6, !PT ;  /* 0x00000045263bc210 */ /* 0x000fe400037fe4ff */
[----:B------:R-:W-:Y:S02]  /*1580*/  @!P3 SHF.L.U64.HI R38, R34, 0x2, R33 ;  /* 0x000000022226b819 */ /* 0x000fe40000010221 */
[----:B------:R-:W-:Y:S02]  /*1590*/  CS2R R32, SRZ ;  /* 0x0000000000207805 */ /* 0x000fe4000001ff00 */
[----:B------:R-:W-:-:S04]  /*15a0*/  IADD3 R53, PT, PT, R39, 0x1c0, RZ ;  /* 0x000001c027357810 */ /* 0x000fc80007ffe0ff */
[----:B------:R-:W-:Y:S01]  /*15b0*/  SHF.R.S32.HI R65, RZ, 0x1f, R53 ;  /* 0x0000001fff417819 */ /* 0x000fe20000011435 */
[----:B------:R-:W5:Y:S01]  /*15c0*/  @!P1 LDG.E.64 R32, desc[UR8][R40.64] ;  /* 0x0000000828209981 */ /* 0x000f62000c1e1b00 */
[----:B------:R-:W-:Y:S01]  /*15d0*/  ISETP.GE.U32.AND P1, PT, R53, UR12, PT ;  /* 0x0000000c35007c0c */ /* 0x000fe2000bf26070 */
[----:B------:R-:W3:Y:S03]  /*15e0*/  @!P2 LDC.64 R72, c[0x0][0x3f8] ;  /* 0x0000fe00ff48ab82 */ /* 0x000ee60000000a00 */
[----:B------:R-:W-:Y:S02]  /*15f0*/  ISETP.GE.AND.EX P1, PT, R65, UR13, PT, P1 ;  /* 0x0000000d41007c0c */ /* 0x000fe4000bf26310 */
[----:B------:R-:W-:Y:S02]  /*1600*/  @!P3 SHF.L.U32 R67, R34, 0x2, RZ ;  /* 0x000000022243b819 */ /* 0x000fe400000006ff */
[----:B------:R-:W-:Y:S01]  /*1610*/  CS2R R34, SRZ ;  /* 0x0000000000227805 */ /* 0x000fe2000001ff00 */
[----:B------:R-:W4:Y:S01]  /*1620*/  @!P2 LDC.64 R74, c[0x0][0x3a0] ;  /* 0x0000e800ff4aab82 */ /* 0x000f220000000a00 */
[----:B--2---:R-:W-:-:S02]  /*1630*/  CS2R R36, SRZ ;  /* 0x0000000000247805 */ /* 0x004fc4000001ff00 */
[----:B0-----:R-:W-:Y:S02]  /*1640*/  @!P3 IADD3 R60, P6, PT, R67, R60, RZ ;  /* 0x0000003c433cb210 */ /* 0x001fe40007fde0ff */
[----:B------:R0:W5:Y:S03]  /*1650*/  @!P0 LDG.E.64 R34, desc[UR8][R42.64] ;  /* 0x000000082a228981 */ /* 0x000166000c1e1b00 */
[----:B------:R-:W2:Y:S01]  /*1660*/  @!P1 LDC.64 R78, c[0x0][0x3f8] ;  /* 0x0000fe00ff4e9b82 */ /* 0x000ea20000000a00 */
[----:B------:R1:W5:Y:S07]  /*1670*/  @!P0 LDG.E.64 R36, desc[UR8][R48.64] ;  /* 0x0000000830248981 */ /* 0x00036e000c1e1b00 */
[----:B------:R-:W2:Y:S01]  /*1680*/  @!P2 LDC.64 R76, c[0x0][0x398] ;  /* 0x0000e600ff4cab82 */ /* 0x000ea20000000a00 */
[----:B0-----:R-:W-:Y:S01]  /*1690*/  @!P2 MOV R42, R118 ;  /* 0x00000076002aa202 */ /* 0x001fe20000000f00 */
[----:B---3--:R-:W-:Y:S01]  /*16a0*/  @!P2 IMAD R40, R63, R72, RZ ;  /* 0x000000483f28a224 */ /* 0x008fe200078e02ff */
[----:B------:R-:W-:-:S02]  /*16b0*/  @!P2 MOV R43, R121 ;  /* 0x00000079002ba202 */ /* 0x000fc40000000f00 */
[----:B------:R-:W-:-:S03]  /*16c0*/  @!P3 IADD3.X R61, PT, PT, R38, R61, RZ, P6, !PT ;  /* 0x0000003d263db210 */ /* 0x000fc600037fe4ff */
[----:B-1----:R-:W0:Y:S01]  /*16d0*/  LDC.64 R48, c[0x0][0x3b8] ;  /* 0x0000ee00ff307b82 */ /* 0x002e220000000a00 */
[----:B------:R-:W-:Y:S01]  /*16e0*/  @!P3 IADD3 R62, P6, PT, R67, R70, RZ ;  /* 0x00000046433eb210 */ /* 0x000fe20007fde0ff */
[----:B------:R-:W-:Y:S01]  /*16f0*/  @!P2 IMAD R67, R51, R73, R40 ;  /* 0x000000493343a224 */ /* 0x000fe200078e0228 */
[----:B------:R-:W-:Y:S01]  /*1700*/  IADD3 R57, PT, PT, R39, 0x1e0, RZ ;  /* 0x000001e027397810 */ /* 0x000fe20007ffe0ff */
[----:B------:R-:W-:Y:S01]  /*1710*/  @!P2 IMAD.WIDE.U32 R42, R51, R72, R42 ;  /* 0x00000048332aa225 */ /* 0x000fe200078e002a */
[----:B------:R-:W-:Y:S02]  /*1720*/  @!P3 IADD3.X R63, PT, PT, R38, R71, RZ, P6, !PT ;  /* 0x00000047263fb210 */ /* 0x000fe400037fe4ff */
[----:B------:R-:W-:Y:S02]  /*1730*/  CS2R R38, SRZ ;  /* 0x0000000000267805 */ /* 0x000fe4000001ff00 */
[----:B------:R-:W-:Y:S02]  /*1740*/  ISETP.GE.U32.AND P0, PT, R57, UR12, PT ;  /* 0x0000000c39007c0c */ /* 0x000fe4000bf06070 */
[----:B------:R-:W-:-:S02]  /*1750*/  CS2R R40, SRZ ;  /* 0x0000000000287805 */ /* 0x000fc4000001ff00 */
[----:B------:R-:W-:Y:S01]  /*1760*/  SHF.R.S32.HI R69, RZ, 0x1f, R57 ;  /* 0x0000001fff457819 */ /* 0x000fe20000011439 */
[----:B------:R-:W1:Y:S01]  /*1770*/  @!P1 LDC.64 R72, c[0x0][0x3a0] ;  /* 0x0000e800ff489b82 */ /* 0x000e620000000a00 */
[----:B------:R-:W-:Y:S01]  /*1780*/  @!P2 IADD3 R43, PT, PT, R43, R67, RZ ;  /* 0x000000432b2ba210 */ /* 0x000fe20007ffe0ff */
[----:B------:R2:W5:Y:S01]  /*1790*/  @!P5 LDG.E.64 R38, desc[UR8][R46.64] ;  /* 0x000000082e26d981 */ /* 0x000562000c1e1b00 */
[C---:B------:R-:W-:Y:S02]  /*17a0*/  @!P2 SHF.L.U32 R67, R42.reuse, 0x2, RZ ;  /* 0x000000022a43a819 */ /* 0x040fe400000006ff */
[----:B------:R-:W-:Y:S01]  /*17b0*/  ISETP.GE.AND.EX P0, PT, R69, UR13, PT, P0 ;  /* 0x0000000d45007c0c */ /* 0x000fe2000bf06300 */
[----:B------:R3:W5:Y:S01]  /*17c0*/  @!P5 LDG.E.64 R40, desc[UR8][R44.64] ;  /* 0x000000082c28d981 */ /* 0x000762000c1e1b00 */
[----:B------:R-:W-:Y:S01]  /*17d0*/  @!P2 SHF.L.U64.HI R42, R42, 0x2, R43 ;  /* 0x000000022a2aa819 */ /* 0x000fe2000001022b */
[----:B------:R-:W1:Y:S01]  /*17e0*/  @!P1 LDC.64 R80, c[0x0][0x398] ;  /* 0x0000e600ff509b82 */ /* 0x000e620000000a00 */
[----:B----4-:R-:W-:Y:S01]  /*17f0*/  @!P2 IADD3 R64, P6, PT, R67, R74, RZ ;  /* 0x0000004a4340a210 */ /* 0x010fe20007fde0ff */
[----:B--2---:R-:W-:-:S03]  /*1800*/  @!P1 IMAD R46, R65, R78, RZ ;  /* 0x0000004e412e9224 */ /* 0x004fc600078e02ff */
[----:B------:R-:W-:Y:S02]  /*1810*/  @!P2 IADD3.X R65, PT, PT, R42, R75, RZ, P6, !PT ;  /* 0x0000004b2a41a210 */ /* 0x000fe400037fe4ff */
[----:B------:R-:W-:-:S03]  /*1820*/  @!P2 IADD3 R66, P6, PT, R67, R76, RZ ;  /* 0x0000004c4342a210 */ /* 0x000fc60007fde0ff */
[----:B------:R-:W2:Y:S01]  /*1830*/  @!P0 LDC.64 R82, c[0x0][0x3f8] ;  /* 0x0000fe00ff528b82 */ /* 0x000ea20000000a00 */
[----:B------:R-:W-:Y:S01]  /*1840*/  @!P2 IADD3.X R67, PT, PT, R42, R77, RZ, P6, !PT ;  /* 0x0000004d2a43a210 */ /* 0x000fe200037fe4ff */
[----:B0-----:R-:W-:-:S06]  /*1850*/  IMAD.WIDE R42, R111, 0x8, R48 ;  /* 0x000000086f2a7825 */ /* 0x001fcc00078e0230 */
[----:B------:R-:W4:Y:S01]  /*1860*/  LDG.E.64 R42, desc[UR8][R42.64] ;  /* 0x000000082a2a7981 */ /* 0x000f22000c1e1b00 */
[C---:B------:R-:W-:Y:S01]  /*1870*/  @!P1 IMAD R71, R53.reuse, R79, R46 ;  /* 0x0000004f35479224 */ /* 0x040fe200078e022e */
[----:B------:R-:W-:Y:S01]  /*1880*/  @!P1 MOV R46, R118 ;  /* 0x00000076002e9202 */ /* 0x000fe20000000f00 */
[----:B------:R-:W0:Y:S01]  /*1890*/  @!P0 LDC.64 R48, c[0x0][0x398] ;  /* 0x0000e600ff308b82 */ /* 0x000e220000000a00 */
[----:B------:R-:W-:Y:S02]  /*18a0*/  @!P1 MOV R47, R121 ;  /* 0x00000079002f9202 */ /* 0x000fe40000000f00 */
[----:B------:R-:W-:Y:S01]  /*18b0*/  ISETP.NE.AND P5, PT, RZ, UR4, PT ;  /* 0x00000004ff007c0c */ /* 0x000fe2000bfa5270 */
[----:B------:R-:W-:-:S04]  /*18c0*/  @!P1 IMAD.WIDE.U32 R46, R53, R78, R46 ;  /* 0x0000004e352e9225 */ /* 0x000fc800078e002e */
[----:B------:R-:W0:Y:S01]  /*18d0*/  @!P0 LDC.64 R78, c[0x0][0x3a0] ;  /* 0x0000e800ff4e8b82 */ /* 0x000e220000000a00 */
[----:B---3--:R-:W-:Y:S01]  /*18e0*/  @!P1 IADD3 R45, PT, PT, R47, R71, RZ ;  /* 0x000000472f2d9210 */ /* 0x008fe20007ffe0ff */
[----:B--2---:R-:W-:Y:S01]  /*18f0*/  @!P0 IMAD R44, R69, R82, RZ ;  /* 0x00000052452c8224 */ /* 0x004fe200078e02ff */
[----:B------:R-:W-:-:S05]  /*1900*/  @!P1 SHF.L.U32 R71, R46, 0x2, RZ ;  /* 0x000000022e479819 */ /* 0x000fca00000006ff */
[----:B------:R-:W2:Y:S01]  /*1910*/  @P5 LDC.64 R50, c[0x0][0x3b0] ;  /* 0x0000ec00ff325b82 */ /* 0x000ea20000000a00 */
[----:B------:R-:W-:Y:S01]  /*1920*/  @!P1 SHF.L.U64.HI R46, R46, 0x2, R45 ;  /* 0x000000022e2e9819 */ /* 0x000fe2000001022d */
[----:B------:R-:W-:Y:S01]  /*1930*/  @!P0 IMAD R47, R57, R83, R44 ;  /* 0x00000053392f8224 */ /* 0x000fe200078e022c */
[----:B------:R-:W-:Y:S02]  /*1940*/  @!P0 MOV R44, R118 ;  /* 0x00000076002c8202 */ /* 0x000fe40000000f00 */
[----:B------:R-:W-:-:S03]  /*1950*/  @!P0 MOV R45, R121 ;  /* 0x00000079002d8202 */ /* 0x000fc60000000f00 */
[----:B------:R-:W3:Y:S01]  /*1960*/  LDC.64 R52, c[0x0][0x3a8] ;  /* 0x0000ea00ff347b82 */ /* 0x000ee20000000a00 */
[----:B-1----:R-:W-:Y:S01]  /*1970*/  @!P1 IADD3 R68, P6, PT, R71, R72, RZ ;  /* 0x0000004847449210 */ /* 0x002fe20007fde0ff */
[----:B------:R-:W-:-:S03]  /*1980*/  @!P0 IMAD.WIDE.U32 R44, R57, R82, R44 ;  /* 0x00000052392c8225 */ /* 0x000fc600078e002c */
[----:B------:R-:W-:Y:S02]  /*1990*/  @!P1 IADD3.X R69, PT, PT, R46, R73, RZ, P6, !PT ;  /* 0x000000492e459210 */ /* 0x000fe400037fe4ff */
[----:B------:R-:W-:Y:S02]  /*19a0*/  @!P1 IADD3 R70, P6, PT, R71, R80, RZ ;  /* 0x0000005047469210 */ /* 0x000fe40007fde0ff */
[----:B------:R-:W-:Y:S02]  /*19b0*/  @!P0 IADD3 R47, PT, PT, R45, R47, RZ ;  /* 0x0000002f2d2f8210 */ /* 0x000fe40007ffe0ff */
[----:B------:R-:W-:Y:S02]  /*19c0*/  @!P0 SHF.L.U32 R75, R44, 0x2, RZ ;  /* 0x000000022c4b8819 */ /* 0x000fe400000006ff */
[----:B------:R-:W-:Y:S02]  /*19d0*/  @!P1 IADD3.X R71, PT, PT, R46, R81, RZ, P6, !PT ;  /* 0x000000512e479210 */ /* 0x000fe400037fe4ff */
[----:B------:R-:W-:-:S02]  /*19e0*/  LOP3.LUT R107, R109, 0xffff, RZ, 0xc0, !PT ;  /* 0x0000ffff6d6b7812 */ /* 0x000fc400078ec0ff */
[----:B------:R-:W-:Y:S02]  /*19f0*/  @!P0 SHF.L.U64.HI R46, R44, 0x2, R47 ;  /* 0x000000022c2e8819 */ /* 0x000fe4000001022f */
[----:B0-----:R-:W-:Y:S01]  /*1a00*/  @!P0 IADD3 R72, P6, PT, R75, R78, RZ ;  /* 0x0000004e4b488210 */ /* 0x001fe20007fde0ff */
[----:B------:R-:W-:-:S03]  /*1a10*/  IMAD R45, R0, 0x18, R107 ;  /* 0x00000018002d7824 */ /* 0x000fc600078e026b */
[----:B------:R-:W-:Y:S02]  /*1a20*/  @!P0 IADD3.X R73, PT, PT, R46, R79, RZ, P6, !PT ;  /* 0x0000004f2e498210 */ /* 0x000fe400037fe4ff */
[----:B------:R-:W-:Y:S01]  /*1a30*/  @!P0 IADD3 R74, P6, PT, R75, R48, RZ ;  /* 0x000000304b4a8210 */ /* 0x000fe20007fde0ff */
[----:B--2---:R-:W-:-:S03]  /*1a40*/  @P5 IMAD.WIDE R50, R45, 0x2, R50 ;  /* 0x000000022d325825 */ /* 0x004fc600078e0232 */
[----:B------:R-:W-:Y:S01]  /*1a50*/  @!P0 IADD3.X R75, PT, PT, R46, R49, RZ, P6, !PT ;  /* 0x000000312e4b8210 */ /* 0x000fe200037fe4ff */
[----:B---3--:R-:W-:Y:S01]  /*1a60*/  IMAD.WIDE R52, R45, 0x2, R52 ;  /* 0x000000022d347825 */ /* 0x008fe200078e0234 */
[----:B------:R-:W-:Y:S02]  /*1a70*/  CS2R R44, SRZ ;  /* 0x00000000002c7805 */ /* 0x000fe4000001ff00 */
[----:B------:R-:W-:Y:S02]  /*1a80*/  CS2R R46, SRZ ;  /* 0x00000000002e7805 */ /* 0x000fe4000001ff00 */
[----:B------:R-:W-:Y:S01]  /*1a90*/  CS2R R56, SRZ ;  /* 0x0000000000387805 */ /* 0x000fe2000001ff00 */
[----:B------:R-:W2:Y:S04]  /*1aa0*/  @P5 LDG.E.U16 R78, desc[UR8][R50.64] ;  /* 0x00000008324e5981 */ /* 0x000ea8000c1e1500 */
[----:B------:R0:W5:Y:S04]  /*1ab0*/  @!P4 LDG.E.64 R44, desc[UR8][R54.64] ;  /* 0x00000008362cc981 */ /* 0x000168000c1e1b00 */
[----:B------:R1:W5:Y:S04]  /*1ac0*/  @!P4 LDG.E.64 R46, desc[UR8][R58.64] ;  /* 0x000000083a2ec981 */ /* 0x000368000c1e1b00 */
[----:B------:R3:W2:Y:S01]  /*1ad0*/  @P5 LDG.E.U16 R77, desc[UR8][R50.64+0x2] ;  /* 0x00000208324d5981 */ /* 0x0006a2000c1e1500 */
[----:B0-----:R-:W-:-:S03]  /*1ae0*/  CS2R R54, SRZ ;  /* 0x0000000000367805 */ /* 0x001fc6000001ff00 */
[----:B------:R-:W2:Y:S01]  /*1af0*/  LDG.E.U16 R76, desc[UR8][R52.64] ;  /* 0x00000008344c7981 */ /* 0x000ea2000c1e1500 */
[----:B-1----:R-:W-:-:S03]  /*1b00*/  CS2R R58, SRZ ;  /* 0x00000000003a7805 */ /* 0x002fc6000001ff00 */
[----:B------:R-:W2:Y:S04]  /*1b10*/  LDG.E.U16 R112, desc[UR8][R52.64+0x2] ;  /* 0x0000020834707981 */ /* 0x000ea8000c1e1500 */
[----:B------:R-:W5:Y:S04]  /*1b20*/  @!P2 LDG.E.64 R54, desc[UR8][R66.64] ;  /* 0x000000084236a981 */ /* 0x000f68000c1e1b00 */
[----:B------:R-:W5:Y:S04]  /*1b30*/  @!P1 LDG.E.64 R56, desc[UR8][R68.64] ;  /* 0x0000000844389981 */ /* 0x000f68000c1e1b00 */
[----:B------:R-:W5:Y:S01]  /*1b40*/  @!P1 LDG.E.64 R58, desc[UR8][R70.64] ;  /* 0x00000008463a9981 */ /* 0x000f62000c1e1b00 */
[----:B------:R-:W-:-:S02]  /*1b50*/  CS2R R48, SRZ ;  /* 0x0000000000307805 */ /* 0x000fc4000001ff00 */
[----:B---3--:R-:W-:-:S04]  /*1b60*/  CS2R R50, SRZ ;  /* 0x0000000000327805 */ /* 0x008fc8000001ff00 */
[----:B------:R0:W5:Y:S04]  /*1b70*/  @!P3 LDG.E.64 R48, desc[UR8][R60.64] ;  /* 0x000000083c30b981 */ /* 0x000168000c1e1b00 */
[----:B------:R1:W5:Y:S01]  /*1b80*/  @!P3 LDG.E.64 R50, desc[UR8][R62.64] ;  /* 0x000000083e32b981 */ /* 0x000362000c1e1b00 */
[----:B0-----:R-:W-:Y:S02]  /*1b90*/  CS2R R60, SRZ ;  /* 0x00000000003c7805 */ /* 0x001fe4000001ff00 */
[----:B-1----:R-:W-:-:S04]  /*1ba0*/  CS2R R62, SRZ ;  /* 0x00000000003e7805 */ /* 0x002fc8000001ff00 */
[----:B------:R-:W5:Y:S04]  /*1bb0*/  @!P0 LDG.E.64 R60, desc[UR8][R72.64] ;  /* 0x00000008483c8981 */ /* 0x000f68000c1e1b00 */
[----:B------:R-:W5:Y:S01]  /*1bc0*/  @!P0 LDG.E.64 R62, desc[UR8][R74.64] ;  /* 0x000000084a3e8981 */ /* 0x000f62000c1e1b00 */
[----:B------:R-:W-:-:S06]  /*1bd0*/  CS2R R52, SRZ ;  /* 0x0000000000347805 */ /* 0x000fcc000001ff00 */
[----:B------:R0:W5:Y:S01]  /*1be0*/  @!P2 LDG.E.64 R52, desc[UR8][R64.64] ;  /* 0x000000084034a981 */ /* 0x000162000c1e1b00 */
[----:B------:R-:W-:Y:S01]  /*1bf0*/  MOV R116, 0x3f800000 ;  /* 0x3f80000000747802 */ /* 0x000fe20000000f00 */
[----:B------:R-:W-:Y:S01]  /*1c00*/  UISETP.NE.AND UP0, UPT, UR4, URZ, UPT ;  /* 0x000000ff0400728c */ /* 0x000fe2000bf05270 */
[----:B------:R-:W-:Y:S01]  /*1c10*/  CS2R R114, SRZ ;  /* 0x0000000000727805 */ /* 0x000fe2000001ff00 */
[----:B----4-:R-:W-:-:S05]  /*1c20*/  FFMA.FTZ R43, -R42, R42, R43 ;  /* 0x0000002a2a2b7223 */ /* 0x010fca000001012b */
[----:B------:R-:W-:-:S13]  /*1c30*/  FSETP.GTU.FTZ.AND P0, PT, R43, RZ, PT ;  /* 0x000000ff2b00720b */ /* 0x000fda0003f1c000 */
[----:B0-----:R-:W0:Y:S02]  /*1c40*/  @P0 LDC R64, c[0x0][0x3c0] ;  /* 0x0000f000ff400b82 */ /* 0x001e240000000800 */
[----:B0-----:R-:W-:-:S04]  /*1c50*/  @P0 FADD.FTZ R64, R43, R64 ;  /* 0x000000402b400221 */ /* 0x001fc80000010000 */
[----:B------:R0:W1:Y:S01]  /*1c60*/  @P0 MUFU.RSQ R116, R64 ;  /* 0x0000004000740308 */ /* 0x0000620000001400 */
[----:B--2---:R-:W-:Y:S02]  /*1c70*/  @P5 SHF.L.U32 R114, R78, 0x10, RZ ;  /* 0x000000104e725819 */ /* 0x004fe400000006ff */
[----:B------:R-:W-:Y:S02]  /*1c80*/  @P5 SHF.L.U32 R115, R77, 0x10, RZ ;  /* 0x000000104d735819 */ /* 0x000fe400000006ff */
[----:B------:R-:W-:Y:S02]  /*1c90*/  SHF.L.U32 R43, R76, 0x10, RZ ;  /* 0x000000104c2b7819 */ /* 0x000fe400000006ff */
[----:B------:R-:W-:Y:S01]  /*1ca0*/  SHF.L.U32 R112, R112, 0x10, RZ ;  /* 0x0000001070707819 */ /* 0x000fe200000006ff */
[----:B01----:R-:W-:Y:S06]  /*1cb0*/  BRA.U UP0, `(.L_x_1576) ;  /* 0x0000000d00847547 */ /* 0x003fec000b800000 */
[C---:B-----5:R-:W-:Y:S01]  /*1cc0*/  FADD.FTZ R65, -R42.reuse, R104 ;  /* 0x000000682a417221 */ /* 0x060fe20000010100 */
[----:B------:R-:W-:Y:S01]  /*1cd0*/  FADD.FTZ R67, -R42, R105 ;  /* 0x000000692a437221 */ /* 0x000fe20000010100 */
[-C--:B------:R-:W-:Y:S01]  /*1ce0*/  FMUL.FTZ R66, R102, R43.reuse ;  /* 0x0000002b66427220 */ /* 0x080fe20000410000 */
[----:B------:R-:W-:Y:S01]  /*1cf0*/  FMUL.FTZ R69, R103, R112 ;  /* 0x0000007067457220 */ /* 0x000fe20000410000 */
[-C--:B------:R-:W-:Y:S01]  /*1d00*/  FMUL.FTZ R65, R65, R116.reuse ;  /* 0x0000007441417220 */ /* 0x080fe20000410000 */
[----:B------:R-:W-:Y:S01]  /*1d10*/  FMUL.FTZ R64, R67, R116 ;  /* 0x0000007443407220 */ /* 0x000fe20000410000 */
[----:B------:R-:W-:Y:S01]  /*1d20*/  FADD.FTZ R68, RZ, R66 ;  /* 0x00000042ff447221 */ /* 0x000fe20000010000 */
[----:B------:R-:W-:Y:S01]  /*1d30*/  FADD.FTZ R71, -R42, R2 ;  /* 0x000000022a477221 */ /* 0x000fe20000010100 */
[----:B------:R-:W-:Y:S01]  /*1d40*/  FFMA.FTZ R67, R65, R66, RZ ;  /* 0x0000004241437223 */ /* 0x000fe200000100ff */
[----:B------:R-:W-:Y:S01]  /*1d50*/  FMUL.FTZ R73, R4, R43 ;  /* 0x0000002b04497220 */ /* 0x000fe20000410000 */
[----:B------:R-:W-:Y:S01]  /*1d60*/  FADD.FTZ R68, R69, R68 ;  /* 0x0000004445447221 */ /* 0x000fe20000010000 */
[----:B------:R-:W-:Y:S01]  /*1d70*/  FMUL.FTZ R66, R71, R116 ;  /* 0x0000007447427220 */ /* 0x000fe20000410000 */
        /* <DEDUP_REMOVED lines=213> */
.L_x_1576:
[C---:B-----5:R-:W-:Y:S01]  /*2ad0*/  FADD.FTZ R65, -R42.reuse, R104 ;  /* 0x000000682a417221 */ /* 0x060fe20000010100 */
[C---:B------:R-:W-:Y:S01]  /*2ae0*/  FADD.FTZ R69, -R42.reuse, R105 ;  /* 0x000000692a457221 */ /* 0x040fe20000010100 */
[C---:B------:R-:W-:Y:S01]  /*2af0*/  FADD.FTZ R77, -R42.reuse, R2 ;  /* 0x000000022a4d7221 */ /* 0x040fe20000010100 */
[----:B------:R-:W-:Y:S01]  /*2b00*/  FADD.FTZ R75, -R42, R6 ;  /* 0x000000062a4b7221 */ /* 0x000fe20000010100 */
[-C--:B------:R-:W-:Y:S01]  /*2b10*/  FMUL.FTZ R65, R65, R116.reuse ;  /* 0x0000007441417220 */ /* 0x080fe20000410000 */
[-C--:B------:R-:W-:Y:S01]  /*2b20*/  FMUL.FTZ R64, R69, R116.reuse ;  /* 0x0000007445407220 */ /* 0x080fe20000410000 */
[-C--:B------:R-:W-:Y:S01]  /*2b30*/  FMUL.FTZ R77, R77, R116.reuse ;  /* 0x000000744d4d7220 */ /* 0x080fe20000410000 */
[----:B------:R-:W-:Y:S01]  /*2b40*/  FMUL.FTZ R75, R75, R116 ;  /* 0x000000744b4b7220 */ /* 0x000fe20000410000 */
[C-C-:B------:R-:W-:Y:S01]  /*2b50*/  FFMA.FTZ R66, R43.reuse, R65, R114.reuse ;  /* 0x000000412b427223 */ /* 0x140fe20000010072 */
[----:B------:R-:W-:Y:S01]  /*2b60*/  FFMA.FTZ R69, R112, R64, R115 ;  /* 0x0000004070457223 */ /* 0x000fe20000010073 */
[--C-:B------:R-:W-:Y:S01]  /*2b70*/  FFMA.FTZ R93, R43, R77, R114.reuse ;  /* 0x0000004d2b5d7223 */ /* 0x100fe20000010072 */
[----:B------:R-:W-:Y:S01]  /*2b80*/  FADD.FTZ R71, -R42, R3 ;  /* 0x000000032a477221 */ /* 0x000fe20000010100 */
[----:B------:R-:W-:Y:S01]  /*2b90*/  FMUL.FTZ R67, R66, -1.4426950216293334961 ;  /* 0xbfb8aa3b42437820 */ /* 0x000fe20000410000 */
[----:B------:R-:W-:Y:S01]  /*2ba0*/  FMUL.FTZ R70, R69, -1.4426950216293334961 ;  /* 0xbfb8aa3b45467820 */ /* 0x000fe20000410000 */
[----:B------:R-:W-:Y:S01]  /*2bb0*/  FFMA.FTZ R89, R43, R75, R114 ;  /* 0x0000004b2b597223 */ /* 0x000fe20000010072 */
[----:B------:R-:W-:Y:S01]  /*2bc0*/  FMUL.FTZ R79, R93, -1.4426950216293334961 ;  /* 0xbfb8aa3b5d4f7820 */ /* 0x000fe20000410000 */
[----:B------:R-:W-:Y:S01]  /*2bd0*/  FMUL.FTZ R76, R71, R116 ;  /* 0x00000074474c7220 */ /* 0x000fe20000410000 */
[----:B------:R-:W-:Y:S01]  /*2be0*/  MUFU.EX2 R78, R70 ;  /* 0x00000046004e7308 */ /* 0x000fe20000000800 */
[C---:B------:R-:W-:Y:S01]  /*2bf0*/  FADD.FTZ R95, -R42.reuse, R19 ;  /* 0x000000132a5f7221 */ /* 0x040fe20000010100 */
[----:B------:R-:W-:Y:S01]  /*2c00*/  FADD.FTZ R85, -R42, R11 ;  /* 0x0000000b2a557221 */ /* 0x000fe20000010100 */
[----:B------:R-:W-:Y:S01]  /*2c10*/  FFMA.FTZ R90, R112, R76, R115 ;  /* 0x0000004c705a7223 */ /* 0x000fe20000010073 */
[----:B------:R-:W0:Y:S01]  /*2c20*/  MUFU.EX2 R67, R67 ;  /* 0x0000004300437308 */ /* 0x000e220000000800 */
[----:B------:R-:W-:Y:S01]  /*2c30*/  FADD.FTZ R73, -R42, R7 ;  /* 0x000000072a497221 */ /* 0x000fe20000010100 */
[-C--:B------:R-:W-:Y:S01]  /*2c40*/  FMUL.FTZ R72, R85, R116.reuse ;  /* 0x0000007455487220 */ /* 0x080fe20000410000 */
[----:B------:R-:W-:Y:S01]  /*2c50*/  FMUL.FTZ R81, R90, -1.4426950216293334961 ;  /* 0xbfb8aa3b5a517820 */ /* 0x000fe20000410000 */
[----:B------:R-:W-:Y:S01]  /*2c60*/  MUFU.EX2 R88, R79 ;  /* 0x0000004f00587308 */ /* 0x000fe20000000800 */
[----:B------:R-:W-:Y:S01]  /*2c70*/  FMUL.FTZ R74, R73, R116 ;  /* 0x00000074494a7220 */ /* 0x000fe20000410000 */
[----:B------:R-:W-:Y:S01]  /*2c80*/  FADD.FTZ R83, -R42, R10 ;  /* 0x0000000a2a537221 */ /* 0x000fe20000010100 */
[C-C-:B------:R-:W-:Y:S01]  /*2c90*/  FFMA.FTZ R80, R112.reuse, R72, R115.reuse ;  /* 0x0000004870507223 */ /* 0x140fe20000010073 */
[----:B------:R1:W2:Y:S01]  /*2ca0*/  MUFU.EX2 R96, R81 ;  /* 0x0000005100607308 */ /* 0x0002a20000000800 */
[----:B------:R-:W-:Y:S01]  /*2cb0*/  FFMA.FTZ R87, R112, R74, R115 ;  /* 0x0000004a70577223 */ /* 0x000fe20000010073 */
[----:B------:R-:W-:Y:S01]  /*2cc0*/  FMUL.FTZ R73, R83, R116 ;  /* 0x0000007453497220 */ /* 0x000fe20000410000 */
[----:B------:R-:W-:Y:S01]  /*2cd0*/  FADD.FTZ R91, -R42, R18 ;  /* 0x000000122a5b7221 */ /* 0x000fe20000010100 */
[----:B------:R-:W-:Y:S01]  /*2ce0*/  FMUL.FTZ R86, R80, -1.4426950216293334961 ;  /* 0xbfb8aa3b50567820 */ /* 0x000fe20000410000 */
[----:B------:R-:W-:Y:S01]  /*2cf0*/  FMUL.FTZ R83, R87, -1.4426950216293334961 ;  /* 0xbfb8aa3b57537820 */ /* 0x000fe20000410000 */
[----:B0-----:R-:W-:Y:S01]  /*2d00*/  FADD.FTZ R68, R67, 1 ;  /* 0x3f80000043447421 */ /* 0x001fe20000010000 */
[----:B------:R-:W-:Y:S01]  /*2d10*/  FFMA.FTZ R82, R43, R73, R114 ;  /* 0x000000492b527223 */ /* 0x000fe20000010072 */
[----:B------:R-:W0:Y:S01]  /*2d20*/  MUFU.EX2 R113, R86 ;  /* 0x0000005600717308 */ /* 0x000e220000000800 */
[----:B-1----:R-:W-:-:S02]  /*2d30*/  FADD.FTZ R81, -R42, R15 ;  /* 0x0000000f2a517221 */ /* 0x002fc40000010100 */
[----:B------:R-:W-:Y:S01]  /*2d40*/  FMUL.FTZ R85, R82, -1.4426950216293334961 ;  /* 0xbfb8aa3b52557820 */ /* 0x000fe20000410000 */
[----:B------:R1:W3:Y:S01]  /*2d50*/  MUFU.RCP R67, R68 ;  /* 0x0000004400437308 */ /* 0x0002e20000001000 */
[----:B------:R-:W-:Y:S01]  /*2d60*/  FMUL.FTZ R70, R81, R116 ;  /* 0x0000007451467220 */ /* 0x000fe20000410000 */
[----:B--2---:R-:W-:-:S03]  /*2d70*/  FADD.FTZ R96, R96, 1 ;  /* 0x3f80000060607421 */ /* 0x004fc60000010000 */
[----:B------:R-:W-:-:S03]  /*2d80*/  FFMA.FTZ R81, R112, R70, R115 ;  /* 0x0000004670517223 */ /* 0x000fc60000010073 */
[----:B------:R-:W2:Y:S01]  /*2d90*/  MUFU.EX2 R99, R83 ;  /* 0x0000005300637308 */ /* 0x000ea20000000800 */
[----:B-1----:R-:W-:Y:S01]  /*2da0*/  FMUL.FTZ R68, R89, -1.4426950216293334961 ;  /* 0xbfb8aa3b59447820 */ /* 0x002fe20000410000 */
[----:B------:R-:W-:Y:S01]  /*2db0*/  FMUL.FTZ R98, R81, -1.4426950216293334961 ;  /* 0xbfb8aa3b51627820 */ /* 0x000fe20000410000 */
[----:B0-----:R-:W-:Y:S01]  /*2dc0*/  FADD.FTZ R113, R113, 1 ;  /* 0x3f80000071717421 */ /* 0x001fe20000010000 */
[----:B------:R-:W-:Y:S01]  /*2dd0*/  MUFU.RCP R96, R96 ;  /* 0x0000006000607308 */ /* 0x000fe20000001000 */
[----:B---3--:R-:W-:-:S07]  /*2de0*/  FADD.FTZ R71, -R67, 1 ;  /* 0x3f80000043477421 */ /* 0x008fce0000010100 */
[----:B------:R0:W1:Y:S01]  /*2df0*/  MUFU.EX2 R97, R68 ;  /* 0x0000004400617308 */ /* 0x0000620000000800 */
[----:B------:R-:W-:Y:S01]  /*2e00*/  FFMA.FTZ R79, R66, R71, 1 ;  /* 0x3f800000424f7423 */ /* 0x000fe20000010047 */
[----:B------:R-:W-:Y:S01]  /*2e10*/  FADD.FTZ R71, -R42, R14 ;  /* 0x0000000e2a477221 */ /* 0x000fe20000010100 */
[-C--:B------:R-:W-:Y:S01]  /*2e20*/  FMUL.FTZ R66, R91, R116.reuse ;  /* 0x000000745b427220 */ /* 0x080fe20000410000 */
[----:B------:R3:W4:Y:S01]  /*2e30*/  MUFU.EX2 R100, R85 ;  /* 0x0000005500647308 */ /* 0x0007220000000800 */
[----:B--2---:R-:W-:Y:S01]  /*2e40*/  FADD.FTZ R99, R99, 1 ;  /* 0x3f80000063637421 */ /* 0x004fe20000010000 */
[----:B------:R-:W-:Y:S01]  /*2e50*/  FMUL.FTZ R71, R71, R116 ;  /* 0x0000007447477220 */ /* 0x000fe20000410000 */
[----:B------:R-:W-:Y:S01]  /*2e60*/  FFMA.FTZ R83, R43, R66, R114 ;  /* 0x000000422b537223 */ /* 0x000fe20000010072 */
[----:B0-----:R-:W-:Y:S01]  /*2e70*/  FADD.FTZ R68, R78, 1 ;  /* 0x3f8000004e447421 */ /* 0x001fe20000010000 */
[----:B------:R-:W-:Y:S01]  /*2e80*/  FMUL.FTZ R78, R102, R67 ;  /* 0x00000043664e7220 */ /* 0x000fe20000410000 */
[-C--:B------:R-:W-:Y:S01]  /*2e90*/  FMUL.FTZ R67, R95, R116.reuse ;  /* 0x000000745f437220 */ /* 0x080fe20000410000 */
[----:B------:R-:W-:Y:S01]  /*2ea0*/  FADD.FTZ R95, -R42, R22 ;  /* 0x000000162a5f7221 */ /* 0x000fe20000010100 */
[----:B------:R0:W2:Y:S01]  /*2eb0*/  MUFU.RCP R92, R68 ;  /* 0x00000044005c7308 */ /* 0x0000a20000001000 */
[----:B------:R-:W-:Y:S01]  /*2ec0*/  FFMA.FTZ R84, R43, R71, R114 ;  /* 0x000000472b547223 */ /* 0x000fe20000010072 */
[----:B------:R-:W-:Y:S01]  /*2ed0*/  FMUL.FTZ R78, R78, R79 ;  /* 0x0000004f4e4e7220 */ /* 0x000fe20000410000 */
[----:B------:R-:W-:Y:S01]  /*2ee0*/  FMUL.FTZ R79, R83, -1.4426950216293334961 ;  /* 0xbfb8aa3b534f7820 */ /* 0x000fe20000410000 */
[----:B-1----:R-:W-:Y:S01]  /*2ef0*/  FADD.FTZ R97, R97, 1 ;  /* 0x3f80000061617421 */ /* 0x002fe20000010000 */
[----:B------:R-:W-:Y:S01]  /*2f00*/  FMUL.FTZ R94, R84, -1.4426950216293334961 ;  /* 0xbfb8aa3b545e7820 */ /* 0x000fe20000410000 */
[----:B---3--:R-:W-:Y:S01]  /*2f10*/  FFMA.FTZ R85, R112, R67, R115 ;  /* 0x0000004370557223 */ /* 0x008fe20000010073 */
[----:B----4-:R-:W-:Y:S01]  /*2f20*/  FADD.FTZ R100, R100, 1 ;  /* 0x3f80000064647421 */ /* 0x010fe20000010000 */
[----:B------:R1:W-:Y:S01]  /*2f30*/  MUFU.EX2 R123, R79 ;  /* 0x0000004f007b7308 */ /* 0x0003e20000000800 */
[----:B0-----:R-:W-:Y:S01]  /*2f40*/  FMUL.FTZ R68, R95, R116 ;  /* 0x000000745f447220 */ /* 0x001fe20000410000 */
[----:B------:R-:W-:Y:S01]  /*2f50*/  FADD.FTZ R95, R88, 1 ;  /* 0x3f800000585f7421 */ /* 0x000fe20000010000 */
[----:B------:R-:W-:Y:S01]  /*2f60*/  FMUL.FTZ R91, R85, -1.4426950216293334961 ;  /* 0xbfb8aa3b555b7820 */ /* 0x000fe20000410000 */
[----:B------:R0:W3:Y:S04]  /*2f70*/  MUFU.EX2 R117, R94 ;  /* 0x0000005e00757308 */ /* 0x0000e80000000800 */
[----:B------:R-:W4:Y:S01]  /*2f80*/  MUFU.RCP R95, R95 ;  /* 0x0000005f005f7308 */ /* 0x000f220000001000 */
[----:B--2---:R-:W-:Y:S01]  /*2f90*/  FADD.FTZ R86, -R92, 1 ;  /* 0x3f8000005c567421 */ /* 0x004fe20000010100 */
[----:B-1----:R-:W-:-:S03]  /*2fa0*/  FMUL.FTZ R79, R103, R92 ;  /* 0x0000005c674f7220 */ /* 0x002fc60000410000 */
[----:B0-----:R-:W-:Y:S01]  /*2fb0*/  FFMA.FTZ R94, R69, R86, 1 ;  /* 0x3f800000455e7423 */ /* 0x001fe20000010056 */
[----:B------:R-:W-:Y:S01]  /*2fc0*/  FADD.FTZ R69, -R42, R23 ;  /* 0x000000172a457221 */ /* 0x000fe20000010100 */
[----:B------:R-:W-:Y:S01]  /*2fd0*/  FFMA.FTZ R86, R43, R68, R114 ;  /* 0x000000442b567223 */ /* 0x000fe20000010072 */
[----:B------:R0:W1:Y:S01]  /*2fe0*/  MUFU.EX2 R122, R98 ;  /* 0x00000062007a7308 */ /* 0x0000620000000800 */
[----:B---3--:R-:W-:Y:S01]  /*2ff0*/  FADD.FTZ R117, R117, 1 ;  /* 0x3f80000075757421 */ /* 0x008fe20000010000 */
[----:B------:R-:W-:Y:S01]  /*3000*/  FMUL.FTZ R69, R69, R116 ;  /* 0x0000007445457220 */ /* 0x000fe20000410000 */
[----:B------:R-:W-:Y:S01]  /*3010*/  FADD.FTZ R123, R123, 1 ;  /* 0x3f8000007b7b7421 */ /* 0x000fe20000010000 */
[----:B------:R-:W2:Y:S01]  /*3020*/  MUFU.RCP R97, R97 ;  /* 0x0000006100617308 */ /* 0x000ea20000001000 */
[----:B------:R-:W-:Y:S01]  /*3030*/  FMUL.FTZ R79, R79, R94 ;  /* 0x0000005e4f4f7220 */ /* 0x000fe20000410000 */
[----:B------:R-:W-:Y:S01]  /*3040*/  FFMA.FTZ R88, R112, R69, R115 ;  /* 0x0000004570587223 */ /* 0x000fe20000010073 */
[----:B0-----:R-:W-:Y:S01]  /*3050*/  FMUL.FTZ R98, R86, -1.4426950216293334961 ;  /* 0xbfb8aa3b56627820 */ /* 0x001fe20000410000 */
[----:B----4-:R-:W-:-:S02]  /*3060*/  FADD.FTZ R92, -R95, 1 ;  /* 0x3f8000005f5c7421 */ /* 0x010fc40000010100 */
[----:B------:R-:W-:Y:S02]  /*3070*/  FMUL.FTZ R101, R88, -1.4426950216293334961 ;  /* 0xbfb8aa3b58657820 */ /* 0x000fe40000410000 */
[----:B------:R-:W0:Y:S01]  /*3080*/  MUFU.EX2 R91, R91 ;  /* 0x0000005b005b7308 */ /* 0x000e220000000800 */
[----:B------:R-:W-:Y:S01]  /*3090*/  FFMA.FTZ R93, R93, R92, 1 ;  /* 0x3f8000005d5d7423 */ /* 0x000fe2000001005c */
[----:B-1----:R-:W-:Y:S02]  /*30a0*/  FADD.FTZ R122, R122, 1 ;  /* 0x3f8000007a7a7421 */ /* 0x002fe40000010000 */
[----:B------:R1:W3:Y:S04]  /*30b0*/  MUFU.EX2 R124, R98 ;  /* 0x00000062007c7308 */ /* 0x0002e80000000800 */
[----:B------:R-:W4:Y:S01]  /*30c0*/  MUFU.RCP R92, R99 ;  /* 0x00000063005c7308 */ /* 0x000f220000001000 */
[----:B--2---:R-:W-:Y:S01]  /*30d0*/  FMUL.FTZ R94, R8, R97 ;  /* 0x00000061085e7220 */ /* 0x004fe20000410000 */
[----:B-1----:R-:W-:Y:S01]  /*30e0*/  FMUL.FTZ R98, R4, R95 ;  /* 0x0000005f04627220 */ /* 0x002fe20000410000 */
[----:B------:R-:W-:Y:S01]  /*30f0*/  FMUL.FTZ R95, R5, R96 ;  /* 0x00000060055f7220 */ /* 0x000fe20000410000 */
[----:B0-----:R-:W-:-:S04]  /*3100*/  FADD.FTZ R91, R91, 1 ;  /* 0x3f8000005b5b7421 */ /* 0x001fc80000010000 */
[----:B------:R0:W1:Y:S01]  /*3110*/  MUFU.EX2 R125, R101 ;  /* 0x00000065007d7308 */ /* 0x0000620000000800 */
[----:B------:R-:W-:Y:S01]  /*3120*/  FMUL.FTZ R98, R98, R93 ;  /* 0x0000005d62627220 */ /* 0x000fe20000410000 */
[----:B------:R-:W-:Y:S01]  /*3130*/  FADD.FTZ R93, -R96, 1 ;  /* 0x3f800000605d7421 */ /* 0x000fe20000010100 */
[----:B---3--:R-:W-:Y:S01]  /*3140*/  FADD.FTZ R124, R124, 1 ;  /* 0x3f8000007c7c7421 */ /* 0x008fe20000010000 */
[----:B------:R-:W2:Y:S02]  /*3150*/  MUFU.RCP R96, R113 ;  /* 0x0000007100607308 */ /* 0x000ea40000001000 */
[----:B------:R-:W-:-:S04]  /*3160*/  FFMA.FTZ R90, R90, R93, 1 ;  /* 0x3f8000005a5a7423 */ /* 0x000fc8000001005d */
[----:B------:R-:W-:Y:S01]  /*3170*/  FMUL.FTZ R95, R95, R90 ;  /* 0x0000005a5f5f7220 */ /* 0x000fe20000410000 */
[----:B------:R-:W-:Y:S01]  /*3180*/  FADD.FTZ R90, -R97, 1 ;  /* 0x3f800000615a7421 */ /* 0x000fe20000010100 */
[----:B0-----:R-:W0:Y:S01]  /*3190*/  MUFU.RCP R101, R100 ;  /* 0x0000006400657308 */ /* 0x001e220000001000 */
[----:B----4-:R-:W-:Y:S01]  /*31a0*/  FMUL.FTZ R93, R9, R92 ;  /* 0x0000005c095d7220 */ /* 0x010fe20000410000 */
[----:B-1----:R-:W-:Y:S01]  /*31b0*/  FADD.FTZ R125, R125, 1 ;  /* 0x3f8000007d7d7421 */ /* 0x002fe20000010000 */
[----:B------:R-:W-:Y:S01]  /*31c0*/  FFMA.FTZ R89, R89, R90, 1 ;  /* 0x3f80000059597423 */ /* 0x000fe2000001005a */
[----:B------:R-:W-:-:S03]  /*31d0*/  FADD.FTZ R90, -R92, 1 ;  /* 0x3f8000005c5a7421 */ /* 0x000fc60000010100 */
[----:B------:R-:W-:Y:S01]  /*31e0*/  FMUL.FTZ R94, R94, R89 ;  /* 0x000000595e5e7220 */ /* 0x000fe20000410000 */
[----:B------:R-:W1:Y:S01]  /*31f0*/  MUFU.RCP R117, R117 ;  /* 0x0000007500757308 */ /* 0x000e620000001000 */
[----:B------:R-:W-:Y:S01]  /*3200*/  FFMA.FTZ R90, R87, R90, 1 ;  /* 0x3f800000575a7423 */ /* 0x000fe2000001005a */
[----:B--2---:R-:W-:-:S03]  /*3210*/  FMUL.FTZ R99, R13, R96 ;  /* 0x000000600d637220 */ /* 0x004fc60000410000 */
[----:B------:R-:W-:-:S03]  /*3220*/  FMUL.FTZ R93, R93, R90 ;  /* 0x0000005a5d5d7220 */ /* 0x000fc60000410000 */
[----:B------:R-:W2:Y:S01]  /*3230*/  MUFU.RCP R123, R123 ;  /* 0x0000007b007b7308 */ /* 0x000ea20000001000 */
[----:B0-----:R-:W-:Y:S01]  /*3240*/  FADD.FTZ R87, -R101, 1 ;  /* 0x3f80000065577421 */ /* 0x001fe20000010100 */
[----:B------:R-:W-:-:S03]  /*3250*/  FMUL.FTZ R92, R12, R101 ;  /* 0x000000650c5c7220 */ /* 0x000fc60000410000 */
[----:B------:R-:W-:-:S03]  /*3260*/  FFMA.FTZ R87, R82, R87, 1 ;  /* 0x3f80000052577423 */ /* 0x000fc60000010057 */
[----:B------:R-:W0:Y:S01]  /*3270*/  MUFU.RCP R122, R122 ;  /* 0x0000007a007a7308 */ /* 0x000e220000001000 */
[----:B------:R-:W-:Y:S01]  /*3280*/  FMUL.FTZ R92, R92, R87 ;  /* 0x000000575c5c7220 */ /* 0x000fe20000410000 */
[----:B------:R-:W-:Y:S01]  /*3290*/  FADD.FTZ R87, -R96, 1 ;  /* 0x3f80000060577421 */ /* 0x000fe20000010100 */
[----:B-1----:R-:W-:-:S03]  /*32a0*/  FMUL.FTZ R96, R16, R117 ;  /* 0x0000007510607220 */ /* 0x002fc60000410000 */
[----:B------:R-:W-:Y:S02]  /*32b0*/  FFMA.FTZ R80, R80, R87, 1 ;  /* 0x3f80000050507423 */ /* 0x000fe40000010057 */
[----:B------:R-:W1:Y:S01]  /*32c0*/  MUFU.RCP R82, R91 ;  /* 0x0000005b00527308 */ /* 0x000e620000001000 */
[----:B------:R-:W-:Y:S01]  /*32d0*/  FADD.FTZ R87, -R117, 1 ;  /* 0x3f80000075577421 */ /* 0x000fe20000010100 */
[----:B--2---:R-:W-:Y:S01]  /*32e0*/  FMUL.FTZ R97, R20, R123 ;  /* 0x0000007b14617220 */ /* 0x004fe20000410000 */
[----:B------:R-:W-:Y:S02]  /*32f0*/  FMUL.FTZ R99, R99, R80 ;  /* 0x0000005063637220 */ /* 0x000fe40000410000 */
[----:B------:R-:W-:Y:S01]  /*3300*/  FFMA.FTZ R87, R84, R87, 1 ;  /* 0x3f80000054577423 */ /* 0x000fe20000010057 */
[----:B------:R-:W-:Y:S02]  /*3310*/  FADD.FTZ R84, -R123, 1 ;  /* 0x3f8000007b547421 */ /* 0x000fe40000010100 */
[----:B------:R-:W2:Y:S01]  /*3320*/  MUFU.RCP R100, R125 ;  /* 0x0000007d00647308 */ /* 0x000ea20000001000 */
[----:B------:R-:W-:Y:S01]  /*3330*/  FMUL.FTZ R96, R96, R87 ;  /* 0x0000005760607220 */ /* 0x000fe20000410000 */
[----:B0-----:R-:W-:Y:S01]  /*3340*/  FADD.FTZ R80, -R122, 1 ;  /* 0x3f8000007a507421 */ /* 0x001fe20000010100 */
[----:B------:R-:W-:Y:S01]  /*3350*/  FFMA.FTZ R84, R83, R84, 1 ;  /* 0x3f80000053547423 */ /* 0x000fe20000010054 */
[----:B------:R-:W-:Y:S01]  /*3360*/  FADD.FTZ R87, -R42, R26 ;  /* 0x0000001a2a577221 */ /* 0x000fe20000010100 */
[----:B------:R-:W-:Y:S01]  /*3370*/  FMUL.FTZ R101, R17, R122 ;  /* 0x0000007a11657220 */ /* 0x000fe20000410000 */
[----:B------:R-:W-:Y:S01]  /*3380*/  FFMA.FTZ R80, R81, R80, 1 ;  /* 0x3f80000051507423 */ /* 0x000fe20000010050 */
[----:B------:R-:W-:Y:S01]  /*3390*/  FMUL.FTZ R97, R97, R84 ;  /* 0x0000005461617220 */ /* 0x000fe20000410000 */
[----:B------:R-:W0:Y:S01]  /*33a0*/  MUFU.RCP R89, R124 ;  /* 0x0000007c00597308 */ /* 0x000e220000001000 */
[----:B------:R-:W-:Y:S01]  /*33b0*/  FMUL.FTZ R87, R87, R116 ;  /* 0x0000007457577220 */ /* 0x000fe20000410000 */
[----:B-1----:R-:W-:Y:S01]  /*33c0*/  FADD.FTZ R90, -R82, 1 ;  /* 0x3f800000525a7421 */ /* 0x002fe20000010100 */
[----:B------:R-:W-:Y:S01]  /*33d0*/  FMUL.FTZ R91, R21, R82 ;  /* 0x00000052155b7220 */ /* 0x000fe20000410000 */
[----:B------:R-:W-:Y:S01]  /*33e0*/  FMUL.FTZ R101, R101, R80 ;  /* 0x0000005065657220 */ /* 0x000fe20000410000 */
[----:B------:R-:W-:Y:S01]  /*33f0*/  FFMA.FTZ R80, R43, R87, R114 ;  /* 0x000000572b507223 */ /* 0x000fe20000010072 */
[----:B------:R-:W-:Y:S01]  /*3400*/  FFMA.FTZ R90, R85, R90, 1 ;  /* 0x3f800000555a7423 */ /* 0x000fe2000001005a */
[----:B------:R-:W-:-:S02]  /*3410*/  FADD.FTZ R85, -R42, R30 ;  /* 0x0000001e2a557221 */ /* 0x000fc40000010100 */
[----:B------:R-:W-:Y:S01]  /*3420*/  FMUL.FTZ R84, R80, -1.4426950216293334961 ;  /* 0xbfb8aa3b50547820 */ /* 0x000fe20000410000 */
[----:B--2---:R-:W-:Y:S01]  /*3430*/  FADD.FTZ R83, -R100, 1 ;  /* 0x3f80000064537421 */ /* 0x004fe20000010100 */
[----:B------:R-:W-:-:S03]  /*3440*/  FMUL.FTZ R91, R91, R90 ;  /* 0x0000005a5b5b7220 */ /* 0x000fc60000410000 */
[----:B------:R-:W-:Y:S01]  /*3450*/  FFMA.FTZ R88, R88, R83, 1 ;  /* 0x3f80000058587423 */ /* 0x000fe20000010053 */
[----:B------:R-:W-:Y:S01]  /*3460*/  FADD.FTZ R83, -R42, R27 ;  /* 0x0000001b2a537221 */ /* 0x000fe20000010100 */
[----:B------:R-:W1:Y:S01]  /*3470*/  MUFU.EX2 R84, R84 ;  /* 0x0000005400547308 */ /* 0x000e620000000800 */
[----:B0-----:R-:W-:Y:S01]  /*3480*/  FADD.FTZ R81, -R89, 1 ;  /* 0x3f80000059517421 */ /* 0x001fe20000010100 */
[----:B------:R-:W-:Y:S01]  /*3490*/  FMUL.FTZ R90, R24, R89 ;  /* 0x00000059185a7220 */ /* 0x000fe20000410000 */
[----:B------:R-:W-:Y:S02]  /*34a0*/  FMUL.FTZ R89, R25, R100 ;  /* 0x0000006419597220 */ /* 0x000fe40000410000 */
[----:B------:R-:W-:Y:S01]  /*34b0*/  FFMA.FTZ R81, R86, R81, 1 ;  /* 0x3f80000056517423 */ /* 0x000fe20000010051 */
[-C--:B------:R-:W-:Y:S01]  /*34c0*/  FMUL.FTZ R86, R83, R116.reuse ;  /* 0x0000007453567220 */ /* 0x080fe20000410000 */
[----:B------:R-:W-:Y:S01]  /*34d0*/  FMUL.FTZ R83, R85, R116 ;  /* 0x0000007455537220 */ /* 0x000fe20000410000 */
[----:B------:R-:W-:Y:S01]  /*34e0*/  FADD.FTZ R85, -R42, R31 ;  /* 0x0000001f2a557221 */ /* 0x000fe20000010100 */
[----:B------:R-:W-:Y:S01]  /*34f0*/  FMUL.FTZ R90, R90, R81 ;  /* 0x000000515a5a7220 */ /* 0x000fe20000410000 */
[--C-:B------:R-:W-:Y:S01]  /*3500*/  FFMA.FTZ R81, R112, R86, R115.reuse ;  /* 0x0000005670517223 */ /* 0x100fe20000010073 */
[----:B------:R-:W-:Y:S01]  /*3510*/  FFMA.FTZ R117, R43, R83, R114 ;  /* 0x000000532b757223 */ /* 0x000fe20000010072 */
[----:B------:R-:W-:Y:S01]  /*3520*/  FMUL.FTZ R82, R85, R116 ;  /* 0x0000007455527220 */ /* 0x000fe20000410000 */
[----:B-1----:R-:W-:Y:S01]  /*3530*/  FADD.FTZ R85, R84, 1 ;  /* 0x3f80000054557421 */ /* 0x002fe20000010000 */
[----:B------:R-:W-:Y:S01]  /*3540*/  FMUL.FTZ R113, R81, -1.4426950216293334961 ;  /* 0xbfb8aa3b51717820 */ /* 0x000fe20000410000 */
[----:B------:R-:W-:Y:S01]  /*3550*/  FMUL.FTZ R123, R117, -1.4426950216293334961 ;  /* 0xbfb8aa3b757b7820 */ /* 0x000fe20000410000 */
[----:B------:R-:W-:Y:S01]  /*3560*/  FFMA.FTZ R122, R112, R82, R115 ;  /* 0x00000052707a7223 */ /* 0x000fe20000010073 */
[----:B------:R-:W-:-:S02]  /*3570*/  FMUL.FTZ R89, R89, R88 ;  /* 0x0000005859597220 */ /* 0x000fc40000410000 */
[----:B------:R-:W0:Y:S01]  /*3580*/  MUFU.RCP R85, R85 ;  /* 0x0000005500557308 */ /* 0x000e220000001000 */
[----:B------:R-:W-:-:S07]  /*3590*/  FMUL.FTZ R124, R122, -1.4426950216293334961 ;  /* 0xbfb8aa3b7a7c7820 */ /* 0x000fce0000410000 */
[----:B------:R-:W1:Y:S04]  /*35a0*/  MUFU.EX2 R113, R113 ;  /* 0x0000007100717308 */ /* 0x000e680000000800 */
[----:B------:R-:W2:Y:S04]  /*35b0*/  MUFU.EX2 R123, R123 ;  /* 0x0000007b007b7308 */ /* 0x000ea80000000800 */
[----:B------:R-:W3:Y:S01]  /*35c0*/  MUFU.EX2 R124, R124 ;  /* 0x0000007c007c7308 */ /* 0x000ee20000000800 */
[----:B0-----:R-:W-:Y:S01]  /*35d0*/  FMUL.FTZ R88, R28, R85 ;  /* 0x000000551c587220 */ /* 0x001fe20000410000 */
[----:B-1----:R-:W-:Y:S01]  /*35e0*/  FADD.FTZ R84, R113, 1 ;  /* 0x3f80000071547421 */ /* 0x002fe20000010000 */
[----:B------:R-:W-:Y:S01]  /*35f0*/  FADD.FTZ R113, -R85, 1 ;  /* 0x3f80000055717421 */ /* 0x000fe20000010100 */
[----:B--2---:R-:W-:-:S03]  /*3600*/  FADD.FTZ R100, R123, 1 ;  /* 0x3f8000007b647421 */ /* 0x004fc60000010000 */
[----:B------:R-:W-:Y:S01]  /*3610*/  FFMA.FTZ R113, R80, R113, 1 ;  /* 0x3f80000050717423 */ /* 0x000fe20000010071 */
[----:B------:R-:W0:Y:S01]  /*3620*/  MUFU.RCP R84, R84 ;  /* 0x0000005400547308 */ /* 0x000e220000001000 */
[----:B---3--:R-:W-:Y:S02]  /*3630*/  FADD.FTZ R123, R124, 1 ;  /* 0x3f8000007c7b7421 */ /* 0x008fe40000010000 */
[----:B------:R-:W-:Y:S01]  /*3640*/  FMUL.FTZ R88, R88, R113 ;  /* 0x0000007158587220 */ /* 0x000fe20000410000 */
[----:B------:R-:W-:-:S04]  /*3650*/  FMUL.FTZ R113, R112, R79 ;  /* 0x0000004f70717220 */ /* 0x000fc80000410000 */
[----:B------:R1:W2:Y:S08]  /*3660*/  MUFU.RCP R125, R100 ;  /* 0x00000064007d7308 */ /* 0x0002b00000001000 */
[----:B------:R3:W4:Y:S01]  /*3670*/  MUFU.RCP R124, R123 ;  /* 0x0000007b007c7308 */ /* 0x0007220000001000 */
[----:B0-----:R-:W-:Y:S01]  /*3680*/  FADD.FTZ R80, -R84, 1 ;  /* 0x3f80000054507421 */ /* 0x001fe20000010100 */
[----:B------:R-:W-:Y:S01]  /*3690*/  FMUL.FTZ R85, R29, R84 ;  /* 0x000000541d557220 */ /* 0x000fe20000410000 */
[----:B------:R-:W-:-:S02]  /*36a0*/  FMUL.FTZ R84, R43, R78 ;  /* 0x0000004e2b547220 */ /* 0x000fc40000410000 */
[----:B------:R-:W-:Y:S02]  /*36b0*/  FFMA.FTZ R80, R81, R80, 1 ;  /* 0x3f80000051507423 */ /* 0x000fe40000010050 */
[----:B-1----:R-:W-:Y:S01]  /*36c0*/  FADD.FTZ R100, RZ, R84 ;  /* 0x00000054ff647221 */ /* 0x002fe20000010000 */
[----:B---3--:R-:W-:Y:S01]  /*36d0*/  FADD.FTZ R123, -R42, R34 ;  /* 0x000000222a7b7221 */ /* 0x008fe20000010100 */
[----:B------:R-:W-:Y:S01]  /*36e0*/  FMUL.FTZ R85, R85, R80 ;  /* 0x0000005055557220 */ /* 0x000fe20000410000 */
[----:B--2---:R-:W-:-:S04]  /*36f0*/  FADD.FTZ R80, -R125, 1 ;  /* 0x3f8000007d507421 */ /* 0x004fc80000010100 */
[----:B------:R-:W-:Y:S01]  /*3700*/  FFMA.FTZ R117, R117, R80, 1 ;  /* 0x3f80000075757423 */ /* 0x000fe20000010050 */
[----:B------:R-:W-:Y:S01]  /*3710*/  FMUL.FTZ R80, R32, R125 ;  /* 0x0000007d20507220 */ /* 0x000fe20000410000 */
[----:B----4-:R-:W-:-:S03]  /*3720*/  FADD.FTZ R81, -R124, 1 ;  /* 0x3f8000007c517421 */ /* 0x010fc60000010100 */
[----:B------:R-:W-:Y:S01]  /*3730*/  FMUL.FTZ R80, R80, R117 ;  /* 0x0000007550507220 */ /* 0x000fe20000410000 */
[----:B------:R-:W-:Y:S01]  /*3740*/  FFMA.FTZ R117, R65, R84, RZ ;  /* 0x0000005441757223 */ /* 0x000fe200000100ff */
[----:B------:R-:W-:Y:S01]  /*3750*/  FMUL.FTZ R84, R123, R116 ;  /* 0x000000747b547220 */ /* 0x000fe20000410000 */
[----:B------:R-:W-:Y:S01]  /*3760*/  FFMA.FTZ R122, R122, R81, 1 ;  /* 0x3f8000007a7a7423 */ /* 0x000fe20000010051 */
[----:B------:R-:W-:Y:S01]  /*3770*/  FMUL.FTZ R81, R33, R124 ;  /* 0x0000007c21517220 */ /* 0x000fe20000410000 */
[C---:B------:R-:W-:Y:S01]  /*3780*/  FMUL.FTZ R123, R43.reuse, R98 ;  /* 0x000000622b7b7220 */ /* 0x040fe20000410000 */
[----:B------:R-:W-:Y:S02]  /*3790*/  FFMA.FTZ R124, R43, R84, R114 ;  /* 0x000000542b7c7223 */ /* 0x000fe40000010072 */
[----:B------:R-:W-:Y:S01]  /*37a0*/  FMUL.FTZ R81, R81, R122 ;  /* 0x0000007a51517220 */ /* 0x000fe20000410000 */
[----:B------:R-:W-:Y:S01]  /*37b0*/  FFMA.FTZ R122, R64, R113, R117 ;  /* 0x00000071407a7223 */ /* 0x000fe20000010075 */
[----:B------:R-:W-:Y:S01]  /*37c0*/  FMUL.FTZ R125, R124, -1.4426950216293334961 ;  /* 0xbfb8aa3b7c7d7820 */ /* 0x000fe20000410000 */
[----:B------:R-:W-:Y:S01]  /*37d0*/  FADD.FTZ R113, R113, R100 ;  /* 0x0000006471717221 */ /* 0x000fe20000010000 */
[----:B------:R-:W-:Y:S01]  /*37e0*/  FFMA.FTZ R100, R65, R78, RZ ;  /* 0x0000004e41647223 */ /* 0x000fe200000100ff */
[----:B------:R-:W-:Y:S01]  /*37f0*/  FADD.FTZ R65, RZ, R78 ;  /* 0x0000004eff417221 */ /* 0x000fe20000010000 */
[----:B------:R-:W-:Y:S01]  /*3800*/  FFMA.FTZ R122, R77, R123, R122 ;  /* 0x0000007b4d7a7223 */ /* 0x000fe2000001007a */
[----:B------:R-:W-:Y:S01]  /*3810*/  FADD.FTZ R78, R113, R123 ;  /* 0x0000007b714e7221 */ /* 0x000fe20000010000 */
[----:B------:R-:W0:Y:S01]  /*3820*/  MUFU.EX2 R125, R125 ;  /* 0x0000007d007d7308 */ /* 0x000e220000000800 */
[----:B------:R-:W-:Y:S01]  /*3830*/  FFMA.FTZ R100, R77, R98, R100 ;  /* 0x000000624d647223 */ /* 0x000fe20000010064 */
[----:B------:R-:W-:Y:S01]  /*3840*/  FADD.FTZ R77, -R42, R35 ;  /* 0x000000232a4d7221 */ /* 0x000fe20000010100 */
[----:B------:R-:W-:Y:S01]  /*3850*/  FADD.FTZ R117, R65, R98 ;  /* 0x0000006241757221 */ /* 0x000fe20000010000 */
[----:B------:R-:W-:Y:S01]  /*3860*/  FFMA.FTZ R113, R64, R79, RZ ;  /* 0x0000004f40717223 */ /* 0x000fe200000100ff */
[----:B------:R-:W-:Y:S01]  /*3870*/  FADD.FTZ R64, RZ, R79 ;  /* 0x0000004fff407221 */ /* 0x000fe20000010000 */
[----:B------:R-:W-:Y:S01]  /*3880*/  FMUL.FTZ R77, R77, R116 ;  /* 0x000000744d4d7220 */ /* 0x000fe20000410000 */
[----:B------:R-:W-:Y:S01]  /*3890*/  FADD.FTZ R79, -R42, R38 ;  /* 0x000000262a4f7221 */ /* 0x000fe20000010100 */
[----:B------:R-:W-:Y:S01]  /*38a0*/  FFMA.FTZ R113, R76, R95, R113 ;  /* 0x0000005f4c717223 */ /* 0x000fe20000010071 */
[----:B------:R-:W-:Y:S01]  /*38b0*/  FADD.FTZ R98, R64, R95 ;  /* 0x0000005f40627221 */ /* 0x000fe20000010000 */
[C---:B------:R-:W-:Y:S01]  /*38c0*/  FFMA.FTZ R123, R112.reuse, R77, R115 ;  /* 0x0000004d707b7223 */ /* 0x040fe20000010073 */
[----:B------:R-:W-:Y:S01]  /*38d0*/  FMUL.FTZ R95, R112, R95 ;  /* 0x0000005f705f7220 */ /* 0x000fe20000410000 */
[----:B------:R-:W-:Y:S01]  /*38e0*/  FFMA.FTZ R100, R75, R94, R100 ;  /* 0x0000005e4b647223 */ /* 0x000fe20000010064 */
[----:B------:R-:W-:Y:S01]  /*38f0*/  FADD.FTZ R117, R117, R94 ;  /* 0x0000005e75757221 */ /* 0x000fe20000010000 */
[----:B0-----:R-:W-:Y:S01]  /*3900*/  FADD.FTZ R126, R125, 1 ;  /* 0x3f8000007d7e7421 */ /* 0x001fe20000010000 */
[----:B------:R-:W-:Y:S01]  /*3910*/  FFMA.FTZ R122, R76, R95, R122 ;  /* 0x0000005f4c7a7223 */ /* 0x000fe2000001007a */
[----:B------:R-:W-:Y:S01]  /*3920*/  FMUL.FTZ R76, R79, R116 ;  /* 0x000000744f4c7220 */ /* 0x000fe20000410000 */
[----:B------:R-:W-:Y:S01]  /*3930*/  FADD.FTZ R95, R95, R78 ;  /* 0x0000004e5f5f7221 */ /* 0x000fe20000010000 */
[----:B------:R-:W0:Y:S01]  /*3940*/  MUFU.RCP R127, R126 ;  /* 0x0000007e007f7308 */ /* 0x000e220000001000 */
[C---:B------:R-:W-:Y:S01]  /*3950*/  FMUL.FTZ R79, R43.reuse, R94 ;  /* 0x0000005e2b4f7220 */ /* 0x040fe20000410000 */
[----:B------:R-:W-:Y:S01]  /*3960*/  FFMA.FTZ R78, R43, R76, R114 ;  /* 0x0000004c2b4e7223 */ /* 0x000fe20000010072 */
[----:B------:R-:W-:Y:S01]  /*3970*/  FADD.FTZ R98, R98, R93 ;  /* 0x0000005d62627221 */ /* 0x000fe20000010000 */
[----:B------:R-:W-:Y:S01]  /*3980*/  FFMA.FTZ R113, R74, R93, R113 ;  /* 0x0000005d4a717223 */ /* 0x000fe20000010071 */
[----:B------:R-:W-:Y:S01]  /*3990*/  FFMA.FTZ R122, R75, R79, R122 ;  /* 0x0000004f4b7a7223 */ /* 0x000fe2000001007a */
[----:B------:R-:W-:Y:S01]  /*39a0*/  FADD.FTZ R94, R95, R79 ;  /* 0x0000004f5f5e7221 */ /* 0x000fe20000010000 */
[----:B------:R-:W-:Y:S01]  /*39b0*/  FMUL.FTZ R93, R112, R93 ;  /* 0x0000005d705d7220 */ /* 0x000fe20000410000 */
[----:B------:R-:W-:Y:S01]  /*39c0*/  FADD.FTZ R117, R117, R92 ;  /* 0x0000005c75757221 */ /* 0x000fe20000010000 */
[-C--:B------:R-:W-:Y:S01]  /*39d0*/  FFMA.FTZ R100, R73, R92.reuse, R100 ;  /* 0x0000005c49647223 */ /* 0x080fe20000010064 */
[----:B------:R-:W-:Y:S01]  /*39e0*/  FADD.FTZ R98, R98, R99 ;  /* 0x0000006362627221 */ /* 0x000fe20000010000 */
[----:B------:R-:W-:Y:S01]  /*39f0*/  FFMA.FTZ R122, R74, R93, R122 ;  /* 0x0000005d4a7a7223 */ /* 0x000fe2000001007a */
[----:B------:R-:W-:Y:S01]  /*3a00*/  FADD.FTZ R94, R93, R94 ;  /* 0x0000005e5d5e7221 */ /* 0x000fe20000010000 */
[----:B------:R-:W-:Y:S01]  /*3a10*/  FMUL.FTZ R93, R43, R92 ;  /* 0x0000005c2b5d7220 */ /* 0x000fe20000410000 */
[-C--:B------:R-:W-:Y:S01]  /*3a20*/  FFMA.FTZ R113, R72, R99.reuse, R113 ;  /* 0x0000006348717223 */ /* 0x080fe20000010071 */
[----:B------:R-:W-:Y:S01]  /*3a30*/  FMUL.FTZ R99, R112, R99 ;  /* 0x0000006370637220 */ /* 0x000fe20000410000 */
[----:B------:R-:W-:Y:S01]  /*3a40*/  FADD.FTZ R98, R98, R101 ;  /* 0x0000006562627221 */ /* 0x000fe20000010000 */
[----:B------:R-:W-:Y:S01]  /*3a50*/  FFMA.FTZ R122, R73, R93, R122 ;  /* 0x0000005d497a7223 */ /* 0x000fe2000001007a */
[----:B0-----:R-:W-:Y:S01]  /*3a60*/  FADD.FTZ R65, -R127, 1 ;  /* 0x3f8000007f417421 */ /* 0x001fe20000010100 */
[----:B------:R-:W-:Y:S01]  /*3a70*/  FADD.FTZ R94, R94, R93 ;  /* 0x0000005d5e5e7221 */ /* 0x000fe20000010000 */
[----:B------:R-:W-:Y:S01]  /*3a80*/  FADD.FTZ R98, R98, R91 ;  /* 0x0000005b62627221 */ /* 0x000fe20000010000 */
[----:B------:R-:W-:Y:S01]  /*3a90*/  FFMA.FTZ R122, R72, R99, R122 ;  /* 0x00000063487a7223 */ /* 0x000fe2000001007a */
[----:B------:R-:W-:Y:S01]  /*3aa0*/  FFMA.FTZ R124, R124, R65, 1 ;  /* 0x3f8000007c7c7423 */ /* 0x000fe20000010041 */
[----:B------:R-:W-:Y:S01]  /*3ab0*/  FMUL.FTZ R65, R36, R127 ;  /* 0x0000007f24417220 */ /* 0x000fe20000410000 */
[----:B------:R-:W-:-:S03]  /*3ac0*/  FADD.FTZ R99, R99, R94 ;  /* 0x0000005e63637221 */ /* 0x000fc60000010000 */
[----:B------:R-:W-:Y:S01]  /*3ad0*/  FMUL.FTZ R65, R65, R124 ;  /* 0x0000007c41417220 */ /* 0x000fe20000410000 */
        /* <DEDUP_REMOVED lines=8> */
[----:B------:R-:W-:-:S06]  /*3b60*/  FMUL.FTZ R123, R78, -1.4426950216293334961 ;  /* 0xbfb8aa3b4e7b7820 */ /* 0x000fcc0000410000 */
[----:B------:R-:W0:Y:S02]  /*3b70*/  MUFU.EX2 R123, R123 ;  /* 0x0000007b007b7308 */ /* 0x000e240000000800 */
[----:B0-----:R-:W-:Y:S01]  /*3b80*/  FADD.FTZ R124, R123, 1 ;  /* 0x3f8000007b7c7421 */ /* 0x001fe20000010000 */
[----:B------:R-:W-:-:S03]  /*3b90*/  FADD.FTZ R123, -R42, R39 ;  /* 0x000000272a7b7221 */ /* 0x000fc60000010100 */
[----:B------:R-:W0:Y:S02]  /*3ba0*/  MUFU.RCP R125, R124 ;  /* 0x0000007c007d7308 */ /* 0x000e240000001000 */
[----:B0-----:R-:W-:-:S04]  /*3bb0*/  FADD.FTZ R75, -R125, 1 ;  /* 0x3f8000007d4b7421 */ /* 0x001fc80000010100 */
[----:B------:R-:W-:Y:S01]  /*3bc0*/  FFMA.FTZ R78, R78, R75, 1 ;  /* 0x3f8000004e4e7423 */ /* 0x000fe2000001004b */
[----:B------:R-:W-:-:S04]  /*3bd0*/  FMUL.FTZ R75, R40, R125 ;  /* 0x0000007d284b7220 */ /* 0x000fc80000410000 */
[----:B------:R-:W-:Y:S01]  /*3be0*/  FMUL.FTZ R75, R75, R78 ;  /* 0x0000004e4b4b7220 */ /* 0x000fe20000410000 */
[----:B------:R-:W-:-:S04]  /*3bf0*/  FMUL.FTZ R78, R123, R116 ;  /* 0x000000747b4e7220 */ /* 0x000fc80000410000 */
[----:B------:R-:W-:-:S04]  /*3c00*/  FFMA.FTZ R79, R112, R78, R115 ;  /* 0x0000004e704f7223 */ /* 0x000fc80000010073 */
        /* <DEDUP_REMOVED lines=18> */
[----:B------:R-:W-:-:S03]  /*3d30*/  FADD.FTZ R95, -R42, R45 ;  /* 0x0000002d2a5f7221 */ /* 0x000fc60000010100 */
        /* <DEDUP_REMOVED lines=10> */
[----:B------:R-:W-:Y:S01]  /*3de0*/  FMUL.FTZ R93, R47, R124 ;  /* 0x0000007c2f5d7220 */ /* 0x000fe20000410000 */
[----:B------:R-:W-:Y:S01]  /*3df0*/  FADD.FTZ R124, R117, R96 ;  /* 0x00000060757c7221 */ /* 0x000fe20000010000 */
[----:B------:R-:W-:Y:S01]  /*3e00*/  FFMA.FTZ R117, R71, R96, R100 ;  /* 0x0000006047757223 */ /* 0x000fe20000010064 */
[-C--:B------:R-:W-:Y:S01]  /*3e10*/  FFMA.FTZ R100, R70, R101.reuse, R113 ;  /* 0x0000006546647223 */ /* 0x080fe20000010071 */
[----:B------:R-:W-:Y:S01]  /*3e20*/  FMUL.FTZ R93, R93, R72 ;  /* 0x000000485d5d7220 */ /* 0x000fe20000410000 */
[----:B------:R-:W-:Y:S01]  /*3e30*/  FMUL.FTZ R72, R95, R116 ;  /* 0x000000745f487220 */ /* 0x000fe20000410000 */
[C---:B------:R-:W-:Y:S01]  /*3e40*/  FMUL.FTZ R95, R43.reuse, R96 ;  /* 0x000000602b5f7220 */ /* 0x040fe20000410000 */
[----:B------:R-:W-:Y:S01]  /*3e50*/  FMUL.FTZ R101, R112, R101 ;  /* 0x0000006570657220 */ /* 0x000fe20000410000 */
[----:B------:R-:W-:Y:S01]  /*3e60*/  FADD.FTZ R113, -R42, R52 ;  /* 0x000000342a717221 */ /* 0x000fe20000010100 */
[----:B------:R-:W-:Y:S01]  /*3e70*/  FFMA.FTZ R94, R43, R72, R114 ;  /* 0x000000482b5e7223 */ /* 0x000fe20000010072 */
[----:B------:R-:W-:Y:S01]  /*3e80*/  FFMA.FTZ R122, R71, R95, R122 ;  /* 0x0000005f477a7223 */ /* 0x000fe2000001007a */
[----:B------:R-:W-:Y:S01]  /*3e90*/  FADD.FTZ R96, R99, R95 ;  /* 0x0000005f63607221 */ /* 0x000fe20000010000 */
[----:B------:R-:W-:Y:S01]  /*3ea0*/  FFMA.FTZ R117, R66, R97, R117 ;  /* 0x0000006142757223 */ /* 0x000fe20000010075 */
[----:B------:R-:W-:Y:S01]  /*3eb0*/  FMUL.FTZ R123, R94, -1.4426950216293334961 ;  /* 0xbfb8aa3b5e7b7820 */ /* 0x000fe20000410000 */
[----:B------:R-:W-:Y:S01]  /*3ec0*/  FFMA.FTZ R99, R70, R101, R122 ;  /* 0x0000006546637223 */ /* 0x000fe2000001007a */
[----:B------:R-:W-:Y:S01]  /*3ed0*/  FADD.FTZ R101, R101, R96 ;  /* 0x0000006065657221 */ /* 0x000fe20000010000 */
[----:B------:R-:W-:Y:S01]  /*3ee0*/  FMUL.FTZ R122, R43, R97 ;  /* 0x000000612b7a7220 */ /* 0x000fe20000410000 */
[----:B------:R-:W-:-:S02]  /*3ef0*/  FFMA.FTZ R100, R67, R91, R100 ;  /* 0x0000005b43647223 */ /* 0x000fc40000010064 */
[----:B------:R-:W0:Y:S01]  /*3f00*/  MUFU.EX2 R123, R123 ;  /* 0x0000007b007b7308 */ /* 0x000e220000000800 */
[----:B------:R-:W-:Y:S01]  /*3f10*/  FFMA.FTZ R99, R66, R122, R99 ;  /* 0x0000007a42637223 */ /* 0x000fe20000010063 */
[----:B------:R-:W-:Y:S01]  /*3f20*/  FADD.FTZ R101, R101, R122 ;  /* 0x0000007a65657221 */ /* 0x000fe20000010000 */
[----:B------:R-:W-:Y:S01]  /*3f30*/  FMUL.FTZ R122, R112, R91 ;  /* 0x0000005b707a7220 */ /* 0x000fe20000410000 */
[----:B------:R-:W-:-:S03]  /*3f40*/  FADD.FTZ R91, -R42, R56 ;  /* 0x000000382a5b7221 */ /* 0x000fc60000010100 */
[----:B------:R-:W-:Y:S01]  /*3f50*/  FFMA.FTZ R99, R67, R122, R99 ;  /* 0x0000007a43637223 */ /* 0x000fe20000010063 */
[----:B------:R-:W-:Y:S01]  /*3f60*/  FMUL.FTZ R91, R91, R116 ;  /* 0x000000745b5b7220 */ /* 0x000fe20000410000 */
[----:B------:R-:W-:Y:S01]  /*3f70*/  FADD.FTZ R101, R122, R101 ;  /* 0x000000657a657221 */ /* 0x000fe20000010000 */
[----:B------:R-:W-:Y:S01]  /*3f80*/  FMUL.FTZ R122, R43, R90 ;  /* 0x0000005a2b7a7220 */ /* 0x000fe20000410000 */
[----:B0-----:R-:W-:Y:S01]  /*3f90*/  FADD.FTZ R125, R123, 1 ;  /* 0x3f8000007b7d7421 */ /* 0x001fe20000010000 */
[----:B------:R-:W-:Y:S02]  /*3fa0*/  FADD.FTZ R123, -R42, R49 ;  /* 0x000000312a7b7221 */ /* 0x000fe40000010100 */
[----:B------:R-:W-:-:S03]  /*3fb0*/  FADD.FTZ R101, R101, R122 ;  /* 0x0000007a65657221 */ /* 0x000fc60000010000 */
        /* <DEDUP_REMOVED lines=16> */
[----:B------:R-:W-:-:S03]  /*40c0*/  FADD.FTZ R113, R124, R97 ;  /* 0x000000617c717221 */ /* 0x000fc60000010000 */
[----:B------:R-:W-:Y:S01]  /*40d0*/  FFMA.FTZ R96, R43, R70, R114 ;  /* 0x000000462b607223 */ /* 0x000fe20000010072 */
[----:B------:R-:W-:-:S03]  /*40e0*/  FADD.FTZ R113, R113, R90 ;  /* 0x0000005a71717221 */ /* 0x000fc60000010000 */
[----:B------:R-:W-:Y:S01]  /*40f0*/  FMUL.FTZ R123, R96, -1.4426950216293334961 ;  /* 0xbfb8aa3b607b7820 */ /* 0x000fe20000410000 */
[----:B------:R-:W-:-:S05]  /*4100*/  FADD.FTZ R113, R113, R88 ;  /* 0x0000005871717221 */ /* 0x000fca0000010000 */
        /* <DEDUP_REMOVED lines=8> */
[----:B------:R-:W-:-:S04]  /*4190*/  FMUL.FTZ R96, R97, R116 ;  /* 0x0000007461607220 */ /* 0x000fc80000410000 */
[----:B------:R-:W-:-:S04]  /*41a0*/  FFMA.FTZ R97, R112, R96, R115 ;  /* 0x0000006070617223 */ /* 0x000fc80000010073 */
[----:B------:R-:W-:-:S06]  /*41b0*/  FMUL.FTZ R123, R97, -1.4426950216293334961 ;  /* 0xbfb8aa3b617b7820 */ /* 0x000fcc0000410000 */
[----:B------:R-:W0:Y:S02]  /*41c0*/  MUFU.EX2 R123, R123 ;  /* 0x0000007b007b7308 */ /* 0x000e240000000800 */
[----:B0-----:R-:W-:Y:S01]  /*41d0*/  FADD.FTZ R124, R123, 1 ;  /* 0x3f8000007b7c7421 */ /* 0x001fe20000010000 */
[----:B------:R-:W-:-:S04]  /*41e0*/  FFMA.FTZ R123, R43, R91, R114 ;  /* 0x0000005b2b7b7223 */ /* 0x000fc80000010072 */
[----:B------:R-:W-:Y:S01]  /*41f0*/  FMUL.FTZ R125, R123, -1.4426950216293334961 ;  /* 0xbfb8aa3b7b7d7820 */ /* 0x000fe20000410000 */
[----:B------:R-:W0:Y:S08]  /*4200*/  MUFU.RCP R124, R124 ;  /* 0x0000007c007c7308 */ /* 0x000e300000001000 */
[----:B------:R-:W1:Y:S01]  /*4210*/  MUFU.EX2 R125, R125 ;  /* 0x0000007d007d7308 */ /* 0x000e620000000800 */
[----:B0-----:R-:W-:Y:S01]  /*4220*/  FADD.FTZ R126, -R124, 1 ;  /* 0x3f8000007c7e7421 */ /* 0x001fe20000010100 */
[----:B------:R-:W-:Y:S01]  /*4230*/  FMUL.FTZ R67, R55, R124 ;  /* 0x0000007c37437220 */ /* 0x000fe20000410000 */
[----:B------:R-:W-:-:S02]  /*4240*/  FFMA.FTZ R124, R68, R90, R117 ;  /* 0x0000005a447c7223 */ /* 0x000fc40000010075 */
[----:B------:R-:W-:Y:S01]  /*4250*/  FFMA.FTZ R126, R97, R126, 1 ;  /* 0x3f800000617e7423 */ /* 0x000fe2000001007e */
[----:B------:R-:W-:Y:S01]  /*4260*/  FFMA.FTZ R97, R68, R122, R99 ;  /* 0x0000007a44617223 */ /* 0x000fe20000010063 */
[----:B------:R-:W-:Y:S01]  /*4270*/  FADD.FTZ R99, -R42, R57 ;  /* 0x000000392a637221 */ /* 0x000fe20000010100 */
[----:B------:R-:W-:Y:S01]  /*4280*/  FADD.FTZ R122, R98, R89 ;  /* 0x00000059627a7221 */ /* 0x000fe20000010000 */
[----:B------:R-:W-:Y:S01]  /*4290*/  FMUL.FTZ R67, R67, R126 ;  /* 0x0000007e43437220 */ /* 0x000fe20000410000 */
[----:B-1----:R-:W-:Y:S01]  /*42a0*/  FADD.FTZ R126, R125, 1 ;  /* 0x3f8000007d7e7421 */ /* 0x002fe20000010000 */
[----:B------:R-:W-:Y:S01]  /*42b0*/  FMUL.FTZ R90, R99, R116 ;  /* 0x00000074635a7220 */ /* 0x000fe20000410000 */
[CC--:B------:R-:W-:Y:S01]  /*42c0*/  FMUL.FTZ R98, R112.reuse, R89.reuse ;  /* 0x0000005970627220 */ /* 0x0c0fe20000410000 */
[C---:B------:R-:W-:Y:S01]  /*42d0*/  FFMA.FTZ R99, R69.reuse, R89, R100 ;  /* 0x0000005945637223 */ /* 0x040fe20000010064 */
[----:B------:R-:W0:Y:S01]  /*42e0*/  MUFU.RCP R127, R126 ;  /* 0x0000007e007f7308 */ /* 0x000e220000001000 */
[----:B------:R-:W-:Y:S01]  /*42f0*/  FFMA.FTZ R117, R112, R90, R115 ;  /* 0x0000005a70757223 */ /* 0x000fe20000010073 */
[----:B------:R-:W-:Y:S01]  /*4300*/  FFMA.FTZ R100, R69, R98, R97 ;  /* 0x0000006245647223 */ /* 0x000fe20000010061 */
[----:B------:R-:W-:Y:S01]  /*4310*/  FADD.FTZ R69, -R42, R60 ;  /* 0x0000003c2a457221 */ /* 0x000fe20000010100 */
[----:B------:R-:W-:Y:S01]  /*4320*/  FFMA.FTZ R124, R87, R88, R124 ;  /* 0x00000058577c7223 */ /* 0x000fe2000001007c */
[----:B------:R-:W-:Y:S01]  /*4330*/  FADD.FTZ R101, R98, R101 ;  /* 0x0000006562657221 */ /* 0x000fe20000010000 */
[----:B------:R-:W-:Y:S01]  /*4340*/  FADD.FTZ R122, R122, R85 ;  /* 0x000000557a7a7221 */ /* 0x000fe20000010000 */
[----:B------:R-:W-:-:S04]  /*4350*/  FMUL.FTZ R69, R69, R116 ;  /* 0x0000007445457220 */ /* 0x000fc80000410000 */
[----:B------:R-:W-:Y:S01]  /*4360*/  FFMA.FTZ R97, R43, R69, R114 ;  /* 0x000000452b617223 */ /* 0x000fe20000010072 */
[----:B0-----:R-:W-:-:S04]  /*4370*/  FADD.FTZ R68, -R127, 1 ;  /* 0x3f8000007f447421 */ /* 0x001fc80000010100 */
[----:B------:R-:W-:Y:S01]  /*4380*/  FFMA.FTZ R123, R123, R68, 1 ;  /* 0x3f8000007b7b7423 */ /* 0x000fe20000010044 */
[----:B------:R-:W-:-:S04]  /*4390*/  FMUL.FTZ R68, R58, R127 ;  /* 0x0000007f3a447220 */ /* 0x000fc80000410000 */
[----:B------:R-:W-:Y:S01]  /*43a0*/  FMUL.FTZ R68, R68, R123 ;  /* 0x0000007b44447220 */ /* 0x000fe20000410000 */
[----:B------:R-:W-:-:S06]  /*43b0*/  FMUL.FTZ R123, R117, -1.4426950216293334961 ;  /* 0xbfb8aa3b757b7820 */ /* 0x000fcc0000410000 */
[----:B------:R-:W0:Y:S02]  /*43c0*/  MUFU.EX2 R123, R123 ;  /* 0x0000007b007b7308 */ /* 0x000e240000000800 */
[----:B0-----:R-:W-:Y:S01]  /*43d0*/  FADD.FTZ R125, R123, 1 ;  /* 0x3f8000007b7d7421 */ /* 0x001fe20000010000 */
[----:B------:R-:W-:-:S03]  /*43e0*/  FMUL.FTZ R123, R97, -1.4426950216293334961 ;  /* 0xbfb8aa3b617b7820 */ /* 0x000fc60000410000 */
[----:B------:R-:W0:Y:S08]  /*43f0*/  MUFU.RCP R126, R125 ;  /* 0x0000007d007e7308 */ /* 0x000e300000001000 */
[----:B------:R-:W1:Y:S01]  /*4400*/  MUFU.EX2 R123, R123 ;  /* 0x0000007b007b7308 */ /* 0x000e620000000800 */
[----:B0-----:R-:W-:Y:S01]  /*4410*/  FADD.FTZ R128, -R126, 1 ;  /* 0x3f8000007e807421 */ /* 0x001fe20000010100 */
[----:B------:R-:W-:Y:S01]  /*4420*/  FMUL.FTZ R89, R59, R126 ;  /* 0x0000007e3b597220 */ /* 0x000fe20000410000 */
[----:B-1----:R-:W-:-:S02]  /*4430*/  FADD.FTZ R125, R123, 1 ;  /* 0x3f8000007b7d7421 */ /* 0x002fc40000010000 */
[----:B------:R-:W-:Y:S01]  /*4440*/  FFMA.FTZ R128, R117, R128, 1 ;  /* 0x3f80000075807423 */ /* 0x000fe20000010080 */
[----:B------:R-:W-:-:S03]  /*4450*/  FMUL.FTZ R117, R43, R88 ;  /* 0x000000582b757220 */ /* 0x000fc60000410000 */
[----:B------:R-:W-:Y:S01]  /*4460*/  FMUL.FTZ R89, R89, R128 ;  /* 0x0000008059597220 */ /* 0x000fe20000410000 */
[----:B------:R-:W0:Y:S01]  /*4470*/  MUFU.RCP R125, R125 ;  /* 0x0000007d007d7308 */ /* 0x000e220000001000 */
[----:B------:R-:W-:Y:S01]  /*4480*/  FFMA.FTZ R100, R87, R117, R100 ;  /* 0x0000007557647223 */ /* 0x000fe20000010064 */
[-C--:B------:R-:W-:Y:S01]  /*4490*/  FFMA.FTZ R87, R86, R85.reuse, R99 ;  /* 0x0000005556577223 */ /* 0x080fe20000010063 */
[----:B------:R-:W-:-:S04]  /*44a0*/  FMUL.FTZ R85, R112, R85 ;  /* 0x0000005570557220 */ /* 0x000fc80000410000 */
[----:B------:R-:W-:Y:S01]  /*44b0*/  FFMA.FTZ R100, R86, R85, R100 ;  /* 0x0000005556647223 */ /* 0x000fe20000010064 */
[----:B0-----:R-:W-:Y:S01]  /*44c0*/  FADD.FTZ R88, -R125, 1 ;  /* 0x3f8000007d587421 */ /* 0x001fe20000010100 */
[----:B------:R-:W-:-:S03]  /*44d0*/  FMUL.FTZ R98, R62, R125 ;  /* 0x0000007d3e627220 */ /* 0x000fc60000410000 */
[----:B------:R-:W-:Y:S01]  /*44e0*/  FFMA.FTZ R97, R97, R88, 1 ;  /* 0x3f80000061617423 */ /* 0x000fe20000010058 */
[----:B------:R-:W-:-:S03]  /*44f0*/  FADD.FTZ R88, R101, R117 ;  /* 0x0000007565587221 */ /* 0x000fc60000010000 */
[----:B------:R-:W-:Y:S01]  /*4500*/  FMUL.FTZ R98, R98, R97 ;  /* 0x0000006162627220 */ /* 0x000fe20000410000 */
[----:B------:R-:W-:Y:S01]  /*4510*/  FADD.FTZ R97, -R42, R61 ;  /* 0x0000003d2a617221 */ /* 0x000fe20000010100 */
[----:B------:R-:W-:-:S03]  /*4520*/  FADD.FTZ R88, R85, R88 ;  /* 0x0000005855587221 */ /* 0x000fc60000010000 */
        /* <DEDUP_REMOVED lines=9> */
[----:B------:R-:W-:-:S03]  /*45c0*/  FFMA.FTZ R101, R83, R80, R124 ;  /* 0x0000005053657223 */ /* 0x000fc6000001007c */
        /* <DEDUP_REMOVED lines=16> */
[----:B------:R-:W-:Y:S01]  /*46d0*/  FMUL.FTZ R80, R43, R75 ;  /* 0x0000004b2b507220 */ /* 0x000fe20000410000 */
[----:B------:R-:W-:Y:S01]  /*46e0*/  FFMA.FTZ R85, R84, R82, R85 ;  /* 0x0000005254557223 */ /* 0x000fe20000010055 */
        /* <DEDUP_REMOVED lines=8> */
[----:B------:R-:W-:Y:S01]  /*4770*/  FFMA.FTZ R76, R76, R80, R85 ;  /* 0x000000504c4c7223 */ /* 0x000fe20000010055 */
[----:B------:R-:W-:Y:S01]  /*4780*/  FADD.FTZ R64, R83, R64 ;  /* 0x0000004053407221 */ /* 0x000fe20000010000 */
[----:B------:R-:W-:Y:S01]  /*4790*/  FADD.FTZ R80, R81, R80 ;  /* 0x0000005051507221 */ /* 0x000fe20000010000 */
[C---:B------:R-:W-:Y:S01]  /*47a0*/  FFMA.FTZ R65, R78.reuse, R79, R65 ;  /* 0x0000004f4e417223 */ /* 0x040fe20000010041 */
[----:B------:R-:W-:Y:S01]  /*47b0*/  FFMA.FTZ R75, R78, R77, R76 ;  /* 0x0000004d4e4b7223 */ /* 0x000fe2000001004c */
[----:B------:R-:W-:Y:S01]  /*47c0*/  FMUL.FTZ R76, R43, R73 ;  /* 0x000000492b4c7220 */ /* 0x000fe20000410000 */
[----:B------:R-:W-:Y:S01]  /*47d0*/  FADD.FTZ R80, R77, R80 ;  /* 0x000000504d507221 */ /* 0x000fe20000010000 */
[----:B------:R-:W-:Y:S01]  /*47e0*/  FADD.FTZ R64, R64, R79 ;  /* 0x0000004f40407221 */ /* 0x000fe20000010000 */
[-C--:B------:R-:W-:Y:S01]  /*47f0*/  FFMA.FTZ R65, R92, R93.reuse, R65 ;  /* 0x0000005d5c417223 */ /* 0x080fe20000010041 */
[----:B------:R-:W-:Y:S01]  /*4800*/  FFMA.FTZ R74, R74, R76, R75 ;  /* 0x0000004c4a4a7223 */ /* 0x000fe2000001004b */
[----:B------:R-:W-:Y:S01]  /*4810*/  FMUL.FTZ R75, R112, R93 ;  /* 0x0000005d704b7220 */ /* 0x000fe20000410000 */
[----:B------:R-:W-:Y:S01]  /*4820*/  FADD.FTZ R80, R80, R76 ;  /* 0x0000004c50507221 */ /* 0x000fe20000010000 */
[----:B------:R-:W-:Y:S01]  /*4830*/  FADD.FTZ R64, R64, R93 ;  /* 0x0000005d40407221 */ /* 0x000fe20000010000 */
[----:B------:R-:W-:Y:S01]  /*4840*/  FFMA.FTZ R101, R70, R66, R101 ;  /* 0x0000004246657223 */ /* 0x000fe20000010065 */
[----:B------:R-:W-:Y:S01]  /*4850*/  FFMA.FTZ R73, R92, R75, R74 ;  /* 0x0000004b5c497223 */ /* 0x000fe2000001004a */
[----:B------:R-:W-:Y:S01]  /*4860*/  FMUL.FTZ R74, R43, R71 ;  /* 0x000000472b4a7220 */ /* 0x000fe20000410000 */
[----:B------:R-:W-:Y:S01]  /*4870*/  FADD.FTZ R80, R75, R80 ;  /* 0x000000504b507221 */ /* 0x000fe20000010000 */
[-C--:B------:R-:W-:Y:S01]  /*4880*/  FFMA.FTZ R65, R94, R95.reuse, R65 ;  /* 0x0000005f5e417223 */ /* 0x080fe20000010041 */
[----:B------:R-:W-:Y:S01]  /*4890*/  FADD.FTZ R64, R64, R95 ;  /* 0x0000005f40407221 */ /* 0x000fe20000010000 */
        /* <DEDUP_REMOVED lines=8> */
[----:B------:R-:W-:Y:S01]  /*4920*/  FMUL.FTZ R73, R112, R67 ;  /* 0x0000004370497220 */ /* 0x000fe20000410000 */
[----:B------:R-:W-:Y:S01]  /*4930*/  FADD.FTZ R64, R64, R67 ;  /* 0x0000004340407221 */ /* 0x000fe20000010000 */
[----:B------:R-:W-:Y:S01]  /*4940*/  FFMA.FTZ R70, R70, R72, R75 ;  /* 0x0000004846467223 */ /* 0x000fe2000001004b */
[----:B------:R-:W-:Y:S01]  /*4950*/  FADD.FTZ R80, R80, R72 ;  /* 0x0000004850507221 */ /* 0x000fe20000010000 */
[-C--:B------:R-:W-:Y:S01]  /*4960*/  FMUL.FTZ R75, R43, R68.reuse ;  /* 0x000000442b4b7220 */ /* 0x080fe20000410000 */
[----:B------:R-:W-:Y:S01]  /*4970*/  FMUL.FTZ R67, R112, R89 ;  /* 0x0000005970437220 */ /* 0x000fe20000410000 */
[----:B------:R-:W-:Y:S01]  /*4980*/  FFMA.FTZ R70, R96, R73, R70 ;  /* 0x0000004960467223 */ /* 0x000fe20000010046 */
[----:B------:R-:W-:Y:S01]  /*4990*/  FADD.FTZ R80, R73, R80 ;  /* 0x0000005049507221 */ /* 0x000fe20000010000 */
[----:B------:R-:W-:Y:S01]  /*49a0*/  FADD.FTZ R71, R71, R66 ;  /* 0x0000004247477221 */ /* 0x000fe20000010000 */
[C---:B------:R-:W-:Y:S01]  /*49b0*/  FFMA.FTZ R96, R91.reuse, R68, R101 ;  /* 0x000000445b607223 */ /* 0x040fe20000010065 */
[----:B------:R-:W-:Y:S01]  /*49c0*/  FFMA.FTZ R73, R91, R75, R70 ;  /* 0x0000004b5b497223 */ /* 0x000fe20000010046 */
[----:B------:R-:W-:Y:S01]  /*49d0*/  FADD.FTZ R80, R80, R75 ;  /* 0x0000004b50507221 */ /* 0x000fe20000010000 */
[-C--:B------:R-:W-:Y:S01]  /*49e0*/  FMUL.FTZ R75, R43, R98.reuse ;  /* 0x000000622b4b7220 */ /* 0x080fe20000410000 */
[----:B------:R-:W-:Y:S01]  /*49f0*/  FMUL.FTZ R70, R112, R99 ;  /* 0x0000006370467220 */ /* 0x000fe20000410000 */
[C---:B------:R-:W-:Y:S01]  /*4a00*/  FFMA.FTZ R66, R90.reuse, R67, R73 ;  /* 0x000000435a427223 */ /* 0x040fe20000010049 */
[----:B------:R-:W-:Y:S01]  /*4a10*/  FADD.FTZ R80, R67, R80 ;  /* 0x0000005043507221 */ /* 0x000fe20000010000 */
[----:B------:R-:W-:Y:S01]  /*4a20*/  FFMA.FTZ R90, R90, R89, R65 ;  /* 0x000000595a5a7223 */ /* 0x000fe20000010041 */
[----:B------:R-:W-:Y:S01]  /*4a30*/  FADD.FTZ R71, R71, R68 ;  /* 0x0000004447477221 */ /* 0x000fe20000010000 */
[C---:B------:R-:W-:Y:S01]  /*4a40*/  FFMA.FTZ R66, R69.reuse, R75, R66 ;  /* 0x0000004b45427223 */ /* 0x040fe20000010042 */
        /* <DEDUP_REMOVED lines=8> */
.L_x_1577:
        /* <DEDUP_REMOVED lines=9> */
[----:B------:R-:W-:-:S05]  /*4b60*/  ISETP.GT.AND P1, PT, R106, 0x17, PT ;  /* 0x000000176a00780c */ /* 0x000fca0003f24270 */
[----:B0-----:R-:W-:Y:S01]  /*4b70*/  @!P0 FADD.FTZ R68, R64, R68 ;  /* 0x0000004440448221 */ /* 0x001fe20000010000 */
[----:B-1----:R-:W-:Y:S01]  /*4b80*/  ULEA UR4, UR7, UR4, 0x18 ;  /* 0x0000000407047291 */ /* 0x002fe2000f8ec0ff */
[----:B--2---:R-:W-:-:S03]  /*4b90*/  @!P0 FADD.FTZ R73, R65, R73 ;  /* 0x0000004941498221 */ /* 0x004fc60000010000 */
[----:B------:R-:W0:Y:S01]  /*4ba0*/  SHFL.DOWN PT, R64, R68, 0x2, 0x1f ;  /* 0x08401f0044407f89 */ /* 0x000e2200000e0000 */
[----:B------:R-:W-:-:S03]  /*4bb0*/  ISETP.GT.AND P0, PT, R106, 0x1d, PT ;  /* 0x0000001d6a00780c */ /* 0x000fc60003f04270 */
[----:B------:R-:W1:Y:S01]  /*4bc0*/  SHFL.DOWN PT, R65, R73, 0x2, 0x1f ;  /* 0x08401f0049417f89 */ /* 0x000e6200000e0000 */
[C---:B---3--:R-:W-:Y:S02]  /*4bd0*/  LEA R117, R113.reuse, UR4, 0x4 ;  /* 0x0000000471757c11 */ /* 0x048fe4000f8e20ff */
[----:B------:R-:W-:-:S03]  /*4be0*/  ISETP.GT.U32.AND P3, PT, R113, 0xb, PT ;  /* 0x0000000b7100780c */ /* 0x000fc60003f64070 */
        /* <DEDUP_REMOVED lines=9> */
[----:B------:R-:W-:-:S03]  /*4c80*/  ISETP.NE.AND P0, PT, R113, RZ, PT ;  /* 0x000000ff7100720c */ /* 0x000fc60003f05270 */
        /* <DEDUP_REMOVED lines=16> */
.L_x_1579:
[----:B------:R-:W-:Y:S05]  /*4d90*/  BSYNC.RECONVERGENT B0 ;  /* 0x0000000000007941 */ /* 0x000fea0003800200 */
.L_x_1578:
        /* <DEDUP_REMOVED lines=32> */
.L_x_1581:
[----:B------:R-:W-:Y:S05]  /*4fa0*/  BSYNC.RECONVERGENT B0 ;  /* 0x0000000000007941 */ /* 0x000fea0003800200 */
.L_x_1580:
[----:B------:R-:W-:Y:S06]  /*4fb0*/  BAR.SYNC.DEFER_BLOCKING 0x0 ;  /* 0x0000000000007b1d */ /* 0x000fec0000010000 */
        /* <DEDUP_REMOVED lines=33> */
[----:B------:R-:W4:Y:S01]  /*51d0*/  LDS.128 R92, [R117+0x840] ;  /* 0x00084000755c7984 */ /* 0x000f220000000c00 */
[----:B------:R-:W-:Y:S01]  /*51e0*/  FADD.FTZ R76, R72, R77 ;  /* 0x0000004d484c7221 */ /* 0x000fe20000010000 */
[----:B------:R-:W-:Y:S01]  /*51f0*/  FADD.FTZ R77, R73, R78 ;  /* 0x0000004e494d7221 */ /* 0x000fe20000010000 */
[----:B-1----:R-:W-:Y:S01]  /*5200*/  FADD.FTZ R81, R81, R68 ;  /* 0x0000004451517221 */ /* 0x002fe20000010000 */
[----:B------:R-:W1:Y:S01]  /*5210*/  LDS.128 R72, [R117+0x900] ;  /* 0x0009000075487984 */ /* 0x000e620000000c00 */
[----:B------:R-:W-:Y:S01]  /*5220*/  FADD.FTZ R80, R80, R79 ;  /* 0x0000004f50507221 */ /* 0x000fe20000010000 */
[----:B------:R-:W-:Y:S01]  /*5230*/  FADD.FTZ R68, R76, R69 ;  /* 0x000000454c447221 */ /* 0x000fe20000010000 */
[----:B------:R-:W-:-:S02]  /*5240*/  FADD.FTZ R69, R77, R70 ;  /* 0x000000464d457221 */ /* 0x000fc40000010000 */
[----:B------:R-:W5:Y:S01]  /*5250*/  LDS.128 R76, [R117+0x9c0] ;  /* 0x0009c000754c7984 */ /* 0x000f620000000c00 */
[----:B------:R-:W-:Y:S01]  /*5260*/  FADD.FTZ R70, R80, R71 ;  /* 0x0000004750467221 */ /* 0x000fe20000010000 */
[----:B--2---:R-:W-:Y:S01]  /*5270*/  FADD.FTZ R71, R81, R64 ;  /* 0x0000004051477221 */ /* 0x004fe20000010000 */
[----:B------:R-:W-:Y:S01]  /*5280*/  FADD.FTZ R68, R68, R65 ;  /* 0x0000004144447221 */ /* 0x000fe20000010000 */
[----:B------:R-:W2:Y:S01]  /*5290*/  LDS.128 R80, [R117+0xa80] ;  /* 0x000a800075507984 */ /* 0x000ea20000000c00 */
        /* <DEDUP_REMOVED lines=8> */
[----:B0-----:R-:W-:Y:S01]  /*5320*/  FADD.FTZ R84, R84, R89 ;  /* 0x0000005954547221 */ /* 0x001fe20000010000 */
[----:B------:R-:W-:Y:S01]  /*5330*/  FADD.FTZ R85, R85, R90 ;  /* 0x0000005a55557221 */ /* 0x000fe20000010000 */
[----:B------:R-:W-:Y:S01]  /*5340*/  FADD.FTZ R97, R97, R88 ;  /* 0x0000005861617221 */ /* 0x000fe20000010000 */
[----:B------:R-:W-:Y:S01]  /*5350*/  FADD.FTZ R96, R96, R91 ;  /* 0x0000005b60607221 */ /* 0x000fe20000010000 */
[----:B----4-:R-:W-:Y:S01]  /*5360*/  FADD.FTZ R88, R84, R93 ;  /* 0x0000005d54587221 */ /* 0x010fe20000010000 */
[----:B------:R-:W-:Y:S01]  /*5370*/  FADD.FTZ R89, R85, R94 ;  /* 0x0000005e55597221 */ /* 0x000fe20000010000 */
[----:B------:R-:W-:Y:S01]  /*5380*/  FADD.FTZ R97, R97, R92 ;  /* 0x0000005c61617221 */ /* 0x000fe20000010000 */
[----:B------:R-:W0:Y:S01]  /*5390*/  LDS.128 R84, [R117+0xcc0] ;  /* 0x000cc00075547984 */ /* 0x000e220000000c00 */
[----:B------:R-:W-:Y:S01]  /*53a0*/  FADD.FTZ R96, R96, R95 ;  /* 0x0000005f60607221 */ /* 0x000fe20000010000 */
[----:B-1----:R-:W-:Y:S01]  /*53b0*/  FADD.FTZ R88, R88, R73 ;  /* 0x0000004958587221 */ /* 0x002fe20000010000 */
[----:B------:R-:W-:Y:S01]  /*53c0*/  FADD.FTZ R97, R97, R72 ;  /* 0x0000004861617221 */ /* 0x000fe20000010000 */
[----:B------:R-:W1:Y:S01]  /*53d0*/  LDS.128 R92, [R117+0xd80] ;  /* 0x000d8000755c7984 */ /* 0x000e620000000c00 */
        /* <DEDUP_REMOVED lines=8> */
[----:B--2---:R-:W-:Y:S01]  /*5460*/  FADD.FTZ R97, R97, R80 ;  /* 0x0000005061617221 */ /* 0x004fe20000010000 */
[----:B------:R-:W-:Y:S01]  /*5470*/  FADD.FTZ R88, R88, R81 ;  /* 0x0000005158587221 */ /* 0x000fe20000010000 */
[----:B------:R-:W-:Y:S01]  /*5480*/  FADD.FTZ R89, R89, R82 ;  /* 0x0000005259597221 */ /* 0x000fe20000010000 */
[----:B------:R-:W-:Y:S01]  /*5490*/  FADD.FTZ R96, R96, R83 ;  /* 0x0000005360607221 */ /* 0x000fe20000010000 */
[----:B---3--:R-:W-:Y:S01]  /*54a0*/  FADD.FTZ R97, R97, R64 ;  /* 0x0000004061617221 */ /* 0x008fe20000010000 */
[----:B------:R-:W-:Y:S01]  /*54b0*/  FADD.FTZ R88, R88, R65 ;  /* 0x0000004158587221 */ /* 0x000fe20000010000 */
[----:B------:R-:W2:Y:S01]  /*54c0*/  LDS.128 R80, [R117+0xfc0] ;  /* 0x000fc00075507984 */ /* 0x000ea20000000c00 */
        /* <DEDUP_REMOVED lines=24> */
[----:B------:R-:W1:Y:S01]  /*5650*/  LDS.128 R72, [R117+0x12c0] ;  /* 0x0012c00075487984 */ /* 0x000e620000000c00 */
[----:B------:R-:W-:-:S03]  /*5660*/  FADD.FTZ R96, R96, R79 ;  /* 0x0000004f60607221 */ /* 0x000fc60000010000 */
[----:B------:R-:W4:Y:S04]  /*5670*/  LDS.128 R76, [R117+0x1380] ;  /* 0x00138000754c7984 */ /* 0x000f280000000c00 */
[----:B------:R-:W-:Y:S01]  /*5680*/  LDS.128 R92, [R117+0x1680] ;  /* 0x00168000755c7984 */ /* 0x000fe20000000c00 */
        /* <DEDUP_REMOVED lines=48> */
.L_x_1583:
[----:B------:R-:W-:Y:S05]  /*5990*/  BSYNC.RECONVERGENT B0 ;  /* 0x0000000000007941 */ /* 0x000fea0003800200 */
.L_x_1582:
[----:B------:R-:W-:Y:S04]  /*59a0*/  BSSY.RECONVERGENT B0, `(.L_x_1584) ;  /* 0x000001d000007945 */ /* 0x000fe80003800200 */
[----:B------:R-:W-:Y:S05]  /*59b0*/  @P3 BRA `(.L_x_1585) ;  /* 0x00000000006c3947 */ /* 0x000fea0003800000 */
[----:B------:R-:W4:Y:S01]  /*59c0*/  LDC.64 R76, c[0x0][0x3f8] ;  /* 0x0000fe00ff4c7b82 */ /* 0x000f220000000a00 */
[----:B------:R-:W-:-:S07]  /*59d0*/  IMAD R71, R0, 0xc, R113 ;  /* 0x0000000c00477824 */ /* 0x000fce00078e0271 */
[----:B--23--:R-:W2:Y:S01]  /*59e0*/  LDC.64 R64, c[0x0][0x3d8] ;  /* 0x0000f600ff407b82 */ /* 0x00cea20000000a00 */
[----:B----4-:R-:W-:Y:S01]  /*59f0*/  IMAD.WIDE.U32 R66, R76, 0x3, RZ ;  /* 0x000000034c427825 */ /* 0x010fe200078e00ff */
        /* <DEDUP_REMOVED lines=10> */
[----:B------:R-:W-:Y:S02]  /*5aa0*/  SHF.L.U64.HI R75, R75, 0x1, R0 ;  /* 0x000000014b4b7819 */ /* 0x000fe40000010200 */
[----:B-1----:R-:W-:Y:S02]  /*5ab0*/  LEA R68, P2, R76, R64, 0x2 ;  /* 0x000000404c447211 */ /* 0x002fe400078410ff */
        /* <DEDUP_REMOVED lines=11> */
.L_x_1585:
[----:B------:R-:W-:Y:S05]  /*5b70*/  BSYNC.RECONVERGENT B0 ;  /* 0x0000000000007941 */ /* 0x000fea0003800200 */
.L_x_1584:
        /* <DEDUP_REMOVED lines=8> */
[----:B------:R-:W0:Y:S01]  /*5c00*/  LDC R75, c[0x0][0x370] ;  /* 0x0000dc00ff4b7b82 */ /* 0x000e220000000800 */
[----:B------:R-:W-:-:S07]  /*5c10*/  IADD3 R73, PT, PT, -R70, 0x1, RZ ;  /* 0x0000000146497810 */ /* 0x000fce0007ffe1ff */
[----:B--23--:R-:W2:Y:S08]  /*5c20*/  LDC.64 R64, c[0x0][0x3d0] ;  /* 0x0000f400ff407b82 */ /* 0x00ceb00000000a00 */
[----:B-1----:R-:W1:Y:S01]  /*5c30*/  LDC.64 R68, c[0x0][0x3c8] ;  /* 0x0000f200ff447b82 */ /* 0x002e620000000a00 */
[----:B----4-:R-:W-:-:S04]  /*5c40*/  IMAD R66, R0, R71, RZ ;  /* 0x0000004700427224 */ /* 0x010fc800078e02ff */
[----:B0-----:R-:W-:Y:S01]  /*5c50*/  IMAD R67, R66, R75, RZ ;  /* 0x0000004b42437224 */ /* 0x001fe200078e02ff */
[----:B------:R-:W-:-:S04]  /*5c60*/  SEL R70, R75, RZ, !P0 ;  /* 0x000000ff4b467207 */ /* 0x000fc80004000000 */
[----:B------:R-:W-:Y:S02]  /*5c70*/  SHF.L.U32 R67, R67, 0x1, RZ ;  /* 0x0000000143437819 */ /* 0x000fe400000006ff */
[----:B------:R-:W-:-:S03]  /*5c80*/  ISETP.NE.AND P0, PT, R70, -0x1, PT ;  /* 0xffffffff4600780c */ /* 0x000fc60003f05270 */
[----:B--2---:R-:W-:-:S04]  /*5c90*/  IMAD.WIDE R64, R67, 0x4, R64 ;  /* 0x0000000443407825 */ /* 0x004fc800078e0240 */
[----:B-----5:R-:W-:Y:S01]  /*5ca0*/  IMAD R67, R71, UR6, R77 ;  /* 0x0000000647437c24 */ /* 0x020fe2000f8e024d */
[----:B------:R-:W-:-:S03]  /*5cb0*/  IADD3 R71, PT, PT, R66, R77, RZ ;  /* 0x0000004d42477210 */ /* 0x000fc60007ffe0ff */
[----:B------:R-:W-:-:S04]  /*5cc0*/  IMAD.WIDE.U32 R66, R67, 0x8, R64 ;  /* 0x0000000843427825 */ /* 0x000fc800078e0040 */
[----:B-1----:R-:W-:Y:S01]  /*5cd0*/  IMAD.WIDE.U32 R64, R71, 0x4, R68 ;  /* 0x0000000447407825 */ /* 0x002fe200078e0044 */
[----:B------:R0:W-:Y:S01]  /*5ce0*/  STG.E.64 desc[UR8][R66.64], R100 ;  /* 0x0000006442007986 */ /* 0x0001e2000c101b08 */
[----:B------:R-:W-:Y:S06]  /*5cf0*/  MEMBAR.ALL.GPU ;  /* 0x0000000000007992 */ /* 0x000fec000000a000 */
[----:B------:R-:W-:-:S00]  /*5d00*/  ERRBAR ;  /* 0x00000000000079ab */ /* 0x000fc00000000000 */
[----:B------:R-:W-:Y:S06]  /*5d10*/  CGAERRBAR ;  /* 0x00000000000075ab */ /* 0x000fec0000000000 */
[----:B------:R0:W-:Y:S01]  /*5d20*/  REDG.E.ADD.S32.STRONG.GPU desc[UR8][R64.64], R73 ;  /* 0x000000494000798e */ /* 0x0001e2000c12e308 */
[----:B------:R-:W-:Y:S05]  /*5d30*/  @!P0 BRA `(.L_x_1587) ;  /* 0x00000000002c8947 */ /* 0x000fea0003800000 */
[----:B------:R-:W-:-:S13]  /*5d40*/  LOP3.LUT P1, RZ, R108, 0x2, RZ, 0xc0, !PT ;  /* 0x000000026cff7812 */ /* 0x000fda000782c0ff */
.L_x_1588:
        /* <DEDUP_REMOVED lines=10> */
.L_x_1587:
        /* <DEDUP_REMOVED lines=21> */
[----:B-1----:R-:W-:Y:S01]  /*5f40*/  MOV R68, UR11 ;  /* 0x0000000b00447c02 */ /* 0x002fe20008000f00 */
[----:B------:R-:W-:Y:S01]  /*5f50*/  UIADD3 UR4, UPT, UPT, UR15, UR4, URZ ;  /* 0x000000040f047290 */ /* 0x000fe2000fffe0ff */
[----:B------:R-:W-:-:S02]  /*5f60*/  MOV R67, UR12 ;  /* 0x0000000c00437c02 */ /* 0x000fc40008000f00 */
[----:B--2---:R-:W-:Y:S02]  /*5f70*/  MOV R65, UR13 ;  /* 0x0000000d00417c02 */ /* 0x004fe40008000f00 */
[----:B------:R-:W-:Y:S02]  /*5f80*/  MOV R70, UR14 ;  /* 0x0000000e00467c02 */ /* 0x000fe40008000f00 */
[----:B------:R-:W-:-:S07]  /*5f90*/  MOV R71, UR4 ;  /* 0x0000000400477c02 */ /* 0x000fce0008000f00 */
.L_x_1590:
[----:B------:R-:W-:-:S04]  /*5fa0*/  ISETP.NE.AND P1, PT, RZ, UR5, PT ;  /* 0x00000005ff007c0c */ /* 0x000fc8000bf25270 */
[----:B------:R-:W-:-:S13]  /*5fb0*/  ISETP.NE.OR P1, PT, R113, RZ, !P1 ;  /* 0x000000ff7100720c */ /* 0x000fda0004f25670 */
[----:B------:R-:W0:Y:S01]  /*5fc0*/  @!P1 LDC R73, c[0x0][0x374] ;  /* 0x0000dd00ff499b82 */ /* 0x000e220000000800 */
[----:B------:R-:W-:-:S07]  /*5fd0*/  @!P1 LOP3.LUT R78, R108, 0x1, RZ, 0xc0, !PT ;  /* 0x000000016c4e9812 */ /* 0x000fce00078ec0ff */
[----:B------:R-:W1:Y:S08]  /*5fe0*/  @!P1 LDC R76, c[0x0][0x370] ;  /* 0x0000dc00ff4c9b82 */ /* 0x000e700000000800 */
[----:B------:R-:W2:Y:S01]  /*5ff0*/  @!P1 LDC.64 R74, c[0x0][0x3d0] ;  /* 0x0000f400ff4a9b82 */ /* 0x000ea20000000a00 */
[----:B0-----:R-:W-:-:S04]  /*6000*/  @!P1 IMAD R73, R78, R73, RZ ;  /* 0x000000494e499224 */ /* 0x001fc800078e02ff */
[----:B-1----:R-:W-:-:S05]  /*6010*/  @!P1 IMAD R73, R73, R76, RZ ;  /* 0x0000004c49499224 */ /* 0x002fca00078e02ff */
[----:B------:R-:W-:-:S05]  /*6020*/  @!P1 SHF.L.U32 R73, R73, 0x1, RZ ;  /* 0x0000000149499819 */ /* 0x000fca00000006ff */
[----:B--2---:R-:W-:-:S04]  /*6030*/  @!P1 IMAD.WIDE R74, R73, 0x4, R74 ;  /* 0x00000004494a9825 */ /* 0x004fc800078e024a */
[----:B------:R-:W-:-:S06]  /*6040*/  @!P1 IMAD.WIDE.U32 R74, R64, 0x8, R74 ;  /* 0x00000008404a9825 */ /* 0x000fcc00078e004a */
[----:B------:R-:W2:Y:S01]  /*6050*/  @!P1 LDG.E.64 R74, desc[UR8][R74.64] ;  /* 0x000000084a4a9981 */ /* 0x000ea2000c1e1b00 */
        /* <DEDUP_REMOVED lines=22> */
[----:B------:R-:W3:Y:S06]  /*61c0*/  @!P0 LDC R86, c[0x0][0x370] ;  /* 0x0000dc00ff568b82 */ /* 0x000eec0000000800 */
[----:B------:R-:W-:Y:S02]  /*61d0*/  @!P6 LOP3.LUT R96, R108, 0x1, RZ, 0xc0, !PT ;  /* 0x000000016c60e812 */ /* 0x000fe400078ec0ff */
[----:B------:R-:W4:Y:S08]  /*61e0*/  @!P4 LDC R76, c[0x0][0x374] ;  /* 0x0000dd00ff4ccb82 */ /* 0x000f300000000800 */
        /* <DEDUP_REMOVED lines=10> */
[----:B------:R-:W3:Y:S01]  /*6290*/  @!P6 LDC R92, c[0x0][0x370] ;  /* 0x0000dc00ff5ceb82 */ /* 0x000ee20000000800 */
[----:B-1----:R-:W-:-:S04]  /*62a0*/  @!P6 IMAD R91, R96, R91, RZ ;  /* 0x0000005b605be224 */ /* 0x002fc800078e02ff */
[----:B---3--:R-:W-:-:S05]  /*62b0*/  @!P6 IMAD R91, R91, R92, RZ ;  /* 0x0000005c5b5be224 */ /* 0x008fca00078e02ff */
[----:B------:R-:W-:Y:S01]  /*62c0*/  @!P6 SHF.L.U32 R91, R91, 0x1, RZ ;  /* 0x000000015b5be819 */ /* 0x000fe200000006ff */
[----:B--2---:R-:W-:Y:S01]  /*62d0*/  @!P1 FADD.FTZ R100, R100, R74 ;  /* 0x0000004a64649221 */ /* 0x004fe20000010000 */
[----:B------:R-:W-:Y:S01]  /*62e0*/  @!P1 FADD.FTZ R101, R101, R75 ;  /* 0x0000004b65659221 */ /* 0x000fe20000010000 */
[C---:B------:R-:W-:Y:S02]  /*62f0*/  @!P0 LOP3.LUT R74, R108.reuse, 0x1, RZ, 0xc0, !PT ;  /* 0x000000016c4a8812 */ /* 0x040fe400078ec0ff */
[----:B------:R-:W-:Y:S02]  /*6300*/  ISETP.NE.AND P1, PT, R79, UR6, PT ;  /* 0x000000064f007c0c */ /* 0x000fe4000bf25270 */
[----:B------:R-:W-:Y:S01]  /*6310*/  @!P4 LOP3.LUT R75, R108, 0x1, RZ, 0xc0, !PT ;  /* 0x000000016c4bc812 */ /* 0x000fe200078ec0ff */
[----:B------:R-:W-:Y:S01]  /*6320*/  @!P0 IMAD R73, R74, R73, RZ ;  /* 0x000000494a498224 */ /* 0x000fe200078e02ff */
[C---:B------:R-:W-:Y:S02]  /*6330*/  @!P3 LOP3.LUT R79, R108.reuse, 0x1, RZ, 0xc0, !PT ;  /* 0x000000016c4fb812 */ /* 0x040fe400078ec0ff */
[----:B------:R-:W-:Y:S01]  /*6340*/  ISETP.NE.OR P1, PT, R113, RZ, !P1 ;  /* 0x000000ff7100720c */ /* 0x000fe20004f25670 */
[----:B----4-:R-:W-:Y:S01]  /*6350*/  @!P4 IMAD R74, R75, R76, RZ ;  /* 0x0000004c4b4ac224 */ /* 0x010fe200078e02ff */
        /* <DEDUP_REMOVED lines=76> */
.L_x_1589:
        /* <DEDUP_REMOVED lines=22> */
[----:B--2---:R-:W2:Y:S02]  /*6980*/  @!P0 LDC R65, c[0x0][0x370] ;  /* 0x0000dc00ff418b82 */ /* 0x004ea40000000800 */
[----:B------:R-:W4:Y:S01]  /*6990*/  @!P1 S2R R89, SR_CTAID.Y ;  /* 0x0000000000599919 */ /* 0x000f220000002600 */
[C---:B------:R-:W-:Y:S02]  /*69a0*/  @!P1 LOP3.LUT R74, R108.reuse, 0x1, RZ, 0xc0, !PT ;  /* 0x000000016c4a9812 */ /* 0x040fe400078ec0ff */
[----:B------:R-:W-:Y:S01]  /*69b0*/  @!P2 LOP3.LUT R86, R108, 0x1, RZ, 0xc0, !PT ;  /* 0x000000016c56a812 */ /* 0x000fe200078ec0ff */
[----:B------:R-:W5:Y:S02]  /*69c0*/  @!P2 S2R R84, SR_CTAID.Y ;  /* 0x000000000054a919 */ /* 0x000f640000002600 */
[----:B------:R-:W1:Y:S02]  /*69d0*/  @!P1 LDC R83, c[0x0][0x374] ;  /* 0x0000dd00ff539b82 */ /* 0x000e640000000800 */
[----:B------:R-:W4:Y:S06]  /*69e0*/  @!P3 S2R R88, SR_CTAID.Y ;  /* 0x000000000058b919 */ /* 0x000f2c0000002600 */
[----:B------:R-:W3:Y:S01]  /*69f0*/  @!P1 LDC R75, c[0x0][0x370] ;  /* 0x0000dc00ff4b9b82 */ /* 0x000ee20000000800 */
[----:B0-----:R-:W-:-:S07]  /*6a00*/  @!P0 IMAD R64, R64, R81, RZ ;  /* 0x0000005140408224 */ /* 0x001fce00078e02ff */
[----:B------:R-:W0:Y:S01]  /*6a10*/  @!P2 LDC R85, c[0x0][0x374] ;  /* 0x0000dd00ff55ab82 */ /* 0x000e220000000800 */
[----:B--2---:R-:W-:-:S05]  /*6a20*/  @!P0 IMAD R72, R64, R65, RZ ;  /* 0x0000004140488224 */ /* 0x004fca00078e02ff */
[----:B------:R-:W-:Y:S02]  /*6a30*/  @!P0 SHF.L.U32 R73, R72, 0x1, RZ ;  /* 0x0000000148498819 */ /* 0x000fe400000006ff */
[----:B------:R-:W2:Y:S01]  /*6a40*/  @!P2 LDC R77, c[0x0][0x370] ;  /* 0x0000dc00ff4dab82 */ /* 0x000ea20000000800 */
[----:B-1----:R-:W-:-:S07]  /*6a50*/  @!P1 IMAD R74, R74, R83, RZ ;  /* 0x000000534a4a9224 */ /* 0x002fce00078e02ff */
[----:B------:R-:W1:Y:S01]  /*6a60*/  @!P3 LDC R87, c[0x0][0x374] ;  /* 0x0000dd00ff57bb82 */ /* 0x000e620000000800 */
[----:B---3--:R-:W-:-:S05]  /*6a70*/  @!P1 IMAD R74, R74, R75, RZ ;  /* 0x0000004b4a4a9224 */ /* 0x008fca00078e02ff */
[----:B------:R-:W-:Y:S02]  /*6a80*/  @!P1 SHF.L.U32 R75, R74, 0x1, RZ ;  /* 0x000000014a4b9819 */ /* 0x000fe400000006ff */
[----:B------:R-:W3:Y:S01]  /*6a90*/  @!P0 LDC.64 R70, c[0x0][0x3d0] ;  /* 0x0000f400ff468b82 */ /* 0x000ee20000000a00 */
[----:B0-----:R-:W-:Y:S01]  /*6aa0*/  @!P2 IMAD R72, R86, R85, RZ ;  /* 0x000000555648a224 */ /* 0x001fe200078e02ff */
[----:B------:R-:W-:-:S06]  /*6ab0*/  @!P3 LOP3.LUT R86, R108, 0x1, RZ, 0xc0, !PT ;  /* 0x000000016c56b812 */ /* 0x000fcc00078ec0ff */
[----:B------:R-:W0:Y:S01]  /*6ac0*/  @!P3 LDC R80, c[0x0][0x370] ;  /* 0x0000dc00ff50bb82 */ /* 0x000e220000000800 */
[----:B--2---:R-:W-:Y:S02]  /*6ad0*/  @!P2 IMAD R77, R72, R77, RZ ;  /* 0x0000004d484da224 */ /* 0x004fe400078e02ff */
[----:B------:R-:W-:-:S03]  /*6ae0*/  @!P1 IMAD R72, R0, R83, R83 ;  /* 0x0000005300489224 */ /* 0x000fc600078e0253 */
[----:B------:R-:W-:Y:S02]  /*6af0*/  @!P2 SHF.L.U32 R77, R77, 0x1, RZ ;  /* 0x000000014d4da819 */ /* 0x000fe400000006ff */
[----:B------:R-:W2:Y:S01]  /*6b00*/  @!P1 LDC.64 R68, c[0x0][0x3d0] ;  /* 0x0000f400ff449b82 */ /* 0x000ea20000000a00 */
[----:B-1----:R-:W-:-:S07]  /*6b10*/  @!P3 IMAD R79, R86, R87, RZ ;  /* 0x00000057564fb224 */ /* 0x002fce00078e02ff */
[----:B------:R-:W1:Y:S01]  /*6b20*/  @!P2 LDC.64 R66, c[0x0][0x3d0] ;  /* 0x0000f400ff42ab82 */ /* 0x000e620000000a00 */
[----:B---3--:R-:W-:-:S04]  /*6b30*/  @!P0 IMAD.WIDE R70, R73, 0x4, R70 ;  /* 0x0000000449468825 */ /* 0x008fc800078e0246 */
[----:B------:R-:W-:-:S03]  /*6b40*/  @!P0 IMAD R73, R0, R81, R82 ;  /* 0x0000005100498224 */ /* 0x000fc600078e0252 */
[----:B------:R-:W3:Y:S01]  /*6b50*/  @!P3 LDC.64 R64, c[0x0][0x3d0] ;  /* 0x0000f400ff40bb82 */ /* 0x000ee20000000a00 */
[----:B0-----:R-:W-:Y:S02]  /*6b60*/  @!P3 IMAD R79, R79, R80, RZ ;  /* 0x000000504f4fb224 */ /* 0x001fe400078e02ff */
[----:B------:R-:W-:-:S03]  /*6b70*/  @!P0 IMAD.WIDE.U32 R70, R73, 0x8, R70 ;  /* 0x0000000849468825 */ /* 0x000fc600078e0046 */
[----:B------:R-:W-:Y:S01]  /*6b80*/  @!P3 SHF.L.U32 R79, R79, 0x1, RZ ;  /* 0x000000014f4fb819 */ /* 0x000fe200000006ff */
[----:B-----5:R-:W-:Y:S02]  /*6b90*/  @!P2 IMAD R73, R76, R85, R84 ;  /* 0x000000554c49a224 */ /* 0x020fe400078e0254 */
[----:B--2---:R-:W-:Y:S01]  /*6ba0*/  @!P1 IMAD.WIDE R68, R75, 0x4, R68 ;  /* 0x000000044b449825 */ /* 0x004fe200078e0244 */
[----:B----4-:R-:W-:Y:S01]  /*6bb0*/  @!P1 IADD3 R75, PT, PT, R72, R89, RZ ;  /* 0x00000059484b9210 */ /* 0x010fe20007ffe0ff */
[----:B------:R-:W2:Y:S04]  /*6bc0*/  @!P0 LDG.E.64 R70, desc[UR8][R70.64] ;  /* 0x0000000846468981 */ /* 0x000ea8000c1e1b00 */
[----:B------:R-:W-:-:S04]  /*6bd0*/  @!P1 IMAD.WIDE.U32 R68, R75, 0x8, R68 ;  /* 0x000000084b449825 */ /* 0x000fc800078e0044 */
[----:B-1----:R-:W-:Y:S02]  /*6be0*/  @!P2 IMAD.WIDE R66, R77, 0x4, R66 ;  /* 0x000000044d42a825 */ /* 0x002fe400078e0242 */
[----:B------:R-:W4:Y:S02]  /*6bf0*/  @!P1 LDG.E.64 R68, desc[UR8][R68.64] ;  /* 0x0000000844449981 */ /* 0x000f24000c1e1b00 */
[----:B---3--:R-:W-:-:S04]  /*6c00*/  @!P3 IMAD.WIDE R64, R79, 0x4, R64 ;  /* 0x000000044f40b825 */ /* 0x008fc800078e0240 */
[----:B------:R-:W-:Y:S02]  /*6c10*/  @!P3 IMAD R75, R78, R87, R88 ;  /* 0x000000574e4bb224 */ /* 0x000fe400078e0258 */
[----:B------:R-:W-:-:S04]  /*6c20*/  @!P2 IMAD.WIDE.U32 R66, R73, 0x8, R66 ;  /* 0x000000084942a825 */ /* 0x000fc800078e0042 */
[----:B------:R-:W-:Y:S02]  /*6c30*/  @!P3 IMAD.WIDE.U32 R64, R75, 0x8, R64 ;  /* 0x000000084b40b825 */ /* 0x000fe400078e0040 */
[----:B------:R-:W3:Y:S04]  /*6c40*/  @!P2 LDG.E.64 R66, desc[UR8][R66.64] ;  /* 0x000000084242a981 */ /* 0x000ee8000c1e1b00 */
[----:B------:R-:W5:Y:S01]  /*6c50*/  @!P3 LDG.E.64 R64, desc[UR8][R64.64] ;  /* 0x000000084040b981 */ /* 0x000f62000c1e1b00 */
[----:B------:R-:W-:Y:S01]  /*6c60*/  IADD3 R0, PT, PT, R0, 0x4, RZ ;  /* 0x0000000400007810 */ /* 0x000fe20007ffe0ff */
[----:B--2---:R-:W-:Y:S01]  /*6c70*/  @!P0 FADD.FTZ R100, R100, R70 ;  /* 0x0000004664648221 */ /* 0x004fe20000010000 */
[----:B------:R-:W-:-:S03]  /*6c80*/  @!P0 FADD.FTZ R101, R101, R71 ;  /* 0x0000004765658221 */ /* 0x000fc60000010000 */
[----:B----4-:R-:W-:Y:S01]  /*6c90*/  @!P1 FADD.FTZ R100, R100, R68 ;  /* 0x0000004464649221 */ /* 0x010fe20000010000 */
[----:B------:R-:W-:-:S03]  /*6ca0*/  @!P1 FADD.FTZ R101, R101, R69 ;  /* 0x0000004565659221 */ /* 0x000fc60000010000 */
[----:B---3--:R-:W-:Y:S01]  /*6cb0*/  @!P2 FADD.FTZ R100, R100, R66 ;  /* 0x000000426464a221 */ /* 0x008fe20000010000 */
[----:B------:R-:W-:-:S03]  /*6cc0*/  @!P2 FADD.FTZ R101, R101, R67 ;  /* 0x000000436565a221 */ /* 0x000fc60000010000 */
[----:B-----5:R-:W-:Y:S01]  /*6cd0*/  @!P3 FADD.FTZ R100, R100, R64 ;  /* 0x000000406464b221 */ /* 0x020fe20000010000 */
[----:B------:R-:W-:-:S07]  /*6ce0*/  @!P3 FADD.FTZ R101, R101, R65 ;  /* 0x000000416565b221 */ /* 0x000fce0000010000 */
.L_x_1591:
        /* <DEDUP_REMOVED lines=12> */
[----:B-1----:R-:W-:-:S04]  /*6db0*/  @!P0 LOP3.LUT R68, R108, 0x1, RZ, 0xc0, !PT ;  /* 0x000000016c448812 */ /* 0x002fc800078ec0ff */
[----:B------:R-:W1:Y:S01]  /*6dc0*/  @!P1 S2R R77, SR_CTAID.Y ;  /* 0x00000000004d9919 */ /* 0x000e620000002600 */
[----:B------:R-:W-:Y:S01]  /*6dd0*/  @!P1 LOP3.LUT R70, R108, 0x1, RZ, 0xc0, !PT ;  /* 0x000000016c469812 */ /* 0x000fe200078ec0ff */
[----:B------:R-:W4:Y:S08]  /*6de0*/  @!P0 LDC R69, c[0x0][0x370] ;  /* 0x0000dc00ff458b82 */ /* 0x000f300000000800 */
[----:B------:R-:W5:Y:S08]  /*6df0*/  @!P1 LDC R75, c[0x0][0x374] ;  /* 0x0000dd00ff4b9b82 */ /* 0x000f700000000800 */
[----:B------:R-:W3:Y:S01]  /*6e00*/  @!P1 LDC R71, c[0x0][0x370] ;  /* 0x0000dc00ff479b82 */ /* 0x000ee20000000800 */
[----:B0-----:R-:W-:-:S07]  /*6e10*/  @!P0 IMAD R68, R68, R73, RZ ;  /* 0x0000004944448224 */ /* 0x001fce00078e02ff */
[----:B--2---:R-:W0:Y:S01]  /*6e20*/  @!P0 LDC.64 R64, c[0x0][0x3d0] ;  /* 0x0000f400ff408b82 */ /* 0x004e220000000a00 */
[----:B----4-:R-:W-:-:S05]  /*6e30*/  @!P0 IMAD R68, R68, R69, RZ ;  /* 0x0000004544448224 */ /* 0x010fca00078e02ff */
[----:B------:R-:W-:Y:S02]  /*6e40*/  @!P0 SHF.L.U32 R69, R68, 0x1, RZ ;  /* 0x0000000144458819 */ /* 0x000fe400000006ff */
[----:B------:R-:W2:Y:S01]  /*6e50*/  @!P1 LDC.64 R66, c[0x0][0x3d0] ;  /* 0x0000f400ff429b82 */ /* 0x000ea20000000a00 */
[-C--:B-----5:R-:W-:Y:S02]  /*6e60*/  @!P1 IMAD R70, R70, R75.reuse, RZ ;  /* 0x0000004b46469224 */ /* 0x0a0fe400078e02ff */
[----:B------:R-:W-:Y:S02]  /*6e70*/  @!P1 IMAD R68, R0, R75, R75 ;  /* 0x0000004b00449224 */ /* 0x000fe400078e024b */
[----:B---3--:R-:W-:-:S05]  /*6e80*/  @!P1 IMAD R70, R70, R71, RZ ;  /* 0x0000004746469224 */ /* 0x008fca00078e02ff */
[----:B------:R-:W-:Y:S01]  /*6e90*/  @!P1 SHF.L.U32 R71, R70, 0x1, RZ ;  /* 0x0000000146479819 */ /* 0x000fe200000006ff */
[----:B0-----:R-:W-:-:S04]  /*6ea0*/  @!P0 IMAD.WIDE R64, R69, 0x4, R64 ;  /* 0x0000000445408825 */ /* 0x001fc800078e0240 */
[----:B------:R-:W-:Y:S02]  /*6eb0*/  @!P0 IMAD R69, R0, R73, R72 ;  /* 0x0000004900458224 */ /* 0x000fe400078e0248 */
[----:B--2---:R-:W-:Y:S01]  /*6ec0*/  @!P1 IMAD.WIDE R66, R71, 0x4, R66 ;  /* 0x0000000447429825 */ /* 0x004fe200078e0242 */
[----:B-1----:R-:W-:-:S03]  /*6ed0*/  @!P1 IADD3 R71, PT, PT, R68, R77, RZ ;  /* 0x0000004d44479210 */ /* 0x002fc60007ffe0ff */
        /* <DEDUP_REMOVED lines=9> */
.L_x_1592:
        /* <DEDUP_REMOVED lines=11> */
[----:B--2---:R-:W2:Y:S01]  /*7020*/  LDC.64 R64, c[0x0][0x3d0] ;  /* 0x0000f400ff407b82 */ /* 0x004ea20000000a00 */
[----:B0-----:R-:W-:-:S04]  /*7030*/  IMAD R66, R66, UR4, RZ ;  /* 0x0000000442427c24 */ /* 0x001fc8000f8e02ff */
[----:B---3--:R-:W-:-:S05]  /*7040*/  IMAD R66, R66, R67, RZ ;  /* 0x0000004342427224 */ /* 0x008fca00078e02ff */
[----:B------:R-:W-:-:S05]  /*7050*/  SHF.L.U32 R67, R66, 0x1, RZ ;  /* 0x0000000142437819 */ /* 0x000fca00000006ff */
[----:B--2---:R-:W-:-:S04]  /*7060*/  IMAD.WIDE R64, R67, 0x4, R64 ;  /* 0x0000000443407825 */ /* 0x004fc800078e0240 */
[----:B----4-:R-:W-:-:S04]  /*7070*/  IMAD R67, R0, UR4, R69 ;  /* 0x0000000400437c24 */ /* 0x010fc8000f8e0245 */
[----:B------:R-:W-:-:S06]  /*7080*/  IMAD.WIDE.U32 R64, R67, 0x8, R64 ;  /* 0x0000000843407825 */ /* 0x000fcc00078e0040 */
[----:B------:R-:W2:Y:S02]  /*7090*/  LDG.E.64 R64, desc[UR8][R64.64] ;  /* 0x0000000840407981 */ /* 0x000ea4000c1e1b00 */
[----:B--2---:R-:W-:Y:S01]  /*70a0*/  FADD.FTZ R100, R100, R64 ;  /* 0x0000004064647221 */ /* 0x004fe20000010000 */
[----:B------:R-:W-:-:S07]  /*70b0*/  FADD.FTZ R101, R101, R65 ;  /* 0x0000004165657221 */ /* 0x000fce0000010000 */
.L_x_1593:
[----:B------:R-:W-:Y:S05]  /*70c0*/  BSYNC.RECONVERGENT B0 ;  /* 0x0000000000007941 */ /* 0x000fea0003800200 */
.L_x_1586:
[----:B------:R-:W5:Y:S01]  /*70d0*/  S2UR UR5, SR_CgaCtaId ;  /* 0x00000000000579c3 */ /* 0x000f620000008800 */
[----:B------:R-:W-:Y:S01]  /*70e0*/  ISETP.NE.AND P0, PT, R113, RZ, PT ;  /* 0x000000ff7100720c */ /* 0x000fe20003f05270 */
[----:B------:R-:W-:Y:S01]  /*70f0*/  UMOV UR4, 0x400 ;  /* 0x0000040000047882 */ /* 0x000fe20000000000 */
[----:B------:R-:W1:Y:S01]  /*7100*/  LDCU.64 UR10, c[0x0][0x400] ;  /* 0x00008000ff0a77ac */ /* 0x000e620008000a00 */
[C---:B----4-:R-:W-:Y:S01]  /*7110*/  FADD.FTZ R69, -R42.reuse, R104 ;  /* 0x000000682a457221 */ /* 0x050fe20000010100 */
[----:B------:R-:W-:-:S03]  /*7120*/  FADD.FTZ R105, -R42, R105 ;  /* 0x000000692a697221 */ /* 0x000fc60000010100 */
[----:B0-2---:R-:W3:Y:S01]  /*7130*/  LDC R65, c[0x0][0x41c] ;  /* 0x00010700ff417b82 */ /* 0x005ee20000000800 */
        /* <DEDUP_REMOVED lines=8> */
[----:B-1----:R-:W-:Y:S02]  /*71c0*/  ISETP.GE.U32.AND P0, PT, R64, UR10, PT ;  /* 0x0000000a40007c0c */ /* 0x002fe4000bf06070 */
        /* <DEDUP_REMOVED lines=30> */
.L_x_1594:
        /* <DEDUP_REMOVED lines=21> */
.L_x_1596:
[----:B------:R-:W-:Y:S05]  /*7500*/  BSYNC.RECONVERGENT B0 ;  /* 0x0000000000007941 */ /* 0x000fea0003800200 */
.L_x_1595:
        /* <DEDUP_REMOVED lines=21> */
.L_x_1597:
[----:B0-----:R-:W-:Y:S01]  /*7660*/  FFMA.FTZ R3, R0, R73, R65 ;  /* 0x0000004900037223 */ /* 0x001fe20000010041 */
[----:B------:R-:W-:Y:S01]  /*7670*/  BSSY.RECONVERGENT B0, `(.L_x_1598) ;  /* 0x0000013000007945 */ /* 0x000fe20003800200 */
[C---:B------:R-:W-:Y:S01]  /*7680*/  FADD.FTZ R81, -R42.reuse, R7 ;  /* 0x000000072a517221 */ /* 0x040fe20000010100 */
[----:B------:R-:W-:Y:S01]  /*7690*/  FFMA.FTZ R67, R43, R4, -R74 ;  /* 0x000000042b437223 */ /* 0x000fe2000001084a */
        /* <DEDUP_REMOVED lines=16> */
.L_x_1599:
[----:B------:R-:W-:Y:S05]  /*77a0*/  BSYNC.RECONVERGENT B0 ;  /* 0x0000000000007941 */ /* 0x000fea0003800200 */
.L_x_1598:
        /* <DEDUP_REMOVED lines=14> */
[----:B------:R-:W-:Y:S01]  /*7890*/  FADD.FTZ R23, -R42, R48 ;  /* 0x000000302a177221 */ /* 0x000fe20000010100 */
[----:B------:R-:W-:Y:S01]  /*78a0*/  IADD3 R2, PT, PT, R64, 0x100, RZ ;  /* 0x0000010040027810 */ /* 0x000fe20007ffe0ff */
        /* <DEDUP_REMOVED lines=61> */
.L_x_1600:
        /* <DEDUP_REMOVED lines=17> */
.L_x_1602:
[----:B------:R-:W-:Y:S05]  /*7d90*/  BSYNC.RECONVERGENT B0 ;  /* 0x0000000000007941 */ /* 0x000fea0003800200 */
.L_x_1601:
        /* <DEDUP_REMOVED lines=21> */
.L_x_1603:
[C-C-:B0-----:R-:W-:Y:S01]  /*7ef0*/  FFMA.FTZ R8, R0.reuse, R89, R65.reuse ;  /* 0x0000005900087223 */ /* 0x141fe20000010041 */
[-C--:B------:R-:W-:Y:S01]  /*7f00*/  FMUL.FTZ R38, R95, R116.reuse ;  /* 0x000000745f267220 */ /* 0x080fe20000410000 */
[----:B------:R-:W-:Y:S01]  /*7f10*/  FMUL.FTZ R42, R97, R116 ;  /* 0x00000074612a7220 */ /* 0x000fe20000410000 */
[C-C-:B------:R-:W-:Y:S01]  /*7f20*/  FFMA.FTZ R9, R0.reuse, R56, R65.reuse ;  /* 0x0000003800097223 */ /* 0x140fe20000010041 */
        /* <DEDUP_REMOVED lines=19> */
.L_x_1605:
[----:B------:R-:W-:Y:S05]  /*8060*/  BSYNC.RECONVERGENT B0 ;  /* 0x0000000000007941 */ /* 0x000fea0003800200 */
.L_x_1604:
        /* <DEDUP_REMOVED lines=19> */
.L_x_1606:
[----:B------:R-:W-:Y:S01]  /*81a0*/  BSSY.RECONVERGENT B0, `(.L_x_1607) ;  /* 0x0000011000007945 */ /* 0x000fe20003800200 */
[----:B0-----:R-:W-:Y:S01]  /*81b0*/  FFMA.FTZ R79, R43, R16, -R48 ;  /* 0x000000102b4f7223 */ /* 0x001fe20000010830 */
        /* <DEDUP_REMOVED lines=15> */
.L_x_1608:
[----:B------:R-:W-:Y:S05]  /*82b0*/  BSYNC.RECONVERGENT B0 ;  /* 0x0000000000007941 */ /* 0x000fea0003800200 */
.L_x_1607:
        /* <DEDUP_REMOVED lines=21> */
.L_x_1609:
        /* <DEDUP_REMOVED lines=23> */
.L_x_1611:
[----:B------:R-:W-:Y:S05]  /*8580*/  BSYNC.RECONVERGENT B0 ;  /* 0x0000000000007941 */ /* 0x000fea0003800200 */
.L_x_1610:
        /* <DEDUP_REMOVED lines=19> */
.L_x_1612:
        /* <DEDUP_REMOVED lines=17> */
.L_x_1614:
[----:B------:R-:W-:Y:S05]  /*87d0*/  BSYNC.RECONVERGENT B0 ;  /* 0x0000000000007941 */ /* 0x000fea0003800200 */
.L_x_1613:
        /* <DEDUP_REMOVED lines=21> */
.L_x_1615:
        /* <DEDUP_REMOVED lines=23> */
.L_x_1617:
[----:B------:R-:W-:Y:S05]  /*8aa0*/  BSYNC.RECONVERGENT B0 ;  /* 0x0000000000007941 */ /* 0x000fea0003800200 */
.L_x_1616:
        /* <DEDUP_REMOVED lines=19> */
.L_x_1618:
        /* <DEDUP_REMOVED lines=17> */
.L_x_1620:
[----:B------:R-:W-:Y:S05]  /*8cf0*/  BSYNC.RECONVERGENT B0 ;  /* 0x0000000000007941 */ /* 0x000fea0003800200 */
.L_x_1619:
[-C--:B0-----:R-:W-:Y:S01]  /*8d00*/  FMUL.FTZ R21, R3, R116.reuse ;  /* 0x0000007403157220 */ /* 0x081fe20000410000 */
[-C--:B------:R-:W-:Y:S01]  /*8d10*/  FMUL.FTZ R48, R39, R116.reuse ;  /* 0x0000007427307220 */ /* 0x080fe20000410000 */
[-C--:B------:R-:W-:Y:S01]  /*8d20*/  FMUL.FTZ R56, R45, R116.reuse ;  /* 0x000000742d387220 */ /* 0x080fe20000410000 */
[-C--:B-1----:R-:W-:Y:S01]  /*8d30*/  FMUL.FTZ R16, R53, R116.reuse ;  /* 0x0000007435107220 */ /* 0x082fe20000410000 */
        /* <DEDUP_REMOVED lines=69> */
.L_x_1621:
        /* <DEDUP_REMOVED lines=17> */
.L_x_1623:
[----:B------:R-:W-:Y:S05]  /*92a0*/  BSYNC.RECONVERGENT B0 ;  /* 0x0000000000007941 */ /* 0x000fea0003800200 */
.L_x_1622:
        /* <DEDUP_REMOVED lines=19> */
.L_x_1624:
        /* <DEDUP_REMOVED lines=17> */
.L_x_1626:
[----:B------:R-:W-:Y:S05]  /*94f0*/  BSYNC.RECONVERGENT B0 ;  /* 0x0000000000007941 */ /* 0x000fea0003800200 */
.L_x_1625:
        /* <DEDUP_REMOVED lines=19> */
.L_x_1627:
        /* <DEDUP_REMOVED lines=17> */
.L_x_1629:
[----:B------:R-:W-:Y:S05]  /*9740*/  BSYNC.RECONVERGENT B0 ;  /* 0x0000000000007941 */ /* 0x000fea0003800200 */
.L_x_1628:
[----:B------:R-:W-:Y:S05]  /*9750*/  BRA.U !UP0, `(.L_x_1630) ;  /* 0x0000000108487547 */ /* 0x000fea000b800000 */
        /* <DEDUP_REMOVED lines=9> */
[----:B0-----:R-:W0:Y:S01]  /*97f0*/  MUFU.RCP R26, R25 ;  /* 0x00000019001a7308 */ /* 0x001e220000001000 */
[----:B-1----:R-:W-:Y:S01]  /*9800*/  FADD.FTZ R27, -R21, 1 ;  /* 0x3f800000151b7421 */ /* 0x002fe20000010100 */
[----:B------:R-:W-:-:S03]  /*9810*/  FMUL.FTZ R50, R50, R21 ;  /* 0x0000001532327220 */ /* 0x000fc60000410000 */
[----:B------:R-:W-:Y:S01]  /*9820*/  FFMA.FTZ R27, R24, R27, 1 ;  /* 0x3f800000181b7423 */ /* 0x000fe2000001001b */
[----:B0-----:R-:W-:Y:S01]  /*9830*/  FADD.FTZ R29, -R26, 1 ;  /* 0x3f8000001a1d7421 */ /* 0x001fe20000010100 */
[----:B------:R-:W-:Y:S02]  /*9840*/  FMUL.FTZ R51, R51, R26 ;  /* 0x0000001a33337220 */ /* 0x000fe40000410000 */
[----:B------:R-:W-:Y:S01]  /*9850*/  FMUL.FTZ R50, R50, R27 ;  /* 0x0000001b32327220 */ /* 0x000fe20000410000 */
[----:B------:R-:W-:-:S04]  /*9860*/  FFMA.FTZ R22, R22, R29, 1 ;  /* 0x3f80000016167423 */ /* 0x000fc8000001001d */
[----:B------:R-:W-:-:S07]  /*9870*/  FMUL.FTZ R51, R51, R22 ;  /* 0x0000001633337220 */ /* 0x000fce0000410000 */
.L_x_1630:
        /* <DEDUP_REMOVED lines=14> */
[----:B------:R-:W-:-:S04]  /*9960*/  IADD3 R15, PT, PT, R23, R15, RZ ;  /* 0x0000000f170f7210 */ /* 0x000fc80007ffe0ff */
[----:B------:R-:W-:-:S05]  /*9970*/  LEA.HI.X R21, R22, UR7, R15, 0x2, P0 ;  /* 0x0000000716157c11 */ /* 0x000fca00080f140f */
[----:B------:R1:W-:Y:S02]  /*9980*/  STG.E.64 desc[UR8][R20.64], R24 ;  /* 0x0000001814007986 */ /* 0x0003e4000c101b08 */
.L_x_1632:
[----:B------:R-:W-:Y:S05]  /*9990*/  BSYNC.RECONVERGENT B0 ;  /* 0x0000000000007941 */ /* 0x000fea0003800200 */
.L_x_1631:
[----:B------:R-:W-:Y:S05]  /*99a0*/  BRA.U !UP0, `(.L_x_1633) ;  /* 0x0000000108487547 */ /* 0x000fea000b800000 */
[----:B------:R-:W-:Y:S01]  /*99b0*/  FFMA.FTZ R18, R43, R18, R114 ;  /* 0x000000122b127223 */ /* 0x000fe20000010072 */
[----:B------:R-:W-:-:S03]  /*99c0*/  FFMA.FTZ R16, R112, R16, R115 ;  /* 0x0000001070107223 */ /* 0x000fc60000010073 */
[----:B------:R-:W-:Y:S01]  /*99d0*/  FMUL.FTZ R0, R18, -1.4426950216293334961 ;  /* 0xbfb8aa3b12007820 */ /* 0x000fe20000410000 */
[----:B------:R-:W-:-:S05]  /*99e0*/  FMUL.FTZ R17, R16, -1.4426950216293334961 ;  /* 0xbfb8aa3b10117820 */ /* 0x000fca0000410000 */
[----:B------:R-:W2:Y:S04]  /*99f0*/  MUFU.EX2 R0, R0 ;  /* 0x0000000000007308 */ /* 0x000ea80000000800 */
[----:B------:R-:W3:Y:S01]  /*9a00*/  MUFU.EX2 R17, R17 ;  /* 0x0000001100117308 */ /* 0x000ee20000000800 */
[----:B--2---:R-:W-:Y:S01]  /*9a10*/  FADD.FTZ R15, R0, 1 ;  /* 0x3f800000000f7421 */ /* 0x004fe20000010000 */
[----:B---3--:R-:W-:-:S05]  /*9a20*/  FADD.FTZ R19, R17, 1 ;  /* 0x3f80000011137421 */ /* 0x008fca0000010000 */
[----:B------:R-:W2:Y:S08]  /*9a30*/  MUFU.RCP R15, R15 ;  /* 0x0000000f000f7308 */ /* 0x000eb00000001000 */
[----:B-1----:R-:W1:Y:S01]  /*9a40*/  MUFU.RCP R20, R19 ;  /* 0x0000001300147308 */ /* 0x002e620000001000 */
        /* <DEDUP_REMOVED lines=8> */
.L_x_1633:
        /* <DEDUP_REMOVED lines=8> */
[----:B------:R-:W3:Y:S01]  /*9b50*/  LDCU.64 UR6, c[0x0][0x380] ;  /* 0x00007000ff0677ac */ /* 0x000ee20008000a00 */
[----:B------:R-:W-:Y:S01]  /*9b60*/  FMUL.FTZ R19, R13, R116 ;  /* 0x000000740d137220 */ /* 0x000fe20000410000 */
[----:B--2---:R-:W-:Y:S02]  /*9b70*/  IMAD R0, R11, UR4, RZ ;  /* 0x000000040b007c24 */ /* 0x004fe4000f8e02ff */
[----:B------:R-:W-:-:S04]  /*9b80*/  IMAD.WIDE.U32 R16, R9, UR4, R14 ;  /* 0x0000000409107c25 */ /* 0x000fc8000f8e000e */
[----:B------:R-:W-:Y:S01]  /*9b90*/  IMAD R9, R9, UR5, R0 ;  /* 0x0000000509097c24 */ /* 0x000fe2000f8e0200 */
[----:B---3--:R-:W-:-:S04]  /*9ba0*/  LEA R14, P0, R16, UR6, 0x2 ;  /* 0x00000006100e7c11 */ /* 0x008fc8000f8010ff */
[----:B------:R-:W-:-:S04]  /*9bb0*/  IADD3 R9, PT, PT, R17, R9, RZ ;  /* 0x0000000911097210 */ /* 0x000fc80007ffe0ff */
[----:B------:R-:W-:-:S05]  /*9bc0*/  LEA.HI.X R15, R16, UR7, R9, 0x2, P0 ;  /* 0x00000007100f7c11 */ /* 0x000fca00080f1409 */
[----:B------:R2:W-:Y:S02]  /*9bd0*/  STG.E.64 desc[UR8][R14.64], R18 ;  /* 0x000000120e007986 */ /* 0x0005e4000c101b08 */
.L_x_1635:
[----:B------:R-:W-:Y:S05]  /*9be0*/  BSYNC.RECONVERGENT B0 ;  /* 0x0000000000007941 */ /* 0x000fea0003800200 */
.L_x_1634:
[----:B------:R-:W-:Y:S05]  /*9bf0*/  BRA.U !UP0, `(.L_x_1636) ;  /* 0x0000000108487547 */ /* 0x000fea000b800000 */
[----:B------:R-:W-:Y:S01]  /*9c00*/  FFMA.FTZ R8, R43, R8, R114 ;  /* 0x000000082b087223 */ /* 0x000fe20000010072 */
[----:B------:R-:W-:-:S03]  /*9c10*/  FFMA.FTZ R10, R112, R10, R115 ;  /* 0x0000000a700a7223 */ /* 0x000fc60000010073 */
[----:B------:R-:W-:Y:S01]  /*9c20*/  FMUL.FTZ R0, R8, -1.4426950216293334961 ;  /* 0xbfb8aa3b08007820 */ /* 0x000fe20000410000 */
[----:B------:R-:W-:-:S05]  /*9c30*/  FMUL.FTZ R11, R10, -1.4426950216293334961 ;  /* 0xbfb8aa3b0a0b7820 */ /* 0x000fca0000410000 */
[----:B------:R-:W3:Y:S04]  /*9c40*/  MUFU.EX2 R0, R0 ;  /* 0x0000000000007308 */ /* 0x000ee80000000800 */
[----:B------:R-:W4:Y:S01]  /*9c50*/  MUFU.EX2 R11, R11 ;  /* 0x0000000b000b7308 */ /* 0x000f220000000800 */
[----:B---3--:R-:W-:Y:S01]  /*9c60*/  FADD.FTZ R9, R0, 1 ;  /* 0x3f80000000097421 */ /* 0x008fe20000010000 */
[----:B----4-:R-:W-:-:S05]  /*9c70*/  FADD.FTZ R13, R11, 1 ;  /* 0x3f8000000b0d7421 */ /* 0x010fca0000010000 */
[----:B------:R-:W3:Y:S08]  /*9c80*/  MUFU.RCP R9, R9 ;  /* 0x0000000900097308 */ /* 0x000ef00000001000 */
[----:B--2---:R-:W2:Y:S01]  /*9c90*/  MUFU.RCP R14, R13 ;  /* 0x0000000d000e7308 */ /* 0x004ea20000001000 */
[----:B---3--:R-:W-:Y:S01]  /*9ca0*/  FADD.FTZ R15, -R9, 1 ;  /* 0x3f800000090f7421 */ /* 0x008fe20000010100 */
[----:B------:R-:W-:-:S03]  /*9cb0*/  FMUL.FTZ R58, R58, R9 ;  /* 0x000000093a3a7220 */ /* 0x000fc60000410000 */
[----:B------:R-:W-:Y:S01]  /*9cc0*/  FFMA.FTZ R15, R8, R15, 1 ;  /* 0x3f800000080f7423 */ /* 0x000fe2000001000f */
[----:B--2---:R-:W-:Y:S01]  /*9cd0*/  FADD.FTZ R17, -R14, 1 ;  /* 0x3f8000000e117421 */ /* 0x004fe20000010100 */
[----:B------:R-:W-:Y:S02]  /*9ce0*/  FMUL.FTZ R59, R59, R14 ;  /* 0x0000000e3b3b7220 */ /* 0x000fe40000410000 */
[----:B------:R-:W-:Y:S01]  /*9cf0*/  FMUL.FTZ R58, R58, R15 ;  /* 0x0000000f3a3a7220 */ /* 0x000fe20000410000 */
[----:B------:R-:W-:-:S04]  /*9d00*/  FFMA.FTZ R10, R10, R17, 1 ;  /* 0x3f8000000a0a7423 */ /* 0x000fc80000010011 */
[----:B------:R-:W-:-:S07]  /*9d10*/  FMUL.FTZ R59, R59, R10 ;  /* 0x0000000a3b3b7220 */ /* 0x000fce0000410000 */
.L_x_1636:
[----:B------:R-:W-:Y:S01]  /*9d20*/  BSSY.RECONVERGENT B0, `(.L_x_1637) ;  /* 0x0000012000007945 */ /* 0x000fe20003800200 */
[----:B------:R-:W-:Y:S01]  /*9d30*/  FFMA.FTZ R13, R43, R58, -R12 ;  /* 0x0000003a2b0d7223 */ /* 0x000fe2000001080c */
[----:B--2---:R-:W-:Y:S01]  /*9d40*/  SHF.R.S32.HI R14, RZ, 0x1f, R64 ;  /* 0x0000001fff0e7819 */ /* 0x004fe20000011440 */
[----:B------:R-:W-:Y:S01]  /*9d50*/  FFMA.FTZ R7, R112, R59, -R7 ;  /* 0x0000003b70077223 */ /* 0x000fe20000010807 */
[----:B------:R-:W-:Y:S06]  /*9d60*/  @P5 BRA `(.L_x_1638) ;  /* 0x0000000000345947 */ /* 0x000fec0003800000 */
        /* <DEDUP_REMOVED lines=13> */
.L_x_1638:
[----:B------:R-:W-:Y:S05]  /*9e40*/  BSYNC.RECONVERGENT B0 ;  /* 0x0000000000007941 */ /* 0x000fea0003800200 */
.L_x_1637:
        /* <DEDUP_REMOVED lines=19> */
.L_x_1639:
        /* <DEDUP_REMOVED lines=15> */
[----:B------:R-:W-:-:S05]  /*a070*/  LEA.HI.X R3, R118, UR7, R3, 0x2, P0 ;  /* 0x0000000776037c11 */ /* 0x000fca00080f1403 */
[----:B------:R3:W-:Y:S02]  /*a080*/  STG.E.64 desc[UR8][R2.64], R4 ;  /* 0x0000000402007986 */ /* 0x0007e4000c101b08 */
.L_x_1641:
[----:B------:R-:W-:Y:S05]  /*a090*/  BSYNC.RECONVERGENT B0 ;  /* 0x0000000000007941 */ /* 0x000fea0003800200 */
.L_x_1640:
[----:B------:R-:W4:Y:S01]  /*a0a0*/  LDC R0, c[0x0][0x374] ;  /* 0x0000dd00ff007b82 */ /* 0x000f220000000800 */
[----:B------:R-:W5:Y:S01]  /*a0b0*/  LDCU UR4, c[0x0][0x410] ;  /* 0x00008200ff0477ac */ /* 0x000f620008000800 */
[----:B------:R-:W-:Y:S01]  /*a0c0*/  IADD3 R108, PT, PT, R108, 0x1, RZ ;  /* 0x000000016c6c7810 */ /* 0x000fe20007ffe0ff */
[----:B------:R-:W5:Y:S02]  /*a0d0*/  LDCU UR5, c[0x0][0x3e0] ;  /* 0x00007c00ff0577ac */ /* 0x000f640008000800 */
[----:B-----5:R-:W-:Y:S01]  /*a0e0*/  UIMAD UR4, UR4, UR5, URZ ;  /* 0x00000005040472a4 */ /* 0x020fe2000f8e02ff */
[----:B----4-:R-:W-:-:S05]  /*a0f0*/  IADD3 R111, PT, PT, R0, R111, RZ ;  /* 0x0000006f006f7210 */ /* 0x010fca0007ffe0ff */
[----:B------:R-:W-:-:S13]  /*a100*/  ISETP.GE.AND P0, PT, R111, UR4, PT ;  /* 0x000000046f007c0c */ /* 0x000fda000bf06270 */
[----:B------:R-:W-:Y:S05]  /*a110*/  @!P0 BRA `(.L_x_1642) ;  /* 0xffffff6000108947 */ /* 0x000fea000383ffff */
.L_x_1575:
[----:B---3--:R-:W3:Y:S01]  /*a120*/  LDC R4, c[0x0][0x370] ;  /* 0x0000dc00ff047b82 */ /* 0x008ee20000000800 */
[----:B------:R-:W-:Y:S01]  /*a130*/  ISETP.NE.AND P1, PT, R113, RZ, PT ;  /* 0x000000ff7100720c */ /* 0x000fe20003f25270 */
[----:B------:R-:W-:Y:S06]  /*a140*/  BSSY.RECONVERGENT B0, `(.L_x_1643) ;  /* 0x000000d000007945 */ /* 0x000fec0003800200 */
[----:B------:R-:W4:Y:S08]  /*a150*/  LDC R7, c[0x0][0x374] ;  /* 0x0000dd00ff077b82 */ /* 0x000f300000000800 */
[----:B------:R-:W5:Y:S01]  /*a160*/  LDC.64 R2, c[0x0][0x3c8] ;  /* 0x0000f200ff027b82 */ /* 0x000f620000000a00 */
[----:B---3--:R-:W-:-:S02]  /*a170*/  ISETP.NE.AND P0, PT, R4, 0x1, PT ;  /* 0x000000010400780c */ /* 0x008fc40003f05270 */
[----:B----4-:R-:W-:-:S04]  /*a180*/  SHF.L.U32 R0, R7, 0x1, RZ ;  /* 0x0000000107007819 */ /* 0x010fc800000006ff */
        /* <DEDUP_REMOVED lines=8> */
.L_x_1644:
[----:B------:R-:W-:Y:S05]  /*a210*/  BSYNC.RECONVERGENT B0 ;  /* 0x0000000000007941 */ /* 0x000fea0003800200 */
.L_x_1643:
[----:B------:R-:W4:Y:S01]  /*a220*/  S2UR UR5, SR_CTAID.Y ;  /* 0x00000000000579c3 */ /* 0x000f220000002600 */
[----:B---3--:R-:W-:Y:S02]  /*a230*/  IADD3 R5, PT, PT, R7, -0x1, RZ ;  /* 0xffffffff07057810 */ /* 0x008fe40007ffe0ff */
[----:B------:R-:W-:-:S05]  /*a240*/  IADD3 R0, PT, PT, R4, -0x1, RZ ;  /* 0xffffffff04007810 */ /* 0x000fca0007ffe0ff */
[----:B------:R-:W3:Y:S01]  /*a250*/  S2UR UR4, SR_CTAID.X ;  /* 0x00000000000479c3 */ /* 0x000ee20000002500 */
[----:B----4-:R-:W-:-:S04]  /*a260*/  ISETP.NE.AND P0, PT, R5, UR5, PT ;  /* 0x0000000505007c0c */ /* 0x010fc8000bf05270 */
[----:B---3--:R-:W-:-:S13]  /*a270*/  ISETP.NE.OR P0, PT, R0, UR4, P0 ;  /* 0x0000000400007c0c */ /* 0x008fda0008705670 */
[----:B------:R-:W-:Y:S05]  /*a280*/  @P0 EXIT ;  /* 0x000000000000094d */ /* 0x000fea0003800000 */
[----:B------:R-:W-:Y:S05]  /*a290*/  @P1 BRA `(.L_x_1645) ;  /* 0x0000000000201947 */ /* 0x000fea0003800000 */
[----:B------:R-:W-:-:S05]  /*a2a0*/  IMAD R0, R4, R7, RZ ;  /* 0x0000000704007224 */ /* 0x000fca00078e02ff */
[----:B------:R-:W-:-:S13]  /*a2b0*/  ISETP.NE.AND P0, PT, R0, -0x1, PT ;  /* 0xffffffff0000780c */ /* 0x000fda0003f05270 */
[----:B------:R-:W-:Y:S05]  /*a2c0*/  @!P0 BRA `(.L_x_1645) ;  /* 0x0000000000148947 */ /* 0x000fea0003800000 */
.L_x_1646:
[----:B------:R-:W3:Y:S04]  /*a2d0*/  LDG.E.STRONG.GPU R5, desc[UR8][R2.64] ;  /* 0x0000000802057981 */ /* 0x000ee8000c1ef900 */
[----:B---3--:R-:W-:Y:S01]  /*a2e0*/  CCTL.IVALL ;  /* 0x00000000ff00798f */ /* 0x008fe20002000000 */
[----:B------:R-:W-:Y:S05]  /*a2f0*/  YIELD ;  /* 0x0000000000007946 */ /* 0x000fea0003800000 */
[----:B------:R-:W-:-:S13]  /*a300*/  ISETP.NE.AND P0, PT, R5, R0, PT ;  /* 0x000000000500720c */ /* 0x000fda0003f05270 */
[----:B------:R-:W-:Y:S05]  /*a310*/  @P0 BRA `(.L_x_1646) ;  /* 0xfffffffc00ec0947 */ /* 0x000fea000383ffff */
.L_x_1645:
        /* <DEDUP_REMOVED lines=12> */
[----:B-1----:R-:W-:Y:S02]  /*a3e0*/  MOV R24, RZ ;  /* 0x000000ff00187202 */ /* 0x002fe40000000f00 */
[----:B------:R-:W-:Y:S02]  /*a3f0*/  ISETP.GT.U32.AND P0, PT, R26, R0, PT ;  /* 0x000000001a00720c */ /* 0x000fe40003f04070 */
[----:B--2---:R-:W-:-:S04]  /*a400*/  IADD3.X R9, PT, PT, RZ, R24, RZ, P1, !PT ;  /* 0x00000018ff097210 */ /* 0x004fc80000ffe4ff */
        /* <DEDUP_REMOVED lines=59> */
.L_x_1649:
        /* <DEDUP_REMOVED lines=31> */
.L_x_1648:
[----:B------:R-:W-:Y:S05]  /*a9b0*/  BSYNC.RECONVERGENT B0 ;  /* 0x0000000000007941 */ /* 0x000fea0003800200 */
.L_x_1647:
        /* <DEDUP_REMOVED lines=10> */
.L_x_1650:
[C---:B------:R-:W-:Y:S02]  /*aa60*/  SHF.L.U32 R20, R113.reuse, 0x2, RZ ;  /* 0x0000000271147819 */ /* 0x040fe400000006ff */
[----:B------:R-:W-:Y:S02]  /*aa70*/  SHF.L.U64.HI R22, R113, 0x2, R24 ;  /* 0x0000000271167819 */ /* 0x000fe40000010218 */
[----:B-1----:R-:W-:-:S04]  /*aa80*/  IADD3 R2, P0, PT, R20, UR4, RZ ;  /* 0x0000000414027c10 */ /* 0x002fc8000ff1e0ff */
[----:B----4-:R-:W-:Y:S02]  /*aa90*/  IADD3.X R3, PT, PT, R22, UR5, RZ, P0, !PT ;  /* 0x0000000516037c10 */ /* 0x010fe400087fe4ff */
[C---:B0-----:R-:W-:Y:S02]  /*aaa0*/  IADD3 R4, P0, PT, R2.reuse, R31, RZ ;  /* 0x0000001f02047210 */ /* 0x041fe40007f1e0ff */
[C---:B------:R-:W-:Y:S01]  /*aab0*/  IADD3 R8, P2, PT, R2.reuse, R35, RZ ;  /* 0x0000002302087210 */ /* 0x040fe20007f5e0ff */
[----:B------:R0:W4:Y:S01]  /*aac0*/  LDG.E R0, desc[UR8][R2.64] ;  /* 0x0000000802007981 */ /* 0x000122000c1e1900 */
[C---:B------:R-:W-:Y:S02]  /*aad0*/  IADD3.X R5, PT, PT, R3.reuse, R29, RZ, P0, !PT ;  /* 0x0000001d03057210 */ /* 0x040fe400007fe4ff */
[----:B------:R-:W-:Y:S02]  /*aae0*/  IADD3 R6, P1, PT, R2, R25, RZ ;  /* 0x0000001902067210 */ /* 0x000fe40007f3e0ff */
[----:B------:R-:W-:-:S02]  /*aaf0*/  IADD3.X R9, PT, PT, R3, R33, RZ, P2, !PT ;  /* 0x0000002103097210 */ /* 0x000fc400017fe4ff */
[----:B------:R-:W-:Y:S01]  /*ab00*/  IADD3.X R7, PT, PT, R3, R27, RZ, P1, !PT ;  /* 0x0000001b03077210 */ /* 0x000fe20000ffe4ff */
[----:B------:R-:W4:Y:S04]  /*ab10*/  LDG.E R5, desc[UR8][R4.64] ;  /* 0x0000000804057981 */ /* 0x000f28000c1e1900 */
[----:B------:R-:W5:Y:S04]  /*ab20*/  LDG.E R6, desc[UR8][R6.64] ;  /* 0x0000000806067981 */ /* 0x000f68000c1e1900 */
[----:B------:R-:W5:Y:S01]  /*ab30*/  LDG.E R9, desc[UR8][R8.64] ;  /* 0x0000000808097981 */ /* 0x000f62000c1e1900 */
[----:B------:R-:W-:-:S02]  /*ab40*/  LOP3.LUT R14, R20, 0xfffffffc, RZ, 0xc0, !PT ;  /* 0xfffffffc140e7812 */ /* 0x000fc400078ec0ff */
[----:B------:R-:W-:Y:S02]  /*ab50*/  LOP3.LUT R13, R22, 0x1, RZ, 0xc0, !PT ;  /* 0x00000001160d7812 */ /* 0x000fe400078ec0ff */
[----:B--2---:R-:W-:-:S04]  /*ab60*/  IADD3 R10, P0, PT, R14, UR6, RZ ;  /* 0x000000060e0a7c10 */ /* 0x004fc8000ff1e0ff */
[C---:B------:R-:W-:Y:S02]  /*ab70*/  IADD3.X R11, PT, PT, R13.reuse, UR7, RZ, P0, !PT ;  /* 0x000000070d0b7c10 */ /* 0x040fe400087fe4ff */
[C---:B---3--:R-:W-:Y:S02]  /*ab80*/  IADD3 R12, P0, PT, R14.reuse, UR10, RZ ;  /* 0x0000000a0e0c7c10 */ /* 0x048fe4000ff1e0ff */
[----:B------:R-:W-:Y:S02]  /*ab90*/  IADD3 R14, P1, PT, R14, UR4, RZ ;  /* 0x000000040e0e7c10 */ /* 0x000fe4000ff3e0ff */
[----:B------:R-:W-:Y:S02]  /*aba0*/  IADD3.X R13, PT, PT, R13, UR11, RZ, P0, !PT ;  /* 0x0000000b0d0d7c10 */ /* 0x000fe400087fe4ff */
[----:B0-----:R-:W-:Y:S02]  /*abb0*/  IADD3 R2, P0, PT, R14, R31, RZ ;  /* 0x0000001f0e027210 */ /* 0x001fe40007f1e0ff */
[----:B----4-:R-:W-:-:S02]  /*abc0*/  F2FP.BF16.F32.PACK_AB R17, R5, R0 ;  /* 0x000000000511723e */ /* 0x010fc400000010ff */
        /* <DEDUP_REMOVED lines=64> */
.L_x_1651:
        /* <DEDUP_REMOVED lines=11> */
.L_x_3438:


//--------------------- .text._Z35group_norm_nhwc_bwd_one_pass_kernelI11Fp32IOFp16WLi64ELi24ELi384EEv26Group_norm_nhwc_bwd_params --------------------------
	.section	.text._Z35group_norm_nhwc_bwd_one_pass_kernelI11Fp32IOFp16WLi64ELi24ELi384EEv26Group_norm_nhwc_bwd_params,"ax",@progbits
	.align	128
        .global         _Z35group_norm_nhwc_bwd_one_pass_kernelI11Fp32IOFp16WLi64ELi24ELi384EEv26Group_norm_nhwc_bwd_params
        .type           _Z35group_norm_nhwc_bwd_one_pass_kernelI11Fp32IOFp16WLi64ELi24ELi384EEv26Group_norm_nhwc_bwd_params,@function
        .size           _Z35group_norm_nhwc_bwd_one_pass_kernelI11Fp32IOFp16WLi64ELi24ELi384EEv26Group_norm_nhwc_bwd_params,(.L_x_3439 - _Z35group_norm_nhwc_bwd_one_pass_kernelI11Fp32IOFp16WLi64ELi24ELi384EEv26Group_norm_nhwc_bwd_params)
        .other          _Z35group_norm_nhwc_bwd_one_pass_kernelI11Fp32IOFp16WLi64ELi24ELi384EEv26Group_norm_nhwc_bwd_params,@"STO_CUDA_ENTRY STV_DEFAULT"
_Z35group_norm_nhwc_bwd_one_pass_kernelI11Fp32IOFp16WLi64ELi24ELi384EEv26Group_norm_nhwc_bwd_params:
.text._Z35group_norm_nhwc_bwd_one_pass_kernelI11Fp32IOFp16WLi64ELi24ELi384EEv26Group_norm_nhwc_bwd_params:
        /* <DEDUP_REMOVED lines=39> */
.L_x_1677:
        /* <DEDUP_REMOVED lines=112> */
[----:B----4-:R-:W-:Y:S02]  /*0970*/  @P2 HADD2.F32 R40, -RZ, R27.H0_H0 ;  /* 0x2000001bff282230 */ /* 0x010fe40000004100 */
[----:B------:R-:W-:Y:S02]  /*0980*/  @P2 HADD2.F32 R45, -RZ, R26.H0_H0 ;  /* 0x2000001aff2d2230 */ /* 0x000fe40000004100 */
[----:B------:R-:W-:Y:S02]  /*0990*/  HADD2.F32 R5, -RZ, R5.H0_H0 ;  /* 0x20000005ff057230 */ /* 0x000fe40000004100 */
[----:B------:R-:W-:Y:S01]  /*09a0*/  HADD2.F32 R0, -RZ, R0.H0_H0 ;  /* 0x20000000ff007230 */ /* 0x000fe20000004100 */
        /* <DEDUP_REMOVED lines=30> */
.L_x_1653:
        /* <DEDUP_REMOVED lines=64> */
.L_x_1654:
        /* <DEDUP_REMOVED lines=34> */
.L_x_1656:
[----:B------:R-:W-:Y:S05]  /*11b0*/  BSYNC.RECONVERGENT B0 ;  /* 0x0000000000007941 */ /* 0x000fea0003800200 */
.L_x_1655:
        /* <DEDUP_REMOVED lines=34> */
.L_x_1658:
[----:B------:R-:W-:Y:S05]  /*13e0*/  BSYNC.RECONVERGENT B0 ;  /* 0x0000000000007941 */ /* 0x000fea0003800200 */
.L_x_1657:
        /* <DEDUP_REMOVED lines=158> */
.L_x_1660:
[----:B------:R-:W-:Y:S05]  /*1dd0*/  BSYNC.RECONVERGENT B0 ;  /* 0x0000000000007941 */ /* 0x000fea0003800200 */
.L_x_1659:
        /* <DEDUP_REMOVED lines=29> */
.L_x_1662:
[----:B------:R-:W-:Y:S05]  /*1fb0*/  BSYNC.RECONVERGENT B0 ;  /* 0x0000000000007941 */ /* 0x000fea0003800200 */
.L_x_1661:
        /* <DEDUP_REMOVED lines=30> */
.L_x_1665:
[----:B------:R-:W2:Y:S04]  /*21a0*/  LDG.E.STRONG.GPU R4, desc[UR16][R12.64] ;  /* 0x000000100c047981 */ /* 0x000ea8000c1ef900 */
[----:B--2---:R-:W-:Y:S01]  /*21b0*/  CCTL.IVALL ;  /* 0x00000000ff00798f */ /* 0x004fe20002000000 */
[----:B------:R-:W-:Y:S05]  /*21c0*/  YIELD ;  /* 0x0000000000007946 */ /* 0x000fea0003800000 */
[----:B------:R-:W-:-:S13]  /*21d0*/  ISETP.NE.AND P1, PT, R4, R19, PT ;  /* 0x000000130400720c */ /* 0x000fda0003f25270 */
[----:B------:R-:W-:Y:S05]  /*21e0*/  @P1 BRA `(.L_x_1665) ;  /* 0xfffffffc00ec1947 */ /* 0x000fea000383ffff */
.L_x_1664:
        /* <DEDUP_REMOVED lines=15> */
.L_x_1667:
        /* <DEDUP_REMOVED lines=84> */
.L_x_1666:
        /* <DEDUP_REMOVED lines=43> */
.L_x_1668:
        /* <DEDUP_REMOVED lines=23> */
.L_x_1669:
        /* <DEDUP_REMOVED lines=11> */
.L_x_1670:
[----:B------:R-:W-:Y:S05]  /*2cf0*/  BSYNC.RECONVERGENT B0 ;  /* 0x0000000000007941 */ /* 0x000fea0003800200 */
.L_x_1663:
        /* <DEDUP_REMOVED lines=34> */
.L_x_1671:
        /* <DEDUP_REMOVED lines=19> */
.L_x_1673:
[----:B------:R-:W-:Y:S05]  /*3050*/  BSYNC.RECONVERGENT B0 ;  /* 0x0000000000007941 */ /* 0x000fea0003800200 */
.L_x_1672:
        /* <DEDUP_REMOVED lines=22> */
.L_x_1674:
        /* <DEDUP_REMOVED lines=21> */
.L_x_1676:
[----:B------:R-:W-:Y:S05]  /*3310*/  BSYNC.RECONVERGENT B0 ;  /* 0x0000000000007941 */ /* 0x000fea0003800200 */
.L_x_1675:
[----:B------:R-:W-:Y:S02]  /*3320*/  UIADD3 UR10, UPT, UPT, UR18, UR10, URZ ;  /* 0x0000000a120a7290 */ /* 0x000fe4000fffe0ff */
[----:B------:R-:W-:Y:S02]  /*3330*/  UIADD3 UR4, UPT, UPT, UR4, 0x1, URZ ;  /* 0x0000000104047890 */ /* 0x000fe4000fffe0ff */
[----:B------:R-:W-:-:S09]  /*3340*/  UISETP.GE.AND UP0, UPT, UR10, UR8, UPT ;  /* 0x000000080a00728c */ /* 0x000fd2000bf06270 */
[----:B------:R-:W-:Y:S05]  /*3350*/  BRA.U !UP0, `(.L_x_1677) ;  /* 0xffffffcd08c47547 */ /* 0x000fea000b83ffff */
.L_x_1652:
        /* <DEDUP_REMOVED lines=19> */
.L_x_1679:
[----:B------:R-:W-:Y:S05]  /*3490*/  BSYNC.RECONVERGENT B0 ;  /* 0x0000000000007941 */ /* 0x000fea0003800200 */
.L_x_1678:
[----:B------:R-:W-:Y:S05]  /*34a0*/  @P0 EXIT ;  /* 0x000000000000094d */ /* 0x000fea0003800000 */
[----:B------:R-:W-:Y:S05]  /*34b0*/  @P2 BRA `(.L_x_1680) ;  /* 0x0000000000202947 */ /* 0x000fea0003800000 */
[----:B------:R-:W-:-:S05]  /*34c0*/  IMAD R0, R4, R7, RZ ;  /* 0x0000000704007224 */ /* 0x000fca00078e02ff */
[----:B------:R-:W-:-:S13]  /*34d0*/  ISETP.NE.AND P0, PT, R0, -0x1, PT ;  /* 0xffffffff0000780c */ /* 0x000fda0003f05270 */
[----:B------:R-:W-:Y:S05]  /*34e0*/  @!P0 BRA `(.L_x_1680) ;  /* 0x0000000000148947 */ /* 0x000fea0003800000 */
.L_x_1681:
[----:B-1----:R-:W4:Y:S04]  /*34f0*/  LDG.E.STRONG.GPU R5, desc[UR16][R2.64] ;  /* 0x0000001002057981 */ /* 0x002f28000c1ef900 */
[----:B----4-:R-:W-:Y:S01]  /*3500*/  CCTL.IVALL ;  /* 0x00000000ff00798f */ /* 0x010fe20002000000 */
[----:B------:R-:W-:Y:S05]  /*3510*/  YIELD ;  /* 0x0000000000007946 */ /* 0x000fea0003800000 */
[----:B------:R-:W-:-:S13]  /*3520*/  ISETP.NE.AND P0, PT, R5, R0, PT ;  /* 0x000000000500720c */ /* 0x000fda0003f05270 */
[----:B------:R-:W-:Y:S05]  /*3530*/  @P0 BRA `(.L_x_1681) ;  /* 0xfffffffc00ec0947 */ /* 0x000fea000383ffff */
.L_x_1680:
        /* <DEDUP_REMOVED lines=74> */
.L_x_1684:
        /* <DEDUP_REMOVED lines=24> */
[----:B----4-:R-:W-:Y:S02]  /*3b60*/  F2FP.F16.F32.PACK_AB R17, R11, R2 ;  /* 0x000000020b11723e */ /* 0x010fe400000000ff */
[----:B------:R-:W-:Y:S02]  /*3b70*/  MOV R11, R24 ;  /* 0x00000018000b7202 */ /* 0x000fe40000000f00 */
[----:B--2---:R-:W-:Y:S01]  /*3b80*/  F2FP.F16.F32.PACK_AB R19, R15, R12 ;  /* 0x0000000c0f13723e */ /* 0x004fe200000000ff */
[----:B------:R1:W-:Y:S04]  /*3b90*/  STG.E desc[UR16][R8.64], R17 ;  /* 0x0000001108007986 */ /* 0x0003e8000c101910 */
[----:B------:R1:W-:Y:S01]  /*3ba0*/  STG.E desc[UR16][R10.64], R19 ;  /* 0x000000130a007986 */ /* 0x0003e2000c101910 */
[----:B------:R-:W-:Y:S01]  /*3bb0*/  IADD3.X R24, PT, PT, RZ, R24, RZ, P3, !PT ;  /* 0x00000018ff187210 */ /* 0x000fe20001ffe4ff */
[----:B------:R-:W-:Y:S06]  /*3bc0*/  @P1 BRA `(.L_x_1684) ;  /* 0xfffffffc00841947 */ /* 0x000fec000383ffff */
.L_x_1683:
[----:B------:R-:W-:Y:S05]  /*3bd0*/  BSYNC.RECONVERGENT B0 ;  /* 0x0000000000007941 */ /* 0x000fea0003800200 */
.L_x_1682:
        /* <DEDUP_REMOVED lines=10> */
.L_x_1685:
        /* <DEDUP_REMOVED lines=20> */
[----:B--2---:R-:W-:Y:S02]  /*3dc0*/  F2FP.F16.F32.PACK_AB R19, R13, R10 ;  /* 0x0000000a0d13723e */ /* 0x004fe400000000ff */
[----:B------:R-:W-:-:S02]  /*3dd0*/  IADD3 R10, P1, PT, R23, UR4, RZ ;  /* 0x00000004170a7c10 */ /* 0x000fc4000ff3e0ff */
[----:B------:R-:W-:Y:S02]  /*3de0*/  IADD3.X R23, PT, PT, R24, UR9, RZ, P0, !PT ;  /* 0x0000000918177c10 */ /* 0x000fe400087fe4ff */
[----:B------:R-:W-:Y:S02]  /*3df0*/  IADD3.X R11, PT, PT, R11, UR5, RZ, P1, !PT ;  /* 0x000000050b0b7c10 */ /* 0x000fe40008ffe4ff */
[----:B-----5:R-:W-:Y:S02]  /*3e00*/  F2FP.F16.F32.PACK_AB R27, R17, R14 ;  /* 0x0000000e111b723e */ /* 0x020fe400000000ff */
        /* <DEDUP_REMOVED lines=21> */
[----:B----4-:R-:W-:-:S03]  /*3f60*/  F2FP.F16.F32.PACK_AB R29, R29, R28 ;  /* 0x0000001c1d1d723e */ /* 0x010fc600000000ff */
        /* <DEDUP_REMOVED lines=14> */
[----:B----4-:R-:W-:Y:S02]  /*4050*/  F2FP.F16.F32.PACK_AB R27, R27, R26 ;  /* 0x0000001a1b1b723e */ /* 0x010fe400000000ff */
[----:B-----5:R-:W-:-:S03]  /*4060*/  F2FP.F16.F32.PACK_AB R31, R31, R28 ;  /* 0x0000001c1f1f723e */ /* 0x020fc600000000ff */
        /* <DEDUP_REMOVED lines=24> */
.L_x_1686:
        /* <DEDUP_REMOVED lines=9> */
.L_x_3439:


//--------------------- .text._Z35group_norm_nhwc_bwd_one_pass_kernelI11Fp32IOFp16WLi128ELi24ELi384EEv26Group_norm_nhwc_bwd_params --------------------------
	.section	.text._Z35group_norm_nhwc_bwd_one_pass_kernelI11Fp32IOFp16WLi128ELi24ELi384EEv26Group_norm_nhwc_bwd_params,"ax",@progbits
	.align	128
        .global         _Z35group_norm_nhwc_bwd_one_pass_kernelI11Fp32IOFp16WLi128ELi24ELi384EEv26Group_norm_nhwc_bwd_params
        .type           _Z35group_norm_nhwc_bwd_one_pass_kernelI11Fp32IOFp16WLi128ELi24ELi384EEv26Group_norm_nhwc_bwd_params,@function
        .size           _Z35group_norm_nhwc_bwd_one_pass_kernelI11Fp32IOFp16WLi128ELi24ELi384EEv26Group_norm_nhwc_bwd_params,(.L_x_3440 - _Z35group_norm_nhwc_bwd_one_pass_kernelI11Fp32IOFp16WLi128ELi24ELi384EEv26Group_norm_nhwc_bwd_params)
        .other          _Z35group_norm_nhwc_bwd_one_pass_kernelI11Fp32IOFp16WLi128ELi24ELi384EEv26Group_norm_nhwc_bwd_params,@"STO_CUDA_ENTRY STV_DEFAULT"
_Z35group_norm_nhwc_bwd_one_pass_kernelI11Fp32IOFp16WLi128ELi24ELi384EEv26Group_norm_nhwc_bwd_params:
.text._Z35group_norm_nhwc_bwd_one_pass_kernelI11Fp32IOFp16WLi128ELi24ELi384EEv26Group_norm_nhwc_bwd_params:
        /* <DEDUP_REMOVED lines=54> */
.L_x_1718:
        /* <DEDUP_REMOVED lines=154> */
[----:B---3--:R-:W-:Y:S02]  /*0d00*/  @P4 HADD2.F32 R41, -RZ, R22.H0_H0 ;  /* 0x20000016ff294230 */ /* 0x008fe40000004100 */
[----:B--2---:R-:W-:Y:S02]  /*0d10*/  @P4 HADD2.F32 R40, -RZ, R23.H0_H0 ;  /* 0x20000017ff284230 */ /* 0x004fe40000004100 */
[----:B----4-:R-:W-:Y:S02]  /*0d20*/  HADD2.F32 R32, -RZ, R32.H0_H0 ;  /* 0x20000020ff207230 */ /* 0x010fe40000004100 */
[----:B------:R-:W-:Y:S01]  /*0d30*/  HADD2.F32 R0, -RZ, R0.H0_H0 ;  /* 0x20000000ff007230 */ /* 0x000fe20000004100 */
        /* <DEDUP_REMOVED lines=58> */
.L_x_1688:
        /* <DEDUP_REMOVED lines=128> */
.L_x_1689:
        /* <DEDUP_REMOVED lines=34> */
.L_x_1691:
[----:B------:R-:W-:Y:S05]  /*1b00*/  BSYNC.RECONVERGENT B0 ;  /* 0x0000000000007941 */ /* 0x000fea0003800200 */
.L_x_1690:
        /* <DEDUP_REMOVED lines=34> */
.L_x_1693:
[----:B------:R-:W-:Y:S05]  /*1d30*/  BSYNC.RECONVERGENT B0 ;  /* 0x0000000000007941 */ /* 0x000fea0003800200 */
.L_x_1692:
        /* <DEDUP_REMOVED lines=158> */
.L_x_1695:
[----:B------:R-:W-:Y:S05]  /*2720*/  BSYNC.RECONVERGENT B0 ;  /* 0x0000000000007941 */ /* 0x000fea0003800200 */
.L_x_1694:
        /* <DEDUP_REMOVED lines=29> */
.L_x_1697:
[----:B------:R-:W-:Y:S05]  /*2900*/  BSYNC.RECONVERGENT B0 ;  /* 0x0000000000007941 */ /* 0x000fea0003800200 */
.L_x_1696:
        /* <DEDUP_REMOVED lines=29> */
.L_x_1700:
[----:B-1----:R-:W2:Y:S04]  /*2ae0*/  LDG.E.STRONG.GPU R20, desc[UR26][R22.64] ;  /* 0x0000001a16147981 */ /* 0x002ea8000c1ef900 */
[----:B--2---:R-:W-:Y:S01]  /*2af0*/  CCTL.IVALL ;  /* 0x00000000ff00798f */ /* 0x004fe20002000000 */
[----:B------:R-:W-:Y:S05]  /*2b00*/  YIELD ;  /* 0x0000000000007946 */ /* 0x000fea0003800000 */
[----:B------:R-:W-:-:S13]  /*2b10*/  ISETP.NE.AND P1, PT, R20, R27, PT ;  /* 0x0000001b1400720c */ /* 0x000fda0003f25270 */
[----:B------:R-:W-:Y:S05]  /*2b20*/  @P1 BRA `(.L_x_1700) ;  /* 0xfffffffc00ec1947 */ /* 0x000fea000383ffff */
.L_x_1699:
        /* <DEDUP_REMOVED lines=14> */
.L_x_1702:
        /* <DEDUP_REMOVED lines=84> */
.L_x_1701:
        /* <DEDUP_REMOVED lines=41> */
.L_x_1703:
        /* <DEDUP_REMOVED lines=22> */
.L_x_1704:
        /* <DEDUP_REMOVED lines=11> */
.L_x_1705:
[----:B------:R-:W-:Y:S05]  /*35f0*/  BSYNC.RECONVERGENT B0 ;  /* 0x0000000000007941 */ /* 0x000fea0003800200 */
.L_x_1698:
        /* <DEDUP_REMOVED lines=34> */
.L_x_1706:
        /* <DEDUP_REMOVED lines=19> */
.L_x_1708:
[----:B------:R-:W-:Y:S05]  /*3950*/  BSYNC.RECONVERGENT B0 ;  /* 0x0000000000007941 */ /* 0x000fea0003800200 */
.L_x_1707:
        /* <DEDUP_REMOVED lines=42> */
.L_x_1709:
        /* <DEDUP_REMOVED lines=17> */
.L_x_1711:
[----:B------:R-:W-:Y:S05]  /*3d10*/  BSYNC.RECONVERGENT B0 ;  /* 0x0000000000007941 */ /* 0x000fea0003800200 */
.L_x_1710:
        /* <DEDUP_REMOVED lines=19> */
.L_x_1712:
        /* <DEDUP_REMOVED lines=17> */
.L_x_1714:
[----:B------:R-:W-:Y:S05]  /*3f60*/  BSYNC.RECONVERGENT B0 ;  /* 0x0000000000007941 */ /* 0x000fea0003800200 */
.L_x_1713:
        /* <DEDUP_REMOVED lines=19> */
.L_x_1715:
        /* <DEDUP_REMOVED lines=17> */
.L_x_1717:
[----:B------:R-:W-:Y:S05]  /*41b0*/  BSYNC.RECONVERGENT B0 ;  /* 0x0000000000007941 */ /* 0x000fea0003800200 */
.L_x_1716:
[----:B------:R-:W-:Y:S02]  /*41c0*/  UIADD3 UR17, UPT, UPT, UR29, UR17, URZ ;  /* 0x000000111d117290 */ /* 0x000fe4000fffe0ff */
[----:B------:R-:W-:Y:S02]  /*41d0*/  UIADD3 UR4, UPT, UPT, UR4, 0x1, URZ ;  /* 0x0000000104047890 */ /* 0x000fe4000fffe0ff */
[----:B------:R-:W-:-:S09]  /*41e0*/  UISETP.GE.AND UP0, UPT, UR17, UR8, UPT ;  /* 0x000000081100728c */ /* 0x000fd2000bf06270 */
[----:B------:R-:W-:Y:S05]  /*41f0*/  BRA.U !UP0, `(.L_x_1718) ;  /* 0xffffffc108587547 */ /* 0x000fea000b83ffff */
.L_x_1687:
        /* <DEDUP_REMOVED lines=19> */
.L_x_1720:
[----:B------:R-:W-:Y:S05]  /*4330*/  BSYNC.RECONVERGENT B0 ;  /* 0x0000000000007941 */ /* 0x000fea0003800200 */
.L_x_1719:
[----:B------:R-:W-:Y:S05]  /*4340*/  @P0 EXIT ;  /* 0x000000000000094d */ /* 0x000fea0003800000 */
[----:B------:R-:W-:Y:S05]  /*4350*/  @P2 BRA `(.L_x_1721) ;  /* 0x0000000000202947 */ /* 0x000fea0003800000 */
[----:B------:R-:W-:-:S05]  /*4360*/  IMAD R0, R4, R7, RZ ;  /* 0x0000000704007224 */ /* 0x000fca00078e02ff */
[----:B------:R-:W-:-:S13]  /*4370*/  ISETP.NE.AND P0, PT, R0, -0x1, PT ;  /* 0xffffffff0000780c */ /* 0x000fda0003f05270 */
[----:B------:R-:W-:Y:S05]  /*4380*/  @!P0 BRA `(.L_x_1721) ;  /* 0x0000000000148947 */ /* 0x000fea0003800000 */
.L_x_1722:
[----:B0-----:R-:W3:Y:S04]  /*4390*/  LDG.E.STRONG.GPU R5, desc[UR26][R2.64] ;  /* 0x0000001a02057981 */ /* 0x001ee8000c1ef900 */
[----:B---3--:R-:W-:Y:S01]  /*43a0*/  CCTL.IVALL ;  /* 0x00000000ff00798f */ /* 0x008fe20002000000 */
[----:B------:R-:W-:Y:S05]  /*43b0*/  YIELD ;  /* 0x0000000000007946 */ /* 0x000fea0003800000 */
[----:B------:R-:W-:-:S13]  /*43c0*/  ISETP.NE.AND P0, PT, R5, R0, PT ;  /* 0x000000000500720c */ /* 0x000fda0003f05270 */
[----:B------:R-:W-:Y:S05]  /*43d0*/  @P0 BRA `(.L_x_1722) ;  /* 0xfffffffc00ec0947 */ /* 0x000fea000383ffff */
.L_x_1721:
        /* <DEDUP_REMOVED lines=74> */
.L_x_1725:
        /* <DEDUP_REMOVED lines=25> */
[----:B------:R-:W-:Y:S02]  /*4a10*/  MOV R11, R24 ;  /* 0x00000018000b7202 */ /* 0x000fe40000000f00 */
[----:B---3--:R-:W-:Y:S01]  /*4a20*/  F2FP.F16.F32.PACK_AB R19, R15, R12 ;  /* 0x0000000c0f13723e */ /* 0x008fe200000000ff */
[----:B------:R0:W-:Y:S04]  /*4a30*/  STG.E desc[UR26][R8.64], R17 ;  /* 0x0000001108007986 */ /* 0x0001e8000c10191a */
[----:B------:R0:W-:Y:S01]  /*4a40*/  STG.E desc[UR26][R10.64], R19 ;  /* 0x000000130a007986 */ /* 0x0001e2000c10191a */
[----:B------:R-:W-:Y:S01]  /*4a50*/  IADD3.X R24, PT, PT, RZ, R24, RZ, P3, !PT ;  /* 0x00000018ff187210 */ /* 0x000fe20001ffe4ff */
[----:B------:R-:W-:Y:S06]  /*4a60*/  @P1 BRA `(.L_x_1725) ;  /* 0xfffffffc00841947 */ /* 0x000fec000383ffff */
.L_x_1724:
[----:B------:R-:W-:Y:S05]  /*4a70*/  BSYNC.RECONVERGENT B0 ;  /* 0x0000000000007941 */ /* 0x000fea0003800200 */
.L_x_1723:
        /* <DEDUP_REMOVED lines=10> */
.L_x_1726:
        /* <DEDUP_REMOVED lines=20> */
[----:B----4-:R-:W-:Y:S02]  /*4c60*/  F2FP.F16.F32.PACK_AB R19, R13, R10 ;  /* 0x0000000a0d13723e */ /* 0x010fe400000000ff */
        /* <DEDUP_REMOVED lines=24> */
[----:B---3--:R-:W-:Y:S02]  /*4df0*/  F2FP.F16.F32.PACK_AB R19, R19, R26 ;  /* 0x0000001a1313723e */ /* 0x008fe400000000ff */
[----:B----4-:R-:W-:-:S03]  /*4e00*/  F2FP.F16.F32.PACK_AB R29, R29, R28 ;  /* 0x0000001c1d1d723e */ /* 0x010fc600000000ff */
        /* <DEDUP_REMOVED lines=40> */
.L_x_1727:
        /* <DEDUP_REMOVED lines=15> */
.L_x_3440:


//--------------------- .text._Z35group_norm_nhwc_bwd_one_pass_kernelI11Fp32IOFp16WLi256ELi24ELi384EEv26Group_norm_nhwc_bwd_params --------------------------
	.section	.text._Z35group_norm_nhwc_bwd_one_pass_kernelI11Fp32IOFp16WLi256ELi24ELi384EEv26Group_norm_nhwc_bwd_params,"ax",@progbits
	.align	128
        .global         _Z35group_norm_nhwc_bwd_one_pass_kernelI11Fp32IOFp16WLi256ELi24ELi384EEv26Group_norm_nhwc_bwd_params
        .type           _Z35group_norm_nhwc_bwd_one_pass_kernelI11Fp32IOFp16WLi256ELi24ELi384EEv26Group_norm_nhwc_bwd_params,@function
        .size           _Z35group_norm_nhwc_bwd_one_pass_kernelI11Fp32IOFp16WLi256ELi24ELi384EEv26Group_norm_nhwc_bwd_params,(.L_x_3441 - _Z35group_norm_nhwc_bwd_one_pass_kernelI11Fp32IOFp16WLi256ELi24ELi384EEv26Group_norm_nhwc_bwd_params)
        .other          _Z35group_norm_nhwc_bwd_one_pass_kernelI11Fp32IOFp16WLi256ELi24ELi384EEv26Group_norm_nhwc_bwd_params,@"STO_CUDA_ENTRY STV_DEFAULT"
_Z35group_norm_nhwc_bwd_one_pass_kernelI11Fp32IOFp16WLi256ELi24ELi384EEv26Group_norm_nhwc_bwd_params:
.text._Z35group_norm_nhwc_bwd_one_pass_kernelI11Fp32IOFp16WLi256ELi24ELi384EEv26Group_norm_nhwc_bwd_params:
        /* <DEDUP_REMOVED lines=33> */
.L_x_1771:
        /* <DEDUP_REMOVED lines=241> */
[----:B--2---:R-:W-:Y:S02]  /*1120*/  HADD2.F32 R68, -RZ, R68.H0_H0 ;  /* 0x20000044ff447230 */ /* 0x004fe40000004100 */
[----:B----4-:R-:W-:Y:S02]  /*1130*/  HADD2.F32 R11, -RZ, R38.H0_H0 ;  /* 0x20000026ff0b7230 */ /* 0x010fe40000004100 */
[----:B------:R-:W-:Y:S02]  /*1140*/  @P4 HADD2.F32 R70, -RZ, R39.H0_H0 ;  /* 0x20000027ff464230 */ /* 0x000fe40000004100 */
[----:B------:R-:W-:Y:S01]  /*1150*/  @P4 HADD2.F32 R69, -RZ, R40.H0_H0 ;  /* 0x20000028ff454230 */ /* 0x000fe20000004100 */
        /* <DEDUP_REMOVED lines=114> */
.L_x_1729:
        /* <DEDUP_REMOVED lines=256> */
.L_x_1730:
        /* <DEDUP_REMOVED lines=44> */
.L_x_1732:
[----:B------:R-:W-:Y:S05]  /*2b40*/  BSYNC.RECONVERGENT B0 ;  /* 0x0000000000007941 */ /* 0x000fea0003800200 */
.L_x_1731:
        /* <DEDUP_REMOVED lines=32> */
.L_x_1734:
[----:B------:R-:W-:Y:S05]  /*2d50*/  BSYNC.RECONVERGENT B0 ;  /* 0x0000000000007941 */ /* 0x000fea0003800200 */
.L_x_1733:
        /* <DEDUP_REMOVED lines=158> */
.L_x_1736:
[----:B------:R-:W-:Y:S05]  /*3740*/  BSYNC.RECONVERGENT B0 ;  /* 0x0000000000007941 */ /* 0x000fea0003800200 */
.L_x_1735:
        /* <DEDUP_REMOVED lines=29> */
.L_x_1738:
[----:B------:R-:W-:Y:S05]  /*3920*/  BSYNC.RECONVERGENT B0 ;  /* 0x0000000000007941 */ /* 0x000fea0003800200 */
.L_x_1737:
        /* <DEDUP_REMOVED lines=27> */
.L_x_1741:
[----:B------:R-:W3:Y:S04]  /*3ae0*/  LDG.E.STRONG.GPU R34, desc[UR8][R32.64] ;  /* 0x0000000820227981 */ /* 0x000ee8000c1ef900 */
[----:B---3--:R-:W-:Y:S01]  /*3af0*/  CCTL.IVALL ;  /* 0x00000000ff00798f */ /* 0x008fe20002000000 */
[----:B------:R-:W-:Y:S05]  /*3b00*/  YIELD ;  /* 0x0000000000007946 */ /* 0x000fea0003800000 */
[----:B------:R-:W-:-:S13]  /*3b10*/  ISETP.NE.AND P1, PT, R34, R39, PT ;  /* 0x000000272200720c */ /* 0x000fda0003f25270 */
[----:B------:R-:W-:Y:S05]  /*3b20*/  @P1 BRA `(.L_x_1741) ;  /* 0xfffffffc00ec1947 */ /* 0x000fea000383ffff */
.L_x_1740:
        /* <DEDUP_REMOVED lines=16> */
.L_x_1743:
        /* <DEDUP_REMOVED lines=62> */
.L_x_1742:
        /* <DEDUP_REMOVED lines=38> */
.L_x_1744:
        /* <DEDUP_REMOVED lines=19> */
.L_x_1745:
        /* <DEDUP_REMOVED lines=9> */
.L_x_1746:
[----:B------:R-:W-:Y:S05]  /*4430*/  BSYNC.RECONVERGENT B0 ;  /* 0x0000000000007941 */ /* 0x000fea0003800200 */
.L_x_1739:
        /* <DEDUP_REMOVED lines=55> */
.L_x_1747:
        /* <DEDUP_REMOVED lines=23> */
.L_x_1749:
[----:B------:R-:W-:Y:S05]  /*4920*/  BSYNC.RECONVERGENT B0 ;  /* 0x0000000000007941 */ /* 0x000fea0003800200 */
.L_x_1748:
        /* <DEDUP_REMOVED lines=19> */
.L_x_1750:
        /* <DEDUP_REMOVED lines=17> */
.L_x_1752:
[----:B------:R-:W-:Y:S05]  /*4b70*/  BSYNC.RECONVERGENT B0 ;  /* 0x0000000000007941 */ /* 0x000fea0003800200 */
.L_x_1751:
        /* <DEDUP_REMOVED lines=21> */
.L_x_1753:
        /* <DEDUP_REMOVED lines=19> */
.L_x_1755:
[----:B------:R-:W-:Y:S05]  /*4e00*/  BSYNC.RECONVERGENT B0 ;  /* 0x0000000000007941 */ /* 0x000fea0003800200 */
.L_x_1754:
        /* <DEDUP_REMOVED lines=54> */
.L_x_1756:
        /* <DEDUP_REMOVED lines=17> */
.L_x_1758:
[----:B------:R-:W-:Y:S05]  /*5280*/  BSYNC.RECONVERGENT B0 ;  /* 0x0000000000007941 */ /* 0x000fea0003800200 */
.L_x_1757:
        /* <DEDUP_REMOVED lines=19> */
.L_x_1759:
        /* <DEDUP_REMOVED lines=17> */
.L_x_1761:
[----:B------:R-:W-:Y:S05]  /*54d0*/  BSYNC.RECONVERGENT B0 ;  /* 0x0000000000007941 */ /* 0x000fea0003800200 */
.L_x_1760:
        /* <DEDUP_REMOVED lines=19> */
.L_x_1762:
        /* <DEDUP_REMOVED lines=17> */
.L_x_1764:
[----:B------:R-:W-:Y:S05]  /*5720*/  BSYNC.RECONVERGENT B0 ;  /* 0x0000000000007941 */ /* 0x000fea0003800200 */
.L_x_1763:
        /* <DEDUP_REMOVED lines=19> */
.L_x_1765:
        /* <DEDUP_REMOVED lines=18> */
.L_x_1767:
[----:B------:R-:W-:Y:S05]  /*5980*/  BSYNC.RECONVERGENT B0 ;  /* 0x0000000000007941 */ /* 0x000fea0003800200 */
.L_x_1766:
        /* <DEDUP_REMOVED lines=19> */
.L_x_1768:
        /* <DEDUP_REMOVED lines=17> */
.L_x_1770:
[----:B------:R-:W-:Y:S05]  /*5bd0*/  BSYNC.RECONVERGENT B0 ;  /* 0x0000000000007941 */ /* 0x000fea0003800200 */
.L_x_1769:
[----:B------:R-:W-:Y:S02]  /*5be0*/  IADD3 R60, PT, PT, R57, R60, RZ ;  /* 0x0000003c393c7210 */ /* 0x000fe40007ffe0ff */
[----:B------:R-:W-:Y:S02]  /*5bf0*/  IADD3 R61, PT, PT, R61, 0x1, RZ ;  /* 0x000000013d3d7810 */ /* 0x000fe40007ffe0ff */
[----:B------:R-:W-:-:S13]  /*5c00*/  ISETP.GE.AND P0, PT, R60, UR4, PT ;  /* 0x000000043c007c0c */ /* 0x000fda000bf06270 */
[----:B------:R-:W-:Y:S05]  /*5c10*/  @!P0 BRA `(.L_x_1771) ;  /* 0xffffffa4007c8947 */ /* 0x000fea000383ffff */
.L_x_1728:
        /* <DEDUP_REMOVED lines=19> */
.L_x_1773:
[----:B------:R-:W-:Y:S05]  /*5d50*/  BSYNC.RECONVERGENT B0 ;  /* 0x0000000000007941 */ /* 0x000fea0003800200 */
.L_x_1772:
[----:B------:R-:W-:Y:S05]  /*5d60*/  @P0 EXIT ;  /* 0x000000000000094d */ /* 0x000fea0003800000 */
[----:B------:R-:W-:Y:S05]  /*5d70*/  @P2 BRA `(.L_x_1774) ;  /* 0x0000000000202947 */ /* 0x000fea0003800000 */
[----:B------:R-:W-:-:S05]  /*5d80*/  IMAD R0, R4, R7, RZ ;  /* 0x0000000704007224 */ /* 0x000fca00078e02ff */
[----:B------:R-:W-:-:S13]  /*5d90*/  ISETP.NE.AND P0, PT, R0, -0x1, PT ;  /* 0xffffffff0000780c */ /* 0x000fda0003f05270 */
[----:B------:R-:W-:Y:S05]  /*5da0*/  @!P0 BRA `(.L_x_1774) ;  /* 0x0000000000148947 */ /* 0x000fea0003800000 */
.L_x_1775:
[----:B0-----:R-:W2:Y:S04]  /*5db0*/  LDG.E.STRONG.GPU R5, desc[UR8][R2.64] ;  /* 0x0000000802057981 */ /* 0x001ea8000c1ef900 */
[----:B--2---:R-:W-:Y:S01]  /*5dc0*/  CCTL.IVALL ;  /* 0x00000000ff00798f */ /* 0x004fe20002000000 */
[----:B------:R-:W-:Y:S05]  /*5dd0*/  YIELD ;  /* 0x0000000000007946 */ /* 0x000fea0003800000 */
[----:B------:R-:W-:-:S13]  /*5de0*/  ISETP.NE.AND P0, PT, R5, R0, PT ;  /* 0x000000000500720c */ /* 0x000fda0003f05270 */
[----:B------:R-:W-:Y:S05]  /*5df0*/  @P0 BRA `(.L_x_1775) ;  /* 0xfffffffc00ec0947 */ /* 0x000fea000383ffff */
.L_x_1774:
        /* <DEDUP_REMOVED lines=74> */
.L_x_1778:
        /* <DEDUP_REMOVED lines=31> */
.L_x_1777:
[----:B------:R-:W-:Y:S05]  /*6490*/  BSYNC.RECONVERGENT B0 ;  /* 0x0000000000007941 */ /* 0x000fea0003800200 */
.L_x_1776:
        /* <DEDUP_REMOVED lines=10> */
.L_x_1779:
        /* <DEDUP_REMOVED lines=22> */
[----:B---3--:R-:W-:-:S02]  /*66a0*/  F2FP.F16.F32.PACK_AB R31, R7, R2 ;  /* 0x00000002071f723e */ /* 0x008fc400000000ff */
[----:B------:R-:W-:-:S04]  /*66b0*/  LOP3.LUT R2, R20, 0x3, RZ, 0xc0, !PT ;  /* 0x0000000314027812 */ /* 0x000fc800078ec0ff */
[----:B------:R-:W-:Y:S02]  /*66c0*/  IADD3.X R9, PT, PT, R2, UR5, RZ, P1, !PT ;  /* 0x0000000502097c10 */ /* 0x000fe40008ffe4ff */
[----:B----4-:R-:W-:Y:S02]  /*66d0*/  F2FP.F16.F32.PACK_AB R33, R25, R12 ;  /* 0x0000000c1921723e */ /* 0x010fe400000000ff */
        /* <DEDUP_REMOVED lines=61> */
.L_x_1780:
        /* <DEDUP_REMOVED lines=13> */
.L_x_3441:


//--------------------- .text._Z35group_norm_nhwc_bwd_one_pass_kernelI11Fp32IOFp16WLi512ELi24ELi384EEv26Group_norm_nhwc_bwd_params --------------------------
	.section	.text._Z35group_norm_nhwc_bwd_one_pass_kernelI11Fp32IOFp16WLi512ELi24ELi384EEv26Group_norm_nhwc_bwd_params,"ax",@progbits
	.align	128
        .global         _Z35group_norm_nhwc_bwd_one_pass_kernelI11Fp32IOFp16WLi512ELi24ELi384EEv26Group_norm_nhwc_bwd_params
        .type           _Z35group_norm_nhwc_bwd_one_pass_kernelI11Fp32IOFp16WLi512ELi24ELi384EEv26Group_norm_nhwc_bwd_params,@function
        .size           _Z35group_norm_nhwc_bwd_one_pass_kernelI11Fp32IOFp16WLi512ELi24ELi384EEv26Group_norm_nhwc_bwd_params,(.L_x_3442 - _Z35group_norm_nhwc_bwd_one_pass_kernelI11Fp32IOFp16WLi512ELi24ELi384EEv26Group_norm_nhwc_bwd_params)
        .other          _Z35group_norm_nhwc_bwd_one_pass_kernelI11Fp32IOFp16WLi512ELi24ELi384EEv26Group_norm_nhwc_bwd_params,@"STO_CUDA_ENTRY STV_DEFAULT"
_Z35group_norm_nhwc_bwd_one_pass_kernelI11Fp32IOFp16WLi512ELi24ELi384EEv26Group_norm_nhwc_bwd_params:
.text._Z35group_norm_nhwc_bwd_one_pass_kernelI11Fp32IOFp16WLi512ELi24ELi384EEv26Group_norm_nhwc_bwd_params:
        /* <DEDUP_REMOVED lines=22> */
.L_x_1848:
        /* <DEDUP_REMOVED lines=433> */
[----:B--2---:R-:W-:Y:S02]  /*1c70*/  @P5 HADD2.F32 R114, -RZ, R78.H0_H0 ;  /* 0x2000004eff725230 */ /* 0x004fe40000004100 */
[----:B------:R-:W-:Y:S02]  /*1c80*/  @P5 HADD2.F32 R115, -RZ, R77.H0_H0 ;  /* 0x2000004dff735230 */ /* 0x000fe40000004100 */
[----:B------:R-:W-:Y:S02]  /*1c90*/  HADD2.F32 R43, -RZ, R76.H0_H0 ;  /* 0x2000004cff2b7230 */ /* 0x000fe40000004100 */
[----:B------:R-:W-:Y:S01]  /*1ca0*/  HADD2.F32 R112, -RZ, R112.H0_H0 ;  /* 0x20000070ff707230 */ /* 0x000fe20000004100 */
        /* <DEDUP_REMOVED lines=226> */
.L_x_1782:
        /* <DEDUP_REMOVED lines=512> */
.L_x_1783:
        /* <DEDUP_REMOVED lines=44> */
.L_x_1785:
[----:B------:R-:W-:Y:S05]  /*4d90*/  BSYNC.RECONVERGENT B0 ;  /* 0x0000000000007941 */ /* 0x000fea0003800200 */
.L_x_1784:
        /* <DEDUP_REMOVED lines=32> */
.L_x_1787:
[----:B------:R-:W-:Y:S05]  /*4fa0*/  BSYNC.RECONVERGENT B0 ;  /* 0x0000000000007941 */ /* 0x000fea0003800200 */
.L_x_1786:
        /* <DEDUP_REMOVED lines=158> */
.L_x_1789:
[----:B------:R-:W-:Y:S05]  /*5990*/  BSYNC.RECONVERGENT B0 ;  /* 0x0000000000007941 */ /* 0x000fea0003800200 */
.L_x_1788:
        /* <DEDUP_REMOVED lines=29> */
.L_x_1791:
[----:B------:R-:W-:Y:S05]  /*5b70*/  BSYNC.RECONVERGENT B0 ;  /* 0x0000000000007941 */ /* 0x000fea0003800200 */
.L_x_1790:
        /* <DEDUP_REMOVED lines=29> */
.L_x_1794:
        /* <DEDUP_REMOVED lines=10> */
.L_x_1793:
        /* <DEDUP_REMOVED lines=27> */
.L_x_1796:
        /* <DEDUP_REMOVED lines=136> */
.L_x_1795:
        /* <DEDUP_REMOVED lines=77> */
.L_x_1797:
        /* <DEDUP_REMOVED lines=40> */
.L_x_1798:
        /* <DEDUP_REMOVED lines=21> */
.L_x_1799:
[----:B------:R-:W-:Y:S05]  /*70c0*/  BSYNC.RECONVERGENT B0 ;  /* 0x0000000000007941 */ /* 0x000fea0003800200 */
.L_x_1792:
        /* <DEDUP_REMOVED lines=46> */
.L_x_1800:
        /* <DEDUP_REMOVED lines=21> */
.L_x_1802:
[----:B------:R-:W-:Y:S05]  /*7500*/  BSYNC.RECONVERGENT B0 ;  /* 0x0000000000007941 */ /* 0x000fea0003800200 */
.L_x_1801:
        /* <DEDUP_REMOVED lines=21> */
.L_x_1803:
        /* <DEDUP_REMOVED lines=20> */
.L_x_1805:
[----:B------:R-:W-:Y:S05]  /*77a0*/  BSYNC.RECONVERGENT B0 ;  /* 0x0000000000007941 */ /* 0x000fea0003800200 */
.L_x_1804:
        /* <DEDUP_REMOVED lines=77> */
.L_x_1806:
        /* <DEDUP_REMOVED lines=17> */
.L_x_1808:
[----:B------:R-:W-:Y:S05]  /*7d90*/  BSYNC.RECONVERGENT B0 ;  /* 0x0000000000007941 */ /* 0x000fea0003800200 */
.L_x_1807:
        /* <DEDUP_REMOVED lines=21> */
.L_x_1809:
        /* <DEDUP_REMOVED lines=23> */
.L_x_1811:
[----:B------:R-:W-:Y:S05]  /*8060*/  BSYNC.RECONVERGENT B0 ;  /* 0x0000000000007941 */ /* 0x000fea0003800200 */
.L_x_1810:
        /* <DEDUP_REMOVED lines=19> */
.L_x_1812:
        /* <DEDUP_REMOVED lines=17> */
.L_x_1814:
[----:B------:R-:W-:Y:S05]  /*82b0*/  BSYNC.RECONVERGENT B0 ;  /* 0x0000000000007941 */ /* 0x000fea0003800200 */
.L_x_1813:
        /* <DEDUP_REMOVED lines=21> */
.L_x_1815:
        /* <DEDUP_REMOVED lines=23> */
.L_x_1817:
[----:B------:R-:W-:Y:S05]  /*8580*/  BSYNC.RECONVERGENT B0 ;  /* 0x0000000000007941 */ /* 0x000fea0003800200 */
.L_x_1816:
        /* <DEDUP_REMOVED lines=19> */
.L_x_1818:
        /* <DEDUP_REMOVED lines=17> */
.L_x_1820:
[----:B------:R-:W-:Y:S05]  /*87d0*/  BSYNC.RECONVERGENT B0 ;  /* 0x0000000000007941 */ /* 0x000fea0003800200 */
.L_x_1819:
        /* <DEDUP_REMOVED lines=21> */
.L_x_1821:
        /* <DEDUP_REMOVED lines=23> */
.L_x_1823:
[----:B------:R-:W-:Y:S05]  /*8aa0*/  BSYNC.RECONVERGENT B0 ;  /* 0x0000000000007941 */ /* 0x000fea0003800200 */
.L_x_1822:
        /* <DEDUP_REMOVED lines=19> */
.L_x_1824:
        /* <DEDUP_REMOVED lines=17> */
.L_x_1826:
[----:B------:R-:W-:Y:S05]  /*8cf0*/  BSYNC.RECONVERGENT B0 ;  /* 0x0000000000007941 */ /* 0x000fea0003800200 */
.L_x_1825:
        /* <DEDUP_REMOVED lines=73> */
.L_x_1827:
        /* <DEDUP_REMOVED lines=17> */
.L_x_1829:
[----:B------:R-:W-:Y:S05]  /*92a0*/  BSYNC.RECONVERGENT B0 ;  /* 0x0000000000007941 */ /* 0x000fea0003800200 */
.L_x_1828:
        /* <DEDUP_REMOVED lines=19> */
.L_x_1830:
        /* <DEDUP_REMOVED lines=17> */
.L_x_1832:
[----:B------:R-:W-:Y:S05]  /*94f0*/  BSYNC.RECONVERGENT B0 ;  /* 0x0000000000007941 */ /* 0x000fea0003800200 */
.L_x_1831:
        /* <DEDUP_REMOVED lines=19> */
.L_x_1833:
        /* <DEDUP_REMOVED lines=17> */
.L_x_1835:
[----:B------:R-:W-:Y:S05]  /*9740*/  BSYNC.RECONVERGENT B0 ;  /* 0x0000000000007941 */ /* 0x000fea0003800200 */
.L_x_1834:
        /* <DEDUP_REMOVED lines=19> */
.L_x_1836:
        /* <DEDUP_REMOVED lines=17> */
.L_x_1838:
[----:B------:R-:W-:Y:S05]  /*9990*/  BSYNC.RECONVERGENT B0 ;  /* 0x0000000000007941 */ /* 0x000fea0003800200 */
.L_x_1837:
        /* <DEDUP_REMOVED lines=19> */
.L_x_1839:
        /* <DEDUP_REMOVED lines=17> */
.L_x_1841:
[----:B------:R-:W-:Y:S05]  /*9be0*/  BSYNC.RECONVERGENT B0 ;  /* 0x0000000000007941 */ /* 0x000fea0003800200 */
.L_x_1840:
        /* <DEDUP_REMOVED lines=19> */
.L_x_1842:
        /* <DEDUP_REMOVED lines=18> */
.L_x_1844:
[----:B------:R-:W-:Y:S05]  /*9e40*/  BSYNC.RECONVERGENT B0 ;  /* 0x0000000000007941 */ /* 0x000fea0003800200 */
.L_x_1843:
        /* <DEDUP_REMOVED lines=19> */
.L_x_1845:
        /* <DEDUP_REMOVED lines=17> */
.L_x_1847:
[----:B------:R-:W-:Y:S05]  /*a090*/  BSYNC.RECONVERGENT B0 ;  /* 0x0000000000007941 */ /* 0x000fea0003800200 */
.L_x_1846:
        /* <DEDUP_REMOVED lines=8> */
.L_x_1781:
        /* <DEDUP_REMOVED lines=15> */
.L_x_1850:
[----:B------:R-:W-:Y:S05]  /*a210*/  BSYNC.RECONVERGENT B0 ;  /* 0x0000000000007941 */ /* 0x000fea0003800200 */
.L_x_1849:
        /* <DEDUP_REMOVED lines=11> */
.L_x_1852:
[----:B------:R-:W3:Y:S04]  /*a2d0*/  LDG.E.STRONG.GPU R5, desc[UR8][R2.64] ;  /* 0x0000000802057981 */ /* 0x000ee8000c1ef900 */
[----:B---3--:R-:W-:Y:S01]  /*a2e0*/  CCTL.IVALL ;  /* 0x00000000ff00798f */ /* 0x008fe20002000000 */
[----:B------:R-:W-:Y:S05]  /*a2f0*/  YIELD ;  /* 0x0000000000007946 */ /* 0x000fea0003800000 */
[----:B------:R-:W-:-:S13]  /*a300*/  ISETP.NE.AND P0, PT, R5, R0, PT ;  /* 0x000000000500720c */ /* 0x000fda0003f05270 */
[----:B------:R-:W-:Y:S05]  /*a310*/  @P0 BRA `(.L_x_1852) ;  /* 0xfffffffc00ec0947 */ /* 0x000fea000383ffff */
.L_x_1851:
        /* <DEDUP_REMOVED lines=74> */
.L_x_1855:
        /* <DEDUP_REMOVED lines=31> */
.L_x_1854:
[----:B------:R-:W-:Y:S05]  /*a9b0*/  BSYNC.RECONVERGENT B0 ;  /* 0x0000000000007941 */ /* 0x000fea0003800200 */
.L_x_1853:
        /* <DEDUP_REMOVED lines=10> */
.L_x_1856:
        /* <DEDUP_REMOVED lines=22> */
[----:B----4-:R-:W-:-:S02]  /*abc0*/  F2FP.F16.F32.PACK_AB R17, R5, R0 ;  /* 0x000000000511723e */ /* 0x010fc400000000ff */
        /* <DEDUP_REMOVED lines=64> */
.L_x_1857:
        /* <DEDUP_REMOVED lines=11> */
.L_x_3442:


//--------------------- .text._Z35group_norm_nhwc_fwd_one_pass_kernelI11Bf16IOFp32WLi64ELi24ELi384EEv26Group_norm_nhwc_fwd_params --------------------------
	.section	.text._Z35group_norm_nhwc_fwd_one_pass_kernelI11Bf16IOFp32WLi64ELi24ELi384EEv26Group_norm_nhwc_fwd_params,"ax",@progbits
	.align	128
        .global         _Z35group_norm_nhwc_fwd_one_pass_kernelI11Bf16IOFp32WLi64ELi24ELi384EEv26Group_norm_nhwc_fwd_params
        .type           _Z35group_norm_nhwc_fwd_one_pass_kernelI11Bf16IOFp32WLi64ELi24ELi384EEv26Group_norm_nhwc_fwd_params,@function
        .size           _Z35group_norm_nhwc_fwd_one_pass_kernelI11Bf16IOFp32WLi64ELi24ELi384EEv26Group_norm_nhwc_fwd_params,(.L_x_3443 - _Z35group_norm_nhwc_fwd_one_pass_kernelI11Bf16IOFp32WLi64ELi24ELi384EEv26Group_norm_nhwc_fwd_params)
        .other          _Z35group_norm_nhwc_fwd_one_pass_kernelI11Bf16IOFp32WLi64ELi24ELi384EEv26Group_norm_nhwc_fwd_params,@"STO_CUDA_ENTRY STV_DEFAULT"
_Z35group_norm_nhwc_fwd_one_pass_kernelI11Bf16IOFp32WLi64ELi24ELi384EEv26Group_norm_nhwc_fwd_params:
.text._Z35group_norm_nhwc_fwd_one_pass_kernelI11Bf16IOFp32WLi64ELi24ELi384EEv26Group_norm_nhwc_fwd_params:
[----:B------:R-:W-:Y:S08]  /*0000*/  LDC R1, c[0x0][0x37c] ;  /* 0x0000df00ff017b82 */ /* 0x000ff00000000800 */
[----:B------:R-:W0:Y:S01]  /*0010*/  S2UR UR6, SR_CTAID.Y ;  /* 0x00000000000679c3 */ /* 0x000e220000002600 */
[----:B------:R-:W1:Y:S01]  /*0020*/  LDCU UR7, c[0x0][0x3f8] ;  /* 0x00007f00ff0777ac */ /* 0x000e620008000800 */
[----:B------:R-:W1:Y:S02]  /*0030*/  LDCU UR4, c[0x0][0x3c8] ;  /* 0x00007900ff0477ac */ /* 0x000e640008000800 */
[----:B-1----:R-:W-:-:S04]  /*0040*/  UIMAD UR7, UR7, UR4, URZ ;  /* 0x00000004070772a4 */ /* 0x002fc8000f8e02ff */
[----:B0-----:R-:W-:-:S06]  /*0050*/  UISETP.GE.AND UP0, UPT, UR6, UR7, UPT ;  /* 0x000000070600728c */ /* 0x001fcc000bf06270 */
[----:B------:R-:W-:-:S13]  /*0060*/  PLOP3.LUT P0, PT, PT, PT, UP0, 0x80, 0x8 ;  /* 0x000000000008781c */ /* 0x000fda0003f0f008 */
[----:B------:R-:W-:Y:S05]  /*0070*/  @P0 EXIT ;  /* 0x000000000000094d */ /* 0x000fea0003800000 */
[----:B------:R-:W0:Y:S01]  /*0080*/  S2R R20, SR_TID.X ;  /* 0x0000000000147919 */ /* 0x000e220000002100 */
[----:B------:R-:W1:Y:S01]  /*0090*/  S2UR UR18, SR_CTAID.X ;  /* 0x00000000001279c3 */ /* 0x000e620000002500 */
[----:B------:R-:W2:Y:S01]  /*00a0*/  LDCU UR19, c[0x0][0x374] ;  /* 0x00006e80ff1377ac */ /* 0x000ea20008000800 */
[----:B------:R-:W3:Y:S06]  /*00b0*/  LDCU UR4, c[0x0][0x404] ;  /* 0x00008080ff0477ac */ /* 0x000eec0008000800 */
[----:B------:R-:W4:Y:S01]  /*00c0*/  LDC R19, c[0x0][0x370] ;  /* 0x0000dc00ff137b82 */ /* 0x000f220000000800 */
[----:B------:R-:W5:Y:S01]  /*00d0*/  LDCU.64 UR8, c[0x0][0x388] ;  /* 0x00007100ff0877ac */ /* 0x000f620008000a00 */
[----:B------:R-:W2:Y:S01]  /*00e0*/  LDCU.U8 UR5, c[0x0][0x3fc] ;  /* 0x00007f80ff0577ac */ /* 0x000ea20008000000 */
[----:B------:R-:W0:Y:S01]  /*00f0*/  LDCU.64 UR14, c[0x0][0x358] ;  /* 0x00006b00ff0e77ac */ /* 0x000e220008000a00 */
[----:B---3--:R-:W-:Y:S01]  /*0100*/  MOV R2, UR4 ;  /* 0x0000000400027c02 */ /* 0x008fe20008000f00 */
[----:B------:R-:W-:Y:S01]  /*0110*/  UMOV UR4, URZ ;  /* 0x000000ff00047c82 */ /* 0x000fe20008000000 */
[----:B-----5:R-:W-:Y:S01]  /*0120*/  ISETP.NE.U32.AND P1, PT, RZ, UR8, PT ;  /* 0x00000008ff007c0c */ /* 0x020fe2000bf25070 */
[----:B------:R-:W-:Y:S01]  /*0130*/  UMOV UR8, UR6 ;  /* 0x0000000600087c82 */ /* 0x000fe20008000000 */
[C---:B0-----:R-:W-:Y:S01]  /*0140*/  LOP3.LUT R0, R20.reuse, 0xffff, RZ, 0xc0, !PT ;  /* 0x0000ffff14007812 */ /* 0x041fe200078ec0ff */
[----:B--2---:R-:W-:Y:S01]  /*0150*/  UISETP.NE.AND UP0, UPT, UR5, URZ, UPT ;  /* 0x000000ff0500728c */ /* 0x004fe2000bf05270 */
[----:B-1----:R-:W-:-:S02]  /*0160*/  LOP3.LUT P0, RZ, R20, UR18, RZ, 0xfc, !PT ;  /* 0x0000001214ff7c12 */ /* 0x002fc4000f80fcff */
[----:B----4-:R-:W-:Y:S01]  /*0170*/  LOP3.LUT R18, R19, 0x7ffffff8, RZ, 0xc0, !PT ;  /* 0x7ffffff813127812 */ /* 0x010fe200078ec0ff */
[----:B------:R-:W-:Y:S01]  /*0180*/  IMAD R0, R0, 0x1556, RZ ;  /* 0x0000155600007824 */ /* 0x000fe200078e02ff */
[----:B------:R-:W-:-:S04]  /*0190*/  ISETP.NE.AND.EX P0, PT, RZ, UR9, !P0, P1 ;  /* 0x00000009ff007c0c */ /* 0x000fc8000c705310 */
[----:B------:R-:W-:-:S05]  /*01a0*/  SHF.R.U32.HI R21, RZ, 0x10, R0 ;  /* 0x00000010ff157819 */ /* 0x000fca0000011600 */
[----:B------:R-:W-:-:S07]  /*01b0*/  IMAD R21, R2, UR18, R21 ;  /* 0x0000001202157c24 */ /* 0x000fce000f8e0215 */
.L_x_1877:
[----:B0--3--:R-:W0:Y:S01]  /*01c0*/  LDC R2, c[0x0][0x3f8] ;  /* 0x0000fe00ff027b82 */ /* 0x009e220000000800 */
[----:B-1----:R-:W1:Y:S01]  /*01d0*/  LDCU.64 UR10, c[0x0][0x3e8] ;  /* 0x00007d00ff0a77ac */ /* 0x002e620008000a00 */
[----:B------:R-:W-:Y:S02]  /*01e0*/  SHF.R.S32.HI R13, RZ, 0x1f, R21 ;  /* 0x0000001fff0d7819 */ /* 0x000fe40000011415 */
[----:B0-----:R-:W-:Y:S02]  /*01f0*/  IABS R3, R2 ;  /* 0x0000000200037213 */ /* 0x001fe40000000000 */
[----:B------:R-:W-:Y:S02]  /*0200*/  ISETP.NE.AND P3, PT, R2, RZ, PT ;  /* 0x000000ff0200720c */ /* 0x000fe40003f65270 */
[----:B------:R-:W0:Y:S08]  /*0210*/  I2F.RP R0, R3 ;  /* 0x0000000300007306 */ /* 0x000e300000209400 */
[----:B0-----:R-:W0:Y:S02]  /*0220*/  MUFU.RCP R0, R0 ;  /* 0x0000000000007308 */ /* 0x001e240000001000 */
[----:B0---4-:R-:W-:-:S06]  /*0230*/  IADD3 R4, PT, PT, R0, 0xffffffe, RZ ;  /* 0x0ffffffe00047810 */ /* 0x011fcc0007ffe0ff */
[----:B--2---:R0:W2:Y:S02]  /*0240*/  F2I.FTZ.U32.TRUNC.NTZ R5, R4 ;  /* 0x0000000400057305 */ /* 0x0040a4000021f000 */
[----:B0-----:R-:W-:Y:S02]  /*0250*/  HFMA2 R4, -RZ, RZ, 0, 0 ;  /* 0x00000000ff047431 */ /* 0x001fe400000001ff */
[----:B--2--5:R-:W-:-:S04]  /*0260*/  IMAD.MOV R6, RZ, RZ, -R5 ;  /* 0x000000ffff067224 */ /* 0x024fc800078e0a05 */
[----:B------:R-:W-:Y:S01]  /*0270*/  IMAD R7, R6, R3, RZ ;  /* 0x0000000306077224 */ /* 0x000fe200078e02ff */
[----:B------:R-:W-:-:S03]  /*0280*/  IABS R6, UR8 ;  /* 0x0000000800067c13 */ /* 0x000fc60008000000 */
[----:B------:R-:W-:Y:S01]  /*0290*/  IMAD.HI.U32 R5, R5, R7, R4 ;  /* 0x0000000705057227 */ /* 0x000fe200078e0004 */
[----:B------:R-:W-:-:S05]  /*02a0*/  LOP3.LUT R4, R20, 0xffff, RZ, 0xc0, !PT ;  /* 0x0000ffff14047812 */ /* 0x000fca00078ec0ff */
[----:B------:R-:W-:-:S04]  /*02b0*/  IMAD.HI.U32 R15, R5, R6, RZ ;  /* 0x00000006050f7227 */ /* 0x000fc800078e00ff */
[----:B------:R-:W-:Y:S01]  /*02c0*/  IMAD R4, R4, 0x1556, RZ ;  /* 0x0000155604047824 */ /* 0x000fe200078e02ff */
[----:B------:R-:W-:-:S04]  /*02d0*/  IADD3 R0, PT, PT, -R15, RZ, RZ ;  /* 0x000000ff0f007210 */ /* 0x000fc80007ffe1ff */
[----:B------:R-:W-:Y:S01]  /*02e0*/  SHF.R.U32.HI R4, RZ, 0x10, R4 ;  /* 0x00000010ff047819 */ /* 0x000fe20000011604 */
[----:B------:R-:W-:-:S05]  /*02f0*/  IMAD R0, R3, R0, R6 ;  /* 0x0000000003007224 */ /* 0x000fca00078e0206 */
[----:B------:R-:W-:-:S13]  /*0300*/  ISETP.GT.U32.AND P2, PT, R3, R0, PT ;  /* 0x000000000300720c */ /* 0x000fda0003f44070 */
[----:B------:R-:W-:Y:S01]  /*0310*/  @!P2 IMAD.IADD R0, R0, 0x1, -R3 ;  /* 0x000000010000a824 */ /* 0x000fe200078e0a03 */
[----:B------:R-:W-:-:S04]  /*0320*/  @!P2 IADD3 R15, PT, PT, R15, 0x1, RZ ;  /* 0x000000010f0fa810 */ /* 0x000fc80007ffe0ff */
[----:B------:R-:W-:Y:S02]  /*0330*/  ISETP.GE.U32.AND P1, PT, R0, R3, PT ;  /* 0x000000030000720c */ /* 0x000fe40003f26070 */
[----:B------:R-:W-:Y:S02]  /*0340*/  LOP3.LUT R0, R2, UR8, RZ, 0x3c, !PT ;  /* 0x0000000802007c12 */ /* 0x000fe4000f8e3cff */
[----:B------:R-:W-:Y:S02]  /*0350*/  PRMT R3, R4, 0x9910, RZ ;  /* 0x0000991004037816 */ /* 0x000fe400000000ff */
[----:B------:R-:W-:Y:S02]  /*0360*/  ISETP.GE.AND P4, PT, R0, RZ, PT ;  /* 0x000000ff0000720c */ /* 0x000fe40003f86270 */
[----:B------:R-:W-:Y:S01]  /*0370*/  IADD3 R0, PT, PT, R21, 0x20, RZ ;  /* 0x0000002015007810 */ /* 0x000fe20007ffe0ff */
[----:B------:R-:W-:-:S03]  /*0380*/  IMAD R3, R3, 0xc, RZ ;  /* 0x0000000c03037824 */ /* 0x000fc600078e02ff */
[----:B-1----:R-:W-:Y:S01]  /*0390*/  ISETP.GE.U32.AND P2, PT, R0, UR10, PT ;  /* 0x0000000a00007c0c */ /* 0x002fe2000bf46070 */
[----:B------:R-:W-:Y:S01]  /*03a0*/  @P1 VIADD R15, R15, 0x1 ;  /* 0x000000010f0f1836 */ /* 0x000fe20000000000 */
[----:B------:R-:W-:Y:S02]  /*03b0*/  ISETP.GE.U32.AND P1, PT, R21, UR10, PT ;  /* 0x0000000a15007c0c */ /* 0x000fe4000bf26070 */
[----:B------:R-:W-:Y:S02]  /*03c0*/  SHF.R.S32.HI R11, RZ, 0x1f, R0 ;  /* 0x0000001fff0b7819 */ /* 0x000fe40000011400 */
[----:B------:R-:W-:Y:S02]  /*03d0*/  ISETP.GE.AND.EX P1, PT, R13, UR11, PT, P1 ;  /* 0x0000000b0d007c0c */ /* 0x000fe4000bf26310 */
[----:B------:R-:W-:Y:S01]  /*03e0*/  ISETP.GE.AND.EX P2, PT, R11, UR11, PT, P2 ;  /* 0x0000000b0b007c0c */ /* 0x000fe2000bf46320 */
[----:B------:R-:W0:Y:S01]  /*03f0*/  LDCU.64 UR10, c[0x0][0x3f0] ;  /* 0x00007e00ff0a77ac */ /* 0x000e220008000a00 */
[----:B------:R-:W-:-:S02]  /*0400*/  IADD3 R3, PT, PT, RZ, -R3, RZ ;  /* 0x80000003ff037210 */ /* 0x000fc40007ffe0ff */
[----:B------:R-:W-:Y:S02]  /*0410*/  @!P4 IADD3 R15, PT, PT, -R15, RZ, RZ ;  /* 0x000000ff0f0fc210 */ /* 0x000fe40007ffe1ff */
[----:B------:R-:W-:Y:S02]  /*0420*/  @!P3 LOP3.LUT R15, RZ, R2, RZ, 0x33, !PT ;  /* 0x00000002ff0fb212 */ /* 0x000fe400078e33ff */
[----:B------:R-:W-:-:S03]  /*0430*/  PRMT R5, R3, 0x7710, RZ ;  /* 0x0000771003057816 */ /* 0x000fc600000000ff */
[--C-:B------:R-:W-:Y:S01]  /*0440*/  IMAD.MOV R3, RZ, RZ, -R15.reuse ;  /* 0x000000ffff037224 */ /* 0x100fe200078e0a0f */
[----:B------:R-:W-:Y:S01]  /*0450*/  IADD3 R5, PT, PT, R5, R20, RZ ;  /* 0x0000001405057210 */ /* 0x000fe20007ffe0ff */
[----:B------:R-:W1:Y:S02]  /*0460*/  @!P1 LDC.64 R6, c[0x0][0x3e0] ;  /* 0x0000f800ff069b82 */ /* 0x000e640000000a00 */
[----:B------:R-:W-:Y:S01]  /*0470*/  IMAD R16, R2, R3, UR8 ;  /* 0x0000000802107e24 */ /* 0x000fe2000f8e0203 */
[----:B------:R-:W-:Y:S02]  /*0480*/  SHF.L.U32 R5, R5, 0x1, RZ ;  /* 0x0000000105057819 */ /* 0x000fe400000006ff */
[----:B------:R-:W-:Y:S01]  /*0490*/  SHF.R.S32.HI R2, RZ, 0x1f, R15 ;  /* 0x0000001fff027819 */ /* 0x000fe2000001140f */
[----:B------:R-:W-:Y:S01]  /*04a0*/  IMAD R16, R16, 0x18, RZ ;  /* 0x0000001810107824 */ /* 0x000fe200078e02ff */
[----:B------:R-:W-:Y:S01]  /*04b0*/  LOP3.LUT R5, R5, 0xffff, RZ, 0xc0, !PT ;  /* 0x0000ffff05057812 */ /* 0x000fe200078ec0ff */
[----:B------:R-:W2:Y:S02]  /*04c0*/  @!P2 LDC.64 R8, c[0x0][0x3e0] ;  /* 0x0000f800ff08ab82 */ /* 0x000ea40000000a00 */
[----:B0-----:R-:W-:Y:S01]  /*04d0*/  IMAD R10, R2, UR10, RZ ;  /* 0x0000000a020a7c24 */ /* 0x001fe2000f8e02ff */
[----:B------:R-:W-:-:S03]  /*04e0*/  IADD3 R22, P3, PT, R16, R5, RZ ;  /* 0x0000000510167210 */ /* 0x000fc60007f7e0ff */
[C---:B------:R-:W-:Y:S01]  /*04f0*/  IMAD R25, R15.reuse, UR11, R10 ;  /* 0x0000000b0f197c24 */ /* 0x040fe2000f8e020a */
[----:B------:R-:W-:Y:S01]  /*0500*/  LEA.HI.X.SX32 R23, R16, RZ, 0x1, P3 ;  /* 0x000000ff10177211 */ /* 0x000fe200018f0eff */
[----:B------:R-:W0:Y:S02]  /*0510*/  @!P1 LDC.64 R4, c[0x0][0x390] ;  /* 0x0000e400ff049b82 */ /* 0x000e240000000a00 */
[----:B------:R-:W-:-:S06]  /*0520*/  IMAD.WIDE.U32 R22, R15, UR10, R22 ;  /* 0x0000000a0f167c25 */ /* 0x000fcc000f8e0016 */
[----:B------:R-:W3:Y:S01]  /*0530*/  @!P2 LDC.64 R2, c[0x0][0x390] ;  /* 0x0000e400ff02ab82 */ /* 0x000ee20000000a00 */
[----:B-1----:R-:W-:Y:S01]  /*0540*/  @!P1 IMAD R10, R13, R6, RZ ;  /* 0x000000060d0a9224 */ /* 0x002fe200078e02ff */
[-C--:B------:R-:W-:Y:S01]  /*0550*/  @!P1 MOV R24, R22.reuse ;  /* 0x0000001600189202 */ /* 0x080fe20000000f00 */
[----:B------:R-:W-:Y:S02]  /*0560*/  IMAD.IADD R25, R23, 0x1, R25 ;  /* 0x0000000117197824 */ /* 0x000fe400078e0219 */
[C---:B------:R-:W-:Y:S01]  /*0570*/  @!P1 IMAD R13, R21.reuse, R7, R10 ;  /* 0x00000007150d9224 */ /* 0x040fe200078e020a */
[----:B------:R-:W-:Y:S01]  /*0580*/  @!P2 MOV R10, R22 ;  /* 0x00000016000aa202 */ /* 0x000fe20000000f00 */
[----:B------:R-:W-:-:S04]  /*0590*/  @!P1 IMAD.WIDE.U32 R6, R21, R6, R24 ;  /* 0x0000000615069225 */ /* 0x000fc800078e0018 */
[----:B--2---:R-:W-:Y:S01]  /*05a0*/  @!P2 IMAD R11, R11, R8, RZ ;  /* 0x000000080b0ba224 */ /* 0x004fe200078e02ff */
[----:B------:R-:W-:-:S03]  /*05b0*/  @!P1 IADD3 R7, PT, PT, R7, R13, RZ ;  /* 0x0000000d07079210 */ /* 0x000fc60007ffe0ff */
[C---:B------:R-:W-:Y:S02]  /*05c0*/  @!P2 IMAD R9, R0.reuse, R9, R11 ;  /* 0x000000090009a224 */ /* 0x040fe400078e020b */
[----:B------:R-:W-:Y:S02]  /*05d0*/  @!P2 IMAD.MOV.U32 R11, RZ, RZ, R25 ;  /* 0x000000ffff0ba224 */ /* 0x000fe400078e0019 */
[----:B------:R-:W-:Y:S01]  /*05e0*/  @!P2 IMAD.WIDE.U32 R10, R0, R8, R10 ;  /* 0x00000008000aa225 */ /* 0x000fe200078e000a */
[----:B0-----:R-:W-:-:S04]  /*05f0*/  @!P1 LEA R8, P3, R6, R4, 0x1 ;  /* 0x0000000406089211 */ /* 0x001fc800078608ff */
[----:B------:R-:W-:Y:S02]  /*0600*/  @!P2 IADD3 R0, PT, PT, R11, R9, RZ ;  /* 0x000000090b00a210 */ /* 0x000fe40007ffe0ff */
[----:B---3--:R-:W-:Y:S01]  /*0610*/  @!P2 LEA R4, P4, R10, R2, 0x1 ;  /* 0x000000020a04a211 */ /* 0x008fe200078808ff */
[----:B------:R-:W-:Y:S01]  /*0620*/  IMAD.MOV.U32 R2, RZ, RZ, RZ ;  /* 0x000000ffff027224 */ /* 0x000fe200078e00ff */
[----:B------:R-:W-:Y:S02]  /*0630*/  @!P1 LEA.HI.X R9, R6, R5, R7, 0x1, P3 ;  /* 0x0000000506099211 */ /* 0x000fe400018f0c07 */
[----:B------:R-:W-:Y:S01]  /*0640*/  @!P2 LEA.HI.X R5, R10, R3, R0, 0x1, P4 ;  /* 0x000000030a05a211 */ /* 0x000fe200020f0c00 */
[----:B------:R-:W-:Y:S02]  /*0650*/  HFMA2 R0, -RZ, RZ, 0, 0 ;  /* 0x00000000ff007431 */ /* 0x000fe400000001ff */
[----:B------:R-:W2:Y:S04]  /*0660*/  @!P1 LDG.E R2, desc[UR14][R8.64] ;  /* 0x0000000e08029981 */ /* 0x000ea8000c1e1900 */
[----:B------:R-:W3:Y:S01]  /*0670*/  @!P2 LDG.E R0, desc[UR14][R4.64] ;  /* 0x0000000e0400a981 */ /* 0x000ee2000c1e1900 */
[----:B------:R-:W-:Y:S01]  /*0680*/  BSSY.RECONVERGENT B0, `(.L_x_1858) ;  /* 0x0000035000007945 */ /* 0x000fe20003800200 */
[----:B------:R-:W0:Y:S02]  /*0690*/  S2R R6, SR_LANEID ;  /* 0x0000000000067919 */ /* 0x000e240000000000 */
[----:B0-----:R-:W-:-:S02]  /*06a0*/  ISETP.GT.AND P2, PT, R6, 0x1e, PT ;  /* 0x0000001e0600780c */ /* 0x001fc40003f44270 */
[----:B------:R-:W-:Y:S02]  /*06b0*/  ISETP.GT.AND P3, PT, R6, 0xf, PT ;  /* 0x0000000f0600780c */ /* 0x000fe40003f64270 */
[C---:B--2---:R-:W-:Y:S01]  /*06c0*/  PRMT R17, R2.reuse, 0x7632, R17 ;  /* 0x0000763202117816 */ /* 0x044fe20000000011 */
[----:B------:R-:W-:Y:S01]  /*06d0*/  IMAD.U32 R2, R2, 0x10000, RZ ;  /* 0x0001000002027824 */ /* 0x000fe200078e00ff */
[C---:B---3--:R-:W-:Y:S02]  /*06e0*/  PRMT R3, R0.reuse, 0x7632, R3 ;  /* 0x0000763200037816 */ /* 0x048fe40000000003 */
[----:B------:R-:W-:Y:S02]  /*06f0*/  SHF.L.U32 R17, R17, 0x10, RZ ;  /* 0x0000001011117819 */ /* 0x000fe400000006ff */
[----:B------:R-:W-:Y:S02]  /*0700*/  SHF.L.U32 R3, R3, 0x10, RZ ;  /* 0x0000001003037819 */ /* 0x000fe400000006ff */
[----:B------:R-:W-:Y:S01]  /*0710*/  SHF.L.U32 R0, R0, 0x10, RZ ;  /* 0x0000001000007819 */ /* 0x000fe200000006ff */
[----:B------:R-:W-:Y:S01]  /*0720*/  FMUL.FTZ R11, R17, R17 ;  /* 0x00000011110b7220 */ /* 0x000fe20000410000 */
[----:B------:R-:W-:Y:S01]  /*0730*/  FADD.FTZ R7, R2, R17 ;  /* 0x0000001102077221 */ /* 0x000fe20000010000 */
[----:B------:R-:W-:-:S02]  /*0740*/  FMUL.FTZ R9, R3, R3 ;  /* 0x0000000303097220 */ /* 0x000fc40000410000 */
[----:B------:R-:W-:Y:S01]  /*0750*/  FFMA.FTZ R11, R2, R2, R11 ;  /* 0x00000002020b7223 */ /* 0x000fe2000001000b */
[C---:B------:R-:W-:Y:S01]  /*0760*/  FADD.FTZ R4, R0.reuse, R3 ;  /* 0x0000000300047221 */ /* 0x040fe20000010000 */
[----:B------:R-:W-:Y:S01]  /*0770*/  FADD.FTZ R7, RZ, R7 ;  /* 0x00000007ff077221 */ /* 0x000fe20000010000 */
[----:B------:R-:W-:Y:S01]  /*0780*/  FFMA.FTZ R8, R0, R0, R9 ;  /* 0x0000000000087223 */ /* 0x000fe20000010009 */
[----:B------:R-:W-:Y:S02]  /*0790*/  FADD.FTZ R11, RZ, R11 ;  /* 0x0000000bff0b7221 */ /* 0x000fe40000010000 */
[----:B------:R-:W-:Y:S02]  /*07a0*/  FADD.FTZ R7, R7, R4 ;  /* 0x0000000407077221 */ /* 0x000fe40000010000 */
[----:B------:R-:W-:-:S03]  /*07b0*/  FADD.FTZ R8, R11, R8 ;  /* 0x000000080b087221 */ /* 0x000fc60000010000 */
[----:B------:R-:W0:Y:S04]  /*07c0*/  SHFL.DOWN PT, R4, R7, 0x1, 0x1f ;  /* 0x08201f0007047f89 */ /* 0x000e2800000e0000 */
[----:B------:R-:W1:Y:S01]  /*07d0*/  SHFL.DOWN PT, R5, R8, 0x1, 0x1f ;  /* 0x08201f0008057f89 */ /* 0x000e6200000e0000 */
        /* <DEDUP_REMOVED lines=22> */
[----:B------:R-:W3:Y:S01]  /*0940*/  S2UR UR9, SR_CgaCtaId ;  /* 0x00000000000979c3 */ /* 0x000ee20000008800 */
[----:B------:R-:W-:Y:S01]  /*0950*/  ISETP.NE.AND P2, PT, R6, RZ, PT ;  /* 0x000000ff0600720c */ /* 0x000fe20003f45270 */
[----:B------:R-:W-:Y:S01]  /*0960*/  UMOV UR5, 0x400 ;  /* 0x0000040000057882 */ /* 0x000fe20000000000 */
[----:B------:R-:W-:Y:S01]  /*0970*/  SHF.R.U32.HI R6, RZ, 0x2, R20 ;  /* 0x00000002ff067819 */ /* 0x000fe20000011614 */
[----:B01----:R-:W-:Y:S01]  /*0980*/  FADD.FTZ R4, R10, R11 ;  /* 0x0000000b0a047221 */ /* 0x003fe20000010000 */
[----:B--2---:R-:W-:Y:S02]  /*0990*/  FADD.FTZ R5, R9, R12 ;  /* 0x0000000c09057221 */ /* 0x004fe40000010000 */
[----:B------:R-:W-:Y:S01]  /*09a0*/  LOP3.LUT R6, R6, 0xf8, RZ, 0xc0, !PT ;  /* 0x000000f806067812 */ /* 0x000fe200078ec0ff */
[----:B---3--:R-:W-:-:S09]  /*09b0*/  ULEA UR5, UR9, UR5, 0x18 ;  /* 0x0000000509057291 */ /* 0x008fd2000f8ec0ff */
[----:B------:R3:W-:Y:S03]  /*09c0*/  @!P2 STS.64 [R6+UR5+0x10], R4 ;  /* 0x000010040600a988 */ /* 0x0007e60008000a05 */
.L_x_1859:
[----:B------:R-:W-:Y:S05]  /*09d0*/  BSYNC.RECONVERGENT B0 ;  /* 0x0000000000007941 */ /* 0x000fea0003800200 */
.L_x_1858:
[----:B------:R-:W-:Y:S01]  /*09e0*/  BAR.SYNC.DEFER_BLOCKING 0x0 ;  /* 0x0000000000007b1d */ /* 0x000fe20000010000 */
[----:B------:R-:W-:Y:S02]  /*09f0*/  ISETP.NE.AND P3, PT, R20, RZ, PT ;  /* 0x000000ff1400720c */ /* 0x000fe40003f65270 */
[----:B------:R-:W-:-:S03]  /*0a00*/  ISETP.GE.U32.AND P2, PT, R19, 0x2, PT ;  /* 0x000000021300780c */ /* 0x000fc60003f46070 */
[----:B------:R-:W-:Y:S08]  /*0a10*/  BSSY.RECONVERGENT B0, `(.L_x_1860) ;  /* 0x0000021000007945 */ /* 0x000ff00003800200 */
[----:B------:R-:W-:Y:S05]  /*0a20*/  @P3 BRA `(.L_x_1861) ;  /* 0x00000000007c3947 */ /* 0x000fea0003800000 */
[----:B------:R-:W4:Y:S01]  /*0a30*/  S2UR UR9, SR_CgaCtaId ;  /* 0x00000000000979c3 */ /* 0x000f220000008800 */
[----:B------:R-:W-:Y:S02]  /*0a40*/  UMOV UR5, 0x400 ;  /* 0x0000040000057882 */ /* 0x000fe40000000000 */
[----:B----4-:R-:W-:-:S09]  /*0a50*/  ULEA UR5, UR9, UR5, 0x18 ;  /* 0x0000000509057291 */ /* 0x010fd2000f8ec0ff */
[----:B---3--:R-:W3:Y:S04]  /*0a60*/  LDS.64 R6, [UR5+0x18] ;  /* 0x00001805ff067984 */ /* 0x008ee80008000a00 */
[----:B--2---:R-:W2:Y:S04]  /*0a70*/  LDS.128 R12, [UR5+0x20] ;  /* 0x00002005ff0c7984 */ /* 0x004ea80008000c00 */
[----:B-1----:R-:W1:Y:S01]  /*0a80*/  LDS.128 R8, [UR5+0x30] ;  /* 0x00003005ff087984 */ /* 0x002e620008000c00 */
[----:B---3--:R-:W-:Y:S01]  /*0a90*/  FADD.FTZ R27, R4, R6 ;  /* 0x00000006041b7221 */ /* 0x008fe20000010000 */
[----:B------:R-:W-:-:S02]  /*0aa0*/  FADD.FTZ R26, R5, R7 ;  /* 0x00000007051a7221 */ /* 0x000fc40000010000 */
[----:B0-----:R-:W0:Y:S01]  /*0ab0*/  LDS.128 R4, [UR5+0x40] ;  /* 0x00004005ff047984 */ /* 0x001e220008000c00 */
[----:B--2---:R-:W-:Y:S01]  /*0ac0*/  FADD.FTZ R27, R27, R12 ;  /* 0x0000000c1b1b7221 */ /* 0x004fe20000010000 */
[----:B------:R-:W-:-:S03]  /*0ad0*/  FADD.FTZ R26, R26, R13 ;  /* 0x0000000d1a1a7221 */ /* 0x000fc60000010000 */
[----:B------:R-:W-:Y:S01]  /*0ae0*/  FADD.FTZ R27, R27, R14 ;  /* 0x0000000e1b1b7221 */ /* 0x000fe20000010000 */
[----:B------:R-:W-:Y:S02]  /*0af0*/  FADD.FTZ R26, R26, R15 ;  /* 0x0000000f1a1a7221 */ /* 0x000fe40000010000 */
[----:B------:R-:W2:Y:S01]  /*0b00*/  LDS.128 R12, [UR5+0x50] ;  /* 0x00005005ff0c7984 */ /* 0x000ea20008000c00 */
        /* <DEDUP_REMOVED lines=16> */
[----:B------:R-:W-:-:S07]  /*0c10*/  FADD.FTZ R5, R26, R11 ;  /* 0x0000000b1a057221 */ /* 0x000fce0000010000 */
.L_x_1861:
[----:B------:R-:W-:Y:S05]  /*0c20*/  BSYNC.RECONVERGENT B0 ;  /* 0x0000000000007941 */ /* 0x000fea0003800200 */
.L_x_1860:
[----:B------:R-:W-:Y:S05]  /*0c30*/  @!P2 BRA `(.L_x_1862) ;  /* 0x0000000c00b0a947 */ /* 0x000fea0003800000 */
[----:B---3--:R-:W3:Y:S01]  /*0c40*/  LDC.64 R6, c[0x0][0x3b8] ;  /* 0x0000ee00ff067b82 */ /* 0x008ee20000000a00 */
[----:B------:R-:W-:Y:S01]  /*0c50*/  ULOP3.LUT UR5, UR4, 0x1, URZ, 0xc0, !UPT ;  /* 0x0000000104057892 */ /* 0x000fe2000f8ec0ff */
[----:B------:R-:W-:-:S03]  /*0c60*/  ISETP.GE.U32.AND P2, PT, R19, 0x8, PT ;  /* 0x000000081300780c */ /* 0x000fc60003f46070 */
[----:B------:R-:W-:-:S06]  /*0c70*/  UIMAD UR5, UR5, UR19, URZ ;  /* 0x00000013050572a4 */ /* 0x000fcc000f8e02ff */
[----:B------:R-:W-:-:S04]  /*0c80*/  IMAD R8, R19, UR5, RZ ;  /* 0x0000000513087c24 */ /* 0x000fc8000f8e02ff */
[----:B------:R-:W-:-:S04]  /*0c90*/  IMAD.SHL.U32 R9, R8, 0x2, RZ ;  /* 0x0000000208097824 */ /* 0x000fc800078e00ff */
[----:B---3--:R-:W-:-:S03]  /*0ca0*/  IMAD.WIDE R6, R9, 0x4, R6 ;  /* 0x0000000409067825 */ /* 0x008fc600078e0206 */
[----:B------:R-:W-:Y:S02]  /*0cb0*/  R2UR UR16, R6 ;  /* 0x00000000061072ca */ /* 0x000fe400000e0000 */
[----:B------:R-:W-:Y:S01]  /*0cc0*/  R2UR UR17, R7 ;  /* 0x00000000071172ca */ /* 0x000fe200000e0000 */
[----:B------:R-:W-:-:S14]  /*0cd0*/  @P3 BRA `(.L_x_1863) ;  /* 0x00000000006c3947 */ /* 0x000fdc0003800000 */
[----:B------:R-:W3:Y:S01]  /*0ce0*/  LDC.64 R6, c[0x0][0x3b0] ;  /* 0x0000ec00ff067b82 */ /* 0x000ee20000000a00 */
[----:B------:R-:W-:Y:S02]  /*0cf0*/  UIADD3 UR12, UPT, UPT, UR5, UR6, URZ ;  /* 0x00000006050c7290 */ /* 0x000fe4000fffe0ff */
[----:B------:R-:W-:Y:S02]  /*0d00*/  ULOP3.LUT UP1, UR9, UR4, 0x2, URZ, 0xc0, !UPT ;  /* 0x0000000204097892 */ /* 0x000fe4000f82c0ff */
[----:B------:R-:W-:Y:S02]  /*0d10*/  UIMAD UR10, UR18, UR19, UR6 ;  /* 0x00000013120a72a4 */ /* 0x000fe4000f8e0206 */
[----:B------:R-:W-:Y:S01]  /*0d20*/  MOV R9, UR12 ;  /* 0x0000000c00097c02 */ /* 0x000fe20008000f00 */
[----:B------:R-:W-:Y:S01]  /*0d30*/  UIADD3 UR9, UPT, UPT, -UR9, 0x1, URZ ;  /* 0x0000000109097890 */ /* 0x000fe2000fffe1ff */
[----:B------:R-:W-:Y:S01]  /*0d40*/  MOV R10, UR12 ;  /* 0x0000000c000a7c02 */ /* 0x000fe20008000f00 */
[----:B------:R-:W-:-:S04]  /*0d50*/  UIMAD.WIDE.U32 UR10, UR10, 0x8, UR16 ;  /* 0x000000080a0a78a5 */ /* 0x000fc8000f8e0010 */
[----:B------:R-:W-:Y:S02]  /*0d60*/  MOV R13, UR9 ;  /* 0x00000009000d7c02 */ /* 0x000fe40008000f00 */
[----:B------:R-:W-:Y:S01]  /*0d70*/  IMAD.U32 R8, RZ, RZ, UR10 ;  /* 0x0000000aff087e24 */ /* 0x000fe2000f8e00ff */
[----:B---3--:R-:W-:Y:S02]  /*0d80*/  LEA R6, P4, R9, R6, 0x2 ;  /* 0x0000000609067211 */ /* 0x008fe400078810ff */
[----:B------:R-:W-:Y:S02]  /*0d90*/  MOV R9, UR11 ;  /* 0x0000000b00097c02 */ /* 0x000fe40008000f00 */
[----:B------:R-:W-:Y:S02]  /*0da0*/  LEA.HI.X R7, R10, R7, RZ, 0x2, P4 ;  /* 0x000000070a077211 */ /* 0x000fe400020f14ff */
[----:B------:R-:W-:Y:S01]  /*0db0*/  PLOP3.LUT P4, PT, PT, PT, UP1, 0x80, 0x8 ;  /* 0x000000000008781c */ /* 0x000fe20003f8f018 */
[----:B------:R3:W-:Y:S03]  /*0dc0*/  STG.E.64 desc[UR14][R8.64], R4 ;  /* 0x0000000408007986 */ /* 0x0007e6000c101b0e */
[----:B-1----:R-:W-:Y:S01]  /*0dd0*/  SEL R11, R19, RZ, !P4 ;  /* 0x000000ff130b7207 */ /* 0x002fe20006000000 */
[----:B------:R-:W-:Y:S06]  /*0de0*/  MEMBAR.ALL.GPU ;  /* 0x0000000000007992 */ /* 0x000fec000000a000 */
[----:B------:R-:W-:-:S00]  /*0df0*/  ERRBAR ;  /* 0x00000000000079ab */ /* 0x000fc00000000000 */
[----:B------:R-:W-:Y:S06]  /*0e00*/  CGAERRBAR ;  /* 0x00000000000075ab */ /* 0x000fec0000000000 */
[----:B------:R3:W-:Y:S01]  /*0e10*/  REDG.E.ADD.S32.STRONG.GPU desc[UR14][R6.64], R13 ;  /* 0x0000000d0600798e */ /* 0x0007e2000c12e30e */
[----:B------:R-:W-:-:S13]  /*0e20*/  ISETP.NE.AND P4, PT, R11, -0x1, PT ;  /* 0xffffffff0b00780c */ /* 0x000fda0003f85270 */
[----:B---3--:R-:W-:Y:S05]  /*0e30*/  @!P4 BRA `(.L_x_1863) ;  /* 0x000000000014c947 */ /* 0x008fea0003800000 */
.L_x_1864:
[----:B------:R-:W3:Y:S04]  /*0e40*/  LDG.E.STRONG.GPU R8, desc[UR14][R6.64] ;  /* 0x0000000e06087981 */ /* 0x000ee8000c1ef900 */
[----:B---3--:R-:W-:Y:S01]  /*0e50*/  CCTL.IVALL ;  /* 0x00000000ff00798f */ /* 0x008fe20002000000 */
[----:B------:R-:W-:Y:S05]  /*0e60*/  YIELD ;  /* 0x0000000000007946 */ /* 0x000fea0003800000 */
[----:B------:R-:W-:-:S13]  /*0e70*/  ISETP.NE.AND P4, PT, R8, R11, PT ;  /* 0x0000000b0800720c */ /* 0x000fda0003f85270 */
[----:B------:R-:W-:Y:S05]  /*0e80*/  @P4 BRA `(.L_x_1864) ;  /* 0xfffffffc00ec4947 */ /* 0x000fea000383ffff */
.L_x_1863:
[----:B------:R-:W-:Y:S05]  /*0e90*/  WARPSYNC.ALL ;  /* 0x0000000000007948 */ /* 0x000fea0003800000 */
[----:B------:R-:W-:Y:S06]  /*0ea0*/  BAR.SYNC.DEFER_BLOCKING 0x0 ;  /* 0x0000000000007b1d */ /* 0x000fec0000010000 */
[----:B------:R-:W-:Y:S01]  /*0eb0*/  UMOV UR5, URZ ;  /* 0x000000ff00057c82 */ /* 0x000fe20008000000 */
[----:B------:R-:W-:Y:S05]  /*0ec0*/  @!P2 BRA `(.L_x_1865) ;  /* 0x000000040094a947 */ /* 0x000fea0003800000 */
[----:B------:R-:W-:Y:S02]  /*0ed0*/  ULEA UR23, UR19, UR6, 0x2 ;  /* 0x0000000613177291 */ /* 0x000fe4000f8e10ff */
[----:B------:R-:W-:Y:S02]  /*0ee0*/  UIMAD UR10, UR19, 0x3, UR6 ;  /* 0x00000003130a78a4 */ /* 0x000fe4000f8e0206 */
[----:B------:R-:W-:Y:S02]  /*0ef0*/  ULEA UR11, UR19, UR6, 0x1 ;  /* 0x00000006130b7291 */ /* 0x000fe4000f8e08ff */
[----:B------:R-:W-:Y:S02]  /*0f00*/  UIMAD UR12, UR19, 0x6, UR6 ;  /* 0x00000006130c78a4 */ /* 0x000fe4000f8e0206 */
[----:B------:R-:W-:Y:S02]  /*0f10*/  UIMAD UR13, UR19, 0x7, UR6 ;  /* 0x00000007130d78a4 */ /* 0x000fe4000f8e0206 */
[----:B------:R-:W-:-:S02]  /*0f20*/  UIMAD UR20, UR19, 0x5, UR6 ;  /* 0x00000005131478a4 */ /* 0x000fc4000f8e0206 */
[----:B------:R-:W-:Y:S02]  /*0f30*/  UIADD3 UR22, UPT, UPT, UR6, UR19, URZ ;  /* 0x0000001306167290 */ /* 0x000fe4000fffe0ff */
[----:B------:R-:W-:Y:S01]  /*0f40*/  UIADD3 UR21, UPT, UPT, -UR18, URZ, URZ ;  /* 0x000000ff12157290 */ /* 0x000fe2000fffe1ff */
[----:B------:R-:W-:Y:S01]  /*0f50*/  UMOV UR5, URZ ;  /* 0x000000ff00057c82 */ /* 0x000fe20008000000 */
[----:B------:R-:W-:-:S10]  /*0f60*/  UMOV UR9, UR6 ;  /* 0x0000000600097c82 */ /* 0x000fd40008000000 */
.L_x_1866:
[----:B------:R-:W-:Y:S01]  /*0f70*/  UIADD3 UR24, UPT, UPT, UR5, 0x1, URZ ;  /* 0x0000000105187890 */ /* 0x000fe2000fffe0ff */
[----:B------:R-:W-:Y:S01]  /*0f80*/  ISETP.EQ.OR P2, PT, RZ, UR21, P3 ;  /* 0x00000015ff007c0c */ /* 0x000fe20009f42670 */
[----:B------:R-:W-:-:S04]  /*0f90*/  UIADD3 UR25, UPT, UPT, UR5, 0x2, URZ ;  /* 0x0000000205197890 */ /* 0x000fc8000fffe0ff */
[----:B------:R-:W-:Y:S01]  /*0fa0*/  IMAD.U32 R6, RZ, RZ, UR24 ;  /* 0x00000018ff067e24 */ /* 0x000fe2000f8e00ff */
[----:B------:R-:W-:Y:S01]  /*0fb0*/  UIADD3 UR24, UPT, UPT, UR5, 0x3, URZ ;  /* 0x0000000305187890 */ /* 0x000fe2000fffe0ff */
[----:B------:R-:W-:-:S03]  /*0fc0*/  MOV R7, UR25 ;  /* 0x0000001900077c02 */ /* 0x000fc60008000f00 */
[----:B------:R-:W-:Y:S02]  /*0fd0*/  ISETP.EQ.OR P4, PT, R6, UR18, P3 ;  /* 0x0000001206007c0c */ /* 0x000fe40009f82670 */
[----:B------:R-:W-:Y:S01]  /*0fe0*/  ISETP.EQ.OR P6, PT, R7, UR18, P3 ;  /* 0x0000001207007c0c */ /* 0x000fe20009fc2670 */
[----:B------:R-:W-:Y:S01]  /*0ff0*/  VOTEU.ALL UP1, P2 ;  /* 0x0000000000ff7886 */ /* 0x000fe20001020000 */
[----:B------:R-:W-:-:S04]  /*1000*/  MOV R6, UR24 ;  /* 0x0000001800067c02 */ /* 0x000fc80008000f00 */
[----:B------:R-:W-:Y:S01]  /*1010*/  ISETP.EQ.OR P5, PT, R6, UR18, P3 ;  /* 0x0000001206007c0c */ /* 0x000fe20009fa2670 */
[----:B------:R-:W-:-:S04]  /*1020*/  @!UP1 UIMAD.WIDE.U32 UR24, UR9, 0x8, UR16 ;  /* 0x00000008091898a5 */ /* 0x000fc8000f8e0010 */
[----:B------:R-:W-:Y:S02]  /*1030*/  VOTEU.ALL UP1, P4 ;  /* 0x0000000000ff7886 */ /* 0x000fe40002020000 */
[----:B------:R-:W-:Y:S01]  /*1040*/  IMAD.U32 R6, RZ, RZ, UR24 ;  /* 0x00000018ff067e24 */ /* 0x000fe2000f8e00ff */
[----:B------:R-:W-:Y:S01]  /*1050*/  MOV R7, UR25 ;  /* 0x0000001900077c02 */ /* 0x000fe20008000f00 */
[----:B------:R-:W-:Y:S01]  /*1060*/  VOTEU.ALL UP2, P6 ;  /* 0x0000000000ff7886 */ /* 0x000fe20003040000 */
[----:B------:R-:W-:-:S03]  /*1070*/  @!UP1 UIMAD.WIDE.U32 UR24, UR22, 0x8, UR16 ;  /* 0x00000008161898a5 */ /* 0x000fc6000f8e0010 */
[----:B------:R-:W-:Y:S01]  /*1080*/  VOTEU.ALL UP1, P5 ;  /* 0x0000000000ff7886 */ /* 0x000fe20002820000 */
[----:B------:R-:W-:Y:S01]  /*1090*/  @!UP2 UIMAD.WIDE.U32 UR26, UR11, 0x8, UR16 ;  /* 0x000000080b1aa8a5 */ /* 0x000fe2000f8e0010 */
[----:B------:R-:W0:Y:S01]  /*10a0*/  @!P2 LDG.E.64 R6, desc[UR14][R6.64] ;  /* 0x0000000e0606a981 */ /* 0x000e22000c1e1b00 */
[----:B------:R-:W-:Y:S01]  /*10b0*/  MOV R8, UR24 ;  /* 0x0000001800087c02 */ /* 0x000fe20008000f00 */
[----:B------:R-:W-:Y:S01]  /*10c0*/  IMAD.U32 R9, RZ, RZ, UR25 ;  /* 0x00000019ff097e24 */ /* 0x000fe2000f8e00ff */
[----:B------:R-:W-:Y:S02]  /*10d0*/  @!UP1 UIMAD.WIDE.U32 UR24, UR10, 0x8, UR16 ;  /* 0x000000080a1898a5 */ /* 0x000fe4000f8e0010 */
[----:B------:R-:W-:Y:S02]  /*10e0*/  MOV R10, UR26 ;  /* 0x0000001a000a7c02 */ /* 0x000fe40008000f00 */
[----:B-1----:R-:W-:Y:S01]  /*10f0*/  MOV R11, UR27 ;  /* 0x0000001b000b7c02 */ /* 0x002fe20008000f00 */
[----:B------:R-:W3:Y:S01]  /*1100*/  @!P4 LDG.E.64 R8, desc[UR14][R8.64] ;  /* 0x0000000e0808c981 */ /* 0x000ee2000c1e1b00 */
[----:B--2---:R-:W-:Y:S01]  /*1110*/  IMAD.U32 R12, RZ, RZ, UR24 ;  /* 0x00000018ff0c7e24 */ /* 0x004fe2000f8e00ff */
[----:B------:R-:W-:-:S03]  /*1120*/  MOV R13, UR25 ;  /* 0x00000019000d7c02 */ /* 0x000fc60008000f00 */
[----:B------:R-:W2:Y:S04]  /*1130*/  @!P6 LDG.E.64 R10, desc[UR14][R10.64] ;  /* 0x0000000e0a0ae981 */ /* 0x000ea8000c1e1b00 */
[----:B------:R-:W4:Y:S01]  /*1140*/  @!P5 LDG.E.64 R12, desc[UR14][R12.64] ;  /* 0x0000000e0c0cd981 */ /* 0x000f22000c1e1b00 */
[----:B------:R-:W-:Y:S02]  /*1150*/  UIADD3 UR24, UPT, UPT, UR5, 0x4, URZ ;  /* 0x0000000405187890 */ /* 0x000fe4000fffe0ff */
[----:B------:R-:W-:-:S04]  /*1160*/  UIADD3 UR25, UPT, UPT, UR5, 0x5, URZ ;  /* 0x0000000505197890 */ /* 0x000fc8000fffe0ff */
[----:B------:R-:W-:Y:S01]  /*1170*/  MOV R14, UR24 ;  /* 0x00000018000e7c02 */ /* 0x000fe20008000f00 */
[----:B------:R-:W-:Y:S01]  /*1180*/  UIADD3 UR24, UPT, UPT, UR5, 0x6, URZ ;  /* 0x0000000605187890 */ /* 0x000fe2000fffe0ff */
[----:B0-----:R-:W-:Y:S01]  /*1190*/  @!P2 FADD.FTZ R4, R4, R6 ;  /* 0x000000060404a221 */ /* 0x001fe20000010000 */
[----:B------:R-:W-:Y:S01]  /*11a0*/  @!P2 FADD.FTZ R5, R5, R7 ;  /* 0x000000070505a221 */ /* 0x000fe20000010000 */
[----:B------:R-:W-:Y:S01]  /*11b0*/  ISETP.EQ.OR P2, PT, R14, UR18, P3 ;  /* 0x000000120e007c0c */ /* 0x000fe20009f42670 */
[----:B------:R-:W-:Y:S01]  /*11c0*/  IMAD.U32 R6, RZ, RZ, UR25 ;  /* 0x00000019ff067e24 */ /* 0x000fe2000f8e00ff */
[----:B------:R-:W-:Y:S01]  /*11d0*/  UIADD3 UR25, UPT, UPT, UR5, 0x7, URZ ;  /* 0x0000000705197890 */ /* 0x000fe2000fffe0ff */
[----:B---3--:R-:W-:Y:S01]  /*11e0*/  @!P4 FADD.FTZ R4, R4, R8 ;  /* 0x000000080404c221 */ /* 0x008fe20000010000 */
[----:B------:R-:W-:Y:S02]  /*11f0*/  @!P4 FADD.FTZ R5, R5, R9 ;  /* 0x000000090505c221 */ /* 0x000fe40000010000 */
[----:B------:R-:W-:-:S02]  /*1200*/  ISETP.EQ.OR P4, PT, R6, UR18, P3 ;  /* 0x0000001206007c0c */ /* 0x000fc40009f82670 */
[----:B------:R-:W-:Y:S01]  /*1210*/  MOV R6, UR24 ;  /* 0x0000001800067c02 */ /* 0x000fe20008000f00 */
[----:B--2---:R-:W-:Y:S01]  /*1220*/  @!P6 FADD.FTZ R4, R4, R10 ;  /* 0x0000000a0404e221 */ /* 0x004fe20000010000 */
[----:B------:R-:W-:Y:S01]  /*1230*/  @!P6 FADD.FTZ R5, R5, R11 ;  /* 0x0000000b0505e221 */ /* 0x000fe20000010000 */
[----:B------:R-:W-:Y:S02]  /*1240*/  MOV R7, UR25 ;  /* 0x0000001900077c02 */ /* 0x000fe40008000f00 */
[----:B------:R-:W-:Y:S01]  /*1250*/  VOTEU.ALL UP1, P2 ;  /* 0x0000000000ff7886 */ /* 0x000fe20001020000 */
[----:B------:R-:W-:Y:S01]  /*1260*/  ISETP.EQ.OR P6, PT, R6, UR18, P3 ;  /* 0x0000001206007c0c */ /* 0x000fe20009fc2670 */
[----:B----4-:R-:W-:Y:S01]  /*1270*/  @!P5 FADD.FTZ R4, R4, R12 ;  /* 0x0000000c0404d221 */ /* 0x010fe20000010000 */
[----:B------:R-:W-:Y:S01]  /*1280*/  @!P5 FADD.FTZ R5, R5, R13 ;  /* 0x0000000d0505d221 */ /* 0x000fe20000010000 */
[----:B------:R-:W-:Y:S01]  /*1290*/  ISETP.EQ.OR P5, PT, R7, UR18, P3 ;  /* 0x0000001207007c0c */ /* 0x000fe20009fa2670 */
[----:B------:R-:W-:Y:S01]  /*12a0*/  @!UP1 UIMAD.WIDE.U32 UR24, UR23, 0x8, UR16 ;  /* 0x00000008171898a5 */ /* 0x000fe2000f8e0010 */
[----:B------:R-:W-:-:S05]  /*12b0*/  VOTEU.ALL UP2, P4 ;  /* 0x0000000000ff7886 */ /* 0x000fca0002040000 */
[----:B------:R-:W-:Y:S01]  /*12c0*/  IMAD.U32 R6, RZ, RZ, UR24 ;  /* 0x00000018ff067e24 */ /* 0x000fe2000f8e00ff */
[----:B------:R-:W-:Y:S01]  /*12d0*/  MOV R7, UR25 ;  /* 0x0000001900077c02 */ /* 0x000fe20008000f00 */
[----:B------:R-:W-:Y:S01]  /*12e0*/  @!UP2 UIMAD.WIDE.U32 UR26, UR20, 0x8, UR16 ;  /* 0x00000008141aa8a5 */ /* 0x000fe2000f8e0010 */
[----:B------:R-:W-:-:S03]  /*12f0*/  VOTEU.ALL UP1, P6 ;  /* 0x0000000000ff7886 */ /* 0x000fc60003020000 */
[----:B------:R-:W-:Y:S01]  /*1300*/  VOTEU.ALL UP2, P5 ;  /* 0x0000000000ff7886 */ /* 0x000fe20002840000 */
[----:B------:R-:W2:Y:S01]  /*1310*/  @!P2 LDG.E.64 R6, desc[UR14][R6.64] ;  /* 0x0000000e0606a981 */ /* 0x000ea2000c1e1b00 */
[----:B------:R-:W-:Y:S01]  /*1320*/  MOV R8, UR26 ;  /* 0x0000001a00087c02 */ /* 0x000fe20008000f00 */
[----:B------:R-:W-:Y:S01]  /*1330*/  @!UP1 UIMAD.WIDE.U32 UR24, UR12, 0x8, UR16 ;  /* 0x000000080c1898a5 */ /* 0x000fe2000f8e0010 */
[----:B------:R-:W-:Y:S01]  /*1340*/  MOV R9, UR27 ;  /* 0x0000001b00097c02 */ /* 0x000fe20008000f00 */
[----:B------:R-:W-:-:S04]  /*1350*/  @!UP2 UIMAD.WIDE.U32 UR26, UR13, 0x8, UR16 ;  /* 0x000000080d1aa8a5 */ /* 0x000fc8000f8e0010 */
[----:B------:R-:W-:Y:S01]  /*1360*/  IMAD.U32 R10, RZ, RZ, UR24 ;  /* 0x00000018ff0a7e24 */ /* 0x000fe2000f8e00ff */
[----:B------:R-:W-:Y:S01]  /*1370*/  MOV R11, UR25 ;  /* 0x00000019000b7c02 */ /* 0x000fe20008000f00 */
[----:B------:R-:W3:Y:S01]  /*1380*/  @!P4 LDG.E.64 R8, desc[UR14][R8.64] ;  /* 0x0000000e0808c981 */ /* 0x000ee2000c1e1b00 */
[----:B------:R-:W-:Y:S02]  /*1390*/  MOV R12, UR26 ;  /* 0x0000001a000c7c02 */ /* 0x000fe40008000f00 */
[----:B------:R-:W-:Y:S02]  /*13a0*/  MOV R13, UR27 ;  /* 0x0000001b000d7c02 */ /* 0x000fe40008000f00 */
[----:B------:R-:W4:Y:S04]  /*13b0*/  @!P6 LDG.E.64 R10, desc[UR14][R10.64] ;  /* 0x0000000e0a0ae981 */ /* 0x000f28000c1e1b00 */
[----:B------:R-:W5:Y:S01]  /*13c0*/  @!P5 LDG.E.64 R12, desc[UR14][R12.64] ;  /* 0x0000000e0c0cd981 */ /* 0x000f62000c1e1b00 */
[----:B------:R-:W-:-:S02]  /*13d0*/  UIADD3 UR5, UPT, UPT, UR5, 0x8, URZ ;  /* 0x0000000805057890 */ /* 0x000fc4000fffe0ff */
[----:B------:R-:W-:Y:S02]  /*13e0*/  UIADD3 UR21, UPT, UPT, UR21, 0x8, URZ ;  /* 0x0000000815157890 */ /* 0x000fe4000fffe0ff */
[----:B------:R-:W-:Y:S02]  /*13f0*/  ULEA UR9, UR19, UR9, 0x3 ;  /* 0x0000000913097291 */ /* 0x000fe4000f8e18ff */
[----:B------:R-:W-:Y:S02]  /*1400*/  ULEA UR22, UR19, UR22, 0x3 ;  /* 0x0000001613167291 */ /* 0x000fe4000f8e18ff */
[----:B------:R-:W-:Y:S02]  /*1410*/  ULEA UR11, UR19, UR11, 0x3 ;  /* 0x0000000b130b7291 */ /* 0x000fe4000f8e18ff */
[----:B------:R-:W-:Y:S02]  /*1420*/  ULEA UR10, UR19, UR10, 0x3 ;  /* 0x0000000a130a7291 */ /* 0x000fe4000f8e18ff */
[----:B------:R-:W-:-:S02]  /*1430*/  ULEA UR23, UR19, UR23, 0x3 ;  /* 0x0000001713177291 */ /* 0x000fc4000f8e18ff */
        /* <DEDUP_REMOVED lines=13> */
[----:B------:R-:W-:-:S15]  /*1510*/  R2UR UR5, R18 ;  /* 0x00000000120572ca */ /* 0x000fde00000e0000 */
.L_x_1865:
[----:B------:R-:W-:-:S04]  /*1520*/  LOP3.LUT R6, R19, 0x7, RZ, 0xc0, !PT ;  /* 0x0000000713067812 */ /* 0x000fc800078ec0ff */
[----:B------:R-:W-:-:S13]  /*1530*/  ISETP.NE.AND P2, PT, R6, RZ, PT ;  /* 0x000000ff0600720c */ /* 0x000fda0003f45270 */
[----:B------:R-:W-:Y:S05]  /*1540*/  @!P2 BRA `(.L_x_1862) ;  /* 0x00000004006ca947 */ /* 0x000fea0003800000 */
[----:B------:R-:W-:Y:S01]  /*1550*/  VIADD R6, R6, 0xffffffff ;  /* 0xffffffff06067836 */ /* 0x000fe20000000000 */
[----:B--2---:R-:W-:-:S04]  /*1560*/  LOP3.LUT P2, R12, R19, 0x3, RZ, 0xc0, !PT ;  /* 0x00000003130c7812 */ /* 0x004fc8000784c0ff */
[----:B------:R-:W-:-:S13]  /*1570*/  ISETP.GE.U32.AND P4, PT, R6, 0x3, PT ;  /* 0x000000030600780c */ /* 0x000fda0003f86070 */
[----:B------:R-:W-:Y:S05]  /*1580*/  @!P4 BRA `(.L_x_1867) ;  /* 0x0000000000b8c947 */ /* 0x000fea0003800000 */
[----:B------:R-:W-:-:S04]  /*1590*/  MOV R6, UR5 ;  /* 0x0000000500067c02 */ /* 0x000fc80008000f00 */
[----:B------:R-:W-:-:S13]  /*15a0*/  ISETP.EQ.OR P6, PT, R6, UR18, P3 ;  /* 0x0000001206007c0c */ /* 0x000fda0009fc2670 */
[----:B------:R-:W-:-:S05]  /*15b0*/  VOTEU.ALL UP1, P6 ;  /* 0x0000000000ff7886 */ /* 0x000fca0003020000 */
[----:B------:R-:W-:-:S04]  /*15c0*/  @!UP1 UIMAD UR10, UR5, UR19, UR6 ;  /* 0x00000013050a92a4 */ /* 0x000fc8000f8e0206 */
[----:B------:R-:W-:-:S06]  /*15d0*/  @!UP1 UIMAD.WIDE.U32 UR10, UR10, 0x8, UR16 ;  /* 0x000000080a0a98a5 */ /* 0x000fcc000f8e0010 */
[----:B------:R-:W-:Y:S02]  /*15e0*/  MOV R6, UR10 ;  /* 0x0000000a00067c02 */ /* 0x000fe40008000f00 */
[----:B------:R-:W-:-:S06]  /*15f0*/  MOV R7, UR11 ;  /* 0x0000000b00077c02 */ /* 0x000fcc0008000f00 */
[----:B------:R-:W0:Y:S01]  /*1600*/  @!P6 LDG.E.64 R6, desc[UR14][R6.64] ;  /* 0x0000000e0606e981 */ /* 0x000e22000c1e1b00 */
[----:B------:R-:W-:Y:S02]  /*1610*/  UIADD3 UR10, UPT, UPT, UR5, 0x1, URZ ;  /* 0x00000001050a7890 */ /* 0x000fe4000fffe0ff */
[----:B------:R-:W-:Y:S02]  /*1620*/  UIADD3 UR12, UPT, UPT, UR5, 0x2, URZ ;  /* 0x00000002050c7890 */ /* 0x000fe4000fffe0ff */
[----:B------:R-:W-:Y:S02]  /*1630*/  UIADD3 UR9, UPT, UPT, UR5, 0x3, URZ ;  /* 0x0000000305097890 */ /* 0x000fe4000fffe0ff */
[----:B------:R-:W-:Y:S02]  /*1640*/  IMAD.U32 R8, RZ, RZ, UR10 ;  /* 0x0000000aff087e24 */ /* 0x000fe4000f8e00ff */
[----:B------:R-:W-:-:S03]  /*1650*/  MOV R9, UR12 ;  /* 0x0000000c00097c02 */ /* 0x000fc60008000f00 */
[----:B------:R-:W-:Y:S02]  /*1660*/  ISETP.EQ.OR P5, PT, R8, UR18, P3 ;  /* 0x0000001208007c0c */ /* 0x000fe40009fa2670 */
[----:B------:R-:W-:Y:S02]  /*1670*/  ISETP.EQ.OR P4, PT, R9, UR18, P3 ;  /* 0x0000001209007c0c */ /* 0x000fe40009f82670 */
[----:B------:R-:W-:-:S09]  /*1680*/  MOV R8, UR9 ;  /* 0x0000000900087c02 */ /* 0x000fd20008000f00 */
[----:B------:R-:W-:Y:S02]  /*1690*/  VOTEU.ALL UP1, P5 ;  /* 0x0000000000ff7886 */ /* 0x000fe40002820000 */
[----:B------:R-:W-:-:S03]  /*16a0*/  VOTEU.ALL UP2, P4 ;  /* 0x0000000000ff7886 */ /* 0x000fc60002040000 */
[----:B------:R-:W-:Y:S02]  /*16b0*/  @!UP1 UIMAD UR10, UR10, UR19, UR6 ;  /* 0x000000130a0a92a4 */ /* 0x000fe4000f8e0206 */
[----:B------:R-:W-:Y:S02]  /*16c0*/  @!UP2 UIMAD UR12, UR12, UR19, UR6 ;  /* 0x000000130c0ca2a4 */ /* 0x000fe4000f8e0206 */
[----:B------:R-:W-:Y:S02]  /*16d0*/  @!UP1 UIMAD.WIDE.U32 UR10, UR10, 0x8, UR16 ;  /* 0x000000080a0a98a5 */ /* 0x000fe4000f8e0010 */
[----:B------:R-:W-:-:S06]  /*16e0*/  @!UP2 UIMAD.WIDE.U32 UR12, UR12, 0x8, UR16 ;  /* 0x000000080c0ca8a5 */ /* 0x000fcc000f8e0010 */
[----:B------:R-:W-:Y:S01]  /*16f0*/  MOV R9, UR13 ;  /* 0x0000000d00097c02 */ /* 0x000fe20008000f00 */
[----:B0-----:R-:W-:Y:S01]  /*1700*/  @!P6 FADD.FTZ R4, R4, R6 ;  /* 0x000000060404e221 */ /* 0x001fe20000010000 */
[----:B------:R-:W-:Y:S01]  /*1710*/  @!P6 FADD.FTZ R5, R5, R7 ;  /* 0x000000070505e221 */ /* 0x000fe20000010000 */
[----:B------:R-:W-:Y:S01]  /*1720*/  ISETP.EQ.OR P6, PT, R8, UR18, P3 ;  /* 0x0000001208007c0c */ /* 0x000fe20009fc2670 */
[----:B------:R-:W-:Y:S01]  /*1730*/  IMAD.U32 R7, RZ, RZ, UR11 ;  /* 0x0000000bff077e24 */ /* 0x000fe2000f8e00ff */
[----:B------:R-:W-:Y:S02]  /*1740*/  MOV R6, UR10 ;  /* 0x0000000a00067c02 */ /* 0x000fe40008000f00 */
[----:B------:R-:W-:-:S04]  /*1750*/  MOV R8, UR12 ;  /* 0x0000000c00087c02 */ /* 0x000fc80008000f00 */
[----:B------:R-:W2:Y:S04]  /*1760*/  @!P5 LDG.E.64 R6, desc[UR14][R6.64] ;  /* 0x0000000e0606d981 */ /* 0x000ea8000c1e1b00 */
[----:B------:R-:W3:Y:S01]  /*1770*/  @!P4 LDG.E.64 R8, desc[UR14][R8.64] ;  /* 0x0000000e0808c981 */ /* 0x000ee2000c1e1b00 */
[----:B------:R-:W-:-:S05]  /*1780*/  VOTEU.ALL UP3, P6 ;  /* 0x0000000000ff7886 */ /* 0x000fca0003060000 */
[----:B------:R-:W-:-:S04]  /*1790*/  @!UP3 UIMAD UR9, UR9, UR19, UR6 ;  /* 0x000000130909b2a4 */ /* 0x000fc8000f8e0206 */
[----:B------:R-:W-:-:S06]  /*17a0*/  @!UP3 UIMAD.WIDE.U32 UR10, UR9, 0x8, UR16 ;  /* 0x00000008090ab8a5 */ /* 0x000fcc000f8e0010 */
[----:B------:R-:W-:Y:S01]  /*17b0*/  MOV R10, UR10 ;  /* 0x0000000a000a7c02 */ /* 0x000fe20008000f00 */
[----:B-1----:R-:W-:-:S06]  /*17c0*/  IMAD.U32 R11, RZ, RZ, UR11 ;  /* 0x0000000bff0b7e24 */ /* 0x002fcc000f8e00ff */
[----:B------:R-:W4:Y:S01]  /*17d0*/  @!P6 LDG.E.64 R10, desc[UR14][R10.64] ;  /* 0x0000000e0a0ae981 */ /* 0x000f22000c1e1b00 */
[----:B------:R-:W-:-:S04]  /*17e0*/  MOV R13, UR5 ;  /* 0x00000005000d7c02 */ /* 0x000fc80008000f00 */
[----:B------:R-:W-:-:S04]  /*17f0*/  IADD3 R13, PT, PT, R13, 0x4, RZ ;  /* 0x000000040d0d7810 */ /* 0x000fc80007ffe0ff */
[----:B------:R-:W-:Y:S01]  /*1800*/  R2UR UR5, R13 ;  /* 0x000000000d0572ca */ /* 0x000fe200000e0000 */
[----:B--2---:R-:W-:Y:S01]  /*1810*/  @!P5 FADD.FTZ R4, R4, R6 ;  /* 0x000000060404d221 */ /* 0x004fe20000010000 */
[----:B------:R-:W-:-:S03]  /*1820*/  @!P5 FADD.FTZ R5, R5, R7 ;  /* 0x000000070505d221 */ /* 0x000fc60000010000 */
[----:B---3--:R-:W-:Y:S01]  /*1830*/  @!P4 FADD.FTZ R4, R4, R8 ;  /* 0x000000080404c221 */ /* 0x008fe20000010000 */
[----:B------:R-:W-:-:S03]  /*1840*/  @!P4 FADD.FTZ R5, R5, R9 ;  /* 0x000000090505c221 */ /* 0x000fc60000010000 */
[----:B----4-:R-:W-:Y:S01]  /*1850*/  @!P6 FADD.FTZ R4, R4, R10 ;  /* 0x0000000a0404e221 */ /* 0x010fe20000010000 */
[----:B------:R-:W-:-:S07]  /*1860*/  @!P6 FADD.FTZ R5, R5, R11 ;  /* 0x0000000b0505e221 */ /* 0x000fce0000010000 */
.L_x_1867:
[----:B------:R-:W-:Y:S05]  /*1870*/  @!P2 BRA `(.L_x_1862) ;  /* 0x0000000000a0a947 */ /* 0x000fea0003800000 */
[----:B------:R-:W-:-:S13]  /*1880*/  ISETP.NE.AND P2, PT, R12, 0x1, PT ;  /* 0x000000010c00780c */ /* 0x000fda0003f45270 */
[----:B------:R-:W-:Y:S05]  /*1890*/  @!P2 BRA `(.L_x_1868) ;  /* 0x000000000060a947 */ /* 0x000fea0003800000 */
[----:B------:R-:W-:Y:S02]  /*18a0*/  UIADD3 UR10, UPT, UPT, UR5, 0x1, URZ ;  /* 0x00000001050a7890 */ /* 0x000fe4000fffe0ff */
[----:B------:R-:W-:-:S04]  /*18b0*/  MOV R6, UR5 ;  /* 0x0000000500067c02 */ /* 0x000fc80008000f00 */
[----:B------:R-:W-:Y:S01]  /*18c0*/  ISETP.EQ.OR P4, PT, R6, UR18, P3 ;  /* 0x0000001206007c0c */ /* 0x000fe20009f82670 */
[----:B------:R-:W-:-:S05]  /*18d0*/  IMAD.U32 R6, RZ, RZ, UR10 ;  /* 0x0000000aff067e24 */ /* 0x000fca000f8e00ff */
[----:B------:R-:W-:-:S07]  /*18e0*/  ISETP.EQ.OR P2, PT, R6, UR18, P3 ;  /* 0x0000001206007c0c */ /* 0x000fce0009f42670 */
[----:B------:R-:W-:-:S05]  /*18f0*/  VOTEU.ALL UP1, P4 ;  /* 0x0000000000ff7886 */ /* 0x000fca0002020000 */
[----:B------:R-:W-:Y:S01]  /*1900*/  @!UP1 UIMAD UR12, UR5, UR19, UR6 ;  /* 0x00000013050c92a4 */ /* 0x000fe2000f8e0206 */
[----:B------:R-:W-:-:S03]  /*1910*/  VOTEU.ALL UP2, P2 ;  /* 0x0000000000ff7886 */ /* 0x000fc60001040000 */
[----:B------:R-:W-:Y:S02]  /*1920*/  @!UP1 UIMAD.WIDE.U32 UR12, UR12, 0x8, UR16 ;  /* 0x000000080c0c98a5 */ /* 0x000fe4000f8e0010 */
[----:B------:R-:W-:-:S04]  /*1930*/  @!UP2 UIMAD UR10, UR10, UR19, UR6 ;  /* 0x000000130a0aa2a4 */ /* 0x000fc8000f8e0206 */
[----:B------:R-:W-:Y:S01]  /*1940*/  MOV R6, UR12 ;  /* 0x0000000c00067c02 */ /* 0x000fe20008000f00 */
[----:B------:R-:W-:Y:S01]  /*1950*/  @!UP2 UIMAD.WIDE.U32 UR10, UR10, 0x8, UR16 ;  /* 0x000000080a0aa8a5 */ /* 0x000fe2000f8e0010 */
[----:B------:R-:W-:-:S05]  /*1960*/  MOV R7, UR13 ;  /* 0x0000000d00077c02 */ /* 0x000fca0008000f00 */
[----:B------:R-:W-:Y:S01]  /*1970*/  MOV R8, UR10 ;  /* 0x0000000a00087c02 */ /* 0x000fe20008000f00 */
[----:B------:R-:W-:Y:S01]  /*1980*/  IMAD.U32 R9, RZ, RZ, UR11 ;  /* 0x0000000bff097e24 */ /* 0x000fe2000f8e00ff */
[----:B------:R-:W0:Y:S05]  /*1990*/  @!P4 LDG.E.64 R6, desc[UR14][R6.64] ;  /* 0x0000000e0606c981 */ /* 0x000e2a000c1e1b00 */
[----:B------:R-:W2:Y:S01]  /*19a0*/  @!P2 LDG.E.64 R8, desc[UR14][R8.64] ;  /* 0x0000000e0808a981 */ /* 0x000ea2000c1e1b00 */
[----:B------:R-:W-:-:S04]  /*19b0*/  MOV R10, UR5 ;  /* 0x00000005000a7c02 */ /* 0x000fc80008000f00 */
[----:B------:R-:W-:-:S04]  /*19c0*/  IADD3 R10, PT, PT, R10, 0x2, RZ ;  /* 0x000000020a0a7810 */ /* 0x000fc80007ffe0ff */
[----:B------:R-:W-:Y:S01]  /*19d0*/  R2UR UR5, R10 ;  /* 0x000000000a0572ca */ /* 0x000fe200000e0000 */
[----:B0-----:R-:W-:Y:S01]  /*19e0*/  @!P4 FADD.FTZ R4, R4, R6 ;  /* 0x000000060404c221 */ /* 0x001fe20000010000 */
[----:B------:R-:W-:-:S03]  /*19f0*/  @!P4 FADD.FTZ R5, R5, R7 ;  /* 0x000000070505c221 */ /* 0x000fc60000010000 */
[----:B--2---:R-:W-:Y:S01]  /*1a00*/  @!P2 FADD.FTZ R4, R4, R8 ;  /* 0x000000080404a221 */ /* 0x004fe20000010000 */
[----:B------:R-:W-:-:S09]  /*1a10*/  @!P2 FADD.FTZ R5, R5, R9 ;  /* 0x000000090505a221 */ /* 0x000fd20000010000 */
.L_x_1868:
[----:B------:R-:W-:Y:S01]  /*1a20*/  MOV R7, UR5 ;  /* 0x0000000500077c02 */ /* 0x000fe20008000f00 */
[----:B------:R-:W-:Y:S01]  /*1a30*/  BSSY.RECONVERGENT B0, `(.L_x_1862) ;  /* 0x000000c000007945 */ /* 0x000fe20003800200 */
[----:B------:R-:W-:Y:S02]  /*1a40*/  LOP3.LUT R6, R19, 0x1, RZ, 0xc0, !PT ;  /* 0x0000000113067812 */ /* 0x000fe400078ec0ff */
[----:B------:R-:W-:-:S04]  /*1a50*/  ISETP.EQ.OR P2, PT, R7, UR18, P3 ;  /* 0x0000001207007c0c */ /* 0x000fc80009f42670 */
[----:B------:R-:W-:-:S13]  /*1a60*/  ISETP.NE.U32.OR P2, PT, R6, 0x1, P2 ;  /* 0x000000010600780c */ /* 0x000fda0001745470 */
[----:B------:R-:W-:Y:S05]  /*1a70*/  @P2 BRA `(.L_x_1869) ;  /* 0x00000000001c2947 */ /* 0x000fea0003800000 */
[----:B------:R-:W-:Y:S01]  /*1a80*/  UIMAD UR9, UR19, UR5, UR6 ;  /* 0x00000005130972a4 */ /* 0x000fe2000f8e0206 */
[----:B------:R-:W-:-:S05]  /*1a90*/  IMAD.MOV.U32 R7, RZ, RZ, 0x8 ;  /* 0x00000008ff077424 */ /* 0x000fca00078e00ff */
[----:B------:R-:W-:-:S05]  /*1aa0*/  MOV R6, UR9 ;  /* 0x0000000900067c02 */ /* 0x000fca0008000f00 */
[----:B------:R-:W-:-:S06]  /*1ab0*/  IMAD.WIDE.U32 R6, R6, R7, UR16 ;  /* 0x0000001006067e25 */ /* 0x000fcc000f8e0007 */
[----:B------:R-:W0:Y:S02]  /*1ac0*/  LDG.E.64 R6, desc[UR14][R6.64] ;  /* 0x0000000e06067981 */ /* 0x000e24000c1e1b00 */
[----:B0-----:R-:W-:Y:S01]  /*1ad0*/  FADD.FTZ R4, R4, R6 ;  /* 0x0000000604047221 */ /* 0x001fe20000010000 */
[----:B------:R-:W-:-:S07]  /*1ae0*/  FADD.FTZ R5, R5, R7 ;  /* 0x0000000705057221 */ /* 0x000fce0000010000 */
.L_x_1869:
[----:B------:R-:W-:Y:S05]  /*1af0*/  BSYNC.RECONVERGENT B0 ;  /* 0x0000000000007941 */ /* 0x000fea0003800200 */
.L_x_1862:
[----:B---3--:R-:W-:Y:S01]  /*1b00*/  LOP3.LUT R6, R20, 0xffff, RZ, 0xc0, !PT ;  /* 0x0000ffff14067812 */ /* 0x008fe200078ec0ff */
[----:B------:R-:W3:Y:S01]  /*1b10*/  S2UR UR9, SR_CgaCtaId ;  /* 0x00000000000979c3 */ /* 0x000ee20000008800 */
[----:B------:R-:W4:Y:S01]  /*1b20*/  LDCU UR10, c[0x0][0x414] ;  /* 0x00008280ff0a77ac */ /* 0x000f220008000800 */
[----:B------:R-:W-:Y:S02]  /*1b30*/  MOV R27, UR8 ;  /* 0x00000008001b7c02 */ /* 0x000fe40008000f00 */
[----:B------:R-:W-:Y:S01]  /*1b40*/  IMAD R6, R6, 0x1556, RZ ;  /* 0x0000155606067824 */ /* 0x000fe200078e02ff */
[----:B------:R-:W-:-:S03]  /*1b50*/  UMOV UR5, 0x400 ;  /* 0x0000040000057882 */ /* 0x000fc60000000000 */
[----:B-1----:R-:W2:Y:S01]  /*1b60*/  @P0 LDC.64 R10, c[0x0][0x388] ;  /* 0x0000e200ff0a0b82 */ /* 0x002ea20000000a00 */
[----:B------:R-:W-:-:S04]  /*1b70*/  SHF.R.U32.HI R6, RZ, 0x10, R6 ;  /* 0x00000010ff067819 */ /* 0x000fc80000011606 */
[----:B------:R-:W-:-:S03]  /*1b80*/  PRMT R6, R6, 0x9910, RZ ;  /* 0x0000991006067816 */ /* 0x000fc600000000ff */
[----:B------:R-:W1:Y:S02]  /*1b90*/  LDC.64 R8, c[0x0][0x3a0] ;  /* 0x0000e800ff087b82 */ /* 0x000e640000000a00 */
[----:B------:R-:W-:-:S05]  /*1ba0*/  IMAD R6, R6, 0xc, RZ ;  /* 0x0000000c06067824 */ /* 0x000fca00078e02ff */
[----:B------:R-:W-:Y:S01]  /*1bb0*/  IADD3 R13, PT, PT, RZ, -R6, RZ ;  /* 0x80000006ff0d7210 */ /* 0x000fe20007ffe0ff */
[----:B---3--:R-:W-:Y:S01]  /*1bc0*/  ULEA UR5, UR9, UR5, 0x18 ;  /* 0x0000000509057291 */ /* 0x008fe2000f8ec0ff */
[----:B------:R-:W3:Y:S02]  /*1bd0*/  LDC.64 R6, c[0x0][0x398] ;  /* 0x0000e600ff067b82 */ /* 0x000ee40000000a00 */
[----:B------:R-:W-:-:S04]  /*1be0*/  PRMT R13, R13, 0x7710, RZ ;  /* 0x000077100d0d7816 */ /* 0x000fc800000000ff */
[----:B------:R-:W-:Y:S02]  /*1bf0*/  IADD3 R13, PT, PT, R13, R20, RZ ;  /* 0x000000140d0d7210 */ /* 0x000fe40007ffe0ff */
[----:B------:R-:W-:Y:S03]  /*1c00*/  @!P3 STS.64 [UR5+0x78], R4 ;  /* 0x00007804ff00b988 */ /* 0x000fe60008000a05 */
[----:B------:R-:W-:-:S05]  /*1c10*/  IMAD.SHL.U32 R13, R13, 0x2, RZ ;  /* 0x000000020d0d7824 */ /* 0x000fca00078e00ff */
[----:B------:R-:W-:-:S04]  /*1c20*/  LOP3.LUT R13, R13, 0xffff, RZ, 0xc0, !PT ;  /* 0x0000ffff0d0d7812 */ /* 0x000fc800078ec0ff */
[----:B------:R-:W-:Y:S01]  /*1c30*/  IADD3 R15, PT, PT, R16, R13, RZ ;  /* 0x0000000d100f7210 */ /* 0x000fe20007ffe0ff */
[----:B--2---:R-:W-:-:S04]  /*1c40*/  @P0 IMAD.WIDE R12, R27, 0x8, R10 ;  /* 0x000000081b0c0825 */ /* 0x004fc800078e020a */
[----:B----4-:R-:W-:Y:S01]  /*1c50*/  @P0 FMUL.FTZ R10, R4, UR10 ;  /* 0x0000000a040a0c20 */ /* 0x010fe20008410000 */
[----:B------:R-:W-:Y:S01]  /*1c60*/  @P0 FMUL.FTZ R11, R5, UR10 ;  /* 0x0000000a050b0c20 */ /* 0x000fe20008410000 */
[----:B---3--:R-:W-:-:S04]  /*1c70*/  IMAD.WIDE R6, R15, 0x4, R6 ;  /* 0x000000040f067825 */ /* 0x008fc800078e0206 */
[----:B------:R2:W-:Y:S01]  /*1c80*/  @P0 STG.E.64 desc[UR14][R12.64], R10 ;  /* 0x0000000a0c000986 */ /* 0x0005e2000c101b0e */
[----:B-1----:R-:W-:Y:S01]  /*1c90*/  IMAD.WIDE R8, R15, 0x4, R8 ;  /* 0x000000040f087825 */ /* 0x002fe200078e0208 */
[----:B------:R-:W-:Y:S06]  /*1ca0*/  BAR.SYNC.DEFER_BLOCKING 0x0 ;  /* 0x0000000000007b1d */ /* 0x000fec0000010000 */
[----:B------:R-:W5:Y:S04]  /*1cb0*/  LDG.E.64 R6, desc[UR14][R6.64] ;  /* 0x0000000e06067981 */ /* 0x000f68000c1e1b00 */
[----:B------:R-:W5:Y:S01]  /*1cc0*/  LDG.E.64 R8, desc[UR14][R8.64] ;  /* 0x0000000e08087981 */ /* 0x000f62000c1e1b00 */
[----:B--2---:R-:W-:Y:S01]  /*1cd0*/  HFMA2 R12, -RZ, RZ, 1.875, 0 ;  /* 0x3f800000ff0c7431 */ /* 0x004fe200000001ff */
[----:B------:R-:W-:Y:S01]  /*1ce0*/  BSSY.RECONVERGENT B0, `(.L_x_1870) ;  /* 0x000007b000007945 */ /* 0x000fe20003800200 */
[----:B------:R-:W-:Y:S01]  /*1cf0*/  VIADD R13, R21, 0x20 ;  /* 0x00000020150d7836 */ /* 0x000fe20000000000 */
[----:B------:R-:W1:Y:S02]  /*1d00*/  LDS.64 R14, [UR5+0x78] ;  /* 0x00007805ff0e7984 */ /* 0x000e640008000a00 */
[----:B-1----:R-:W-:-:S04]  /*1d10*/  FMUL.FTZ R14, R14, UR10 ;  /* 0x0000000a0e0e7c20 */ /* 0x002fc80008410000 */
[----:B------:R-:W-:-:S04]  /*1d20*/  FMUL.FTZ R16, R14, R14 ;  /* 0x0000000e0e107220 */ /* 0x000fc80000410000 */
[----:B------:R-:W-:-:S05]  /*1d30*/  FFMA.FTZ R15, R15, UR10, -R16 ;  /* 0x0000000a0f0f7c23 */ /* 0x000fca0008010810 */
[----:B------:R-:W-:-:S13]  /*1d40*/  FSETP.GTU.FTZ.AND P2, PT, R15, RZ, PT ;  /* 0x000000ff0f00720b */ /* 0x000fda0003f5c000 */
[----:B------:R-:W1:Y:S02]  /*1d50*/  @P2 LDC R16, c[0x0][0x3a8] ;  /* 0x0000ea00ff102b82 */ /* 0x000e640000000800 */
[----:B-1----:R-:W-:-:S04]  /*1d60*/  @P2 FADD.FTZ R15, R15, R16 ;  /* 0x000000100f0f2221 */ /* 0x002fc80000010000 */
[----:B------:R1:W2:Y:S01]  /*1d70*/  @P2 MUFU.RSQ R12, R15 ;  /* 0x0000000f000c2308 */ /* 0x0002a20000001400 */
[----:B------:R-:W-:Y:S05]  /*1d80*/  BRA.U UP0, `(.L_x_1871) ;  /* 0x0000000100bc7547 */ /* 0x000fea000b800000 */
[----:B------:R-:W3:Y:S01]  /*1d90*/  LDCU.64 UR12, c[0x0][0x3e8] ;  /* 0x00007d00ff0c77ac */ /* 0x000ee20008000a00 */
[----:B------:R-:W-:Y:S01]  /*1da0*/  SHF.R.S32.HI R10, RZ, 0x1f, R21 ;  /* 0x0000001fff0a7819 */ /* 0x000fe20000011415 */
[----:B------:R-:W-:Y:S01]  /*1db0*/  BSSY.RECONVERGENT B1, `(.L_x_1872) ;  /* 0x0000019000017945 */ /* 0x000fe20003800200 */
[----:B-1----:R-:W-:Y:S02]  /*1dc0*/  SHF.R.S32.HI R15, RZ, 0x1f, R13 ;  /* 0x0000001fff0f7819 */ /* 0x002fe4000001140d */
[----:B---3--:R-:W-:Y:S02]  /*1dd0*/  ISETP.GE.U32.AND P1, PT, R21, UR12, PT ;  /* 0x0000000c15007c0c */ /* 0x008fe4000bf26070 */
[----:B------:R-:W-:Y:S02]  /*1de0*/  ISETP.GE.U32.AND P2, PT, R13, UR12, PT ;  /* 0x0000000c0d007c0c */ /* 0x000fe4000bf46070 */
[----:B------:R-:W-:Y:S02]  /*1df0*/  ISETP.GE.AND.EX P1, PT, R10, UR13, PT, P1 ;  /* 0x0000000d0a007c0c */ /* 0x000fe4000bf26310 */
[----:B------:R-:W-:-:S11]  /*1e00*/  ISETP.GE.AND.EX P2, PT, R15, UR13, PT, P2 ;  /* 0x0000000d0f007c0c */ /* 0x000fd6000bf46320 */
[----:B------:R-:W-:Y:S05]  /*1e10*/  @P1 BRA `(.L_x_1873) ;  /* 0x0000000000481947 */ /* 0x000fea0003800000 */
[----:B------:R-:W1:Y:S01]  /*1e20*/  LDCU.64 UR16, c[0x0][0x3e0] ;  /* 0x00007c00ff1077ac */ /* 0x000e620008000a00 */
[----:B0-----:R-:W-:Y:S01]  /*1e30*/  MOV R4, R22 ;  /* 0x0000001600047202 */ /* 0x001fe20000000f00 */
[--C-:B------:R-:W-:Y:S01]  /*1e40*/  FADD.FTZ R11, R2, -R14.reuse ;  /* 0x8000000e020b7221 */ /* 0x100fe20000010000 */
[----:B------:R-:W-:Y:S01]  /*1e50*/  MOV R5, R25 ;  /* 0x0000001900057202 */ /* 0x000fe20000000f00 */
[----:B------:R-:W0:Y:S01]  /*1e60*/  LDCU.64 UR10, c[0x0][0x380] ;  /* 0x00007000ff0a77ac */ /* 0x000e220008000a00 */
[----:B------:R-:W-:Y:S01]  /*1e70*/  FADD.FTZ R17, R17, -R14 ;  /* 0x8000000e11117221 */ /* 0x000fe20000010000 */
[----:B--2---:R-:W-:-:S03]  /*1e80*/  FMUL.FTZ R11, R11, R12 ;  /* 0x0000000c0b0b7220 */ /* 0x004fc60000410000 */
[----:B------:R-:W-:Y:S01]  /*1e90*/  FMUL.FTZ R2, R17, R12 ;  /* 0x0000000c11027220 */ /* 0x000fe20000410000 */
[----:B-----5:R-:W-:-:S03]  /*1ea0*/  FFMA.FTZ R16, R6, R11, R8 ;  /* 0x0000000b06107223 */ /* 0x020fc60000010008 */
[----:B------:R-:W-:Y:S01]  /*1eb0*/  FFMA.FTZ R17, R7, R2, R9 ;  /* 0x0000000207117223 */ /* 0x000fe20000010009 */
[----:B-1----:R-:W-:Y:S02]  /*1ec0*/  IMAD R10, R10, UR16, RZ ;  /* 0x000000100a0a7c24 */ /* 0x002fe4000f8e02ff */
[----:B------:R-:W-:-:S04]  /*1ed0*/  IMAD.WIDE.U32 R4, R21, UR16, R4 ;  /* 0x0000001015047c25 */ /* 0x000fc8000f8e0004 */
[----:B------:R-:W-:Y:S01]  /*1ee0*/  IMAD R27, R21, UR17, R10 ;  /* 0x00000011151b7c24 */ /* 0x000fe2000f8e020a */
[----:B0-----:R-:W-:-:S04]  /*1ef0*/  LEA R10, P1, R4, UR10, 0x1 ;  /* 0x0000000a040a7c11 */ /* 0x001fc8000f8208ff */
[----:B------:R-:W-:Y:S02]  /*1f00*/  IADD3 R27, PT, PT, R5, R27, RZ ;  /* 0x0000001b051b7210 */ /* 0x000fe40007ffe0ff */
[----:B------:R-:W-:Y:S02]  /*1f10*/  F2FP.BF16.F32.PACK_AB R5, R17, R16 ;  /* 0x000000101105723e */ /* 0x000fe400000010ff */
[----:B------:R-:W-:-:S05]  /*1f20*/  LEA.HI.X R11, R4, UR11, R27, 0x1, P1 ;  /* 0x0000000b040b7c11 */ /* 0x000fca00088f0c1b */
[----:B------:R1:W-:Y:S02]  /*1f30*/  STG.E desc[UR14][R10.64], R5 ;  /* 0x000000050a007986 */ /* 0x0003e4000c10190e */
.L_x_1873:
[----:B------:R-:W-:Y:S05]  /*1f40*/  BSYNC.RECONVERGENT B1 ;  /* 0x0000000000017941 */ /* 0x000fea0003800200 */
.L_x_1872:
[----:B------:R-:W-:Y:S05]  /*1f50*/  @P2 BRA `(.L_x_1874) ;  /* 0x00000004004c2947 */ /* 0x000fea0003800000 */
[----:B------:R-:W3:Y:S01]  /*1f60*/  LDCU.64 UR10, c[0x0][0x3e0] ;  /* 0x00007c00ff0a77ac */ /* 0x000ee20008000a00 */
[--C-:B01----:R-:W-:Y:S01]  /*1f70*/  FADD.FTZ R5, R0, -R14.reuse ;  /* 0x8000000e00057221 */ /* 0x103fe20000010000 */
[----:B------:R-:W-:Y:S02]  /*1f80*/  IMAD.MOV.U32 R23, RZ, RZ, R25 ;  /* 0x000000ffff177224 */ /* 0x000fe400078e0019 */
[----:B------:R-:W-:Y:S01]  /*1f90*/  FADD.FTZ R3, R3, -R14 ;  /* 0x8000000e03037221 */ /* 0x000fe20000010000 */
[----:B------:R-:W0:Y:S01]  /*1fa0*/  LDCU.64 UR12, c[0x0][0x380] ;  /* 0x00007000ff0c77ac */ /* 0x000e220008000a00 */
[-C--:B--2---:R-:W-:Y:S02]  /*1fb0*/  FMUL.FTZ R5, R5, R12.reuse ;  /* 0x0000000c05057220 */ /* 0x084fe40000410000 */
[----:B------:R-:W-:Y:S02]  /*1fc0*/  FMUL.FTZ R12, R3, R12 ;  /* 0x0000000c030c7220 */ /* 0x000fe40000410000 */
[----:B-----5:R-:W-:-:S02]  /*1fd0*/  FFMA.FTZ R5, R6, R5, R8 ;  /* 0x0000000506057223 */ /* 0x020fc40000010008 */
[----:B------:R-:W-:-:S05]  /*1fe0*/  FFMA.FTZ R12, R7, R12, R9 ;  /* 0x0000000c070c7223 */ /* 0x000fca0000010009 */
[----:B------:R-:W-:Y:S01]  /*1ff0*/  F2FP.BF16.F32.PACK_AB R5, R12, R5 ;  /* 0x000000050c05723e */ /* 0x000fe200000010ff */
[----:B---3--:R-:W-:Y:S02]  /*2000*/  IMAD R0, R15, UR10, RZ ;  /* 0x0000000a0f007c24 */ /* 0x008fe4000f8e02ff */
[----:B------:R-:W-:-:S04]  /*2010*/  IMAD.WIDE.U32 R22, R13, UR10, R22 ;  /* 0x0000000a0d167c25 */ /* 0x000fc8000f8e0016 */
[----:B------:R-:W-:Y:S01]  /*2020*/  IMAD R13, R13, UR11, R0 ;  /* 0x0000000b0d0d7c24 */ /* 0x000fe2000f8e0200 */
[----:B0-----:R-:W-:-:S04]  /*2030*/  LEA R2, P1, R22, UR12, 0x1 ;  /* 0x0000000c16027c11 */ /* 0x001fc8000f8208ff */
[----:B------:R-:W-:-:S04]  /*2040*/  IADD3 R13, PT, PT, R23, R13, RZ ;  /* 0x0000000d170d7210 */ /* 0x000fc80007ffe0ff */
[----:B------:R-:W-:-:S05]  /*2050*/  LEA.HI.X R3, R22, UR13, R13, 0x1, P1 ;  /* 0x0000000d16037c11 */ /* 0x000fca00088f0c0d */
[----:B------:R3:W-:Y:S01]  /*2060*/  STG.E desc[UR14][R2.64], R5 ;  /* 0x0000000502007986 */ /* 0x0007e2000c10190e */
[----:B------:R-:W-:Y:S05]  /*2070*/  BRA `(.L_x_1874) ;  /* 0x0000000400047947 */ /* 0x000fea0003800000 */
.L_x_1871:
[----:B------:R-:W-:Y:S04]  /*2080*/  BSSY.RECONVERGENT B1, `(.L_x_1875) ;  /* 0x000001f000017945 */ /* 0x000fe80003800200 */
[----:B------:R-:W-:Y:S05]  /*2090*/  @P1 BRA `(.L_x_1876) ;  /* 0x0000000000741947 */ /* 0x000fea0003800000 */
[--C-:B0-----:R-:W-:Y:S01]  /*20a0*/  FADD.FTZ R5, R2, -R14.reuse ;  /* 0x8000000e02057221 */ /* 0x101fe20000010000 */
[----:B------:R-:W-:Y:S01]  /*20b0*/  FADD.FTZ R17, R17, -R14 ;  /* 0x8000000e11117221 */ /* 0x000fe20000010000 */
[----:B------:R-:W0:Y:S01]  /*20c0*/  LDCU.64 UR10, c[0x0][0x3e0] ;  /* 0x00007c00ff0a77ac */ /* 0x000e220008000a00 */
[----:B------:R-:W-:Y:S01]  /*20d0*/  SHF.R.S32.HI R26, RZ, 0x1f, R21 ;  /* 0x0000001fff1a7819 */ /* 0x000fe20000011415 */
[-C--:B--2---:R-:W-:Y:S01]  /*20e0*/  FMUL.FTZ R5, R5, R12.reuse ;  /* 0x0000000c05057220 */ /* 0x084fe20000410000 */
[----:B------:R-:W-:Y:S01]  /*20f0*/  FMUL.FTZ R2, R17, R12 ;  /* 0x0000000c11027220 */ /* 0x000fe20000410000 */
[----:B------:R-:W2:Y:S02]  /*2100*/  LDCU.64 UR12, c[0x0][0x380] ;  /* 0x00007000ff0c77ac */ /* 0x000ea40008000a00 */
[----:B-----5:R-:W-:Y:S01]  /*2110*/  FFMA.FTZ R10, R6, R5, R8 ;  /* 0x00000005060a7223 */ /* 0x020fe20000010008 */
[----:B------:R-:W-:Y:S01]  /*2120*/  FFMA.FTZ R2, R7, R2, R9 ;  /* 0x0000000207027223 */ /* 0x000fe20000010009 */
[----:B------:R-:W-:-:S02]  /*2130*/  MOV R5, R25 ;  /* 0x0000001900057202 */ /* 0x000fc40000000f00 */
[----:B------:R-:W-:Y:S01]  /*2140*/  FMUL.FTZ R4, R10, -1.4426950216293334961 ;  /* 0xbfb8aa3b0a047820 */ /* 0x000fe20000410000 */
[----:B-1----:R-:W-:-:S05]  /*2150*/  FMUL.FTZ R15, R2, -1.4426950216293334961 ;  /* 0xbfb8aa3b020f7820 */ /* 0x002fca0000410000 */
[----:B------:R-:W1:Y:S01]  /*2160*/  MUFU.EX2 R4, R4 ;  /* 0x0000000400047308 */ /* 0x000e620000000800 */
[----:B0-----:R-:W-:-:S03]  /*2170*/  IMAD R26, R26, UR10, RZ ;  /* 0x0000000a1a1a7c24 */ /* 0x001fc6000f8e02ff */
[----:B------:R-:W0:Y:S01]  /*2180*/  MUFU.EX2 R15, R15 ;  /* 0x0000000f000f7308 */ /* 0x000e220000000800 */
[----:B------:R-:W-:Y:S02]  /*2190*/  IMAD R27, R21, UR11, R26 ;  /* 0x0000000b151b7c24 */ /* 0x000fe4000f8e021a */
[----:B-1----:R-:W-:Y:S01]  /*21a0*/  FADD.FTZ R11, R4, 1 ;  /* 0x3f800000040b7421 */ /* 0x002fe20000010000 */
[----:B------:R-:W-:Y:S01]  /*21b0*/  MOV R4, R22 ;  /* 0x0000001600047202 */ /* 0x000fe20000000f00 */
[----:B0-----:R-:W-:-:S04]  /*21c0*/  FADD.FTZ R16, R15, 1 ;  /* 0x3f8000000f107421 */ /* 0x001fc80000010000 */
[----:B------:R-:W0:Y:S01]  /*21d0*/  MUFU.RCP R11, R11 ;  /* 0x0000000b000b7308 */ /* 0x000e220000001000 */
[----:B------:R-:W-:-:S04]  /*21e0*/  IMAD.WIDE.U32 R4, R21, UR10, R4 ;  /* 0x0000000a15047c25 */ /* 0x000fc8000f8e0004 */
[----:B------:R-:W-:-:S03]  /*21f0*/  IMAD.IADD R27, R5, 0x1, R27 ;  /* 0x00000001051b7824 */ /* 0x000fc600078e021b */
[----:B------:R-:W1:Y:S01]  /*2200*/  MUFU.RCP R17, R16 ;  /* 0x0000001000117308 */ /* 0x000e620000001000 */
[----:B0-----:R-:W-:Y:S01]  /*2210*/  FMUL.FTZ R15, R10, R11 ;  /* 0x0000000b0a0f7220 */ /* 0x001fe20000410000 */
[----:B--2---:R-:W-:-:S04]  /*2220*/  LEA R10, P1, R4, UR12, 0x1 ;  /* 0x0000000c040a7c11 */ /* 0x004fc8000f8208ff */
[----:B------:R-:W-:Y:S01]  /*2230*/  LEA.HI.X R11, R4, UR13, R27, 0x1, P1 ;  /* 0x0000000d040b7c11 */ /* 0x000fe200088f0c1b */
[----:B-1----:R-:W-:-:S05]  /*2240*/  FMUL.FTZ R2, R2, R17 ;  /* 0x0000001102027220 */ /* 0x002fca0000410000 */
[----:B------:R-:W-:-:S05]  /*2250*/  F2FP.BF16.F32.PACK_AB R15, R2, R15 ;  /* 0x0000000f020f723e */ /* 0x000fca00000010ff */
[----:B------:R3:W-:Y:S02]  /*2260*/  STG.E desc[UR14][R10.64], R15 ;  /* 0x0000000f0a007986 */ /* 0x0007e4000c10190e */
.L_x_1876:
[----:B------:R-:W-:Y:S05]  /*2270*/  BSYNC.RECONVERGENT B1 ;  /* 0x0000000000017941 */ /* 0x000fea0003800200 */
.L_x_1875:
[----:B------:R-:W4:Y:S01]  /*2280*/  LDCU.64 UR10, c[0x0][0x3e8] ;  /* 0x00007d00ff0a77ac */ /* 0x000f220008000a00 */
[----:B------:R-:W-:Y:S02]  /*2290*/  SHF.R.S32.HI R2, RZ, 0x1f, R13 ;  /* 0x0000001fff027819 */ /* 0x000fe4000001140d */
[----:B----4-:R-:W-:-:S04]  /*22a0*/  ISETP.GE.U32.AND P1, PT, R13, UR10, PT ;  /* 0x0000000a0d007c0c */ /* 0x010fc8000bf26070 */
[----:B------:R-:W-:-:S13]  /*22b0*/  ISETP.GE.AND.EX P1, PT, R2, UR11, PT, P1 ;  /* 0x0000000b02007c0c */ /* 0x000fda000bf26310 */
[----:B------:R-:W-:Y:S05]  /*22c0*/  @P1 BRA `(.L_x_1874) ;  /* 0x0000000000701947 */ /* 0x000fea0003800000 */
[--C-:B0-----:R-:W-:Y:S01]  /*22d0*/  FADD.FTZ R5, R0, -R14.reuse ;  /* 0x8000000e00057221 */ /* 0x101fe20000010000 */
[----:B------:R-:W-:Y:S01]  /*22e0*/  FADD.FTZ R3, R3, -R14 ;  /* 0x8000000e03037221 */ /* 0x000fe20000010000 */
[----:B------:R-:W3:Y:S02]  /*22f0*/  LDCU.64 UR10, c[0x0][0x3e0] ;  /* 0x00007c00ff0a77ac */ /* 0x000ee40008000a00 */
[-C--:B--2---:R-:W-:Y:S01]  /*2300*/  FMUL.FTZ R5, R5, R12.reuse ;  /* 0x0000000c05057220 */ /* 0x084fe20000410000 */
[----:B------:R-:W-:Y:S01]  /*2310*/  FMUL.FTZ R12, R3, R12 ;  /* 0x0000000c030c7220 */ /* 0x000fe20000410000 */
[----:B------:R-:W0:Y:S01]  /*2320*/  LDCU.64 UR12, c[0x0][0x380] ;  /* 0x00007000ff0c77ac */ /* 0x000e220008000a00 */
[----:B------:R-:W-:Y:S01]  /*2330*/  MOV R3, R25 ;  /* 0x0000001900037202 */ /* 0x000fe20000000f00 */
[----:B-----5:R-:W-:Y:S01]  /*2340*/  FFMA.FTZ R6, R6, R5, R8 ;  /* 0x0000000506067223 */ /* 0x020fe20000010008 */
[----:B------:R-:W-:-:S03]  /*2350*/  FFMA.FTZ R9, R7, R12, R9 ;  /* 0x0000000c07097223 */ /* 0x000fc60000010009 */
[----:B------:R-:W-:Y:S01]  /*2360*/  FMUL.FTZ R0, R6, -1.4426950216293334961 ;  /* 0xbfb8aa3b06007820 */ /* 0x000fe20000410000 */
[----:B------:R-:W-:-:S05]  /*2370*/  FMUL.FTZ R7, R9, -1.4426950216293334961 ;  /* 0xbfb8aa3b09077820 */ /* 0x000fca0000410000 */
[----:B------:R-:W2:Y:S01]  /*2380*/  MUFU.EX2 R0, R0 ;  /* 0x0000000000007308 */ /* 0x000ea20000000800 */
[----:B---3--:R-:W-:Y:S01]  /*2390*/  IMAD R10, R2, UR10, RZ ;  /* 0x0000000a020a7c24 */ /* 0x008fe2000f8e02ff */
[----:B------:R-:W-:Y:S02]  /*23a0*/  MOV R2, R22 ;  /* 0x0000001600027202 */ /* 0x000fe40000000f00 */
[----:B------:R-:W3:Y:S03]  /*23b0*/  MUFU.EX2 R7, R7 ;  /* 0x0000000700077308 */ /* 0x000ee60000000800 */
[----:B------:R-:W-:-:S04]  /*23c0*/  IMAD.WIDE.U32 R2, R13, UR10, R2 ;  /* 0x0000000a0d027c25 */ /* 0x000fc8000f8e0002 */
[----:B------:R-:W-:Y:S02]  /*23d0*/  IMAD R13, R13, UR11, R10 ;  /* 0x0000000b0d0d7c24 */ /* 0x000fe4000f8e020a */
[----:B--2---:R-:W-:-:S03]  /*23e0*/  FADD.FTZ R4, R0, 1 ;  /* 0x3f80000000047421 */ /* 0x004fc60000010000 */
[----:B------:R-:W-:Y:S01]  /*23f0*/  IADD3 R13, PT, PT, R3, R13, RZ ;  /* 0x0000000d030d7210 */ /* 0x000fe20007ffe0ff */
[----:B---3--:R-:W-:Y:S01]  /*2400*/  FADD.FTZ R8, R7, 1 ;  /* 0x3f80000007087421 */ /* 0x008fe20000010000 */
[----:B------:R0:W2:Y:S08]  /*2410*/  MUFU.RCP R5, R4 ;  /* 0x0000000400057308 */ /* 0x0000b00000001000 */
[----:B------:R-:W3:Y:S01]  /*2420*/  MUFU.RCP R8, R8 ;  /* 0x0000000800087308 */ /* 0x000ee20000001000 */
[----:B0-----:R-:W-:Y:S01]  /*2430*/  LEA R4, P1, R2, UR12, 0x1 ;  /* 0x0000000c02047c11 */ /* 0x001fe2000f8208ff */
[----:B--2---:R-:W-:-:S03]  /*2440*/  FMUL.FTZ R6, R6, R5 ;  /* 0x0000000506067220 */ /* 0x004fc60000410000 */
[----:B------:R-:W-:Y:S01]  /*2450*/  LEA.HI.X R5, R2, UR13, R13, 0x1, P1 ;  /* 0x0000000d02057c11 */ /* 0x000fe200088f0c0d */
[----:B---3--:R-:W-:-:S05]  /*2460*/  FMUL.FTZ R7, R9, R8 ;  /* 0x0000000809077220 */ /* 0x008fca0000410000 */
[----:B------:R-:W-:-:S05]  /*2470*/  F2FP.BF16.F32.PACK_AB R7, R7, R6 ;  /* 0x000000060707723e */ /* 0x000fca00000010ff */
[----:B------:R4:W-:Y:S02]  /*2480*/  STG.E desc[UR14][R4.64], R7 ;  /* 0x0000000704007986 */ /* 0x0009e4000c10190e */
.L_x_1874:
[----:B------:R-:W-:Y:S05]  /*2490*/  BSYNC.RECONVERGENT B0 ;  /* 0x0000000000007941 */ /* 0x000fea0003800200 */
.L_x_1870:
[----:B------:R-:W-:Y:S02]  /*24a0*/  UIADD3 UR8, UPT, UPT, UR19, UR8, URZ ;  /* 0x0000000813087290 */ /* 0x000fe4000fffe0ff */
[----:B------:R-:W-:Y:S02]  /*24b0*/  UIADD3 UR4, UPT, UPT, UR4, 0x1, URZ ;  /* 0x0000000104047890 */ /* 0x000fe4000fffe0ff */
[----:B------:R-:W-:-:S09]  /*24c0*/  UISETP.GE.AND UP1, UPT, UR8, UR7, UPT ;  /* 0x000000070800728c */ /* 0x000fd2000bf26270 */
[----:B------:R-:W-:Y:S05]  /*24d0*/  BRA.U !UP1, `(.L_x_1877) ;  /* 0xffffffdd09387547 */ /* 0x000fea000b83ffff */
[----:B------:R-:W-:Y:S05]  /*24e0*/  EXIT ;  /* 0x000000000000794d */ /* 0x000fea0003800000 */
.L_x_1878:
        /* <DEDUP_REMOVED lines=9> */
.L_x_3443:


//--------------------- .text._Z35group_norm_nhwc_fwd_one_pass_kernelI11Bf16IOFp32WLi128ELi24ELi384EEv26Group_norm_nhwc_fwd_params --------------------------
	.section	.text._Z35group_norm_nhwc_fwd_one_pass_kernelI11Bf16IOFp32WLi128ELi24ELi384EEv26Group_norm_nhwc_fwd_params,"ax",@progbits
	.align	128
        .global         _Z35group_norm_nhwc_fwd_one_pass_kernelI11Bf16IOFp32WLi128ELi24ELi384EEv26Group_norm_nhwc_fwd_params
        .type           _Z35group_norm_nhwc_fwd_one_pass_kernelI11Bf16IOFp32WLi128ELi24ELi384EEv26Group_norm_nhwc_fwd_params,@function
        .size           _Z35group_norm_nhwc_fwd_one_pass_kernelI11Bf16IOFp32WLi128ELi24ELi384EEv26Group_norm_nhwc_fwd_params,(.L_x_3444 - _Z35group_norm_nhwc_fwd_one_pass_kernelI11Bf16IOFp32WLi128ELi24ELi384EEv26Group_norm_nhwc_fwd_params)
        .other          _Z35group_norm_nhwc_fwd_one_pass_kernelI11Bf16IOFp32WLi128ELi24ELi384EEv26Group_norm_nhwc_fwd_params,@"STO_CUDA_ENTRY STV_DEFAULT"
_Z35group_norm_nhwc_fwd_one_pass_kernelI11Bf16IOFp32WLi128ELi24ELi384EEv26Group_norm_nhwc_fwd_params:
.text._Z35group_norm_nhwc_fwd_one_pass_kernelI11Bf16IOFp32WLi128ELi24ELi384EEv26Group_norm_nhwc_fwd_params:
        /* <DEDUP_REMOVED lines=11> */
[----:B------:R-:W3:Y:S01]  /*00b0*/  LDCU.64 UR8, c[0x0][0x388] ;  /* 0x00007100ff0877ac */ /* 0x000ee20008000a00 */
[----:B------:R-:W4:Y:S05]  /*00c0*/  LDCU UR20, c[0x0][0x374] ;  /* 0x00006e80ff1477ac */ /* 0x000f2a0008000800 */
[----:B------:R-:W4:Y:S01]  /*00d0*/  LDC R22, c[0x0][0x370] ;  /* 0x0000dc00ff167b82 */ /* 0x000f220000000800 */
[----:B------:R-:W0:Y:S01]  /*00e0*/  LDCU.64 UR16, c[0x0][0x358] ;  /* 0x00006b00ff1077ac */ /* 0x000e220008000a00 */
[----:B---3--:R-:W-:Y:S01]  /*00f0*/  ISETP.NE.U32.AND P1, PT, RZ, UR8, PT ;  /* 0x00000008ff007c0c */ /* 0x008fe2000bf25070 */
[----:B------:R-:W-:Y:S01]  /*0100*/  UMOV UR8, UR6 ;  /* 0x0000000600087c82 */ /* 0x000fe20008000000 */
[----:B0-----:R-:W-:-:S02]  /*0110*/  LOP3.LUT R0, R2, 0xffff, RZ, 0xc0, !PT ;  /* 0x0000ffff02007812 */ /* 0x001fc400078ec0ff */
[----:B-1----:R-:W-:Y:S02]  /*0120*/  LOP3.LUT P0, RZ, R2, UR15, RZ, 0xfc, !PT ;  /* 0x0000000f02ff7c12 */ /* 0x002fe4000f80fcff */
[----:B--2---:R-:W-:Y:S01]  /*0130*/  MOV R2, UR4 ;  /* 0x0000000400027c02 */ /* 0x004fe20008000f00 */
[----:B------:R-:W-:Y:S01]  /*0140*/  IMAD R0, R0, 0x1556, RZ ;  /* 0x0000155600007824 */ /* 0x000fe200078e02ff */
[----:B------:R-:W-:Y:S01]  /*0150*/  ISETP.NE.AND.EX P0, PT, RZ, UR9, !P0, P1 ;  /* 0x00000009ff007c0c */ /* 0x000fe2000c705310 */
[----:B------:R-:W-:-:S03]  /*0160*/  UMOV UR4, URZ ;  /* 0x000000ff00047c82 */ /* 0x000fc60008000000 */
[----:B------:R-:W-:-:S05]  /*0170*/  SHF.R.U32.HI R23, RZ, 0x10, R0 ;  /* 0x00000010ff177819 */ /* 0x000fca0000011600 */
[----:B------:R-:W-:-:S07]  /*0180*/  IMAD R23, R2, UR15, R23 ;  /* 0x0000000f02177c24 */ /* 0x000fce000f8e0217 */
.L_x_1906:
[----:B0-----:R-:W0:Y:S01]  /*0190*/  LDC R0, c[0x0][0x3f8] ;  /* 0x0000fe00ff007b82 */ /* 0x001e220000000800 */
[----:B------:R-:W-:Y:S01]  /*01a0*/  IABS R8, UR8 ;  /* 0x0000000800087c13 */ /* 0x000fe20008000000 */
[----:B-1----:R-:W1:Y:S01]  /*01b0*/  LDCU.64 UR10, c[0x0][0x3e8] ;  /* 0x00007d00ff0a77ac */ /* 0x002e620008000a00 */
[----:B------:R-:W-:Y:S02]  /*01c0*/  IADD3 R19, PT, PT, R23, 0x20, RZ ;  /* 0x0000002017137810 */ /* 0x000fe40007ffe0ff */
[----:B------:R-:W-:Y:S01]  /*01d0*/  SHF.R.S32.HI R17, RZ, 0x1f, R23 ;  /* 0x0000001fff117819 */ /* 0x000fe20000011417 */
[----:B--2---:R-:W2:Y:S01]  /*01e0*/  LDCU.64 UR12, c[0x0][0x3f0] ;  /* 0x00007e00ff0c77ac */ /* 0x004ea20008000a00 */
[----:B------:R-:W-:Y:S02]  /*01f0*/  SHF.R.S32.HI R15, RZ, 0x1f, R19 ;  /* 0x0000001fff0f7819 */ /* 0x000fe40000011413 */
[----:B0--345:R-:W-:Y:S02]  /*0200*/  IABS R5, R0 ;  /* 0x0000000000057213 */ /* 0x039fe40000000000 */
[----:B------:R-:W-:-:S02]  /*0210*/  ISETP.NE.AND P3, PT, R0, RZ, PT ;  /* 0x000000ff0000720c */ /* 0x000fc40003f65270 */
[----:B------:R-:W0:Y:S08]  /*0220*/  I2F.RP R4, R5 ;  /* 0x0000000500047306 */ /* 0x000e300000209400 */
[----:B0-----:R-:W0:Y:S02]  /*0230*/  MUFU.RCP R4, R4 ;  /* 0x0000000400047308 */ /* 0x001e240000001000 */
[----:B0-----:R-:W-:-:S06]  /*0240*/  IADD3 R2, PT, PT, R4, 0xffffffe, RZ ;  /* 0x0ffffffe04027810 */ /* 0x001fcc0007ffe0ff */
[----:B------:R0:W3:Y:S02]  /*0250*/  F2I.FTZ.U32.TRUNC.NTZ R3, R2 ;  /* 0x0000000200037305 */ /* 0x0000e4000021f000 */
[----:B0-----:R-:W-:Y:S01]  /*0260*/  IMAD.MOV.U32 R2, RZ, RZ, RZ ;  /* 0x000000ffff027224 */ /* 0x001fe200078e00ff */
[----:B---3--:R-:W-:-:S05]  /*0270*/  IADD3 R6, PT, PT, RZ, -R3, RZ ;  /* 0x80000003ff067210 */ /* 0x008fca0007ffe0ff */
[----:B------:R-:W-:Y:S02]  /*0280*/  IMAD R7, R6, R5, RZ ;  /* 0x0000000506077224 */ /* 0x000fe400078e02ff */
[----:B------:R-:W0:Y:S02]  /*0290*/  S2R R6, SR_TID.X ;  /* 0x0000000000067919 */ /* 0x000e240000002100 */
[----:B------:R-:W-:-:S04]  /*02a0*/  IMAD.HI.U32 R3, R3, R7, R2 ;  /* 0x0000000703037227 */ /* 0x000fc800078e0002 */
[----:B------:R-:W-:Y:S02]  /*02b0*/  VIADD R7, R23, 0x60 ;  /* 0x0000006017077836 */ /* 0x000fe40000000000 */
[----:B------:R-:W-:-:S05]  /*02c0*/  IMAD.HI.U32 R13, R3, R8, RZ ;  /* 0x00000008030d7227 */ /* 0x000fca00078e00ff */
[----:B------:R-:W-:-:S05]  /*02d0*/  IADD3 R3, PT, PT, -R13, RZ, RZ ;  /* 0x000000ff0d037210 */ /* 0x000fca0007ffe1ff */
[----:B------:R-:W-:-:S05]  /*02e0*/  IMAD R2, R5, R3, R8 ;  /* 0x0000000305027224 */ /* 0x000fca00078e0208 */
[----:B------:R-:W-:Y:S02]  /*02f0*/  ISETP.GT.U32.AND P2, PT, R5, R2, PT ;  /* 0x000000020500720c */ /* 0x000fe40003f44070 */
[----:B0-----:R-:W-:-:S11]  /*0300*/  LOP3.LUT R3, R6, 0xffff, RZ, 0xc0, !PT ;  /* 0x0000ffff06037812 */ /* 0x001fd600078ec0ff */
[-C--:B------:R-:W-:Y:S01]  /*0310*/  @!P2 IADD3 R2, PT, PT, R2, -R5.reuse, RZ ;  /* 0x800000050202a210 */ /* 0x080fe20007ffe0ff */
[----:B------:R-:W-:Y:S02]  /*0320*/  IMAD R3, R3, 0x1556, RZ ;  /* 0x0000155603037824 */ /* 0x000fe400078e02ff */
[----:B------:R-:W-:Y:S01]  /*0330*/  @!P2 VIADD R13, R13, 0x1 ;  /* 0x000000010d0da836 */ /* 0x000fe20000000000 */
[----:B------:R-:W-:Y:S02]  /*0340*/  ISETP.GE.U32.AND P1, PT, R2, R5, PT ;  /* 0x000000050200720c */ /* 0x000fe40003f26070 */
[----:B------:R-:W-:Y:S02]  /*0350*/  LOP3.LUT R2, R0, UR8, RZ, 0x3c, !PT ;  /* 0x0000000800027c12 */ /* 0x000fe4000f8e3cff */
[----:B------:R-:W-:Y:S02]  /*0360*/  SHF.R.U32.HI R3, RZ, 0x10, R3 ;  /* 0x00000010ff037819 */ /* 0x000fe40000011603 */
[----:B------:R-:W-:-:S02]  /*0370*/  ISETP.GE.AND P4, PT, R2, RZ, PT ;  /* 0x000000ff0200720c */ /* 0x000fc40003f86270 */
[----:B------:R-:W-:Y:S02]  /*0380*/  PRMT R2, R3, 0x9910, RZ ;  /* 0x0000991003027816 */ /* 0x000fe400000000ff */
[----:B-1----:R-:W-:-:S03]  /*0390*/  ISETP.GE.U32.AND P2, PT, R19, UR10, PT ;  /* 0x0000000a13007c0c */ /* 0x002fc6000bf46070 */
[----:B------:R-:W-:Y:S01]  /*03a0*/  IMAD R2, R2, 0xc, RZ ;  /* 0x0000000c02027824 */ /* 0x000fe200078e02ff */
[----:B------:R-:W-:Y:S02]  /*03b0*/  @P1 IADD3 R13, PT, PT, R13, 0x1, RZ ;  /* 0x000000010d0d1810 */ /* 0x000fe40007ffe0ff */
[----:B------:R-:W-:Y:S02]  /*03c0*/  ISETP.GE.AND.EX P2, PT, R15, UR11, PT, P2 ;  /* 0x0000000b0f007c0c */ /* 0x000fe4000bf46320 */
[----:B------:R-:W-:Y:S02]  /*03d0*/  IADD3 R2, PT, PT, RZ, -R2, RZ ;  /* 0x80000002ff027210 */ /* 0x000fe40007ffe0ff */
[----:B------:R-:W-:Y:S02]  /*03e0*/  @!P4 IADD3 R13, PT, PT, -R13, RZ, RZ ;  /* 0x000000ff0d0dc210 */ /* 0x000fe40007ffe1ff */
[----:B------:R-:W-:Y:S02]  /*03f0*/  ISETP.GE.U32.AND P1, PT, R23, UR10, PT ;  /* 0x0000000a17007c0c */ /* 0x000fe4000bf26070 */
[----:B------:R-:W-:-:S02]  /*0400*/  @!P3 LOP3.LUT R13, RZ, R0, RZ, 0x33, !PT ;  /* 0x00000000ff0db212 */ /* 0x000fc400078e33ff */
[----:B------:R-:W-:Y:S02]  /*0410*/  PRMT R3, R2, 0x7710, RZ ;  /* 0x0000771002037816 */ /* 0x000fe400000000ff */
[----:B------:R-:W-:Y:S01]  /*0420*/  ISETP.GE.AND.EX P1, PT, R17, UR11, PT, P1 ;  /* 0x0000000b11007c0c */ /* 0x000fe2000bf26310 */
[--C-:B------:R-:W-:Y:S01]  /*0430*/  IMAD.MOV R21, RZ, RZ, -R13.reuse ;  /* 0x000000ffff157224 */ /* 0x100fe200078e0a0d */
[----:B------:R-:W-:Y:S01]  /*0440*/  IADD3 R3, PT, PT, R3, R6, RZ ;  /* 0x0000000603037210 */ /* 0x000fe20007ffe0ff */
[----:B------:R-:W0:Y:S01]  /*0450*/  @!P2 LDC.64 R4, c[0x0][0x3e0] ;  /* 0x0000f800ff04ab82 */ /* 0x000e220000000a00 */
[----:B------:R-:W-:Y:S01]  /*0460*/  IADD3 R2, PT, PT, R23, 0x40, RZ ;  /* 0x0000004017027810 */ /* 0x000fe20007ffe0ff */
[----:B------:R-:W-:Y:S01]  /*0470*/  IMAD R21, R0, R21, UR8 ;  /* 0x0000000800157e24 */ /* 0x000fe2000f8e0215 */
[----:B------:R-:W-:Y:S02]  /*0480*/  SHF.L.U32 R3, R3, 0x1, RZ ;  /* 0x0000000103037819 */ /* 0x000fe400000006ff */
[----:B------:R-:W-:Y:S01]  /*0490*/  SHF.R.S32.HI R0, RZ, 0x1f, R13 ;  /* 0x0000001fff007819 */ /* 0x000fe2000001140d */
[----:B------:R-:W-:Y:S01]  /*04a0*/  IMAD R21, R21, 0x18, RZ ;  /* 0x0000001815157824 */ /* 0x000fe200078e02ff */
[----:B------:R-:W-:Y:S01]  /*04b0*/  LOP3.LUT R26, R3, 0xffff, RZ, 0xc0, !PT ;  /* 0x0000ffff031a7812 */ /* 0x000fe200078ec0ff */
[----:B------:R-:W1:Y:S01]  /*04c0*/  @!P2 LDC.64 R10, c[0x0][0x390] ;  /* 0x0000e400ff0aab82 */ /* 0x000e620000000a00 */
[----:B------:R-:W-:Y:S01]  /*04d0*/  ISETP.GE.U32.AND P3, PT, R2, UR10, PT ;  /* 0x0000000a02007c0c */ /* 0x000fe2000bf66070 */
[----:B--2---:R-:W-:Y:S01]  /*04e0*/  IMAD R12, R0, UR12, RZ ;  /* 0x0000000c000c7c24 */ /* 0x004fe2000f8e02ff */
[----:B------:R-:W-:-:S02]  /*04f0*/  IADD3 R26, P4, PT, R21, R26, RZ ;  /* 0x0000001a151a7210 */ /* 0x000fc40007f9e0ff */
[----:B------:R-:W-:Y:S01]  /*0500*/  SHF.R.S32.HI R3, RZ, 0x1f, R2 ;  /* 0x0000001fff037819 */ /* 0x000fe20000011402 */
[----:B------:R-:W-:Y:S01]  /*0510*/  IMAD R25, R13, UR13, R12 ;  /* 0x0000000d0d197c24 */ /* 0x000fe2000f8e020c */
[----:B------:R-:W-:Y:S01]  /*0520*/  LEA.HI.X.SX32 R27, R21, RZ, 0x1, P4 ;  /* 0x000000ff151b7211 */ /* 0x000fe200020f0eff */
[----:B------:R-:W2:Y:S01]  /*0530*/  @!P1 LDC.64 R8, c[0x0][0x3e0] ;  /* 0x0000f800ff089b82 */ /* 0x000ea20000000a00 */
[----:B------:R-:W-:Y:S02]  /*0540*/  ISETP.GE.AND.EX P3, PT, R3, UR11, PT, P3 ;  /* 0x0000000b03007c0c */ /* 0x000fe4000bf66330 */
[----:B------:R-:W-:Y:S01]  /*0550*/  ISETP.GE.U32.AND P4, PT, R7, UR10, PT ;  /* 0x0000000a07007c0c */ /* 0x000fe2000bf86070 */
[----:B------:R-:W-:Y:S01]  /*0560*/  IMAD.WIDE.U32 R26, R13, UR12, R26 ;  /* 0x0000000c0d1a7c25 */ /* 0x000fe2000f8e001a */
[----:B------:R-:W-:-:S03]  /*0570*/  SHF.R.S32.HI R0, RZ, 0x1f, R7 ;  /* 0x0000001fff007819 */ /* 0x000fc60000011407 */
[----:B------:R-:W3:Y:S01]  /*0580*/  @!P1 LDC.64 R12, c[0x0][0x390] ;  /* 0x0000e400ff0c9b82 */ /* 0x000ee20000000a00 */
[----:B------:R-:W-:Y:S01]  /*0590*/  ISETP.GE.AND.EX P4, PT, R0, UR11, PT, P4 ;  /* 0x0000000b00007c0c */ /* 0x000fe2000bf86340 */
[----:B0-----:R-:W-:Y:S01]  /*05a0*/  @!P2 IMAD R16, R15, R4, RZ ;  /* 0x000000040f10a224 */ /* 0x001fe200078e02ff */
[----:B------:R-:W-:Y:S02]  /*05b0*/  IADD3 R25, PT, PT, R27, R25, RZ ;  /* 0x000000191b197210 */ /* 0x000fe40007ffe0ff */
[-C--:B------:R-:W-:Y:S01]  /*05c0*/  @!P2 MOV R24, R26.reuse ;  /* 0x0000001a0018a202 */ /* 0x080fe20000000f00 */
[C---:B------:R-:W-:Y:S01]  /*05d0*/  @!P2 IMAD R16, R19.reuse, R5, R16 ;  /* 0x000000051310a224 */ /* 0x040fe200078e0210 */
[----:B------:R-:W-:Y:S01]  /*05e0*/  @!P1 MOV R28, R26 ;  /* 0x0000001a001c9202 */ /* 0x000fe20000000f00 */
[----:B------:R-:W0:Y:S01]  /*05f0*/  @!P3 LDC.64 R14, c[0x0][0x3e0] ;  /* 0x0000f800ff0ebb82 */ /* 0x000e220000000a00 */
[--C-:B------:R-:W-:Y:S02]  /*0600*/  @!P1 IMAD.MOV.U32 R29, RZ, RZ, R25.reuse ;  /* 0x000000ffff1d9224 */ /* 0x100fe400078e0019 */
[----:B------:R-:W-:-:S04]  /*0610*/  @!P2 IMAD.WIDE.U32 R18, R19, R4, R24 ;  /* 0x000000041312a225 */ /* 0x000fc800078e0018 */
[-C--:B--2---:R-:W-:Y:S01]  /*0620*/  @!P1 IMAD R20, R17, R8.reuse, RZ ;  /* 0x0000000811149224 */ /* 0x084fe200078e02ff */
[----:B------:R-:W2:Y:S01]  /*0630*/  @!P4 LDC.64 R4, c[0x0][0x3e0] ;  /* 0x0000f800ff04cb82 */ /* 0x000ea20000000a00 */
[----:B------:R-:W-:Y:S01]  /*0640*/  @!P1 IMAD.WIDE.U32 R28, R23, R8, R28 ;  /* 0x00000008171c9225 */ /* 0x000fe200078e001c */
[----:B------:R-:W-:Y:S02]  /*0650*/  @!P2 IADD3 R8, PT, PT, R19, R16, RZ ;  /* 0x000000101308a210 */ /* 0x000fe40007ffe0ff */
[C---:B-1----:R-:W-:Y:S01]  /*0660*/  @!P2 LEA R16, P5, R18.reuse, R10, 0x1 ;  /* 0x0000000a1210a211 */ /* 0x042fe200078a08ff */
[----:B------:R-:W-:Y:S01]  /*0670*/  @!P1 IMAD R20, R23, R9, R20 ;  /* 0x0000000917149224 */ /* 0x000fe200078e0214 */
[----:B------:R-:W-:Y:S02]  /*0680*/  @!P3 MOV R19, R25 ;  /* 0x000000190013b202 */ /* 0x000fe40000000f00 */
[----:B------:R-:W-:Y:S01]  /*0690*/  @!P2 LEA.HI.X R17, R18, R11, R8, 0x1, P5 ;  /* 0x0000000b1211a211 */ /* 0x000fe200028f0c08 */
[----:B------:R-:W-:Y:S01]  /*06a0*/  @!P3 IMAD.MOV.U32 R18, RZ, RZ, R26 ;  /* 0x000000ffff12b224 */ /* 0x000fe200078e001a */
[----:B------:R-:W1:Y:S01]  /*06b0*/  @!P3 LDC.64 R8, c[0x0][0x390] ;  /* 0x0000e400ff08bb82 */ /* 0x000e620000000a00 */
[----:B------:R-:W-:-:S02]  /*06c0*/  @!P1 IADD3 R20, PT, PT, R29, R20, RZ ;  /* 0x000000141d149210 */ /* 0x000fc40007ffe0ff */
[----:B---3--:R-:W-:Y:S01]  /*06d0*/  @!P1 LEA R12, P5, R28, R12, 0x1 ;  /* 0x0000000c1c0c9211 */ /* 0x008fe200078a08ff */
[----:B0-----:R-:W-:-:S03]  /*06e0*/  @!P3 IMAD R3, R3, R14, RZ ;  /* 0x0000000e0303b224 */ /* 0x001fc600078e02ff */
[----:B------:R-:W-:Y:S01]  /*06f0*/  @!P1 LEA.HI.X R13, R28, R13, R20, 0x1, P5 ;  /* 0x0000000d1c0d9211 */ /* 0x000fe200028f0c14 */
[----:B------:R-:W0:Y:S01]  /*0700*/  @!P4 LDC.64 R10, c[0x0][0x390] ;  /* 0x0000e400ff0acb82 */ /* 0x000e220000000a00 */
[----:B------:R-:W-:Y:S02]  /*0710*/  HFMA2 R20, -RZ, RZ, 0, 0 ;  /* 0x00000000ff147431 */ /* 0x000fe400000001ff */
[C---:B------:R-:W-:Y:S02]  /*0720*/  @!P3 IMAD R15, R2.reuse, R15, R3 ;  /* 0x0000000f020fb224 */ /* 0x040fe400078e0203 */
[----:B------:R-:W-:Y:S01]  /*0730*/  @!P3 IMAD.WIDE.U32 R18, R2, R14, R18 ;  /* 0x0000000e0212b225 */ /* 0x000fe200078e0012 */
[----:B------:R-:W-:Y:S01]  /*0740*/  CS2R R2, SRZ ;  /* 0x0000000000027805 */ /* 0x000fe2000001ff00 */
[----:B------:R3:W5:Y:S02]  /*0750*/  @!P1 LDG.E R20, desc[UR16][R12.64] ;  /* 0x000000100c149981 */ /* 0x000764000c1e1900 */
[----:B--2---:R-:W-:Y:S01]  /*0760*/  @!P4 IMAD R0, R0, R4, RZ ;  /* 0x000000040000c224 */ /* 0x004fe200078e02ff */
[----:B------:R-:W-:-:S02]  /*0770*/  @!P3 IADD3 R15, PT, PT, R19, R15, RZ ;  /* 0x0000000f130fb210 */ /* 0x000fc40007ffe0ff */
[----:B------:R-:W2:Y:S01]  /*0780*/  @!P2 LDG.E R2, desc[UR16][R16.64] ;  /* 0x000000101002a981 */ /* 0x000ea2000c1e1900 */
[----:B------:R-:W-:Y:S01]  /*0790*/  @!P4 IMAD R29, R7, R5, R0 ;  /* 0x00000005071dc224 */ /* 0x000fe200078e0200 */
[----:B---3--:R-:W-:Y:S01]  /*07a0*/  @!P4 MOV R12, R26 ;  /* 0x0000001a000cc202 */ /* 0x008fe20000000f00 */
[----:B------:R-:W-:Y:S01]  /*07b0*/  @!P4 IMAD.MOV.U32 R13, RZ, RZ, R25 ;  /* 0x000000ffff0dc224 */ /* 0x000fe200078e0019 */
[----:B-1----:R-:W-:-:S03]  /*07c0*/  @!P3 LEA R8, P2, R18, R8, 0x1 ;  /* 0x000000081208b211 */ /* 0x002fc600078408ff */
[----:B------:R-:W-:Y:S01]  /*07d0*/  @!P4 IMAD.WIDE.U32 R4, R7, R4, R12 ;  /* 0x000000040704c225 */ /* 0x000fe200078e000c */
[----:B------:R-:W-:-:S04]  /*07e0*/  @!P3 LEA.HI.X R9, R18, R9, R15, 0x1, P2 ;  /* 0x000000091209b211 */ /* 0x000fc800010f0c0f */
[----:B------:R-:W-:Y:S01]  /*07f0*/  @!P4 IADD3 R0, PT, PT, R5, R29, RZ ;  /* 0x0000001d0500c210 */ /* 0x000fe20007ffe0ff */
[----:B------:R-:W3:Y:S01]  /*0800*/  @!P3 LDG.E R3, desc[UR16][R8.64] ;  /* 0x000000100803b981 */ /* 0x000ee2000c1e1900 */
[----:B0-----:R-:W-:-:S04]  /*0810*/  @!P4 LEA R10, P2, R4, R10, 0x1 ;  /* 0x0000000a040ac211 */ /* 0x001fc800078408ff */
[----:B------:R-:W-:Y:S01]  /*0820*/  @!P4 LEA.HI.X R11, R4, R11, R0, 0x1, P2 ;  /* 0x0000000b040bc211 */ /* 0x000fe200010f0c00 */
[----:B------:R-:W-:-:S06]  /*0830*/  HFMA2 R0, -RZ, RZ, 0, 0 ;  /* 0x00000000ff007431 */ /* 0x000fcc00000001ff */
[----:B------:R0:W4:Y:S02]  /*0840*/  @!P4 LDG.E R0, desc[UR16][R10.64] ;  /* 0x000000100a00c981 */ /* 0x000124000c1e1900 */
[----:B0-----:R-:W0:Y:S02]  /*0850*/  S2R R11, SR_LANEID ;  /* 0x00000000000b7919 */ /* 0x001e240000000000 */
[C---:B0-----:R-:W-:Y:S02]  /*0860*/  ISETP.GT.AND P2, PT, R11.reuse, 0x1e, PT ;  /* 0x0000001e0b00780c */ /* 0x041fe40003f44270 */
[----:B------:R-:W-:Y:S01]  /*0870*/  ISETP.GT.AND P3, PT, R11, 0xf, PT ;  /* 0x0000000f0b00780c */ /* 0x000fe20003f64270 */
[----:B------:R-:W-:Y:S01]  /*0880*/  BSSY.RECONVERGENT B0, `(.L_x_1879) ;  /* 0x0000043000007945 */ /* 0x000fe20003800200 */
[C---:B-----5:R-:W-:Y:S02]  /*0890*/  PRMT R19, R20.reuse, 0x7632, R19 ;  /* 0x0000763214137816 */ /* 0x060fe40000000013 */
[----:B------:R-:W-:-:S02]  /*08a0*/  SHF.L.U32 R20, R20, 0x10, RZ ;  /* 0x0000001014147819 */ /* 0x000fc400000006ff */
[C---:B--2---:R-:W-:Y:S01]  /*08b0*/  PRMT R17, R2.reuse, 0x7632, R17 ;  /* 0x0000763202117816 */ /* 0x044fe20000000011 */
[----:B------:R-:W-:Y:S01]  /*08c0*/  IMAD.U32 R19, R19, 0x10000, RZ ;  /* 0x0001000013137824 */ /* 0x000fe200078e00ff */
[----:B------:R-:W-:Y:S02]  /*08d0*/  SHF.L.U32 R18, R2, 0x10, RZ ;  /* 0x0000001002127819 */ /* 0x000fe400000006ff */
[----:B------:R-:W-:Y:S01]  /*08e0*/  SHF.L.U32 R17, R17, 0x10, RZ ;  /* 0x0000001011117819 */ /* 0x000fe200000006ff */
[----:B------:R-:W-:Y:S01]  /*08f0*/  FADD.FTZ R2, R20, R19 ;  /* 0x0000001314027221 */ /* 0x000fe20000010000 */
[----:B------:R-:W-:-:S03]  /*0900*/  FMUL.FTZ R5, R19, R19 ;  /* 0x0000001313057220 */ /* 0x000fc60000410000 */
[----:B------:R-:W-:Y:S01]  /*0910*/  FADD.FTZ R7, R18, R17 ;  /* 0x0000001112077221 */ /* 0x000fe20000010000 */
[----:B------:R-:W-:Y:S01]  /*0920*/  FADD.FTZ R2, RZ, R2 ;  /* 0x00000002ff027221 */ /* 0x000fe20000010000 */
[----:B------:R-:W-:Y:S01]  /*0930*/  FMUL.FTZ R9, R17, R17 ;  /* 0x0000001111097220 */ /* 0x000fe20000410000 */
[----:B------:R-:W-:Y:S02]  /*0940*/  FFMA.FTZ R5, R20, R20, R5 ;  /* 0x0000001414057223 */ /* 0x000fe40000010005 */
[----:B------:R-:W-:Y:S01]  /*0950*/  FADD.FTZ R4, R2, R7 ;  /* 0x0000000702047221 */ /* 0x000fe20000010000 */
[C---:B---3--:R-:W-:Y:S01]  /*0960*/  PRMT R16, R3.reuse, 0x7632, R16 ;  /* 0x0000763203107816 */ /* 0x048fe20000000010 */
[----:B------:R-:W-:Y:S01]  /*0970*/  FFMA.FTZ R2, R18, R18, R9 ;  /* 0x0000001212027223 */ /* 0x000fe20000010009 */
[----:B------:R-:W-:Y:S02]  /*0980*/  FADD.FTZ R5, RZ, R5 ;  /* 0x00000005ff057221 */ /* 0x000fe40000010000 */
[----:B------:R-:W-:Y:S01]  /*0990*/  SHF.L.U32 R16, R16, 0x10, RZ ;  /* 0x0000001010107819 */ /* 0x000fe200000006ff */
[----:B------:R-:W-:-:S02]  /*09a0*/  IMAD.U32 R3, R3, 0x10000, RZ ;  /* 0x0001000003037824 */ /* 0x000fc400078e00ff */
[----:B------:R-:W-:Y:S01]  /*09b0*/  FADD.FTZ R5, R5, R2 ;  /* 0x0000000205057221 */ /* 0x000fe20000010000 */
[----:B----4-:R-:W-:Y:S01]  /*09c0*/  PRMT R7, R0, 0x7632, R7 ;  /* 0x0000763200077816 */ /* 0x010fe20000000007 */
[----:B------:R-:W-:-:S03]  /*09d0*/  FMUL.FTZ R8, R16, R16 ;  /* 0x0000001010087220 */ /* 0x000fc60000410000 */
[----:B------:R-:W-:Y:S01]  /*09e0*/  SHF.L.U32 R2, R7, 0x10, RZ ;  /* 0x0000001007027819 */ /* 0x000fe200000006ff */
[C---:B------:R-:W-:Y:S01]  /*09f0*/  FADD.FTZ R7, R3.reuse, R16 ;  /* 0x0000001003077221 */ /* 0x040fe20000010000 */
[----:B------:R-:W-:Y:S01]  /*0a00*/  SHF.L.U32 R0, R0, 0x10, RZ ;  /* 0x0000001000007819 */ /* 0x000fe200000006ff */
[----:B------:R-:W-:Y:S02]  /*0a10*/  FFMA.FTZ R8, R3, R3, R8 ;  /* 0x0000000303087223 */ /* 0x000fe40000010008 */
[----:B------:R-:W-:Y:S01]  /*0a20*/  FMUL.FTZ R9, R2, R2 ;  /* 0x0000000202097220 */ /* 0x000fe20000410000 */
[----:B------:R-:W-:Y:S01]  /*0a30*/  FADD.FTZ R7, R4, R7 ;  /* 0x0000000704077221 */ /* 0x000fe20000010000 */
[----:B------:R-:W-:Y:S01]  /*0a40*/  FADD.FTZ R8, R5, R8 ;  /* 0x0000000805087221 */ /* 0x000fe20000010000 */
[C---:B------:R-:W-:Y:S01]  /*0a50*/  FADD.FTZ R4, R0.reuse, R2 ;  /* 0x0000000200047221 */ /* 0x040fe20000010000 */
[----:B------:R-:W-:-:S03]  /*0a60*/  FFMA.FTZ R9, R0, R0, R9 ;  /* 0x0000000000097223 */ /* 0x000fc60000010009 */
[----:B------:R-:W-:Y:S01]  /*0a70*/  FADD.FTZ R7, R7, R4 ;  /* 0x0000000407077221 */ /* 0x000fe20000010000 */
[----:B------:R-:W-:-:S04]  /*0a80*/  FADD.FTZ R8, R8, R9 ;  /* 0x0000000908087221 */ /* 0x000fc80000010000 */
[----:B------:R-:W0:Y:S04]  /*0a90*/  SHFL.DOWN PT, R4, R7, 0x1, 0x1f ;  /* 0x08201f0007047f89 */ /* 0x000e2800000e0000 */
[----:B------:R-:W1:Y:S01]  /*0aa0*/  SHFL.DOWN PT, R5, R8, 0x1, 0x1f ;  /* 0x08201f0008057f89 */ /* 0x000e6200000e0000 */
[----:B0-----:R-:W-:Y:S01]  /*0ab0*/  @!P2 FADD.FTZ R7, R7, R4 ;  /* 0x000000040707a221 */ /* 0x001fe20000010000 */
[----:B-1----:R-:W-:-:S04]  /*0ac0*/  @!P2 FADD.FTZ R8, R8, R5 ;  /* 0x000000050808a221 */ /* 0x002fc80000010000 */
[----:B------:R-:W0:Y:S04]  /*0ad0*/  SHFL.DOWN PT, R4, R7, 0x2, 0x1f ;  /* 0x08401f0007047f89 */ /* 0x000e2800000e0000 */
[----:B------:R-:W1:Y:S01]  /*0ae0*/  SHFL.DOWN PT, R5, R8, 0x2, 0x1f ;  /* 0x08401f0008057f89 */ /* 0x000e6200000e0000 */
[----:B------:R-:W-:-:S13]  /*0af0*/  ISETP.GT.AND P2, PT, R11, 0x1d, PT ;  /* 0x0000001d0b00780c */ /* 0x000fda0003f44270 */
        /* <DEDUP_REMOVED lines=9> */
[----:B------:R-:W-:Y:S01]  /*0b90*/  ISETP.GT.AND P2, PT, R11, 0x17, PT ;  /* 0x000000170b00780c */ /* 0x000fe20003f44270 */
[----:B0-----:R-:W-:Y:S01]  /*0ba0*/  FADD.FTZ R10, R7, R10 ;  /* 0x0000000a070a7221 */ /* 0x001fe20000010000 */
[----:B-1----:R-:W-:-:S04]  /*0bb0*/  FADD.FTZ R9, R8, R9 ;  /* 0x0000000908097221 */ /* 0x002fc80000010000 */
[----:B------:R-:W-:Y:S02]  /*0bc0*/  FSEL R4, R7, R10, P2 ;  /* 0x0000000a07047208 */ /* 0x000fe40001000000 */
[----:B------:R-:W-:-:S03]  /*0bd0*/  FSEL R5, R8, R9, P2 ;  /* 0x0000000908057208 */ /* 0x000fc60001000000 */
[----:B------:R0:W1:Y:S04]  /*0be0*/  SHFL.DOWN PT, R13, R4, 0x10, 0x1f ;  /* 0x0a001f00040d7f89 */ /* 0x00006800000e0000 */
[----:B------:R0:W2:Y:S01]  /*0bf0*/  SHFL.DOWN PT, R12, R5, 0x10, 0x1f ;  /* 0x0a001f00050c7f89 */ /* 0x0000a200000e0000 */
[----:B------:R-:W-:Y:S05]  /*0c00*/  @P3 BRA `(.L_x_1880) ;  /* 0x0000000000283947 */ /* 0x000fea0003800000 */
[----:B------:R-:W-:-:S13]  /*0c10*/  ISETP.NE.AND P2, PT, R11, RZ, PT ;  /* 0x000000ff0b00720c */ /* 0x000fda0003f45270 */
[----:B------:R-:W3:Y:S01]  /*0c20*/  @!P2 S2R R8, SR_CgaCtaId ;  /* 0x000000000008a919 */ /* 0x000ee20000008800 */
[----:B0-----:R-:W-:Y:S02]  /*0c30*/  @!P2 MOV R5, 0x400 ;  /* 0x000004000005a802 */ /* 0x001fe40000000f00 */
[----:B------:R-:W-:-:S04]  /*0c40*/  @!P2 SHF.R.U32.HI R4, RZ, 0x2, R6 ;  /* 0x00000002ff04a819 */ /* 0x000fc80000011606 */
[----:B------:R-:W-:Y:S01]  /*0c50*/  @!P2 LOP3.LUT R7, R4, 0xf8, RZ, 0xc0, !PT ;  /* 0x000000f80407a812 */ /* 0x000fe200078ec0ff */
[----:B-1----:R-:W-:Y:S01]  /*0c60*/  FADD.FTZ R4, R10, R13 ;  /* 0x0000000d0a047221 */ /* 0x002fe20000010000 */
[----:B---3--:R-:W-:Y:S01]  /*0c70*/  @!P2 LEA R8, R8, R5, 0x18 ;  /* 0x000000050808a211 */ /* 0x008fe200078ec0ff */
[----:B--2---:R-:W-:-:S03]  /*0c80*/  FADD.FTZ R5, R9, R12 ;  /* 0x0000000c09057221 */ /* 0x004fc60000010000 */
[----:B------:R-:W-:-:S05]  /*0c90*/  @!P2 IADD3 R7, PT, PT, R7, R8, RZ ;  /* 0x000000080707a210 */ /* 0x000fca0007ffe0ff */
[----:B------:R3:W-:Y:S02]  /*0ca0*/  @!P2 STS.64 [R7+0x10], R4 ;  /* 0x000010040700a388 */ /* 0x0007e40000000a00 */
.L_x_1880:
[----:B------:R-:W-:Y:S05]  /*0cb0*/  BSYNC.RECONVERGENT B0 ;  /* 0x0000000000007941 */ /* 0x000fea0003800200 */
.L_x_1879:
        /* <DEDUP_REMOVED lines=9> */
[----:B-12---:R-:W1:Y:S04]  /*0d50*/  LDS.128 R12, [UR5+0x20] ;  /* 0x00002005ff0c7984 */ /* 0x006e680008000c00 */
[----:B------:R-:W2:Y:S01]  /*0d60*/  LDS.128 R8, [UR5+0x30] ;  /* 0x00003005ff087984 */ /* 0x000ea20008000c00 */
[----:B---3--:R-:W-:Y:S01]  /*0d70*/  FADD.FTZ R29, R4, R6 ;  /* 0x00000006041d7221 */ /* 0x008fe20000010000 */
[----:B0-----:R-:W-:-:S03]  /*0d80*/  FADD.FTZ R4, R5, R7 ;  /* 0x0000000705047221 */ /* 0x001fc60000010000 */
[----:B-1----:R-:W-:Y:S01]  /*0d90*/  FADD.FTZ R29, R29, R12 ;  /* 0x0000000c1d1d7221 */ /* 0x002fe20000010000 */
[----:B------:R-:W-:Y:S02]  /*0da0*/  FADD.FTZ R12, R4, R13 ;  /* 0x0000000d040c7221 */ /* 0x000fe40000010000 */
[----:B------:R-:W0:Y:S01]  /*0db0*/  LDS.128 R4, [UR5+0x40] ;  /* 0x00004005ff047984 */ /* 0x000e220008000c00 */
[----:B------:R-:W-:Y:S01]  /*0dc0*/  FADD.FTZ R29, R29, R14 ;  /* 0x0000000e1d1d7221 */ /* 0x000fe20000010000 */
[----:B------:R-:W-:-:S03]  /*0dd0*/  FADD.FTZ R12, R12, R15 ;  /* 0x0000000f0c0c7221 */ /* 0x000fc60000010000 */
[----:B--2---:R-:W-:Y:S01]  /*0de0*/  FADD.FTZ R29, R29, R8 ;  /* 0x000000081d1d7221 */ /* 0x004fe20000010000 */
[----:B------:R-:W-:Y:S02]  /*0df0*/  FADD.FTZ R8, R12, R9 ;  /* 0x000000090c087221 */ /* 0x000fe40000010000 */
[----:B------:R-:W1:Y:S01]  /*0e00*/  LDS.128 R12, [UR5+0x50] ;  /* 0x00005005ff0c7984 */ /* 0x000e620008000c00 */
[----:B------:R-:W-:Y:S01]  /*0e10*/  FADD.FTZ R29, R29, R10 ;  /* 0x0000000a1d1d7221 */ /* 0x000fe20000010000 */
[----:B------:R-:W-:-:S03]  /*0e20*/  FADD.FTZ R8, R8, R11 ;  /* 0x0000000b08087221 */ /* 0x000fc60000010000 */
[----:B0-----:R-:W-:Y:S01]  /*0e30*/  FADD.FTZ R29, R29, R4 ;  /* 0x000000041d1d7221 */ /* 0x001fe20000010000 */
[----:B------:R-:W-:Y:S02]  /*0e40*/  FADD.FTZ R4, R8, R5 ;  /* 0x0000000508047221 */ /* 0x000fe40000010000 */
[----:B------:R-:W0:Y:S01]  /*0e50*/  LDS.128 R8, [UR5+0x60] ;  /* 0x00006005ff087984 */ /* 0x000e220008000c00 */
[----:B------:R-:W-:Y:S01]  /*0e60*/  FADD.FTZ R29, R29, R6 ;  /* 0x000000061d1d7221 */ /* 0x000fe20000010000 */
        /* <DEDUP_REMOVED lines=8> */
[----:B------:R-:W-:-:S07]  /*0ef0*/  FADD.FTZ R5, R6, R11 ;  /* 0x0000000b06057221 */ /* 0x000fce0000010000 */
.L_x_1882:
[----:B------:R-:W-:Y:S05]  /*0f00*/  BSYNC.RECONVERGENT B0 ;  /* 0x0000000000007941 */ /* 0x000fea0003800200 */
.L_x_1881:
        /* <DEDUP_REMOVED lines=12> */
[----:B------:R-:W-:Y:S02]  /*0fd0*/  ULOP3.LUT UP0, UR5, UR4, 0x2, URZ, 0xc0, !UPT ;  /* 0x0000000204057892 */ /* 0x000fe4000f80c0ff */
[----:B------:R-:W-:Y:S02]  /*0fe0*/  UIMAD UR12, UR9, UR20, UR6 ;  /* 0x00000014090c72a4 */ /* 0x000fe4000f8e0206 */
[----:B------:R-:W-:Y:S02]  /*0ff0*/  UIMAD UR10, UR15, UR20, UR6 ;  /* 0x000000140f0a72a4 */ /* 0x000fe4000f8e0206 */
[----:B------:R-:W-:Y:S01]  /*1000*/  PLOP3.LUT P2, PT, PT, PT, UP0, 0x80, 0x8 ;  /* 0x000000000008781c */ /* 0x000fe20003f4f008 */
[----:B------:R-:W-:Y:S01]  /*1010*/  UIADD3 UR5, UPT, UPT, -UR5, 0x1, URZ ;  /* 0x0000000105057890 */ /* 0x000fe2000fffe1ff */
[----:B------:R-:W-:Y:S01]  /*1020*/  MOV R7, UR12 ;  /* 0x0000000c00077c02 */ /* 0x000fe20008000f00 */
[----:B------:R-:W-:Y:S01]  /*1030*/  UIMAD.WIDE.U32 UR10, UR10, 0x8, UR18 ;  /* 0x000000080a0a78a5 */ /* 0x000fe2000f8e0012 */
[----:B------:R-:W-:-:S03]  /*1040*/  SEL R11, R22, RZ, !P2 ;  /* 0x000000ff160b7207 */ /* 0x000fc60005000000 */
[----:B-1----:R-:W-:Y:S01]  /*1050*/  IMAD.U32 R13, RZ, RZ, UR5 ;  /* 0x00000005ff0d7e24 */ /* 0x002fe2000f8e00ff */
[----:B------:R-:W-:Y:S02]  /*1060*/  ISETP.NE.AND P2, PT, R11, -0x1, PT ;  /* 0xffffffff0b00780c */ /* 0x000fe40003f45270 */
[----:B------:R-:W-:Y:S01]  /*1070*/  MOV R6, UR10 ;  /* 0x0000000a00067c02 */ /* 0x000fe20008000f00 */
[----:B---3--:R-:W-:Y:S01]  /*1080*/  IMAD.WIDE.U32 R8, R7, 0x4, R8 ;  /* 0x0000000407087825 */ /* 0x008fe200078e0008 */
[----:B------:R-:W-:-:S05]  /*1090*/  MOV R7, UR11 ;  /* 0x0000000b00077c02 */ /* 0x000fca0008000f00 */
[----:B------:R3:W-:Y:S01]  /*10a0*/  STG.E.64 desc[UR16][R6.64], R4 ;  /* 0x0000000406007986 */ /* 0x0007e2000c101b10 */
[----:B------:R-:W-:Y:S06]  /*10b0*/  MEMBAR.ALL.GPU ;  /* 0x0000000000007992 */ /* 0x000fec000000a000 */
[----:B------:R-:W-:-:S00]  /*10c0*/  ERRBAR ;  /* 0x00000000000079ab */ /* 0x000fc00000000000 */
[----:B------:R-:W-:Y:S06]  /*10d0*/  CGAERRBAR ;  /* 0x00000000000075ab */ /* 0x000fec0000000000 */
[----:B------:R3:W-:Y:S01]  /*10e0*/  REDG.E.ADD.S32.STRONG.GPU desc[UR16][R8.64], R13 ;  /* 0x0000000d0800798e */ /* 0x0007e2000c12e310 */
[----:B------:R-:W-:Y:S05]  /*10f0*/  @!P2 BRA `(.L_x_1884) ;  /* 0x000000000014a947 */ /* 0x000fea0003800000 */
.L_x_1885:
[----:B---3--:R-:W3:Y:S04]  /*1100*/  LDG.E.STRONG.GPU R6, desc[UR16][R8.64] ;  /* 0x0000001008067981 */ /* 0x008ee8000c1ef900 */
[----:B---3--:R-:W-:Y:S01]  /*1110*/  CCTL.IVALL ;  /* 0x00000000ff00798f */ /* 0x008fe20002000000 */
[----:B------:R-:W-:Y:S05]  /*1120*/  YIELD ;  /* 0x0000000000007946 */ /* 0x000fea0003800000 */
[----:B------:R-:W-:-:S13]  /*1130*/  ISETP.NE.AND P2, PT, R6, R11, PT ;  /* 0x0000000b0600720c */ /* 0x000fda0003f45270 */
[----:B------:R-:W-:Y:S05]  /*1140*/  @P2 BRA `(.L_x_1885) ;  /* 0xfffffffc00ec2947 */ /* 0x000fea000383ffff */
.L_x_1884:
[----:B------:R-:W-:Y:S05]  /*1150*/  WARPSYNC.ALL ;  /* 0x0000000000007948 */ /* 0x000fea0003800000 */
[----:B------:R-:W-:Y:S06]  /*1160*/  BAR.SYNC.DEFER_BLOCKING 0x0 ;  /* 0x0000000000007b1d */ /* 0x000fec0000010000 */
[----:B------:R-:W-:Y:S01]  /*1170*/  UMOV UR5, URZ ;  /* 0x000000ff00057c82 */ /* 0x000fe20008000000 */
[----:B------:R-:W-:Y:S05]  /*1180*/  @!P4 BRA `(.L_x_1886) ;  /* 0x000000040098c947 */ /* 0x000fea0003800000 */
[----:B------:R-:W-:Y:S01]  /*1190*/  LOP3.LUT R14, R22, 0x7ffffff8, RZ, 0xc0, !PT ;  /* 0x7ffffff8160e7812 */ /* 0x000fe200078ec0ff */
[----:B------:R-:W-:Y:S02]  /*11a0*/  UIMAD UR10, UR20, 0x3, UR6 ;  /* 0x00000003140a78a4 */ /* 0x000fe4000f8e0206 */
[----:B------:R-:W-:Y:S02]  /*11b0*/  ULEA UR11, UR20, UR6, 0x1 ;  /* 0x00000006140b7291 */ /* 0x000fe4000f8e08ff */
[----:B------:R-:W-:Y:S02]  /*11c0*/  UIMAD UR12, UR20, 0x5, UR6 ;  /* 0x00000005140c78a4 */ /* 0x000fe4000f8e0206 */
[----:B------:R-:W-:Y:S02]  /*11d0*/  UIMAD UR13, UR20, 0x7, UR6 ;  /* 0x00000007140d78a4 */ /* 0x000fe4000f8e0206 */
[----:B------:R-:W-:Y:S02]  /*11e0*/  UIMAD UR14, UR20, 0x6, UR6 ;  /* 0x00000006140e78a4 */ /* 0x000fe4000f8e0206 */
[----:B------:R-:W-:-:S02]  /*11f0*/  ULEA UR21, UR20, UR6, 0x2 ;  /* 0x0000000614157291 */ /* 0x000fc4000f8e10ff */
[----:B------:R-:W-:Y:S02]  /*1200*/  UIADD3 UR22, UPT, UPT, UR6, UR20, URZ ;  /* 0x0000001406167290 */ /* 0x000fe4000fffe0ff */
[----:B------:R-:W-:Y:S01]  /*1210*/  UIADD3 UR23, UPT, UPT, -UR15, URZ, URZ ;  /* 0x000000ff0f177290 */ /* 0x000fe2000fffe1ff */
[----:B------:R-:W-:Y:S01]  /*1220*/  UMOV UR5, URZ ;  /* 0x000000ff00057c82 */ /* 0x000fe20008000000 */
[----:B------:R-:W-:-:S10]  /*1230*/  UMOV UR9, UR6 ;  /* 0x0000000600097c82 */ /* 0x000fd40008000000 */
.L_x_1887:
[----:B------:R-:W-:Y:S01]  /*1240*/  ISETP.EQ.OR P2, PT, RZ, UR23, P3 ;  /* 0x00000017ff007c0c */ /* 0x000fe20009f42670 */
[----:B------:R-:W-:Y:S02]  /*1250*/  UIADD3 UR24, UPT, UPT, UR5, 0x1, URZ ;  /* 0x0000000105187890 */ /* 0x000fe4000fffe0ff */
[----:B------:R-:W-:-:S04]  /*1260*/  UIADD3 UR25, UPT, UPT, UR5, 0x2, URZ ;  /* 0x0000000205197890 */ /* 0x000fc8000fffe0ff */
[----:B---3--:R-:W-:Y:S01]  /*1270*/  MOV R6, UR24 ;  /* 0x0000001800067c02 */ /* 0x008fe20008000f00 */
[----:B------:R-:W-:Y:S01]  /*1280*/  UIADD3 UR24, UPT, UPT, UR5, 0x3, URZ ;  /* 0x0000000305187890 */ /* 0x000fe2000fffe0ff */
[----:B------:R-:W-:Y:S02]  /*1290*/  MOV R7, UR25 ;  /* 0x0000001900077c02 */ /* 0x000fe40008000f00 */
[----:B------:R-:W-:Y:S02]  /*12a0*/  ISETP.EQ.OR P4, PT, R6, UR15, P3 ;  /* 0x0000000f06007c0c */ /* 0x000fe40009f82670 */
[----:B------:R-:W-:Y:S01]  /*12b0*/  VOTEU.ALL UP0, P2 ;  /* 0x0000000000ff7886 */ /* 0x000fe20001000000 */
[----:B------:R-:W-:Y:S02]  /*12c0*/  ISETP.EQ.OR P6, PT, R7, UR15, P3 ;  /* 0x0000000f07007c0c */ /* 0x000fe40009fc2670 */
[----:B------:R-:W-:Y:S02]  /*12d0*/  MOV R6, UR24 ;  /* 0x0000001800067c02 */ /* 0x000fe40008000f00 */
[----:B------:R-:W-:-:S02]  /*12e0*/  @!UP0 UIMAD.WIDE.U32 UR24, UR9, 0x8, UR18 ;  /* 0x00000008091888a5 */ /* 0x000fc4000f8e0012 */
[----:B------:R-:W-:-:S04]  /*12f0*/  ISETP.EQ.OR P5, PT, R6, UR15, P3 ;  /* 0x0000000f06007c0c */ /* 0x000fc80009fa2670 */
[----:B------:R-:W-:Y:S01]  /*1300*/  IMAD.U32 R6, RZ, RZ, UR24 ;  /* 0x00000018ff067e24 */ /* 0x000fe2000f8e00ff */
[----:B------:R-:W-:Y:S01]  /*1310*/  MOV R7, UR25 ;  /* 0x0000001900077c02 */ /* 0x000fe20008000f00 */
[----:B------:R-:W-:Y:S01]  /*1320*/  VOTEU.ALL UP0, P4 ;  /* 0x0000000000ff7886 */ /* 0x000fe20002000000 */
[----:B------:R-:W-:-:S04]  /*1330*/  VOTEU.ALL UP1, P6 ;  /* 0x0000000000ff7886 */ /* 0x000fc80003020000 */
[----:B------:R-:W0:Y:S01]  /*1340*/  @!P2 LDG.E.64 R6, desc[UR16][R6.64] ;  /* 0x000000100606a981 */ /* 0x000e22000c1e1b00 */
[----:B------:R-:W-:Y:S01]  /*1350*/  @!UP0 UIMAD.WIDE.U32 UR24, UR22, 0x8, UR18 ;  /* 0x00000008161888a5 */ /* 0x000fe2000f8e0012 */
[----:B------:R-:W-:Y:S01]  /*1360*/  VOTEU.ALL UP0, P5 ;  /* 0x0000000000ff7886 */ /* 0x000fe20002800000 */
[----:B------:R-:W-:-:S04]  /*1370*/  @!UP1 UIMAD.WIDE.U32 UR26, UR11, 0x8, UR18 ;  /* 0x000000080b1a98a5 */ /* 0x000fc8000f8e0012 */
[----:B------:R-:W-:Y:S02]  /*1380*/  MOV R8, UR24 ;  /* 0x0000001800087c02 */ /* 0x000fe40008000f00 */
[----:B------:R-:W-:Y:S01]  /*1390*/  MOV R9, UR25 ;  /* 0x0000001900097c02 */ /* 0x000fe20008000f00 */
[----:B------:R-:W-:Y:S01]  /*13a0*/  @!UP0 UIMAD.WIDE.U32 UR24, UR10, 0x8, UR18 ;  /* 0x000000080a1888a5 */ /* 0x000fe2000f8e0012 */
[----:B------:R-:W-:Y:S01]  /*13b0*/  IMAD.U32 R10, RZ, RZ, UR26 ;  /* 0x0000001aff0a7e24 */ /* 0x000fe2000f8e00ff */
[----:B------:R-:W-:-:S03]  /*13c0*/  MOV R11, UR27 ;  /* 0x0000001b000b7c02 */ /* 0x000fc60008000f00 */
[----:B------:R-:W3:Y:S01]  /*13d0*/  @!P4 LDG.E.64 R8, desc[UR16][R8.64] ;  /* 0x000000100808c981 */ /* 0x000ee2000c1e1b00 */
[----:B--2---:R-:W-:Y:S02]  /*13e0*/  MOV R12, UR24 ;  /* 0x00000018000c7c02 */ /* 0x004fe40008000f00 */
[----:B-1----:R-:W-:Y:S01]  /*13f0*/  MOV R13, UR25 ;  /* 0x00000019000d7c02 */ /* 0x002fe20008000f00 */
[----:B------:R-:W2:Y:S05]  /*1400*/  @!P6 LDG.E.64 R10, desc[UR16][R10.64] ;  /* 0x000000100a0ae981 */ /* 0x000eaa000c1e1b00 */
[----:B------:R-:W4:Y:S01]  /*1410*/  @!P5 LDG.E.64 R12, desc[UR16][R12.64] ;  /* 0x000000100c0cd981 */ /* 0x000f22000c1e1b00 */
[----:B------:R-:W-:-:S02]  /*1420*/  UIADD3 UR24, UPT, UPT, UR5, 0x4, URZ ;  /* 0x0000000405187890 */ /* 0x000fc4000fffe0ff */
[----:B------:R-:W-:Y:S01]  /*1430*/  UIADD3 UR25, UPT, UPT, UR5, 0x6, URZ ;  /* 0x0000000605197890 */ /* 0x000fe2000fffe0ff */
[----:B0-----:R-:W-:-:S03]  /*1440*/  @!P2 FADD.FTZ R4, R4, R6 ;  /* 0x000000060404a221 */ /* 0x001fc60000010000 */
[----:B------:R-:W-:Y:S01]  /*1450*/  IMAD.U32 R6, RZ, RZ, UR24 ;  /* 0x00000018ff067e24 */ /* 0x000fe2000f8e00ff */
[----:B------:R-:W-:Y:S01]  /*1460*/  UIADD3 UR24, UPT, UPT, UR5, 0x5, URZ ;  /* 0x0000000505187890 */ /* 0x000fe2000fffe0ff */
[----:B------:R-:W-:-:S03]  /*1470*/  @!P2 FADD.FTZ R5, R5, R7 ;  /* 0x000000070505a221 */ /* 0x000fc60000010000 */
[----:B------:R-:W-:Y:S02]  /*1480*/  ISETP.EQ.OR P2, PT, R6, UR15, P3 ;  /* 0x0000000f06007c0c */ /* 0x000fe40009f42670 */
[----:B------:R-:W-:Y:S01]  /*1490*/  MOV R6, UR24 ;  /* 0x0000001800067c02 */ /* 0x000fe20008000f00 */
[----:B------:R-:W-:Y:S01]  /*14a0*/  UIADD3 UR24, UPT, UPT, UR5, 0x7, URZ ;  /* 0x0000000705187890 */ /* 0x000fe2000fffe0ff */
[----:B------:R-:W-:Y:S01]  /*14b0*/  MOV R7, UR25 ;  /* 0x0000001900077c02 */ /* 0x000fe20008000f00 */
[----:B---3--:R-:W-:Y:S01]  /*14c0*/  @!P4 FADD.FTZ R4, R4, R8 ;  /* 0x000000080404c221 */ /* 0x008fe20000010000 */
[----:B------:R-:W-:Y:S01]  /*14d0*/  @!P4 FADD.FTZ R5, R5, R9 ;  /* 0x000000090505c221 */ /* 0x000fe20000010000 */
[----:B------:R-:W-:Y:S02]  /*14e0*/  ISETP.EQ.OR P4, PT, R6, UR15, P3 ;  /* 0x0000000f06007c0c */ /* 0x000fe40009f82670 */
[----:B--2---:R-:W-:Y:S01]  /*14f0*/  @!P6 FADD.FTZ R4, R4, R10 ;  /* 0x0000000a0404e221 */ /* 0x004fe20000010000 */
[----:B------:R-:W-:Y:S01]  /*1500*/  @!P6 FADD.FTZ R5, R5, R11 ;  /* 0x0000000b0505e221 */ /* 0x000fe20000010000 */
[----:B------:R-:W-:-:S02]  /*1510*/  ISETP.EQ.OR P6, PT, R7, UR15, P3 ;  /* 0x0000000f07007c0c */ /* 0x000fc40009fc2670 */
[----:B------:R-:W-:Y:S01]  /*1520*/  VOTEU.ALL UP0, P2 ;  /* 0x0000000000ff7886 */ /* 0x000fe20001000000 */
[----:B------:R-:W-:Y:S01]  /*1530*/  MOV R6, UR24 ;  /* 0x0000001800067c02 */ /* 0x000fe20008000f00 */
[----:B----4-:R-:W-:Y:S01]  /*1540*/  @!P5 FADD.FTZ R4, R4, R12 ;  /* 0x0000000c0404d221 */ /* 0x010fe20000010000 */
[----:B------:R-:W-:Y:S02]  /*1550*/  @!P5 FADD.FTZ R5, R5, R13 ;  /* 0x0000000d0505d221 */ /* 0x000fe40000010000 */
[----:B------:R-:W-:Y:S01]  /*1560*/  ISETP.EQ.OR P5, PT, R6, UR15, P3 ;  /* 0x0000000f06007c0c */ /* 0x000fe20009fa2670 */
[----:B------:R-:W-:Y:S01]  /*1570*/  @!UP0 UIMAD.WIDE.U32 UR24, UR21, 0x8, UR18 ;  /* 0x00000008151888a5 */ /* 0x000fe2000f8e0012 */
[----:B------:R-:W-:-:S05]  /*1580*/  VOTEU.ALL UP0, P4 ;  /* 0x0000000000ff7886 */ /* 0x000fca0002000000 */
[----:B------:R-:W-:Y:S01]  /*1590*/  IMAD.U32 R6, RZ, RZ, UR24 ;  /* 0x00000018ff067e24 */ /* 0x000fe2000f8e00ff */
[----:B------:R-:W-:Y:S01]  /*15a0*/  MOV R7, UR25 ;  /* 0x0000001900077c02 */ /* 0x000fe20008000f00 */
[----:B------:R-:W-:Y:S01]  /*15b0*/  VOTEU.ALL UP1, P6 ;  /* 0x0000000000ff7886 */ /* 0x000fe20003020000 */
[----:B------:R-:W-:-:S03]  /*15c0*/  @!UP0 UIMAD.WIDE.U32 UR24, UR12, 0x8, UR18 ;  /* 0x000000080c1888a5 */ /* 0x000fc6000f8e0012 */
[----:B------:R-:W-:Y:S01]  /*15d0*/  VOTEU.ALL UP0, P5 ;  /* 0x0000000000ff7886 */ /* 0x000fe20002800000 */
[----:B------:R-:W2:Y:S01]  /*15e0*/  @!P2 LDG.E.64 R6, desc[UR16][R6.64] ;  /* 0x000000100606a981 */ /* 0x000ea2000c1e1b00 */
[----:B------:R-:W-:Y:S01]  /*15f0*/  @!UP1 UIMAD.WIDE.U32 UR26, UR14, 0x8, UR18 ;  /* 0x000000080e1a98a5 */ /* 0x000fe2000f8e0012 */
[----:B------:R-:W-:Y:S02]  /*1600*/  MOV R8, UR24 ;  /* 0x0000001800087c02 */ /* 0x000fe40008000f00 */
[----:B------:R-:W-:Y:S01]  /*1610*/  MOV R9, UR25 ;  /* 0x0000001900097c02 */ /* 0x000fe20008000f00 */
[----:B------:R-:W-:Y:S02]  /*1620*/  @!UP0 UIMAD.WIDE.U32 UR24, UR13, 0x8, UR18 ;  /* 0x000000080d1888a5 */ /* 0x000fe4000f8e0012 */
[----:B------:R-:W-:Y:S01]  /*1630*/  IMAD.U32 R10, RZ, RZ, UR26 ;  /* 0x0000001aff0a7e24 */ /* 0x000fe2000f8e00ff */
[----:B------:R-:W-:Y:S02]  /*1640*/  MOV R11, UR27 ;  /* 0x0000001b000b7c02 */ /* 0x000fe40008000f00 */
[----:B------:R-:W3:Y:S01]  /*1650*/  @!P4 LDG.E.64 R8, desc[UR16][R8.64] ;  /* 0x000000100808c981 */ /* 0x000ee2000c1e1b00 */
[----:B------:R-:W-:-:S02]  /*1660*/  MOV R12, UR24 ;  /* 0x00000018000c7c02 */ /* 0x000fc40008000f00 */
[----:B------:R-:W-:Y:S01]  /*1670*/  MOV R13, UR25 ;  /* 0x00000019000d7c02 */ /* 0x000fe20008000f00 */
[----:B------:R-:W4:Y:S05]  /*1680*/  @!P6 LDG.E.64 R10, desc[UR16][R10.64] ;  /* 0x000000100a0ae981 */ /* 0x000f2a000c1e1b00 */
[----:B------:R-:W5:Y:S01]  /*1690*/  @!P5 LDG.E.64 R12, desc[UR16][R12.64] ;  /* 0x000000100c0cd981 */ /* 0x000f62000c1e1b00 */
[----:B------:R-:W-:Y:S02]  /*16a0*/  UIADD3 UR5, UPT, UPT, UR5, 0x8, URZ ;  /* 0x0000000805057890 */ /* 0x000fe4000fffe0ff */
[----:B------:R-:W-:Y:S02]  /*16b0*/  UIADD3 UR23, UPT, UPT, UR23, 0x8, URZ ;  /* 0x0000000817177890 */ /* 0x000fe4000fffe0ff */
[----:B------:R-:W-:-:S02]  /*16c0*/  ULEA UR9, UR20, UR9, 0x3 ;  /* 0x0000000914097291 */ /* 0x000fc4000f8e18ff */
[----:B------:R-:W-:Y:S02]  /*16d0*/  ULEA UR22, UR20, UR22, 0x3 ;  /* 0x0000001614167291 */ /* 0x000fe4000f8e18ff */
[----:B------:R-:W-:Y:S02]  /*16e0*/  ULEA UR11, UR20, UR11, 0x3 ;  /* 0x0000000b140b7291 */ /* 0x000fe4000f8e18ff */
[----:B------:R-:W-:Y:S02]  /*16f0*/  ULEA UR10, UR20, UR10, 0x3 ;  /* 0x0000000a140a7291 */ /* 0x000fe4000f8e18ff */
[----:B------:R-:W-:Y:S02]  /*1700*/  ULEA UR21, UR20, UR21, 0x3 ;  /* 0x0000001514157291 */ /* 0x000fe4000f8e18ff */
[----:B------:R-:W-:Y:S02]  /*1710*/  ULEA UR12, UR20, UR12, 0x3 ;  /* 0x0000000c140c7291 */ /* 0x000fe4000f8e18ff */
[----:B------:R-:W-:-:S02]  /*1720*/  ULEA UR14, UR20, UR14, 0x3 ;  /* 0x0000000e140e7291 */ /* 0x000fc4000f8e18ff */
        /* <DEDUP_REMOVED lines=12> */
.L_x_1886:
[----:B------:R-:W-:-:S13]  /*17f0*/  LOP3.LUT P2, RZ, R22, 0x7, RZ, 0xc0, !PT ;  /* 0x0000000716ff7812 */ /* 0x000fda000784c0ff */
[----:B------:R-:W-:Y:S05]  /*1800*/  @!P2 BRA `(.L_x_1883) ;  /* 0x000000040070a947 */ /* 0x000fea0003800000 */
[----:B---3--:R-:W-:-:S05]  /*1810*/  LOP3.LUT R6, R22, 0x7, RZ, 0xc0, !PT ;  /* 0x0000000716067812 */ /* 0x008fca00078ec0ff */
[----:B------:R-:W-:-:S05]  /*1820*/  VIADD R6, R6, 0xffffffff ;  /* 0xffffffff06067836 */ /* 0x000fca0000000000 */
[----:B------:R-:W-:-:S13]  /*1830*/  ISETP.GE.U32.AND P2, PT, R6, 0x3, PT ;  /* 0x000000030600780c */ /* 0x000fda0003f46070 */
[----:B------:R-:W-:Y:S05]  /*1840*/  @!P2 BRA `(.L_x_1888) ;  /* 0x0000000000b8a947 */ /* 0x000fea0003800000 */
[----:B------:R-:W-:Y:S02]  /*1850*/  UIADD3 UR12, UPT, UPT, UR5, 0x1, URZ ;  /* 0x00000001050c7890 */ /* 0x000fe4000fffe0ff */
[----:B------:R-:W-:Y:S01]  /*1860*/  MOV R6, UR5 ;  /* 0x0000000500067c02 */ /* 0x000fe20008000f00 */
[----:B------:R-:W-:Y:S02]  /*1870*/  UIADD3 UR9, UPT, UPT, UR5, 0x2, URZ ;  /* 0x0000000205097890 */ /* 0x000fe4000fffe0ff */
[----:B------:R-:W-:Y:S01]  /*1880*/  UIADD3 UR14, UPT, UPT, UR5, 0x3, URZ ;  /* 0x00000003050e7890 */ /* 0x000fe2000fffe0ff */
[----:B------:R-:W-:Y:S02]  /*1890*/  ISETP.EQ.OR P2, PT, R6, UR15, P3 ;  /* 0x0000000f06007c0c */ /* 0x000fe40009f42670 */
[----:B------:R-:W-:Y:S02]  /*18a0*/  MOV R6, UR12 ;  /* 0x0000000c00067c02 */ /* 0x000fe40008000f00 */
[----:B------:R-:W-:-:S02]  /*18b0*/  MOV R7, UR9 ;  /* 0x0000000900077c02 */ /* 0x000fc40008000f00 */
[----:B------:R-:W-:Y:S02]  /*18c0*/  ISETP.EQ.OR P4, PT, R6, UR15, P3 ;  /* 0x0000000f06007c0c */ /* 0x000fe40009f82670 */
[----:B------:R-:W-:Y:S02]  /*18d0*/  MOV R6, UR14 ;  /* 0x0000000e00067c02 */ /* 0x000fe40008000f00 */
[----:B------:R-:W-:Y:S02]  /*18e0*/  ISETP.EQ.OR P5, PT, R7, UR15, P3 ;  /* 0x0000000f07007c0c */ /* 0x000fe40009fa2670 */
[----:B------:R-:W-:Y:S01]  /*18f0*/  ISETP.EQ.OR P6, PT, R6, UR15, P3 ;  /* 0x0000000f06007c0c */ /* 0x000fe20009fc2670 */
[----:B------:R-:W-:-:S05]  /*1900*/  VOTEU.ALL UP2, P2 ;  /* 0x0000000000ff7886 */ /* 0x000fca0001040000 */
[----:B------:R-:W-:Y:S01]  /*1910*/  @!UP2 UIMAD UR10, UR5, UR20, UR6 ;  /* 0x00000014050aa2a4 */ /* 0x000fe2000f8e0206 */
[----:B------:R-:W-:-:S03]  /*1920*/  VOTEU.ALL UP1, P4 ;  /* 0x0000000000ff7886 */ /* 0x000fc60002020000 */
[----:B------:R-:W-:Y:S01]  /*1930*/  @!UP2 UIMAD.WIDE.U32 UR10, UR10, 0x8, UR18 ;  /* 0x000000080a0aa8a5 */ /* 0x000fe2000f8e0012 */
[----:B------:R-:W-:Y:S01]  /*1940*/  VOTEU.ALL UP0, P5 ;  /* 0x0000000000ff7886 */ /* 0x000fe20002800000 */
[----:B------:R-:W-:Y:S01]  /*1950*/  @!UP1 UIMAD UR12, UR12, UR20, UR6 ;  /* 0x000000140c0c92a4 */ /* 0x000fe2000f8e0206 */
[----:B------:R-:W-:-:S03]  /*1960*/  VOTEU.ALL UP2, P6 ;  /* 0x0000000000ff7886 */ /* 0x000fc60003040000 */
[----:B------:R-:W-:Y:S01]  /*1970*/  IMAD.U32 R6, RZ, RZ, UR10 ;  /* 0x0000000aff067e24 */ /* 0x000fe2000f8e00ff */
[----:B------:R-:W-:Y:S01]  /*1980*/  @!UP0 UIMAD UR9, UR9, UR20, UR6 ;  /* 0x00000014090982a4 */ /* 0x000fe2000f8e0206 */
[----:B------:R-:W-:Y:S01]  /*1990*/  MOV R7, UR11 ;  /* 0x0000000b00077c02 */ /* 0x000fe20008000f00 */
[----:B------:R-:W-:Y:S02]  /*19a0*/  @!UP1 UIMAD.WIDE.U32 UR12, UR12, 0x8, UR18 ;  /* 0x000000080c0c98a5 */ /* 0x000fe4000f8e0012 */
[----:B------:R-:W-:Y:S02]  /*19b0*/  @!UP2 UIMAD UR14, UR14, UR20, UR6 ;  /* 0x000000140e0ea2a4 */ /* 0x000fe4000f8e0206 */
[----:B------:R-:W-:Y:S01]  /*19c0*/  @!UP0 UIMAD.WIDE.U32 UR10, UR9, 0x8, UR18 ;  /* 0x00000008090a88a5 */ /* 0x000fe2000f8e0012 */
[----:B------:R-:W0:Y:S01]  /*19d0*/  @!P2 LDG.E.64 R6, desc[UR16][R6.64] ;  /* 0x000000100606a981 */ /* 0x000e22000c1e1b00 */
[----:B------:R-:W-:Y:S02]  /*19e0*/  MOV R8, UR12 ;  /* 0x0000000c00087c02 */ /* 0x000fe40008000f00 */
[----:B------:R-:W-:Y:S01]  /*19f0*/  MOV R9, UR13 ;  /* 0x0000000d00097c02 */ /* 0x000fe20008000f00 */
[----:B------:R-:W-:Y:S01]  /*1a00*/  @!UP2 UIMAD.WIDE.U32 UR12, UR14, 0x8, UR18 ;  /* 0x000000080e0ca8a5 */ /* 0x000fe2000f8e0012 */
[----:B------:R-:W-:Y:S01]  /*1a10*/  MOV R10, UR10 ;  /* 0x0000000a000a7c02 */ /* 0x000fe20008000f00 */
[----:B------:R-:W-:-:S03]  /*1a20*/  IMAD.U32 R11, RZ, RZ, UR11 ;  /* 0x0000000bff0b7e24 */ /* 0x000fc6000f8e00ff */
[----:B------:R-:W3:Y:S01]  /*1a30*/  @!P4 LDG.E.64 R8, desc[UR16][R8.64] ;  /* 0x000000100808c981 */ /* 0x000ee2000c1e1b00 */
[----:B--2---:R-:W-:Y:S02]  /*1a40*/  MOV R12, UR12 ;  /* 0x0000000c000c7c02 */ /* 0x004fe40008000f00 */
[----:B-1----:R-:W-:Y:S01]  /*1a50*/  MOV R13, UR13 ;  /* 0x0000000d000d7c02 */ /* 0x002fe20008000f00 */
[----:B------:R-:W2:Y:S05]  /*1a60*/  @!P5 LDG.E.64 R10, desc[UR16][R10.64] ;  /* 0x000000100a0ad981 */ /* 0x000eaa000c1e1b00 */
[----:B------:R-:W4:Y:S01]  /*1a70*/  @!P6 LDG.E.64 R12, desc[UR16][R12.64] ;  /* 0x000000100c0ce981 */ /* 0x000f22000c1e1b00 */
[----:B------:R-:W-:-:S04]  /*1a80*/  MOV R14, UR5 ;  /* 0x00000005000e7c02 */ /* 0x000fc80008000f00 */
[----:B------:R-:W-:-:S04]  /*1a90*/  IADD3 R14, PT, PT, R14, 0x4, RZ ;  /* 0x000000040e0e7810 */ /* 0x000fc80007ffe0ff */
[----:B------:R-:W-:Y:S01]  /*1aa0*/  R2UR UR5, R14 ;  /* 0x000000000e0572ca */ /* 0x000fe200000e0000 */
[----:B0-----:R-:W-:Y:S01]  /*1ab0*/  @!P2 FADD.FTZ R4, R4, R6 ;  /* 0x000000060404a221 */ /* 0x001fe20000010000 */
[----:B------:R-:W-:-:S03]  /*1ac0*/  @!P2 FADD.FTZ R5, R5, R7 ;  /* 0x000000070505a221 */ /* 0x000fc60000010000 */
[----:B---3--:R-:W-:Y:S01]  /*1ad0*/  @!P4 FADD.FTZ R4, R4, R8 ;  /* 0x000000080404c221 */ /* 0x008fe20000010000 */
[----:B------:R-:W-:-:S03]  /*1ae0*/  @!P4 FADD.FTZ R5, R5, R9 ;  /* 0x000000090505c221 */ /* 0x000fc60000010000 */
[----:B--2---:R-:W-:Y:S01]  /*1af0*/  @!P5 FADD.FTZ R4, R4, R10 ;  /* 0x0000000a0404d221 */ /* 0x004fe20000010000 */
[----:B------:R-:W-:-:S03]  /*1b00*/  @!P5 FADD.FTZ R5, R5, R11 ;  /* 0x0000000b0505d221 */ /* 0x000fc60000010000 */
[----:B----4-:R-:W-:Y:S01]  /*1b10*/  @!P6 FADD.FTZ R4, R4, R12 ;  /* 0x0000000c0404e221 */ /* 0x010fe20000010000 */
[----:B------:R-:W-:-:S07]  /*1b20*/  @!P6 FADD.FTZ R5, R5, R13 ;  /* 0x0000000d0505e221 */ /* 0x000fce0000010000 */
.L_x_1888:
[----:B------:R-:W-:-:S13]  /*1b30*/  LOP3.LUT P2, R6, R22, 0x3, RZ, 0xc0, !PT ;  /* 0x0000000316067812 */ /* 0x000fda000784c0ff */
[----:B------:R-:W-:Y:S05]  /*1b40*/  @!P2 BRA `(.L_x_1883) ;  /* 0x0000000000a0a947 */ /* 0x000fea0003800000 */
[----:B------:R-:W-:-:S13]  /*1b50*/  ISETP.NE.AND P2, PT, R6, 0x1, PT ;  /* 0x000000010600780c */ /* 0x000fda0003f45270 */
[----:B------:R-:W-:Y:S05]  /*1b60*/  @!P2 BRA `(.L_x_1889) ;  /* 0x000000000060a947 */ /* 0x000fea0003800000 */
[----:B------:R-:W-:Y:S02]  /*1b70*/  UIADD3 UR10, UPT, UPT, UR5, 0x1, URZ ;  /* 0x00000001050a7890 */ /* 0x000fe4000fffe0ff */
[----:B------:R-:W-:-:S05]  /*1b80*/  IMAD.U32 R6, RZ, RZ, UR5 ;  /* 0x00000005ff067e24 */ /* 0x000fca000f8e00ff */
[----:B------:R-:W-:Y:S02]  /*1b90*/  ISETP.EQ.OR P4, PT, R6, UR15, P3 ;  /* 0x0000000f06007c0c */ /* 0x000fe40009f82670 */
[----:B------:R-:W-:-:S04]  /*1ba0*/  MOV R6, UR10 ;  /* 0x0000000a00067c02 */ /* 0x000fc80008000f00 */
        /* <DEDUP_REMOVED lines=12> */
[----:B------:R-:W3:Y:S01]  /*1c70*/  @!P2 LDG.E.64 R8, desc[UR16][R8.64] ;  /* 0x000000100808a981 */ /* 0x000ee2000c1e1b00 */
[----:B------:R-:W-:-:S04]  /*1c80*/  MOV R10, UR5 ;  /* 0x00000005000a7c02 */ /* 0x000fc80008000f00 */
[----:B------:R-:W-:-:S04]  /*1c90*/  IADD3 R10, PT, PT, R10, 0x2, RZ ;  /* 0x000000020a0a7810 */ /* 0x000fc80007ffe0ff */
[----:B------:R-:W-:Y:S01]  /*1ca0*/  R2UR UR5, R10 ;  /* 0x000000000a0572ca */ /* 0x000fe200000e0000 */
[----:B0-----:R-:W-:Y:S01]  /*1cb0*/  @!P4 FADD.FTZ R4, R4, R6 ;  /* 0x000000060404c221 */ /* 0x001fe20000010000 */
[----:B------:R-:W-:-:S03]  /*1cc0*/  @!P4 FADD.FTZ R5, R5, R7 ;  /* 0x000000070505c221 */ /* 0x000fc60000010000 */
[----:B---3--:R-:W-:Y:S01]  /*1cd0*/  @!P2 FADD.FTZ R4, R4, R8 ;  /* 0x000000080404a221 */ /* 0x008fe20000010000 */
[----:B------:R-:W-:-:S09]  /*1ce0*/  @!P2 FADD.FTZ R5, R5, R9 ;  /* 0x000000090505a221 */ /* 0x000fd20000010000 */
.L_x_1889:
[----:B------:R-:W-:Y:S01]  /*1cf0*/  MOV R7, UR5 ;  /* 0x0000000500077c02 */ /* 0x000fe20008000f00 */
[----:B------:R-:W-:Y:S01]  /*1d00*/  BSSY.RECONVERGENT B0, `(.L_x_1883) ;  /* 0x000000c000007945 */ /* 0x000fe20003800200 */
[----:B------:R-:W-:Y:S02]  /*1d10*/  LOP3.LUT R6, R22, 0x1, RZ, 0xc0, !PT ;  /* 0x0000000116067812 */ /* 0x000fe400078ec0ff */
[----:B------:R-:W-:-:S04]  /*1d20*/  ISETP.EQ.OR P2, PT, R7, UR15, P3 ;  /* 0x0000000f07007c0c */ /* 0x000fc80009f42670 */
[----:B------:R-:W-:-:S13]  /*1d30*/  ISETP.NE.U32.OR P2, PT, R6, 0x1, P2 ;  /* 0x000000010600780c */ /* 0x000fda0001745470 */
[----:B------:R-:W-:Y:S05]  /*1d40*/  @P2 BRA `(.L_x_1890) ;  /* 0x00000000001c2947 */ /* 0x000fea0003800000 */
[----:B------:R-:W-:Y:S01]  /*1d50*/  UIMAD UR9, UR20, UR5, UR6 ;  /* 0x00000005140972a4 */ /* 0x000fe2000f8e0206 */
[----:B------:R-:W-:-:S05]  /*1d60*/  HFMA2 R7, -RZ, RZ, 0, 4.76837158203125e-07 ;  /* 0x00000008ff077431 */ /* 0x000fca00000001ff */
[----:B------:R-:W-:-:S04]  /*1d70*/  IMAD.U32 R6, RZ, RZ, UR9 ;  /* 0x00000009ff067e24 */ /* 0x000fc8000f8e00ff */
[----:B------:R-:W-:-:S06]  /*1d80*/  IMAD.WIDE.U32 R6, R6, R7, UR18 ;  /* 0x0000001206067e25 */ /* 0x000fcc000f8e0007 */
[----:B------:R-:W0:Y:S02]  /*1d90*/  LDG.E.64 R6, desc[UR16][R6.64] ;  /* 0x0000001006067981 */ /* 0x000e24000c1e1b00 */
[----:B0-----:R-:W-:Y:S01]  /*1da0*/  FADD.FTZ R4, R4, R6 ;  /* 0x0000000604047221 */ /* 0x001fe20000010000 */
[----:B------:R-:W-:-:S07]  /*1db0*/  FADD.FTZ R5, R5, R7 ;  /* 0x0000000705057221 */ /* 0x000fce0000010000 */
.L_x_1890:
[----:B------:R-:W-:Y:S05]  /*1dc0*/  BSYNC.RECONVERGENT B0 ;  /* 0x0000000000007941 */ /* 0x000fea0003800200 */
.L_x_1883:
[----:B---3--:R-:W3:Y:S01]  /*1dd0*/  S2R R6, SR_TID.X ;  /* 0x0000000000067919 */ /* 0x008ee20000002100 */
[----:B------:R-:W4:Y:S01]  /*1de0*/  S2UR UR9, SR_CgaCtaId ;  /* 0x00000000000979c3 */ /* 0x000f220000008800 */
[----:B------:R-:W0:Y:S01]  /*1df0*/  LDCU UR10, c[0x0][0x414] ;  /* 0x00008280ff0a77ac */ /* 0x000e220008000800 */
[----:B------:R-:W-:-:S06]  /*1e00*/  UMOV UR5, 0x400 ;  /* 0x0000040000057882 */ /* 0x000fcc0000000000 */
[----:B-12---:R-:W1:Y:S08]  /*1e10*/  @P0 LDC.64 R12, c[0x0][0x388] ;  /* 0x0000e200ff0c0b82 */ /* 0x006e700000000a00 */
[----:B------:R-:W2:Y:S01]  /*1e20*/  LDC.64 R10, c[0x0][0x398] ;  /* 0x0000e600ff0a7b82 */ /* 0x000ea20000000a00 */
[----:B----4-:R-:W-:-:S07]  /*1e30*/  ULEA UR5, UR9, UR5, 0x18 ;  /* 0x0000000509057291 */ /* 0x010fce000f8ec0ff */
[----:B------:R-:W4:Y:S01]  /*1e40*/  LDC.64 R8, c[0x0][0x3a0] ;  /* 0x0000e800ff087b82 */ /* 0x000f220000000a00 */
[----:B---3--:R-:W-:Y:S01]  /*1e50*/  LOP3.LUT R7, R6, 0xffff, RZ, 0xc0, !PT ;  /* 0x0000ffff06077812 */ /* 0x008fe200078ec0ff */
[----:B------:R3:W-:Y:S04]  /*1e60*/  @!P3 STS.64 [UR5+0x78], R4 ;  /* 0x00007804ff00b988 */ /* 0x0007e80008000a05 */
[----:B------:R-:W-:-:S05]  /*1e70*/  IMAD R7, R7, 0x1556, RZ ;  /* 0x0000155607077824 */ /* 0x000fca00078e02ff */
[----:B------:R-:W-:-:S04]  /*1e80*/  SHF.R.U32.HI R7, RZ, 0x10, R7 ;  /* 0x00000010ff077819 */ /* 0x000fc80000011607 */
[----:B------:R-:W-:-:S05]  /*1e90*/  PRMT R7, R7, 0x9910, RZ ;  /* 0x0000991007077816 */ /* 0x000fca00000000ff */
[----:B------:R-:W-:-:S05]  /*1ea0*/  IMAD R7, R7, 0xc, RZ ;  /* 0x0000000c07077824 */ /* 0x000fca00078e02ff */
[----:B------:R-:W-:-:S04]  /*1eb0*/  IADD3 R7, PT, PT, RZ, -R7, RZ ;  /* 0x80000007ff077210 */ /* 0x000fc80007ffe0ff */
[----:B------:R-:W-:-:S04]  /*1ec0*/  PRMT R7, R7, 0x7710, RZ ;  /* 0x0000771007077816 */ /* 0x000fc800000000ff */
[----:B------:R-:W-:-:S04]  /*1ed0*/  IADD3 R7, PT, PT, R7, R6, RZ ;  /* 0x0000000607077210 */ /* 0x000fc80007ffe0ff */
[----:B------:R-:W-:Y:S02]  /*1ee0*/  SHF.L.U32 R6, R7, 0x1, RZ ;  /* 0x0000000107067819 */ /* 0x000fe400000006ff */
[----:B------:R-:W-:Y:S02]  /*1ef0*/  MOV R7, UR8 ;  /* 0x0000000800077c02 */ /* 0x000fe40008000f00 */
[----:B------:R-:W-:-:S03]  /*1f00*/  LOP3.LUT R6, R6, 0xffff, RZ, 0xc0, !PT ;  /* 0x0000ffff06067812 */ /* 0x000fc600078ec0ff */
[----:B-1----:R-:W-:-:S04]  /*1f10*/  @P0 IMAD.WIDE R12, R7, 0x8, R12 ;  /* 0x00000008070c0825 */ /* 0x002fc800078e020c */
[----:B0-----:R-:W-:Y:S01]  /*1f20*/  @P0 FMUL.FTZ R7, R5, UR10 ;  /* 0x0000000a05070c20 */ /* 0x001fe20008410000 */
[----:B------:R-:W-:Y:S02]  /*1f30*/  IMAD.IADD R21, R21, 0x1, R6 ;  /* 0x0000000115157824 */ /* 0x000fe400078e0206 */
[----:B------:R-:W-:Y:S02]  /*1f40*/  @P0 FMUL.FTZ R6, R4, UR10 ;  /* 0x0000000a04060c20 */ /* 0x000fe40008410000 */
[----:B--2---:R-:W-:-:S03]  /*1f50*/  IMAD.WIDE R10, R21, 0x4, R10 ;  /* 0x00000004150a7825 */ /* 0x004fc600078e020a */
[----:B------:R0:W-:Y:S01]  /*1f60*/  @P0 STG.E.64 desc[UR16][R12.64], R6 ;  /* 0x000000060c000986 */ /* 0x0001e2000c101b10 */
[----:B----4-:R-:W-:Y:S01]  /*1f70*/  IMAD.WIDE R8, R21, 0x4, R8 ;  /* 0x0000000415087825 */ /* 0x010fe200078e0208 */
[----:B------:R-:W-:Y:S06]  /*1f80*/  BAR.SYNC.DEFER_BLOCKING 0x0 ;  /* 0x0000000000007b1d */ /* 0x000fec0000010000 */
[----:B---3--:R-:W5:Y:S04]  /*1f90*/  LDG.E.64 R4, desc[UR16][R10.64] ;  /* 0x000000100a047981 */ /* 0x008f68000c1e1b00 */
[----:B0-----:R0:W5:Y:S01]  /*1fa0*/  LDG.E.64 R6, desc[UR16][R8.64] ;  /* 0x0000001008067981 */ /* 0x001162000c1e1b00 */
[----:B------:R-:W-:Y:S03]  /*1fb0*/  BSSY.RECONVERGENT B0, `(.L_x_1891) ;  /* 0x00000f6000007945 */ /* 0x000fe60003800200 */
[----:B0-----:R-:W0:Y:S01]  /*1fc0*/  LDS.64 R8, [UR5+0x78] ;  /* 0x00007805ff087984 */ /* 0x001e220008000a00 */
[----:B------:R-:W1:Y:S02]  /*1fd0*/  LDCU.U8 UR5, c[0x0][0x3fc] ;  /* 0x00007f80ff0577ac */ /* 0x000e640008000000 */
[----:B-1----:R-:W-:Y:S01]  /*1fe0*/  UISETP.NE.AND UP0, UPT, UR5, URZ, UPT ;  /* 0x000000ff0500728c */ /* 0x002fe2000bf05270 */
[----:B0-----:R-:W-:-:S04]  /*1ff0*/  FMUL.FTZ R8, R8, UR10 ;  /* 0x0000000a08087c20 */ /* 0x001fc80008410000 */
[----:B------:R-:W-:-:S04]  /*2000*/  FMUL.FTZ R14, R8, R8 ;  /* 0x00000008080e7220 */ /* 0x000fc80000410000 */
[----:B------:R-:W-:Y:S01]  /*2010*/  FFMA.FTZ R14, R9, UR10, -R14 ;  /* 0x0000000a090e7c23 */ /* 0x000fe2000801080e */
[----:B------:R-:W-:-:S04]  /*2020*/  MOV R9, 0x3f800000 ;  /* 0x3f80000000097802 */ /* 0x000fc80000000f00 */
[----:B------:R-:W-:-:S13]  /*2030*/  FSETP.GTU.FTZ.AND P2, PT, R14, RZ, PT ;  /* 0x000000ff0e00720b */ /* 0x000fda0003f5c000 */
[----:B------:R-:W0:Y:S02]  /*2040*/  @P2 LDC R15, c[0x0][0x3a8] ;  /* 0x0000ea00ff0f2b82 */ /* 0x000e240000000800 */
[----:B0-----:R-:W-:-:S04]  /*2050*/  @P2 FADD.FTZ R14, R14, R15 ;  /* 0x0000000f0e0e2221 */ /* 0x001fc80000010000 */
[----:B------:R0:W1:Y:S01]  /*2060*/  @P2 MUFU.RSQ R9, R14 ;  /* 0x0000000e00092308 */ /* 0x0000620000001400 */
[----:B------:R-:W-:Y:S05]  /*2070*/  BRA.U UP0, `(.L_x_1892) ;  /* 0x0000000500887547 */ /* 0x000fea000b800000 */
[----:B------:R-:W2:Y:S01]  /*2080*/  LDCU.64 UR12, c[0x0][0x3e8] ;  /* 0x00007d00ff0c77ac */ /* 0x000ea20008000a00 */
[----:B------:R-:W-:Y:S01]  /*2090*/  SHF.R.S32.HI R28, RZ, 0x1f, R23 ;  /* 0x0000001fff1c7819 */ /* 0x000fe20000011417 */
[----:B------:R-:W-:Y:S01]  /*20a0*/  BSSY.RECONVERGENT B1, `(.L_x_1893) ;  /* 0x0000019000017945 */ /* 0x000fe20003800200 */
[C---:B------:R-:W-:Y:S02]  /*20b0*/  IADD3 R21, PT, PT, R23.reuse, 0x20, RZ ;  /* 0x0000002017157810 */ /* 0x040fe40007ffe0ff */
[C---:B0-----:R-:W-:Y:S02]  /*20c0*/  IADD3 R14, PT, PT, R23.reuse, 0x40, RZ ;  /* 0x00000040170e7810 */ /* 0x041fe40007ffe0ff */
[C---:B------:R-:W-:Y:S02]  /*20d0*/  IADD3 R15, PT, PT, R23.reuse, 0x60, RZ ;  /* 0x00000060170f7810 */ /* 0x040fe40007ffe0ff */
[----:B--2---:R-:W-:-:S04]  /*20e0*/  ISETP.GE.U32.AND P1, PT, R23, UR12, PT ;  /* 0x0000000c17007c0c */ /* 0x004fc8000bf26070 */
[----:B------:R-:W-:-:S13]  /*20f0*/  ISETP.GE.AND.EX P1, PT, R28, UR13, PT, P1 ;  /* 0x0000000d1c007c0c */ /* 0x000fda000bf26310 */
[----:B------:R-:W-:Y:S05]  /*2100*/  @P1 BRA `(.L_x_1894) ;  /* 0x0000000000481947 */ /* 0x000fea0003800000 */
[----:B------:R-:W0:Y:S01]  /*2110*/  LDCU.64 UR18, c[0x0][0x3e0] ;  /* 0x00007c00ff1277ac */ /* 0x000e220008000a00 */
[----:B------:R-:W-:Y:S01]  /*2120*/  MOV R11, R25 ;  /* 0x00000019000b7202 */ /* 0x000fe20000000f00 */
[--C-:B------:R-:W-:Y:S01]  /*2130*/  FADD.FTZ R20, R20, -R8.reuse ;  /* 0x8000000814147221 */ /* 0x100fe20000010000 */
[----:B------:R-:W-:Y:S01]  /*2140*/  FADD.FTZ R12, R19, -R8 ;  /* 0x80000008130c7221 */ /* 0x000fe20000010000 */
[----:B------:R-:W2:Y:S01]  /*2150*/  LDCU.64 UR10, c[0x0][0x380] ;  /* 0x00007000ff0a77ac */ /* 0x000ea20008000a00 */
[----:B------:R-:W-:Y:S02]  /*2160*/  IMAD.MOV.U32 R10, RZ, RZ, R26 ;  /* 0x000000ffff0a7224 */ /* 0x000fe400078e001a */
[-C--:B-1----:R-:W-:Y:S01]  /*2170*/  FMUL.FTZ R19, R20, R9.reuse ;  /* 0x0000000914137220 */ /* 0x082fe20000410000 */
[----:B------:R-:W-:-:S03]  /*2180*/  FMUL.FTZ R12, R12, R9 ;  /* 0x000000090c0c7220 */ /* 0x000fc60000410000 */
[----:B-----5:R-:W-:Y:S01]  /*2190*/  FFMA.FTZ R19, R4, R19, R6 ;  /* 0x0000001304137223 */ /* 0x020fe20000010006 */
[----:B------:R-:W-:-:S05]  /*21a0*/  FFMA.FTZ R20, R5, R12, R7 ;  /* 0x0000000c05147223 */ /* 0x000fca0000010007 */
[----:B------:R-:W-:Y:S01]  /*21b0*/  F2FP.BF16.F32.PACK_AB R19, R20, R19 ;  /* 0x000000131413723e */ /* 0x000fe200000010ff */
[----:B0-----:R-:W-:Y:S02]  /*21c0*/  IMAD R28, R28, UR18, RZ ;  /* 0x000000121c1c7c24 */ /* 0x001fe4000f8e02ff */
[----:B------:R-:W-:-:S04]  /*21d0*/  IMAD.WIDE.U32 R10, R23, UR18, R10 ;  /* 0x00000012170a7c25 */ /* 0x000fc8000f8e000a */
[----:B------:R-:W-:Y:S01]  /*21e0*/  IMAD R13, R23, UR19, R28 ;  /* 0x00000013170d7c24 */ /* 0x000fe2000f8e021c */
[----:B--2---:R-:W-:-:S04]  /*21f0*/  LEA R12, P1, R10, UR10, 0x1 ;  /* 0x0000000a0a0c7c11 */ /* 0x004fc8000f8208ff */
[----:B------:R-:W-:-:S04]  /*2200*/  IADD3 R13, PT, PT, R11, R13, RZ ;  /* 0x0000000d0b0d7210 */ /* 0x000fc80007ffe0ff */
[----:B------:R-:W-:-:S05]  /*2210*/  LEA.HI.X R13, R10, UR11, R13, 0x1, P1 ;  /* 0x0000000b0a0d7c11 */ /* 0x000fca00088f0c0d */
[----:B------:R0:W-:Y:S02]  /*2220*/  STG.E desc[UR16][R12.64], R19 ;  /* 0x000000130c007986 */ /* 0x0001e4000c101910 */
.L_x_1894:
[----:B------:R-:W-:Y:S05]  /*2230*/  BSYNC.RECONVERGENT B1 ;  /* 0x0000000000017941 */ /* 0x000fea0003800200 */
.L_x_1893:
[----:B------:R-:W-:Y:S01]  /*2240*/  ISETP.GE.U32.AND P1, PT, R21, UR12, PT ;  /* 0x0000000c15007c0c */ /* 0x000fe2000bf26070 */
[----:B------:R-:W-:Y:S01]  /*2250*/  BSSY.RECONVERGENT B1, `(.L_x_1895) ;  /* 0x000001c000017945 */ /* 0x000fe20003800200 */
[----:B------:R-:W-:Y:S02]  /*2260*/  SHF.R.S32.HI R10, RZ, 0x1f, R21 ;  /* 0x0000001fff0a7819 */ /* 0x000fe40000011415 */
[----:B------:R-:W-:Y:S02]  /*2270*/  ISETP.GE.U32.AND P2, PT, R14, UR12, PT ;  /* 0x0000000c0e007c0c */ /* 0x000fe4000bf46070 */
[----:B------:R-:W-:Y:S02]  /*2280*/  ISETP.GE.AND.EX P1, PT, R10, UR13, PT, P1 ;  /* 0x0000000d0a007c0c */ /* 0x000fe4000bf26310 */
[----:B------:R-:W-:Y:S02]  /*2290*/  ISETP.GE.U32.AND P3, PT, R15, UR12, PT ;  /* 0x0000000c0f007c0c */ /* 0x000fe4000bf66070 */
[----:B------:R-:W-:-:S02]  /*22a0*/  SHF.R.S32.HI R20, RZ, 0x1f, R14 ;  /* 0x0000001fff147819 */ /* 0x000fc4000001140e */
[----:B0-----:R-:W-:Y:S02]  /*22b0*/  SHF.R.S32.HI R19, RZ, 0x1f, R15 ;  /* 0x0000001fff137819 */ /* 0x001fe4000001140f */
[----:B------:R-:W-:Y:S02]  /*22c0*/  ISETP.GE.AND.EX P2, PT, R20, UR13, PT, P2 ;  /* 0x0000000d14007c0c */ /* 0x000fe4000bf46320 */
[----:B------:R-:W-:-:S03]  /*22d0*/  ISETP.GE.AND.EX P3, PT, R19, UR13, PT, P3 ;  /* 0x0000000d13007c0c */ /* 0x000fc6000bf66330 */
[----:B------:R-:W-:Y:S10]  /*22e0*/  @P1 BRA `(.L_x_1896) ;  /* 0x0000000000481947 */ /* 0x000ff40003800000 */
[----:B------:R-:W0:Y:S01]  /*22f0*/  LDCU.64 UR10, c[0x0][0x3e0] ;  /* 0x00007c00ff0a77ac */ /* 0x000e220008000a00 */
[----:B------:R-:W-:Y:S01]  /*2300*/  MOV R11, R25 ;  /* 0x00000019000b7202 */ /* 0x000fe20000000f00 */
[--C-:B------:R-:W-:Y:S01]  /*2310*/  FADD.FTZ R18, R18, -R8.reuse ;  /* 0x8000000812127221 */ /* 0x100fe20000010000 */
[----:B------:R-:W-:Y:S01]  /*2320*/  FADD.FTZ R12, R17, -R8 ;  /* 0x80000008110c7221 */ /* 0x000fe20000010000 */
[----:B------:R-:W2:Y:S02]  /*2330*/  LDCU.64 UR18, c[0x0][0x380] ;  /* 0x00007000ff1277ac */ /* 0x000ea40008000a00 */
[-C--:B-1----:R-:W-:Y:S01]  /*2340*/  FMUL.FTZ R17, R18, R9.reuse ;  /* 0x0000000912117220 */ /* 0x082fe20000410000 */
[----:B------:R-:W-:-:S03]  /*2350*/  FMUL.FTZ R12, R12, R9 ;  /* 0x000000090c0c7220 */ /* 0x000fc60000410000 */
[----:B-----5:R-:W-:Y:S01]  /*2360*/  FFMA.FTZ R17, R4, R17, R6 ;  /* 0x0000001104117223 */ /* 0x020fe20000010006 */
[----:B------:R-:W-:Y:S01]  /*2370*/  FFMA.FTZ R18, R5, R12, R7 ;  /* 0x0000000c05127223 */ /* 0x000fe20000010007 */
[----:B0-----:R-:W-:-:S04]  /*2380*/  IMAD R10, R10, UR10, RZ ;  /* 0x0000000a0a0a7c24 */ /* 0x001fc8000f8e02ff */
[----:B------:R-:W-:Y:S01]  /*2390*/  IMAD R13, R21, UR11, R10 ;  /* 0x0000000b150d7c24 */ /* 0x000fe2000f8e020a */
[----:B------:R-:W-:-:S05]  /*23a0*/  MOV R10, R26 ;  /* 0x0000001a000a7202 */ /* 0x000fca0000000f00 */
[----:B------:R-:W-:-:S04]  /*23b0*/  IMAD.WIDE.U32 R10, R21, UR10, R10 ;  /* 0x0000000a150a7c25 */ /* 0x000fc8000f8e000a */
[----:B------:R-:W-:Y:S01]  /*23c0*/  IMAD.IADD R13, R11, 0x1, R13 ;  /* 0x000000010b0d7824 */ /* 0x000fe200078e020d */
[----:B--2---:R-:W-:Y:S02]  /*23d0*/  LEA R12, P1, R10, UR18, 0x1 ;  /* 0x000000120a0c7c11 */ /* 0x004fe4000f8208ff */
[----:B------:R-:W-:Y:S02]  /*23e0*/  F2FP.BF16.F32.PACK_AB R11, R18, R17 ;  /* 0x00000011120b723e */ /* 0x000fe400000010ff */
[----:B------:R-:W-:-:S05]  /*23f0*/  LEA.HI.X R13, R10, UR19, R13, 0x1, P1 ;  /* 0x000000130a0d7c11 */ /* 0x000fca00088f0c0d */
[----:B------:R0:W-:Y:S04]  /*2400*/  STG.E desc[UR16][R12.64], R11 ;  /* 0x0000000b0c007986 */ /* 0x0001e8000c101910 */
.L_x_1896:
[----:B------:R-:W-:Y:S05]  /*2410*/  BSYNC.RECONVERGENT B1 ;  /* 0x0000000000017941 */ /* 0x000fea0003800200 */
.L_x_1895:
[----:B------:R-:W-:Y:S04]  /*2420*/  BSSY.RECONVERGENT B1, `(.L_x_1897) ;  /* 0x0000014000017945 */ /* 0x000fe80003800200 */
[----:B------:R-:W-:Y:S05]  /*2430*/  @P2 BRA `(.L_x_1898) ;  /* 0x0000000000482947 */ /* 0x000fea0003800000 */
[----:B------:R-:W2:Y:S01]  /*2440*/  LDCU.64 UR10, c[0x0][0x3e0] ;  /* 0x00007c00ff0a77ac */ /* 0x000ea20008000a00 */
[----:B------:R-:W-:Y:S01]  /*2450*/  MOV R10, R26 ;  /* 0x0000001a000a7202 */ /* 0x000fe20000000f00 */
[--C-:B0-----:R-:W-:Y:S01]  /*2460*/  FADD.FTZ R12, R3, -R8.reuse ;  /* 0x80000008030c7221 */ /* 0x101fe20000010000 */
[----:B------:R-:W-:Y:S01]  /*2470*/  MOV R11, R25 ;  /* 0x00000019000b7202 */ /* 0x000fe20000000f00 */
[----:B------:R-:W0:Y:S01]  /*2480*/  LDCU.64 UR18, c[0x0][0x380] ;  /* 0x00007000ff1277ac */ /* 0x000e220008000a00 */
[----:B------:R-:W-:Y:S01]  /*2490*/  FADD.FTZ R16, R16, -R8 ;  /* 0x8000000810107221 */ /* 0x000fe20000010000 */
[----:B-1----:R-:W-:-:S03]  /*24a0*/  FMUL.FTZ R3, R12, R9 ;  /* 0x000000090c037220 */ /* 0x002fc60000410000 */
[----:B------:R-:W-:Y:S01]  /*24b0*/  FMUL.FTZ R16, R16, R9 ;  /* 0x0000000910107220 */ /* 0x000fe20000410000 */
[----:B-----5:R-:W-:-:S03]  /*24c0*/  FFMA.FTZ R3, R4, R3, R6 ;  /* 0x0000000304037223 */ /* 0x020fc60000010006 */
[----:B------:R-:W-:Y:S01]  /*24d0*/  FFMA.FTZ R16, R5, R16, R7 ;  /* 0x0000001005107223 */ /* 0x000fe20000010007 */
[----:B--2---:R-:W-:-:S04]  /*24e0*/  IMAD R13, R20, UR10, RZ ;  /* 0x0000000a140d7c24 */ /* 0x004fc8000f8e02ff */
[----:B------:R-:W-:Y:S01]  /*24f0*/  F2FP.BF16.F32.PACK_AB R3, R16, R3 ;  /* 0x000000031003723e */ /* 0x000fe200000010ff */
[----:B------:R-:W-:-:S04]  /*2500*/  IMAD.WIDE.U32 R10, R14, UR10, R10 ;  /* 0x0000000a0e0a7c25 */ /* 0x000fc8000f8e000a */
[----:B------:R-:W-:Y:S01]  /*2510*/  IMAD R13, R14, UR11, R13 ;  /* 0x0000000b0e0d7c24 */ /* 0x000fe2000f8e020d */
[----:B0-----:R-:W-:-:S04]  /*2520*/  LEA R12, P1, R10, UR18, 0x1 ;  /* 0x000000120a0c7c11 */ /* 0x001fc8000f8208ff */
[----:B------:R-:W-:-:S04]  /*2530*/  IADD3 R13, PT, PT, R11, R13, RZ ;  /* 0x0000000d0b0d7210 */ /* 0x000fc80007ffe0ff */
[----:B------:R-:W-:-:S05]  /*2540*/  LEA.HI.X R13, R10, UR19, R13, 0x1, P1 ;  /* 0x000000130a0d7c11 */ /* 0x000fca00088f0c0d */
[----:B------:R2:W-:Y:S02]  /*2550*/  STG.E desc[UR16][R12.64], R3 ;  /* 0x000000030c007986 */ /* 0x0005e4000c101910 */
.L_x_1898:
[----:B------:R-:W-:Y:S05]  /*2560*/  BSYNC.RECONVERGENT B1 ;  /* 0x0000000000017941 */ /* 0x000fea0003800200 */
.L_x_1897:
[----:B------:R-:W-:Y:S05]  /*2570*/  @P3 BRA `(.L_x_1899) ;  /* 0x0000000800643947 */ /* 0x000fea0003800000 */
[----:B------:R-:W3:Y:S01]  /*2580*/  LDCU.64 UR10, c[0x0][0x3e0] ;  /* 0x00007c00ff0a77ac */ /* 0x000ee20008000a00 */
[----:B------:R-:W-:Y:S01]  /*2590*/  MOV R24, R26 ;  /* 0x0000001a00187202 */ /* 0x000fe20000000f00 */
[--C-:B------:R-:W-:Y:S01]  /*25a0*/  FADD.FTZ R0, R0, -R8.reuse ;  /* 0x8000000800007221 */ /* 0x100fe20000010000 */
[----:B------:R-:W-:Y:S01]  /*25b0*/  FADD.FTZ R2, R2, -R8 ;  /* 0x8000000802027221 */ /* 0x000fe20000010000 */
[----:B------:R-:W4:Y:S02]  /*25c0*/  LDCU.64 UR12, c[0x0][0x380] ;  /* 0x00007000ff0c77ac */ /* 0x000f240008000a00 */
[-C--:B-12---:R-:W-:Y:S01]  /*25d0*/  FMUL.FTZ R3, R0, R9.reuse ;  /* 0x0000000900037220 */ /* 0x086fe20000410000 */
[----:B------:R-:W-:-:S03]  /*25e0*/  FMUL.FTZ R2, R2, R9 ;  /* 0x0000000902027220 */ /* 0x000fc60000410000 */
[----:B-----5:R-:W-:Y:S01]  /*25f0*/  FFMA.FTZ R4, R4, R3, R6 ;  /* 0x0000000304047223 */ /* 0x020fe20000010006 */
[----:B------:R-:W-:-:S05]  /*2600*/  FFMA.FTZ R5, R5, R2, R7 ;  /* 0x0000000205057223 */ /* 0x000fca0000010007 */
[----:B------:R-:W-:Y:S01]  /*2610*/  F2FP.BF16.F32.PACK_AB R5, R5, R4 ;  /* 0x000000040505723e */ /* 0x000fe200000010ff */
[----:B---3--:R-:W-:Y:S02]  /*2620*/  IMAD R8, R19, UR10, RZ ;  /* 0x0000000a13087c24 */ /* 0x008fe4000f8e02ff */
[----:B------:R-:W-:-:S04]  /*2630*/  IMAD.WIDE.U32 R24, R15, UR10, R24 ;  /* 0x0000000a0f187c25 */ /* 0x000fc8000f8e0018 */
[----:B------:R-:W-:Y:S01]  /*2640*/  IMAD R15, R15, UR11, R8 ;  /* 0x0000000b0f0f7c24 */ /* 0x000fe2000f8e0208 */
[----:B----4-:R-:W-:-:S03]  /*2650*/  LEA R2, P1, R24, UR12, 0x1 ;  /* 0x0000000c18027c11 */ /* 0x010fc6000f8208ff */
[----:B------:R-:W-:-:S05]  /*2660*/  IMAD.IADD R15, R25, 0x1, R15 ;  /* 0x00000001190f7824 */ /* 0x000fca00078e020f */
[----:B------:R-:W-:-:S05]  /*2670*/  LEA.HI.X R3, R24, UR13, R15, 0x1, P1 ;  /* 0x0000000d18037c11 */ /* 0x000fca00088f0c0f */
[----:B------:R3:W-:Y:S01]  /*2680*/  STG.E desc[UR16][R2.64], R5 ;  /* 0x0000000502007986 */ /* 0x0007e2000c101910 */
[----:B------:R-:W-:Y:S05]  /*2690*/  BRA `(.L_x_1899) ;  /* 0x00000008001c7947 */ /* 0x000fea0003800000 */
.L_x_1892:
[----:B------:R-:W2:Y:S01]  /*26a0*/  LDCU.64 UR18, c[0x0][0x3e8] ;  /* 0x00007d00ff1277ac */ /* 0x000ea20008000a00 */
[----:B------:R-:W-:Y:S01]  /*26b0*/  BSSY.RECONVERGENT B1, `(.L_x_1900) ;  /* 0x0000022000017945 */ /* 0x000fe20003800200 */
[C---:B0-----:R-:W-:Y:S02]  /*26c0*/  IADD3 R14, PT, PT, R23.reuse, 0x20, RZ ;  /* 0x00000020170e7810 */ /* 0x041fe40007ffe0ff */
[C---:B------:R-:W-:Y:S02]  /*26d0*/  IADD3 R10, PT, PT, R23.reuse, 0x40, RZ ;  /* 0x00000040170a7810 */ /* 0x040fe40007ffe0ff */
[----:B------:R-:W-:Y:S01]  /*26e0*/  IADD3 R11, PT, PT, R23, 0x60, RZ ;  /* 0x00000060170b7810 */ /* 0x000fe20007ffe0ff */
[----:B------:R-:W-:Y:S06]  /*26f0*/  @P1 BRA `(.L_x_1901) ;  /* 0x0000000000741947 */ /* 0x000fec0003800000 */
[--C-:B------:R-:W-:Y:S01]  /*2700*/  FADD.FTZ R20, R20, -R8.reuse ;  /* 0x8000000814147221 */ /* 0x100fe20000010000 */
[----:B------:R-:W-:Y:S01]  /*2710*/  FADD.FTZ R12, R19, -R8 ;  /* 0x80000008130c7221 */ /* 0x000fe20000010000 */
[----:B------:R-:W0:Y:S01]  /*2720*/  LDCU.64 UR10, c[0x0][0x3e0] ;  /* 0x00007c00ff0a77ac */ /* 0x000e220008000a00 */
[----:B------:R-:W-:Y:S01]  /*2730*/  SHF.R.S32.HI R21, RZ, 0x1f, R23 ;  /* 0x0000001fff157819 */ /* 0x000fe20000011417 */
[-C--:B-1----:R-:W-:Y:S01]  /*2740*/  FMUL.FTZ R15, R20, R9.reuse ;  /* 0x00000009140f7220 */ /* 0x082fe20000410000 */
[----:B------:R-:W-:Y:S01]  /*2750*/  FMUL.FTZ R12, R12, R9 ;  /* 0x000000090c0c7220 */ /* 0x000fe20000410000 */
[----:B------:R-:W1:Y:S02]  /*2760*/  LDCU.64 UR12, c[0x0][0x380] ;  /* 0x00007000ff0c77ac */ /* 0x000e640008000a00 */
[----:B-----5:R-:W-:Y:S01]  /*2770*/  FFMA.FTZ R15, R4, R15, R6 ;  /* 0x0000000f040f7223 */ /* 0x020fe20000010006 */
[----:B------:R-:W-:-:S03]  /*2780*/  FFMA.FTZ R12, R5, R12, R7 ;  /* 0x0000000c050c7223 */ /* 0x000fc60000010007 */
[----:B------:R-:W-:Y:S01]  /*2790*/  FMUL.FTZ R19, R15, -1.4426950216293334961 ;  /* 0xbfb8aa3b0f137820 */ /* 0x000fe20000410000 */
[----:B------:R-:W-:-:S05]  /*27a0*/  FMUL.FTZ R20, R12, -1.4426950216293334961 ;  /* 0xbfb8aa3b0c147820 */ /* 0x000fca0000410000 */
[----:B------:R-:W3:Y:S04]  /*27b0*/  MUFU.EX2 R19, R19 ;  /* 0x0000001300137308 */ /* 0x000ee80000000800 */
[----:B------:R-:W4:Y:S01]  /*27c0*/  MUFU.EX2 R20, R20 ;  /* 0x0000001400147308 */ /* 0x000f220000000800 */
[----:B---3--:R-:W-:Y:S01]  /*27d0*/  FADD.FTZ R28, R19, 1 ;  /* 0x3f800000131c7421 */ /* 0x008fe20000010000 */
[----:B0-----:R-:W-:Y:S02]  /*27e0*/  IMAD R19, R21, UR10, RZ ;  /* 0x0000000a15137c24 */ /* 0x001fe4000f8e02ff */
[----:B------:R-:W-:Y:S02]  /*27f0*/  IMAD.MOV.U32 R21, RZ, RZ, R25 ;  /* 0x000000ffff157224 */ /* 0x000fe400078e0019 */
[----:B----4-:R-:W-:Y:S01]  /*2800*/  FADD.FTZ R29, R20, 1 ;  /* 0x3f800000141d7421 */ /* 0x010fe20000010000 */
[----:B------:R-:W-:Y:S01]  /*2810*/  MOV R20, R26 ;  /* 0x0000001a00147202 */ /* 0x000fe20000000f00 */
[----:B------:R-:W0:Y:S01]  /*2820*/  MUFU.RCP R28, R28 ;  /* 0x0000001c001c7308 */ /* 0x000e220000001000 */
[----:B------:R-:W-:-:S03]  /*2830*/  IMAD R19, R23, UR11, R19 ;  /* 0x0000000b17137c24 */ /* 0x000fc6000f8e0213 */
[----:B------:R-:W-:-:S04]  /*2840*/  IMAD.WIDE.U32 R20, R23, UR10, R20 ;  /* 0x0000000a17147c25 */ /* 0x000fc8000f8e0014 */
[----:B------:R-:W3:Y:S01]  /*2850*/  MUFU.RCP R13, R29 ;  /* 0x0000001d000d7308 */ /* 0x000ee20000001000 */
[----:B------:R-:W-:Y:S01]  /*2860*/  IADD3 R19, PT, PT, R21, R19, RZ ;  /* 0x0000001315137210 */ /* 0x000fe20007ffe0ff */
[----:B0-----:R-:W-:Y:S01]  /*2870*/  FMUL.FTZ R15, R15, R28 ;  /* 0x0000001c0f0f7220 */ /* 0x001fe20000410000 */
[----:B---3--:R-:W-:Y:S01]  /*2880*/  FMUL.FTZ R28, R12, R13 ;  /* 0x0000000d0c1c7220 */ /* 0x008fe20000410000 */
[----:B-1----:R-:W-:-:S04]  /*2890*/  LEA R12, P1, R20, UR12, 0x1 ;  /* 0x0000000c140c7c11 */ /* 0x002fc8000f8208ff */
[----:B------:R-:W-:Y:S02]  /*28a0*/  LEA.HI.X R13, R20, UR13, R19, 0x1, P1 ;  /* 0x0000000d140d7c11 */ /* 0x000fe400088f0c13 */
[----:B------:R-:W-:-:S05]  /*28b0*/  F2FP.BF16.F32.PACK_AB R15, R28, R15 ;  /* 0x0000000f1c0f723e */ /* 0x000fca00000010ff */
[----:B------:R0:W-:Y:S02]  /*28c0*/  STG.E desc[UR16][R12.64], R15 ;  /* 0x0000000f0c007986 */ /* 0x0001e4000c101910 */
.L_x_1901:
[----:B--2---:R-:W-:Y:S05]  /*28d0*/  BSYNC.RECONVERGENT B1 ;  /* 0x0000000000017941 */ /* 0x004fea0003800200 */
.L_x_1900:
[----:B------:R-:W-:Y:S01]  /*28e0*/  ISETP.GE.U32.AND P1, PT, R14, UR18, PT ;  /* 0x000000120e007c0c */ /* 0x000fe2000bf26070 */
[----:B------:R-:W-:Y:S01]  /*28f0*/  BSSY.RECONVERGENT B1, `(.L_x_1902) ;  /* 0x0000026000017945 */ /* 0x000fe20003800200 */
[----:B0-----:R-:W-:Y:S02]  /*2900*/  SHF.R.S32.HI R12, RZ, 0x1f, R14 ;  /* 0x0000001fff0c7819 */ /* 0x001fe4000001140e */
[----:B------:R-:W-:Y:S02]  /*2910*/  ISETP.GE.U32.AND P2, PT, R10, UR18, PT ;  /* 0x000000120a007c0c */ /* 0x000fe4000bf46070 */
[----:B------:R-:W-:Y:S02]  /*2920*/  ISETP.GE.AND.EX P1, PT, R12, UR19, PT, P1 ;  /* 0x000000130c007c0c */ /* 0x000fe4000bf26310 */
[----:B------:R-:W-:Y:S02]  /*2930*/  ISETP.GE.U32.AND P3, PT, R11, UR18, PT ;  /* 0x000000120b007c0c */ /* 0x000fe4000bf66070 */
[----:B------:R-:W-:-:S02]  /*2940*/  SHF.R.S32.HI R15, RZ, 0x1f, R10 ;  /* 0x0000001fff0f7819 */ /* 0x000fc4000001140a */
[----:B------:R-:W-:Y:S02]  /*2950*/  SHF.R.S32.HI R19, RZ, 0x1f, R11 ;  /* 0x0000001fff137819 */ /* 0x000fe4000001140b */
[----:B------:R-:W-:Y:S02]  /*2960*/  ISETP.GE.AND.EX P2, PT, R15, UR19, PT, P2 ;  /* 0x000000130f007c0c */ /* 0x000fe4000bf46320 */
[----:B------:R-:W-:-:S03]  /*2970*/  ISETP.GE.AND.EX P3, PT, R19, UR19, PT, P3 ;  /* 0x0000001313007c0c */ /* 0x000fc6000bf66330 */
[----:B------:R-:W-:Y:S10]  /*2980*/  @P1 BRA `(.L_x_1903) ;  /* 0x0000000000701947 */ /* 0x000ff40003800000 */
[--C-:B------:R-:W-:Y:S01]  /*2990*/  FADD.FTZ R18, R18, -R8.reuse ;  /* 0x8000000812127221 */ /* 0x100fe20000010000 */
[----:B------:R-:W0:Y:S03]  /*29a0*/  LDCU.64 UR10, c[0x0][0x3e0] ;  /* 0x00007c00ff0a77ac */ /* 0x000e260008000a00 */
[----:B-1----:R-:W-:Y:S01]  /*29b0*/  FMUL.FTZ R21, R18, R9 ;  /* 0x0000000912157220 */ /* 0x002fe20000410000 */
[----:B------:R-:W-:Y:S01]  /*29c0*/  FADD.FTZ R18, R17, -R8 ;  /* 0x8000000811127221 */ /* 0x000fe20000010000 */
[----:B------:R-:W1:Y:S02]  /*29d0*/  LDCU.64 UR12, c[0x0][0x380] ;  /* 0x00007000ff0c77ac */ /* 0x000e640008000a00 */
[----:B-----5:R-:W-:Y:S01]  /*29e0*/  FFMA.FTZ R21, R4, R21, R6 ;  /* 0x0000001504157223 */ /* 0x020fe20000010006 */
[----:B------:R-:W-:-:S03]  /*29f0*/  FMUL.FTZ R18, R18, R9 ;  /* 0x0000000912127220 */ /* 0x000fc60000410000 */
[----:B------:R-:W-:Y:S01]  /*2a00*/  FMUL.FTZ R13, R21, -1.4426950216293334961 ;  /* 0xbfb8aa3b150d7820 */ /* 0x000fe20000410000 */
[----:B------:R-:W-:-:S04]  /*2a10*/  FFMA.FTZ R20, R5, R18, R7 ;  /* 0x0000001205147223 */ /* 0x000fc80000010007 */
[----:B------:R-:W-:Y:S01]  /*2a20*/  FMUL.FTZ R17, R20, -1.4426950216293334961 ;  /* 0xbfb8aa3b14117820 */ /* 0x000fe20000410000 */
[----:B------:R-:W2:Y:S01]  /*2a30*/  MUFU.EX2 R13, R13 ;  /* 0x0000000d000d7308 */ /* 0x000ea20000000800 */
[----:B0-----:R-:W-:Y:S01]  /*2a40*/  IMAD R18, R12, UR10, RZ ;  /* 0x0000000a0c127c24 */ /* 0x001fe2000f8e02ff */
[----:B------:R-:W-:-:S03]  /*2a50*/  MOV R12, R26 ;  /* 0x0000001a000c7202 */ /* 0x000fc60000000f00 */
[----:B------:R-:W0:Y:S01]  /*2a60*/  MUFU.EX2 R17, R17 ;  /* 0x0000001100117308 */ /* 0x000e220000000800 */
[----:B------:R-:W-:Y:S02]  /*2a70*/  IMAD R18, R14, UR11, R18 ;  /* 0x0000000b0e127c24 */ /* 0x000fe4000f8e0212 */
[----:B--2---:R-:W-:Y:S01]  /*2a80*/  FADD.FTZ R29, R13, 1 ;  /* 0x3f8000000d1d7421 */ /* 0x004fe20000010000 */
[----:B------:R-:W-:-:S03]  /*2a90*/  MOV R13, R25 ;  /* 0x00000019000d7202 */ /* 0x000fc60000000f00 */
[----:B------:R-:W2:Y:S01]  /*2aa0*/  MUFU.RCP R28, R29 ;  /* 0x0000001d001c7308 */ /* 0x000ea20000001000 */
[----:B0-----:R-:W-:Y:S01]  /*2ab0*/  FADD.FTZ R17, R17, 1 ;  /* 0x3f80000011117421 */ /* 0x001fe20000010000 */
[----:B------:R-:W-:-:S05]  /*2ac0*/  IMAD.WIDE.U32 R12, R14, UR10, R12 ;  /* 0x0000000a0e0c7c25 */ /* 0x000fca000f8e000c */
[----:B------:R-:W-:Y:S01]  /*2ad0*/  IADD3 R13, PT, PT, R13, R18, RZ ;  /* 0x000000120d0d7210 */ /* 0x000fe20007ffe0ff */
[----:B------:R-:W0:Y:S01]  /*2ae0*/  MUFU.RCP R17, R17 ;  /* 0x0000001100117308 */ /* 0x000e220000001000 */
[----:B--2---:R-:W-:Y:S01]  /*2af0*/  FMUL.FTZ R28, R21, R28 ;  /* 0x0000001c151c7220 */ /* 0x004fe20000410000 */
[----:B0-----:R-:W-:Y:S01]  /*2b00*/  FMUL.FTZ R14, R20, R17 ;  /* 0x00000011140e7220 */ /* 0x001fe20000410000 */
[----:B-1----:R-:W-:-:S04]  /*2b10*/  LEA R20, P1, R12, UR12, 0x1 ;  /* 0x0000000c0c147c11 */ /* 0x002fc8000f8208ff */
[----:B------:R-:W-:Y:S02]  /*2b20*/  LEA.HI.X R21, R12, UR13, R13, 0x1, P1 ;  /* 0x0000000d0c157c11 */ /* 0x000fe400088f0c0d */
[----:B------:R-:W-:-:S05]  /*2b30*/  F2FP.BF16.F32.PACK_AB R13, R14, R28 ;  /* 0x0000001c0e0d723e */ /* 0x000fca00000010ff */
[----:B------:R0:W-:Y:S02]  /*2b40*/  STG.E desc[UR16][R20.64], R13 ;  /* 0x0000000d14007986 */ /* 0x0001e4000c101910 */
.L_x_1903:
[----:B------:R-:W-:Y:S05]  /*2b50*/  BSYNC.RECONVERGENT B1 ;  /* 0x0000000000017941 */ /* 0x000fea0003800200 */
.L_x_1902:
[----:B------:R-:W-:Y:S04]  /*2b60*/  BSSY.RECONVERGENT B1, `(.L_x_1904) ;  /* 0x000001e000017945 */ /* 0x000fe80003800200 */
[----:B------:R-:W-:Y:S05]  /*2b70*/  @P2 BRA `(.L_x_1905) ;  /* 0x0000000000702947 */ /* 0x000fea0003800000 */
[--C-:B------:R-:W-:Y:S01]  /*2b80*/  FADD.FTZ R12, R3, -R8.reuse ;  /* 0x80000008030c7221 */ /* 0x100fe20000010000 */
[----:B------:R-:W-:Y:S01]  /*2b90*/  FADD.FTZ R16, R16, -R8 ;  /* 0x8000000810107221 */ /* 0x000fe20000010000 */
[----:B------:R-:W2:Y:S01]  /*2ba0*/  LDCU.64 UR10, c[0x0][0x3e0] ;  /* 0x00007c00ff0a77ac */ /* 0x000ea20008000a00 */
[----:B0-----:R-:W-:Y:S01]  /*2bb0*/  MOV R13, R25 ;  /* 0x00000019000d7202 */ /* 0x001fe20000000f00 */
[-C--:B-1----:R-:W-:Y:S01]  /*2bc0*/  FMUL.FTZ R3, R12, R9.reuse ;  /* 0x000000090c037220 */ /* 0x082fe20000410000 */
[----:B------:R-:W-:Y:S01]  /*2bd0*/  FMUL.FTZ R16, R16, R9 ;  /* 0x0000000910107220 */ /* 0x000fe20000410000 */
[----:B------:R-:W0:Y:S02]  /*2be0*/  LDCU.64 UR12, c[0x0][0x380] ;  /* 0x00007000ff0c77ac */ /* 0x000e240008000a00 */
[----:B-----5:R-:W-:Y:S01]  /*2bf0*/  FFMA.FTZ R14, R4, R3, R6 ;  /* 0x00000003040e7223 */ /* 0x020fe20000010006 */
[----:B------:R-:W-:-:S03]  /*2c00*/  FFMA.FTZ R3, R5, R16, R7 ;  /* 0x0000001005037223 */ /* 0x000fc60000010007 */
[----:B------:R-:W-:Y:S01]  /*2c10*/  FMUL.FTZ R12, R14, -1.4426950216293334961 ;  /* 0xbfb8aa3b0e0c7820 */ /* 0x000fe20000410000 */
[----:B------:R-:W-:-:S05]  /*2c20*/  FMUL.FTZ R16, R3, -1.4426950216293334961 ;  /* 0xbfb8aa3b03107820 */ /* 0x000fca0000410000 */
[----:B------:R-:W1:Y:S01]  /*2c30*/  MUFU.EX2 R12, R12 ;  /* 0x0000000c000c7308 */ /* 0x000e620000000800 */
[----:B--2---:R-:W-:-:S03]  /*2c40*/  IMAD R15, R15, UR10, RZ ;  /* 0x0000000a0f0f7c24 */ /* 0x004fc6000f8e02ff */
[----:B------:R-:W2:Y:S01]  /*2c50*/  MUFU.EX2 R16, R16 ;  /* 0x0000001000107308 */ /* 0x000ea20000000800 */
[----:B------:R-:W-:Y:S02]  /*2c60*/  IMAD R15, R10, UR11, R15 ;  /* 0x0000000b0a0f7c24 */ /* 0x000fe4000f8e020f */
[----:B-1----:R-:W-:Y:S01]  /*2c70*/  FADD.FTZ R17, R12, 1 ;  /* 0x3f8000000c117421 */ /* 0x002fe20000010000 */
[----:B------:R-:W-:Y:S02]  /*2c80*/  IMAD.MOV.U32 R12, RZ, RZ, R26 ;  /* 0x000000ffff0c7224 */ /* 0x000fe400078e001a */
[----:B--2---:R-:W-:Y:S02]  /*2c90*/  FADD.FTZ R18, R16, 1 ;  /* 0x3f80000010127421 */ /* 0x004fe40000010000 */
[----:B------:R-:W-:Y:S01]  /*2ca0*/  IMAD.WIDE.U32 R12, R10, UR10, R12 ;  /* 0x0000000a0a0c7c25 */ /* 0x000fe2000f8e000c */
[----:B------:R-:W1:Y:S04]  /*2cb0*/  MUFU.RCP R17, R17 ;  /* 0x0000001100117308 */ /* 0x000e680000001000 */
[----:B------:R-:W-:-:S04]  /*2cc0*/  IADD3 R15, PT, PT, R13, R15, RZ ;  /* 0x0000000f0d0f7210 */ /* 0x000fc80007ffe0ff */
[----:B------:R-:W2:Y:S01]  /*2cd0*/  MUFU.RCP R18, R18 ;  /* 0x0000001200127308 */ /* 0x000ea20000001000 */
[----:B-1----:R-:W-:Y:S01]  /*2ce0*/  FMUL.FTZ R10, R14, R17 ;  /* 0x000000110e0a7220 */ /* 0x002fe20000410000 */
[----:B0-----:R-:W-:-:S04]  /*2cf0*/  LEA R14, P1, R12, UR12, 0x1 ;  /* 0x0000000c0c0e7c11 */ /* 0x001fc8000f8208ff */
[----:B------:R-:W-:Y:S01]  /*2d00*/  LEA.HI.X R15, R12, UR13, R15, 0x1, P1 ;  /* 0x0000000d0c0f7c11 */ /* 0x000fe200088f0c0f */
[----:B--2---:R-:W-:-:S05]  /*2d10*/  FMUL.FTZ R3, R3, R18 ;  /* 0x0000001203037220 */ /* 0x004fca0000410000 */
[----:B------:R-:W-:-:S05]  /*2d20*/  F2FP.BF16.F32.PACK_AB R3, R3, R10 ;  /* 0x0000000a0303723e */ /* 0x000fca00000010ff */
[----:B------:R2:W-:Y:S02]  /*2d30*/  STG.E desc[UR16][R14.64], R3 ;  /* 0x000000030e007986 */ /* 0x0005e4000c101910 */
.L_x_1905:
[----:B------:R-:W-:Y:S05]  /*2d40*/  BSYNC.RECONVERGENT B1 ;  /* 0x0000000000017941 */ /* 0x000fea0003800200 */
.L_x_1904:
[----:B------:R-:W-:Y:S05]  /*2d50*/  @P3 BRA `(.L_x_1899) ;  /* 0x00000000006c3947 */ /* 0x000fea0003800000 */
[--C-:B------:R-:W-:Y:S01]  /*2d60*/  FADD.FTZ R0, R0, -R8.reuse ;  /* 0x8000000800007221 */ /* 0x100fe20000010000 */
[----:B------:R-:W-:Y:S01]  /*2d70*/  FADD.FTZ R2, R2, -R8 ;  /* 0x8000000802027221 */ /* 0x000fe20000010000 */
[----:B------:R-:W3:Y:S01]  /*2d80*/  LDCU.64 UR10, c[0x0][0x3e0] ;  /* 0x00007c00ff0a77ac */ /* 0x000ee20008000a00 */
[----:B------:R-:W-:Y:S01]  /*2d90*/  MOV R24, R26 ;  /* 0x0000001a00187202 */ /* 0x000fe20000000f00 */
[-C--:B-12---:R-:W-:Y:S01]  /*2da0*/  FMUL.FTZ R3, R0, R9.reuse ;  /* 0x0000000900037220 */ /* 0x086fe20000410000 */
[----:B------:R-:W-:Y:S01]  /*2db0*/  FMUL.FTZ R2, R2, R9 ;  /* 0x0000000902027220 */ /* 0x000fe20000410000 */
[----:B------:R-:W1:Y:S02]  /*2dc0*/  LDCU.64 UR12, c[0x0][0x380] ;  /* 0x00007000ff0c77ac */ /* 0x000e640008000a00 */
[----:B0----5:R-:W-:Y:S01]  /*2dd0*/  FFMA.FTZ R13, R4, R3, R6 ;  /* 0x00000003040d7223 */ /* 0x021fe20000010006 */
[----:B------:R-:W-:-:S03]  /*2de0*/  FFMA.FTZ R5, R5, R2, R7 ;  /* 0x0000000205057223 */ /* 0x000fc60000010007 */
[----:B------:R-:W-:Y:S01]  /*2df0*/  FMUL.FTZ R0, R13, -1.4426950216293334961 ;  /* 0xbfb8aa3b0d007820 */ /* 0x000fe20000410000 */
[----:B------:R-:W-:-:S05]  /*2e00*/  FMUL.FTZ R3, R5, -1.4426950216293334961 ;  /* 0xbfb8aa3b05037820 */ /* 0x000fca0000410000 */
[----:B------:R-:W0:Y:S01]  /*2e10*/  MUFU.EX2 R0, R0 ;  /* 0x0000000000007308 */ /* 0x000e220000000800 */
[----:B---3--:R-:W-:-:S03]  /*2e20*/  IMAD R6, R19, UR10, RZ ;  /* 0x0000000a13067c24 */ /* 0x008fc6000f8e02ff */
[----:B------:R-:W2:Y:S01]  /*2e30*/  MUFU.EX2 R3, R3 ;  /* 0x0000000300037308 */ /* 0x000ea20000000800 */
[----:B------:R-:W-:-:S04]  /*2e40*/  IMAD.WIDE.U32 R24, R11, UR10, R24 ;  /* 0x0000000a0b187c25 */ /* 0x000fc8000f8e0018 */
[----:B------:R-:W-:Y:S02]  /*2e50*/  IMAD R11, R11, UR11, R6 ;  /* 0x0000000b0b0b7c24 */ /* 0x000fe4000f8e0206 */
[----:B0-----:R-:W-:-:S03]  /*2e60*/  FADD.FTZ R2, R0, 1 ;  /* 0x3f80000000027421 */ /* 0x001fc60000010000 */
[----:B------:R-:W-:Y:S01]  /*2e70*/  IADD3 R11, PT, PT, R25, R11, RZ ;  /* 0x0000000b190b7210 */ /* 0x000fe20007ffe0ff */
[----:B--2---:R-:W-:Y:S02]  /*2e80*/  FADD.FTZ R4, R3, 1 ;  /* 0x3f80000003047421 */ /* 0x004fe40000010000 */
[----:B------:R-:W0:Y:S08]  /*2e90*/  MUFU.RCP R2, R2 ;  /* 0x0000000200027308 */ /* 0x000e300000001000 */
[----:B------:R-:W2:Y:S01]  /*2ea0*/  MUFU.RCP R4, R4 ;  /* 0x0000000400047308 */ /* 0x000ea20000001000 */
[----:B0-----:R-:W-:Y:S01]  /*2eb0*/  FMUL.FTZ R0, R13, R2 ;  /* 0x000000020d007220 */ /* 0x001fe20000410000 */
[----:B-1----:R-:W-:-:S04]  /*2ec0*/  LEA R2, P1, R24, UR12, 0x1 ;  /* 0x0000000c18027c11 */ /* 0x002fc8000f8208ff */
[----:B------:R-:W-:Y:S01]  /*2ed0*/  LEA.HI.X R3, R24, UR13, R11, 0x1, P1 ;  /* 0x0000000d18037c11 */ /* 0x000fe200088f0c0b */
[----:B--2---:R-:W-:-:S05]  /*2ee0*/  FMUL.FTZ R5, R5, R4 ;  /* 0x0000000405057220 */ /* 0x004fca0000410000 */
[----:B------:R-:W-:-:S05]  /*2ef0*/  F2FP.BF16.F32.PACK_AB R5, R5, R0 ;  /* 0x000000000505723e */ /* 0x000fca00000010ff */
[----:B------:R4:W-:Y:S02]  /*2f00*/  STG.E desc[UR16][R2.64], R5 ;  /* 0x0000000502007986 */ /* 0x0009e4000c101910 */
.L_x_1899:
[----:B------:R-:W-:Y:S05]  /*2f10*/  BSYNC.RECONVERGENT B0 ;  /* 0x0000000000007941 */ /* 0x000fea0003800200 */
.L_x_1891:
[----:B------:R-:W-:Y:S02]  /*2f20*/  UIADD3 UR8, UPT, UPT, UR20, UR8, URZ ;  /* 0x0000000814087290 */ /* 0x000fe4000fffe0ff */
[----:B------:R-:W-:Y:S02]  /*2f30*/  UIADD3 UR4, UPT, UPT, UR4, 0x1, URZ ;  /* 0x0000000104047890 */ /* 0x000fe4000fffe0ff */
[----:B------:R-:W-:-:S09]  /*2f40*/  UISETP.GE.AND UP0, UPT, UR8, UR7, UPT ;  /* 0x000000070800728c */ /* 0x000fd2000bf06270 */
[----:B------:R-:W-:Y:S05]  /*2f50*/  BRA.U !UP0, `(.L_x_1906) ;  /* 0xffffffd1088c7547 */ /* 0x000fea000b83ffff */
[----:B------:R-:W-:Y:S05]  /*2f60*/  EXIT ;  /* 0x000000000000794d */ /* 0x000fea0003800000 */
.L_x_1907:
        /* <DEDUP_REMOVED lines=9> */
.L_x_3444:


//--------------------- .text._Z35group_norm_nhwc_fwd_one_pass_kernelI11Bf16IOFp32WLi256ELi24ELi384EEv26Group_norm_nhwc_fwd_params --------------------------
	.section	.text._Z35group_norm_nhwc_fwd_one_pass_kernelI11Bf16IOFp32WLi256ELi24ELi384EEv26Group_norm_nhwc_fwd_params,"ax",@progbits
	.align	128
        .global         _Z35group_norm_nhwc_fwd_one_pass_kernelI11Bf16IOFp32WLi256ELi24ELi384EEv26Group_norm_nhwc_fwd_params
        .type           _Z35group_norm_nhwc_fwd_one_pass_kernelI11Bf16IOFp32WLi256ELi24ELi384EEv26Group_norm_nhwc_fwd_params,@function
        .size           _Z35group_norm_nhwc_fwd_one_pass_kernelI11Bf16IOFp32WLi256ELi24ELi384EEv26Group_norm_nhwc_fwd_params,(.L_x_3445 - _Z35group_norm_nhwc_fwd_one_pass_kernelI11Bf16IOFp32WLi256ELi24ELi384EEv26Group_norm_nhwc_fwd_params)
        .other          _Z35group_norm_nhwc_fwd_one_pass_kernelI11Bf16IOFp32WLi256ELi24ELi384EEv26Group_norm_nhwc_fwd_params,@"STO_CUDA_ENTRY STV_DEFAULT"
_Z35group_norm_nhwc_fwd_one_pass_kernelI11Bf16IOFp32WLi256ELi24ELi384EEv26Group_norm_nhwc_fwd_params:
.text._Z35group_norm_nhwc_fwd_one_pass_kernelI11Bf16IOFp32WLi256ELi24ELi384EEv26Group_norm_nhwc_fwd_params:
        /* <DEDUP_REMOVED lines=11> */
[----:B------:R-:W3:Y:S01]  /*00b0*/  S2R R24, SR_LANEID ;  /* 0x0000000000187919 */ /* 0x000ee20000000000 */
[----:B------:R-:W4:Y:S01]  /*00c0*/  LDCU.64 UR8, c[0x0][0x388] ;  /* 0x00007100ff0877ac */ /* 0x000f220008000a00 */
[----:B------:R-:W0:Y:S04]  /*00d0*/  LDCU UR17, c[0x0][0x374] ;  /* 0x00006e80ff1177ac */ /* 0x000e280008000800 */
[----:B------:R-:W3:Y:S01]  /*00e0*/  LDC R22, c[0x0][0x370] ;  /* 0x0000dc00ff167b82 */ /* 0x000ee20000000800 */
[----:B------:R-:W0:Y:S01]  /*00f0*/  LDCU.64 UR12, c[0x0][0x358] ;  /* 0x00006b00ff0c77ac */ /* 0x000e220008000a00 */
[----:B------:R-:W-:Y:S01]  /*0100*/  UMOV UR7, UR6 ;  /* 0x0000000600077c82 */ /* 0x000fe20008000000 */
[----:B--2---:R-:W-:Y:S01]  /*0110*/  MOV R2, UR4 ;  /* 0x0000000400027c02 */ /* 0x004fe20008000f00 */
[----:B------:R-:W-:Y:S01]  /*0120*/  UMOV UR4, URZ ;  /* 0x000000ff00047c82 */ /* 0x000fe20008000000 */
[----:B----4-:R-:W-:-:S02]  /*0130*/  ISETP.NE.U32.AND P1, PT, RZ, UR8, PT ;  /* 0x00000008ff007c0c */ /* 0x010fc4000bf25070 */
[C---:B0-----:R-:W-:Y:S02]  /*0140*/  LOP3.LUT R0, R26.reuse, 0xffff, RZ, 0xc0, !PT ;  /* 0x0000ffff1a007812 */ /* 0x041fe400078ec0ff */
[----:B-1----:R-:W-:-:S03]  /*0150*/  LOP3.LUT P0, RZ, R26, UR16, RZ, 0xfc, !PT ;  /* 0x000000101aff7c12 */ /* 0x002fc6000f80fcff */
[----:B------:R-:W-:Y:S01]  /*0160*/  IMAD R0, R0, 0x1556, RZ ;  /* 0x0000155600007824 */ /* 0x000fe200078e02ff */
[----:B------:R-:W-:-:S04]  /*0170*/  ISETP.NE.AND.EX P0, PT, RZ, UR9, !P0, P1 ;  /* 0x00000009ff007c0c */ /* 0x000fc8000c705310 */
[----:B------:R-:W-:-:S04]  /*0180*/  SHF.R.U32.HI R31, RZ, 0x10, R0 ;  /* 0x00000010ff1f7819 */ /* 0x000fc80000011600 */
[----:B------:R-:W-:Y:S01]  /*0190*/  PRMT R0, R31, 0x9910, RZ ;  /* 0x000099101f007816 */ /* 0x000fe200000000ff */
[----:B------:R-:W-:-:S04]  /*01a0*/  IMAD R31, R2, UR16, R31 ;  /* 0x00000010021f7c24 */ /* 0x000fc8000f8e021f */
[----:B------:R-:W-:Y:S01]  /*01b0*/  IMAD R0, R0, 0xc, RZ ;  /* 0x0000000c00007824 */ /* 0x000fe200078e02ff */
[C---:B------:R-:W-:Y:S02]  /*01c0*/  IADD3 R29, PT, PT, R31.reuse, 0xe0, RZ ;  /* 0x000000e01f1d7810 */ /* 0x040fe40007ffe0ff */
[----:B------:R-:W-:Y:S02]  /*01d0*/  SHF.R.S32.HI R27, RZ, 0x1f, R31 ;  /* 0x0000001fff1b7819 */ /* 0x000fe4000001141f */
[----:B------:R-:W-:Y:S02]  /*01e0*/  IADD3 R0, PT, PT, RZ, -R0, RZ ;  /* 0x80000000ff007210 */ /* 0x000fe40007ffe0ff */
[----:B------:R-:W-:Y:S02]  /*01f0*/  IADD3 R30, PT, PT, R31, 0xc0, RZ ;  /* 0x000000c01f1e7810 */ /* 0x000fe40007ffe0ff */
[----:B------:R-:W-:Y:S02]  /*0200*/  PRMT R3, R0, 0x7710, RZ ;  /* 0x0000771000037816 */ /* 0x000fe400000000ff */
[----:B------:R-:W-:-:S02]  /*0210*/  SHF.R.S32.HI R25, RZ, 0x1f, R29 ;  /* 0x0000001fff197819 */ /* 0x000fc4000001141d */
[----:B------:R-:W-:-:S05]  /*0220*/  IADD3 R28, PT, PT, R3, R26, RZ ;  /* 0x0000001a031c7210 */ /* 0x000fca0007ffe0ff */
[----:B---3--:R-:W-:-:S07]  /*0230*/  IMAD.SHL.U32 R28, R28, 0x2, RZ ;  /* 0x000000021c1c7824 */ /* 0x008fce00078e00ff */
.L_x_1951:
[----:B0-----:R-:W0:Y:S01]  /*0240*/  LDCU UR5, c[0x0][0x3f8] ;  /* 0x00007f00ff0577ac */ /* 0x001e220008000800 */
[----:B---3--:R-:W-:Y:S02]  /*0250*/  IABS R6, UR7 ;  /* 0x0000000700067c13 */ /* 0x008fe40008000000 */
[C---:B-----5:R-:W-:Y:S01]  /*0260*/  IADD3 R9, PT, PT, R31.reuse, 0x20, RZ ;  /* 0x000000201f097810 */ /* 0x060fe20007ffe0ff */
[----:B------:R-:W1:Y:S01]  /*0270*/  LDCU.64 UR14, c[0x0][0x3f0] ;  /* 0x00007e00ff0e77ac */ /* 0x000e620008000a00 */
[----:B------:R-:W-:Y:S02]  /*0280*/  IADD3 R19, PT, PT, R31, 0x40, RZ ;  /* 0x000000401f137810 */ /* 0x000fe40007ffe0ff */
[----:B--2---:R-:W-:Y:S02]  /*0290*/  SHF.R.S32.HI R13, RZ, 0x1f, R9 ;  /* 0x0000001fff0d7819 */ /* 0x004fe40000011409 */
[----:B------:R-:W-:Y:S02]  /*02a0*/  SHF.R.S32.HI R11, RZ, 0x1f, R19 ;  /* 0x0000001fff0b7819 */ /* 0x000fe40000011413 */
[----:B------:R-:W-:-:S02]  /*02b0*/  LOP3.LUT R34, R28, 0xffff, RZ, 0xc0, !PT ;  /* 0x0000ffff1c227812 */ /* 0x000fc400078ec0ff */
[----:B0-----:R-:W-:-:S04]  /*02c0*/  MOV R0, UR5 ;  /* 0x0000000500007c02 */ /* 0x001fc80008000f00 */
[----:B----4-:R-:W-:Y:S01]  /*02d0*/  IABS R5, R0 ;  /* 0x0000000000057213 */ /* 0x010fe20000000000 */
[----:B-1----:R-:W-:-:S03]  /*02e0*/  IMAD.U32 R15, RZ, RZ, UR14 ;  /* 0x0000000eff0f7e24 */ /* 0x002fc6000f8e00ff */
[----:B------:R-:W0:Y:S08]  /*02f0*/  I2F.RP R0, R5 ;  /* 0x0000000500007306 */ /* 0x000e300000209400 */
[----:B0-----:R-:W0:Y:S02]  /*0300*/  MUFU.RCP R0, R0 ;  /* 0x0000000000007308 */ /* 0x001e240000001000 */
[----:B0-----:R-:W-:-:S06]  /*0310*/  IADD3 R2, PT, PT, R0, 0xffffffe, RZ ;  /* 0x0ffffffe00027810 */ /* 0x001fcc0007ffe0ff */
[----:B------:R0:W1:Y:S02]  /*0320*/  F2I.FTZ.U32.TRUNC.NTZ R3, R2 ;  /* 0x0000000200037305 */ /* 0x000064000021f000 */
[----:B0-----:R-:W-:-:S05]  /*0330*/  HFMA2 R2, -RZ, RZ, 0, 0 ;  /* 0x00000000ff027431 */ /* 0x001fca00000001ff */
[----:B------:R-:W-:Y:S02]  /*0340*/  R2UR UR8, R2 ;  /* 0x00000000020872ca */ /* 0x000fe400000e0000 */
[----:B-1----:R-:W-:Y:S02]  /*0350*/  R2UR UR9, R3 ;  /* 0x00000000030972ca */ /* 0x002fe400000e0000 */
[----:B------:R-:W-:-:S05]  /*0360*/  IADD3 R4, PT, PT, RZ, -R3, RZ ;  /* 0x80000003ff047210 */ /* 0x000fca0007ffe0ff */
[----:B------:R-:W-:Y:S01]  /*0370*/  IMAD R7, R4, R5, RZ ;  /* 0x0000000504077224 */ /* 0x000fe200078e02ff */
[----:B------:R-:W-:-:S04]  /*0380*/  MOV R4, R6 ;  /* 0x0000000600047202 */ /* 0x000fc80000000f00 */
[----:B------:R-:W-:Y:S01]  /*0390*/  R2UR UR10, R4 ;  /* 0x00000000040a72ca */ /* 0x000fe200000e0000 */
[----:B------:R-:W-:-:S05]  /*03a0*/  IMAD.HI.U32 R7, R3, R7, UR8 ;  /* 0x0000000803077e27 */ /* 0x000fca000f8e0007 */
[----:B------:R-:W-:-:S13]  /*03b0*/  R2UR UR8, R7 ;  /* 0x00000000070872ca */ /* 0x000fda00000e0000 */
[----:B------:R-:W-:Y:S02]  /*03c0*/  UIMAD.WIDE.U32 UR8, UR8, UR10, URZ ;  /* 0x0000000a080872a5 */ /* 0x000fe4000f8e00ff */
[----:B------:R-:W-:-:S04]  /*03d0*/  ULOP3.LUT UR8, UR7, UR5, URZ, 0x3c, !UPT ;  /* 0x0000000507087292 */ /* 0x000fc8000f8e3cff */
[----:B------:R-:W-:-:S04]  /*03e0*/  IMAD R0, RZ, RZ, -UR9 ;  /* 0x80000009ff007e24 */ /* 0x000fc8000f8e02ff */
[C---:B------:R-:W-:Y:S01]  /*03f0*/  IMAD R0, R5.reuse, R0, UR10 ;  /* 0x0000000a05007e24 */ /* 0x040fe2000f8e0200 */
[----:B------:R-:W0:Y:S04]  /*0400*/  LDCU.64 UR10, c[0x0][0x3e8] ;  /* 0x00007d00ff0a77ac */ /* 0x000e280008000a00 */
[----:B------:R-:W-:-:S13]  /*0410*/  ISETP.GT.U32.AND P1, PT, R5, R0, PT ;  /* 0x000000000500720c */ /* 0x000fda0003f24070 */
[----:B------:R-:W-:Y:S01]  /*0420*/  VOTEU.ANY UP0, P1 ;  /* 0x0000000000ff7886 */ /* 0x000fe20000800100 */
[----:B------:R-:W-:Y:S02]  /*0430*/  PLOP3.LUT P1, PT, PT, PT, UP0, 0x80, 0x8 ;  /* 0x000000000008781c */ /* 0x000fe40003f2f008 */
[----:B0-----:R-:W-:Y:S02]  /*0440*/  ISETP.GE.U32.AND P4, PT, R9, UR10, PT ;  /* 0x0000000a09007c0c */ /* 0x001fe4000bf86070 */
[----:B------:R-:W-:Y:S01]  /*0450*/  @!UP0 UIADD3 UR9, UPT, UPT, UR9, 0x1, URZ ;  /* 0x0000000109098890 */ /* 0x000fe2000fffe0ff */
[----:B------:R-:W-:Y:S01]  /*0460*/  ISETP.GE.U32.AND P5, PT, R19, UR10, PT ;  /* 0x0000000a13007c0c */ /* 0x000fe2000bfa6070 */
[----:B------:R-:W-:Y:S01]  /*0470*/  UISETP.GE.AND UP0, UPT, UR8, URZ, UPT ;  /* 0x000000ff0800728c */ /* 0x000fe2000bf06270 */
[----:B------:R-:W-:Y:S02]  /*0480*/  ISETP.GE.AND.EX P4, PT, R13, UR11, PT, P4 ;  /* 0x0000000b0d007c0c */ /* 0x000fe4000bf86340 */
[----:B------:R-:W-:-:S02]  /*0490*/  ISETP.GE.AND.EX P5, PT, R11, UR11, PT, P5 ;  /* 0x0000000b0b007c0c */ /* 0x000fc4000bfa6350 */
[----:B------:R-:W-:Y:S02]  /*04a0*/  ISETP.GE.U32.AND P3, PT, R31, UR10, PT ;  /* 0x0000000a1f007c0c */ /* 0x000fe4000bf66070 */
[-C--:B------:R-:W-:Y:S02]  /*04b0*/  @!P1 IADD3 R0, PT, PT, R0, -R5.reuse, RZ ;  /* 0x8000000500009210 */ /* 0x080fe40007ffe0ff */
[----:B------:R-:W-:Y:S02]  /*04c0*/  ISETP.GE.AND.EX P3, PT, R27, UR11, PT, P3 ;  /* 0x0000000b1b007c0c */ /* 0x000fe4000bf66330 */
[----:B------:R-:W-:Y:S02]  /*04d0*/  ISETP.GE.U32.AND P1, PT, R0, R5, PT ;  /* 0x000000050000720c */ /* 0x000fe40003f26070 */
[----:B------:R-:W-:Y:S01]  /*04e0*/  IADD3 R0, PT, PT, R31, 0x80, RZ ;  /* 0x000000801f007810 */ /* 0x000fe20007ffe0ff */
[----:B------:R-:W0:Y:S03]  /*04f0*/  @!P4 LDC.64 R2, c[0x0][0x3e0] ;  /* 0x0000f800ff02cb82 */ /* 0x000e260000000a00 */
[----:B------:R-:W-:-:S02]  /*0500*/  ISETP.GE.U32.AND P2, PT, R0, UR10, PT ;  /* 0x0000000a00007c0c */ /* 0x000fc4000bf46070 */
[----:B------:R-:W-:-:S03]  /*0510*/  SHF.R.S32.HI R21, RZ, 0x1f, R0 ;  /* 0x0000001fff157819 */ /* 0x000fc60000011400 */
[----:B------:R-:W1:Y:S01]  /*0520*/  @!P4 LDC.64 R6, c[0x0][0x390] ;  /* 0x0000e400ff06cb82 */ /* 0x000e620000000a00 */
[----:B------:R-:W-:Y:S01]  /*0530*/  ISETP.GE.AND.EX P2, PT, R21, UR11, PT, P2 ;  /* 0x0000000b15007c0c */ /* 0x000fe2000bf46320 */
[----:B------:R-:W-:-:S05]  /*0540*/  VOTEU.ANY UP1, P1 ;  /* 0x0000000000ff7886 */ /* 0x000fca0000820100 */
[----:B------:R-:W-:Y:S02]  /*0550*/  @UP1 UIADD3 UR9, UPT, UPT, UR9, 0x1, URZ ;  /* 0x0000000109091890 */ /* 0x000fe4000fffe0ff */
[----:B------:R-:W-:Y:S02]  /*0560*/  UISETP.NE.AND UP1, UPT, UR5, URZ, UPT ;  /* 0x000000ff0500728c */ /* 0x000fe4000bf25270 */
[----:B------:R-:W-:Y:S01]  /*0570*/  @!UP0 UIADD3 UR9, UPT, UPT, -UR9, URZ, URZ ;  /* 0x000000ff09098290 */ /* 0x000fe2000fffe1ff */
[----:B0-----:R-:W-:Y:S02]  /*0580*/  @!P4 IMAD R8, R13, R2, RZ ;  /* 0x000000020d08c224 */ /* 0x001fe400078e02ff */
[----:B------:R-:W0:Y:S06]  /*0590*/  @!P2 LDC.64 R12, c[0x0][0x3e0] ;  /* 0x0000f800ff0cab82 */ /* 0x000e2c0000000a00 */
[----:B------:R-:W-:Y:S01]  /*05a0*/  @!UP1 ULOP3.LUT UR9, URZ, UR5, URZ, 0x33, !UPT ;  /* 0x00000005ff099292 */ /* 0x000fe2000f8e33ff */
[----:B------:R-:W-:-:S03]  /*05b0*/  @!P4 IMAD R23, R9, R3, R8 ;  /* 0x000000030917c224 */ /* 0x000fc600078e0208 */
[----:B------:R-:W-:-:S04]  /*05c0*/  UIADD3 UR8, UPT, UPT, -UR9, URZ, URZ ;  /* 0x000000ff09087290 */ /* 0x000fc8000fffe1ff */
[----:B------:R-:W-:Y:S02]  /*05d0*/  UIMAD UR8, UR5, UR8, UR7 ;  /* 0x00000008050872a4 */ /* 0x000fe4000f8e0207 */
[----:B------:R-:W-:Y:S02]  /*05e0*/  USHF.R.S32.HI UR5, URZ, 0x1f, UR9 ;  /* 0x0000001fff057899 */ /* 0x000fe40008011409 */
[----:B------:R-:W-:Y:S02]  /*05f0*/  UIMAD UR8, UR8, 0x18, URZ ;  /* 0x00000018080878a4 */ /* 0x000fe4000f8e02ff */
[----:B------:R-:W-:-:S04]  /*0600*/  UIMAD UR5, UR5, UR14, URZ ;  /* 0x0000000e050572a4 */ /* 0x000fc8000f8e02ff */
[----:B------:R-:W-:Y:S01]  /*0610*/  MOV R4, UR8 ;  /* 0x0000000800047c02 */ /* 0x000fe20008000f00 */
[----:B------:R-:W-:Y:S01]  /*0620*/  UIMAD UR5, UR9, UR15, UR5 ;  /* 0x0000000f090572a4 */ /* 0x000fe2000f8e0205 */
[----:B------:R-:W-:-:S04]  /*0630*/  IADD3 R34, P1, PT, R34, UR8, RZ ;  /* 0x0000000822227c10 */ /* 0x000fc8000ff3e0ff */
[----:B------:R-:W-:Y:S02]  /*0640*/  LEA.HI.X.SX32 R35, R4, RZ, 0x1, P1 ;  /* 0x000000ff04237211 */ /* 0x000fe400008f0eff */
[----:B------:R-:W2:Y:S01]  /*0650*/  @!P5 LDC.64 R4, c[0x0][0x3e0] ;  /* 0x0000f800ff04db82 */ /* 0x000ea20000000a00 */
[----:B------:R-:W-:Y:S01]  /*0660*/  IMAD.WIDE.U32 R34, R15, UR9, R34 ;  /* 0x000000090f227c25 */ /* 0x000fe2000f8e0022 */
[----:B------:R-:W-:-:S04]  /*0670*/  IADD3 R15, PT, PT, R31, 0x60, RZ ;  /* 0x000000601f0f7810 */ /* 0x000fc80007ffe0ff */
[----:B------:R-:W-:Y:S02]  /*0680*/  IADD3 R33, PT, PT, R35, UR5, RZ ;  /* 0x0000000523217c10 */ /* 0x000fe4000fffe0ff */
[----:B------:R-:W-:Y:S02]  /*0690*/  @!P4 MOV R32, R34 ;  /* 0x000000220020c202 */ /* 0x000fe40000000f00 */
[----:B------:R-:W-:Y:S02]  /*06a0*/  ISETP.GE.U32.AND P1, PT, R15, UR10, PT ;  /* 0x0000000a0f007c0c */ /* 0x000fe4000bf26070 */
[----:B------:R-:W-:Y:S01]  /*06b0*/  SHF.R.S32.HI R17, RZ, 0x1f, R15 ;  /* 0x0000001fff117819 */ /* 0x000fe2000001140f */
[----:B------:R-:W-:Y:S02]  /*06c0*/  @!P4 IMAD.WIDE.U32 R8, R9, R2, R32 ;  /* 0x000000020908c225 */ /* 0x000fe400078e0020 */
[----:B------:R-:W3:Y:S01]  /*06d0*/  @!P5 LDC.64 R2, c[0x0][0x390] ;  /* 0x0000e400ff02db82 */ /* 0x000ee20000000a00 */
[----:B------:R-:W-:-:S02]  /*06e0*/  ISETP.GE.AND.EX P1, PT, R17, UR11, PT, P1 ;  /* 0x0000000b11007c0c */ /* 0x000fc4000bf26310 */
[----:B-1----:R-:W-:Y:S02]  /*06f0*/  @!P4 LEA R36, P6, R8, R6, 0x1 ;  /* 0x000000060824c211 */ /* 0x002fe400078c08ff */
[----:B------:R-:W-:Y:S01]  /*0700*/  @!P4 IADD3 R9, PT, PT, R9, R23, RZ ;  /* 0x000000170909c210 */ /* 0x000fe20007ffe0ff */
[----:B--2---:R-:W-:-:S03]  /*0710*/  @!P5 IMAD R6, R11, R4, RZ ;  /* 0x000000040b06d224 */ /* 0x004fc600078e02ff */
[----:B------:R-:W-:Y:S01]  /*0720*/  @!P4 LEA.HI.X R37, R8, R7, R9, 0x1, P6 ;  /* 0x000000070825c211 */ /* 0x000fe200030f0c09 */
[----:B------:R-:W-:Y:S01]  /*0730*/  @!P5 IMAD.MOV.U32 R7, RZ, RZ, R33 ;  /* 0x000000ffff07d224 */ /* 0x000fe200078e0021 */
[----:B------:R-:W1:Y:S01]  /*0740*/  @!P2 LDC.64 R10, c[0x0][0x390] ;  /* 0x0000e400ff0aab82 */ /* 0x000e620000000a00 */
[----:B------:R-:W-:Y:S01]  /*0750*/  @!P5 IMAD R23, R19, R5, R6 ;  /* 0x000000051317d224 */ /* 0x000fe200078e0206 */
[----:B------:R-:W-:-:S05]  /*0760*/  @!P5 MOV R6, R34 ;  /* 0x000000220006d202 */ /* 0x000fca0000000f00 */
[----:B------:R-:W-:Y:S01]  /*0770*/  @!P5 IMAD.WIDE.U32 R4, R19, R4, R6 ;  /* 0x000000041304d225 */ /* 0x000fe200078e0006 */
[----:B------:R-:W2:Y:S01]  /*0780*/  @!P1 LDC.64 R8, c[0x0][0x3e0] ;  /* 0x0000f800ff089b82 */ /* 0x000ea20000000a00 */
[----:B------:R-:W-:Y:S02]  /*0790*/  MOV R14, RZ ;  /* 0x000000ff000e7202 */ /* 0x000fe40000000f00 */
[----:B------:R-:W-:Y:S01]  /*07a0*/  HFMA2 R19, -RZ, RZ, 0, 0 ;  /* 0x00000000ff137431 */ /* 0x000fe200000001ff */
[----:B------:R-:W-:Y:S02]  /*07b0*/  @!P5 IADD3 R5, PT, PT, R5, R23, RZ ;  /* 0x000000170505d210 */ /* 0x000fe40007ffe0ff */
[C---:B---3--:R-:W-:Y:S01]  /*07c0*/  @!P5 LEA R20, P6, R4.reuse, R2, 0x1 ;  /* 0x000000020414d211 */ /* 0x048fe200078c08ff */
[----:B0-----:R-:W-:Y:S01]  /*07d0*/  @!P2 IMAD R2, R21, R12, RZ ;  /* 0x0000000c1502a224 */ /* 0x001fe200078e02ff */
[----:B------:R-:W0:Y:S01]  /*07e0*/  @!P3 LDC.64 R6, c[0x0][0x3e0] ;  /* 0x0000f800ff06bb82 */ /* 0x000e220000000a00 */
[----:B------:R3:W4:Y:S01]  /*07f0*/  @!P4 LDG.E R19, desc[UR12][R36.64] ;  /* 0x0000000c2413c981 */ /* 0x000722000c1e1900 */
[----:B------:R-:W-:Y:S01]  /*0800*/  @!P5 LEA.HI.X R21, R4, R3, R5, 0x1, P6 ;  /* 0x000000030415d211 */ /* 0x000fe200030f0c05 */
[----:B------:R-:W-:Y:S01]  /*0810*/  @!P2 IMAD R23, R0, R13, R2 ;  /* 0x0000000d0017a224 */ /* 0x000fe200078e0202 */
[----:B------:R-:W-:-:S02]  /*0820*/  @!P2 MOV R2, R34 ;  /* 0x000000220002a202 */ /* 0x000fc40000000f00 */
[----:B------:R-:W-:Y:S01]  /*0830*/  @!P2 MOV R3, R33 ;  /* 0x000000210003a202 */ /* 0x000fe20000000f00 */
[----:B------:R5:W4:Y:S01]  /*0840*/  @!P5 LDG.E R14, desc[UR12][R20.64] ;  /* 0x0000000c140ed981 */ /* 0x000b22000c1e1900 */
[----:B------:R-:W5:Y:S01]  /*0850*/  @!P1 LDC.64 R4, c[0x0][0x390] ;  /* 0x0000e400ff049b82 */ /* 0x000f620000000a00 */
[----:B------:R-:W-:-:S07]  /*0860*/  @!P2 IMAD.WIDE.U32 R12, R0, R12, R2 ;  /* 0x0000000c000ca225 */ /* 0x000fce00078e0002 */
[----:B------:R-:W5:Y:S01]  /*0870*/  @!P3 LDC.64 R2, c[0x0][0x390] ;  /* 0x0000e400ff02bb82 */ /* 0x000f620000000a00 */
[----:B------:R-:W-:Y:S01]  /*0880*/  VIADD R0, R31, 0xa0 ;  /* 0x000000a01f007836 */ /* 0x000fe20000000000 */
[----:B-1----:R-:W-:Y:S01]  /*0890*/  @!P2 LEA R16, P5, R12, R10, 0x1 ;  /* 0x0000000a0c10a211 */ /* 0x002fe200078a08ff */
[----:B--2---:R-:W-:Y:S01]  /*08a0*/  @!P1 IMAD R10, R17, R8, RZ ;  /* 0x00000008110a9224 */ /* 0x004fe200078e02ff */
[----:B------:R-:W-:Y:S02]  /*08b0*/  @!P2 IADD3 R18, PT, PT, R13, R23, RZ ;  /* 0x000000170d12a210 */ /* 0x000fe40007ffe0ff */
[----:B------:R-:W-:Y:S01]  /*08c0*/  ISETP.GE.U32.AND P4, PT, R0, UR10, PT ;  /* 0x0000000a00007c0c */ /* 0x000fe2000bf86070 */
[----:B---3--:R-:W-:Y:S01]  /*08d0*/  @!P1 IMAD R37, R15, R9, R10 ;  /* 0x000000090f259224 */ /* 0x008fe200078e020a */
[----:B------:R-:W-:Y:S02]  /*08e0*/  SHF.R.S32.HI R13, RZ, 0x1f, R0 ;  /* 0x0000001fff0d7819 */ /* 0x000fe40000011400 */
[----:B------:R-:W-:-:S02]  /*08f0*/  @!P2 LEA.HI.X R17, R12, R11, R18, 0x1, P5 ;  /* 0x0000000b0c11a211 */ /* 0x000fc400028f0c12 */
[----:B------:R-:W-:Y:S02]  /*0900*/  @!P1 MOV R10, R34 ;  /* 0x00000022000a9202 */ /* 0x000fe40000000f00 */
[-C--:B------:R-:W-:Y:S02]  /*0910*/  @!P1 MOV R11, R33.reuse ;  /* 0x00000021000b9202 */ /* 0x080fe40000000f00 */
[----:B------:R-:W-:Y:S01]  /*0920*/  ISETP.GE.AND.EX P4, PT, R13, UR11, PT, P4 ;  /* 0x0000000b0d007c0c */ /* 0x000fe2000bf86340 */
[----:B0-----:R-:W-:Y:S02]  /*0930*/  @!P3 IMAD R12, R27, R6, RZ ;  /* 0x000000061b0cb224 */ /* 0x001fe400078e02ff */
[----:B------:R-:W-:Y:S01]  /*0940*/  @!P1 IMAD.WIDE.U32 R8, R15, R8, R10 ;  /* 0x000000080f089225 */ /* 0x000fe200078e000a */
[----:B------:R-:W-:Y:S02]  /*0950*/  @!P3 MOV R10, R34 ;  /* 0x00000022000ab202 */ /* 0x000fe40000000f00 */
[----:B------:R-:W-:Y:S01]  /*0960*/  @!P3 MOV R11, R33 ;  /* 0x00000021000bb202 */ /* 0x000fe20000000f00 */
[----:B------:R-:W-:Y:S01]  /*0970*/  @!P3 IMAD R23, R31, R7, R12 ;  /* 0x000000071f17b224 */ /* 0x000fe200078e020c */
[----:B-----5:R-:W-:Y:S01]  /*0980*/  @!P1 LEA R20, P6, R8, R4, 0x1 ;  /* 0x0000000408149211 */ /* 0x020fe200078c08ff */
[----:B------:R-:W-:-:S02]  /*0990*/  @!P1 IMAD.IADD R9, R9, 0x1, R37 ;  /* 0x0000000109099824 */ /* 0x000fc400078e0225 */
[----:B------:R-:W-:Y:S01]  /*09a0*/  @!P3 IMAD.WIDE.U32 R6, R31, R6, R10 ;  /* 0x000000061f06b225 */ /* 0x000fe200078e000a */
[----:B------:R-:W-:Y:S02]  /*09b0*/  SHF.R.S32.HI R15, RZ, 0x1f, R30 ;  /* 0x0000001fff0f7819 */ /* 0x000fe4000001141e */
[----:B------:R-:W-:Y:S02]  /*09c0*/  ISETP.GE.U32.AND P5, PT, R30, UR10, PT ;  /* 0x0000000a1e007c0c */ /* 0x000fe4000bfa6070 */
[----:B------:R-:W-:Y:S02]  /*09d0*/  @!P1 LEA.HI.X R21, R8, R5, R9, 0x1, P6 ;  /* 0x0000000508159211 */ /* 0x000fe400030f0c09 */
[----:B------:R-:W0:Y:S01]  /*09e0*/  @!P4 LDC.64 R4, c[0x0][0x3e0] ;  /* 0x0000f800ff04cb82 */ /* 0x000e220000000a00 */
[----:B------:R-:W-:Y:S02]  /*09f0*/  @!P3 IADD3 R23, PT, PT, R7, R23, RZ ;  /* 0x000000170717b210 */ /* 0x000fe40007ffe0ff */
[----:B------:R-:W-:-:S02]  /*0a00*/  @!P3 LEA R36, P6, R6, R2, 0x1 ;  /* 0x000000020624b211 */ /* 0x000fc400078c08ff */
[----:B------:R-:W-:Y:S02]  /*0a10*/  ISETP.GE.AND.EX P5, PT, R15, UR11, PT, P5 ;  /* 0x0000000b0f007c0c */ /* 0x000fe4000bfa6350 */
[----:B------:R-:W-:Y:S01]  /*0a20*/  @!P3 LEA.HI.X R37, R6, R3, R23, 0x1, P6 ;  /* 0x000000030625b211 */ /* 0x000fe200030f0c17 */
[----:B------:R-:W-:Y:S01]  /*0a30*/  HFMA2 R23, -RZ, RZ, 0, 0 ;  /* 0x00000000ff177431 */ /* 0x000fe200000001ff */
[----:B------:R-:W-:Y:S01]  /*0a40*/  ISETP.GE.U32.AND P6, PT, R29, UR10, PT ;  /* 0x0000000a1d007c0c */ /* 0x000fe2000bfc6070 */
[----:B------:R-:W1:Y:S04]  /*0a50*/  @!P4 LDC.64 R6, c[0x0][0x390] ;  /* 0x0000e400ff06cb82 */ /* 0x000e680000000a00 */
[----:B------:R-:W2:Y:S01]  /*0a60*/  @!P3 LDG.E R23, desc[UR12][R36.64] ;  /* 0x0000000c2417b981 */ /* 0x000ea2000c1e1900 */
[----:B------:R-:W-:-:S02]  /*0a70*/  ISETP.GE.AND.EX P3, PT, R25, UR11, PT, P6 ;  /* 0x0000000b19007c0c */ /* 0x000fc4000bf66360 */
[----:B------:R-:W-:Y:S01]  /*0a80*/  MOV R12, RZ ;  /* 0x000000ff000c7202 */ /* 0x000fe20000000f00 */
[----:B------:R-:W3:Y:S05]  /*0a90*/  @!P5 LDC.64 R2, c[0x0][0x3e0] ;  /* 0x0000f800ff02db82 */ /* 0x000eea0000000a00 */
[----:B------:R5:W2:Y:S01]  /*0aa0*/  @!P1 LDG.E R12, desc[UR12][R20.64] ;  /* 0x0000000c140c9981 */ /* 0x000aa2000c1e1900 */
[----:B0-----:R-:W-:Y:S02]  /*0ab0*/  @!P4 IMAD R13, R13, R4, RZ ;  /* 0x000000040d0dc224 */ /* 0x001fe400078e02ff */
[----:B------:R-:W0:Y:S02]  /*0ac0*/  @!P5 LDC.64 R8, c[0x0][0x390] ;  /* 0x0000e400ff08db82 */ /* 0x000e240000000a00 */
[----:B------:R-:W-:Y:S01]  /*0ad0*/  @!P4 IMAD R13, R0, R5, R13 ;  /* 0x00000005000dc224 */ /* 0x000fe200078e020d */
[----:B-----5:R-:W-:-:S05]  /*0ae0*/  @!P4 MOV R20, R34 ;  /* 0x000000220014c202 */ /* 0x020fca0000000f00 */
[----:B------:R-:W5:Y:S01]  /*0af0*/  @!P3 LDC.64 R10, c[0x0][0x3e0] ;  /* 0x0000f800ff0abb82 */ /* 0x000f620000000a00 */
[----:B------:R-:W-:-:S03]  /*0b00*/  @!P4 MOV R21, R33 ;  /* 0x000000210015c202 */ /* 0x000fc60000000f00 */
[----:B------:R-:W-:-:S04]  /*0b10*/  @!P4 IMAD.WIDE.U32 R36, R0, R4, R20 ;  /* 0x000000040024c225 */ /* 0x000fc800078e0014 */
[----:B------:R-:W0:Y:S01]  /*0b20*/  @!P3 LDC.64 R4, c[0x0][0x390] ;  /* 0x0000e400ff04bb82 */ /* 0x000e220000000a00 */
[----:B------:R-:W-:Y:S01]  /*0b30*/  IMAD.MOV.U32 R0, RZ, RZ, RZ ;  /* 0x000000ffff007224 */ /* 0x000fe200078e00ff */
[----:B------:R-:W-:Y:S01]  /*0b40*/  @!P4 IADD3 R13, PT, PT, R37, R13, RZ ;  /* 0x0000000d250dc210 */ /* 0x000fe20007ffe0ff */
[----:B---3--:R-:W-:-:S04]  /*0b50*/  @!P5 IMAD R15, R15, R2, RZ ;  /* 0x000000020f0fd224 */ /* 0x008fc800078e02ff */
[----:B------:R3:W2:Y:S01]  /*0b60*/  @!P2 LDG.E R0, desc[UR12][R16.64] ;  /* 0x0000000c1000a981 */ /* 0x0006a2000c1e1900 */
[----:B-1----:R-:W-:Y:S01]  /*0b70*/  @!P4 LEA R6, P2, R36, R6, 0x1 ;  /* 0x000000062406c211 */ /* 0x002fe200078408ff */
[----:B------:R-:W-:Y:S01]  /*0b80*/  @!P5 IMAD R3, R30, R3, R15 ;  /* 0x000000031e03d224 */ /* 0x000fe200078e020f */
[----:B---3--:R-:W-:Y:S02]  /*0b90*/  @!P5 MOV R16, R34 ;  /* 0x000000220010d202 */ /* 0x008fe40000000f00 */
[----:B------:R-:W-:Y:S02]  /*0ba0*/  @!P5 MOV R17, R33 ;  /* 0x000000210011d202 */ /* 0x000fe40000000f00 */
[----:B------:R-:W-:Y:S01]  /*0bb0*/  @!P4 LEA.HI.X R7, R36, R7, R13, 0x1, P2 ;  /* 0x000000072407c211 */ /* 0x000fe200010f0c0d */
[----:B------:R-:W-:-:S04]  /*0bc0*/  @!P5 IMAD.WIDE.U32 R20, R30, R2, R16 ;  /* 0x000000021e14d225 */ /* 0x000fc800078e0010 */
[----:B------:R-:W-:Y:S02]  /*0bd0*/  HFMA2 R2, -RZ, RZ, 0, 0 ;  /* 0x00000000ff027431 */ /* 0x000fe400000001ff */
[----:B-----5:R-:W-:Y:S01]  /*0be0*/  @!P3 IMAD R16, R25, R10, RZ ;  /* 0x0000000a1910b224 */ /* 0x020fe200078e02ff */
[----:B------:R-:W-:Y:S02]  /*0bf0*/  @!P5 IADD3 R3, PT, PT, R21, R3, RZ ;  /* 0x000000031503d210 */ /* 0x000fe40007ffe0ff */
[C---:B0-----:R-:W-:Y:S01]  /*0c00*/  @!P5 LEA R8, P2, R20.reuse, R8, 0x1 ;  /* 0x000000081408d211 */ /* 0x041fe200078408ff */
[----:B------:R0:W3:Y:S01]  /*0c10*/  @!P4 LDG.E R2, desc[UR12][R6.64] ;  /* 0x0000000c0602c981 */ /* 0x0000e2000c1e1900 */
[----:B------:R-:W-:Y:S02]  /*0c20*/  @!P3 IMAD R13, R29, R11, R16 ;  /* 0x0000000b1d0db224 */ /* 0x000fe400078e0210 */
[----:B------:R-:W-:Y:S01]  /*0c30*/  @!P5 LEA.HI.X R9, R20, R9, R3, 0x1, P2 ;  /* 0x000000091409d211 */ /* 0x000fe200010f0c03 */
[----:B------:R-:W-:Y:S01]  /*0c40*/  IMAD.MOV.U32 R3, RZ, RZ, RZ ;  /* 0x000000ffff037224 */ /* 0x000fe200078e00ff */
[----:B0-----:R-:W-:-:S05]  /*0c50*/  @!P3 MOV R6, R34 ;  /* 0x000000220006b202 */ /* 0x001fca0000000f00 */
[----:B------:R0:W5:Y:S01]  /*0c60*/  @!P5 LDG.E R3, desc[UR12][R8.64] ;  /* 0x0000000c0803d981 */ /* 0x000162000c1e1900 */
[----:B------:R-:W-:-:S03]  /*0c70*/  @!P3 MOV R7, R33 ;  /* 0x000000210007b202 */ /* 0x000fc60000000f00 */
[----:B------:R-:W-:-:S05]  /*0c80*/  @!P3 IMAD.WIDE.U32 R10, R29, R10, R6 ;  /* 0x0000000a1d0ab225 */ /* 0x000fca00078e0006 */
[----:B------:R-:W-:Y:S02]  /*0c90*/  @!P3 IADD3 R11, PT, PT, R11, R13, RZ ;  /* 0x0000000d0b0bb210 */ /* 0x000fe40007ffe0ff */
[----:B------:R-:W-:-:S04]  /*0ca0*/  @!P3 LEA R4, P2, R10, R4, 0x1 ;  /* 0x000000040a04b211 */ /* 0x000fc800078408ff */
[----:B------:R-:W-:Y:S01]  /*0cb0*/  @!P3 LEA.HI.X R5, R10, R5, R11, 0x1, P2 ;  /* 0x000000050a05b211 */ /* 0x000fe200010f0c0b */
[----:B------:R-:W-:-:S06]  /*0cc0*/  HFMA2 R10, -RZ, RZ, 0, 0 ;  /* 0x00000000ff0a7431 */ /* 0x000fcc00000001ff */
[----:B------:R1:W5:Y:S01]  /*0cd0*/  @!P3 LDG.E R10, desc[UR12][R4.64] ;  /* 0x0000000c040ab981 */ /* 0x000362000c1e1900 */
[----:B------:R-:W-:Y:S02]  /*0ce0*/  ISETP.GT.AND P2, PT, R24, 0x1e, PT ;  /* 0x0000001e1800780c */ /* 0x000fe40003f44270 */
[C---:B----4-:R-:W-:Y:S02]  /*0cf0*/  PRMT R16, R19.reuse, 0x7632, R16 ;  /* 0x0000763213107816 */ /* 0x050fe40000000010 */
[----:B------:R-:W-:Y:S02]  /*0d00*/  SHF.L.U32 R19, R19, 0x10, RZ ;  /* 0x0000001013137819 */ /* 0x000fe400000006ff */
[----:B------:R-:W-:Y:S02]  /*0d10*/  SHF.L.U32 R16, R16, 0x10, RZ ;  /* 0x0000001010107819 */ /* 0x000fe400000006ff */
[----:B------:R-:W-:-:S03]  /*0d20*/  PRMT R17, R14, 0x7632, R17 ;  /* 0x000076320e117816 */ /* 0x000fc60000000011 */
[----:B------:R-:W-:Y:S01]  /*0d30*/  FADD.FTZ R7, R19, R16 ;  /* 0x0000001013077221 */ /* 0x000fe20000010000 */
[----:B------:R-:W-:Y:S02]  /*0d40*/  SHF.L.U32 R17, R17, 0x10, RZ ;  /* 0x0000001011117819 */ /* 0x000fe400000006ff */
[----:B------:R-:W-:Y:S02]  /*0d50*/  SHF.L.U32 R14, R14, 0x10, RZ ;  /* 0x000000100e0e7819 */ /* 0x000fe400000006ff */
[C---:B--2---:R-:W-:Y:S02]  /*0d60*/  PRMT R18, R23.reuse, 0x7632, R18 ;  /* 0x0000763217127816 */ /* 0x044fe40000000012 */
[----:B------:R-:W-:-:S03]  /*0d70*/  SHF.L.U32 R23, R23, 0x10, RZ ;  /* 0x0000001017177819 */ /* 0x000fc600000006ff */
[----:B------:R-:W-:-:S04]  /*0d80*/  IMAD.U32 R18, R18, 0x10000, RZ ;  /* 0x0001000012127824 */ /* 0x000fc800078e00ff */
[----:B------:R-:W-:Y:S01]  /*0d90*/  FADD.FTZ R6, R23, R18 ;  /* 0x0000001217067221 */ /* 0x000fe20000010000 */
[----:B0-----:R-:W-:-:S03]  /*0da0*/  FMUL.FTZ R8, R18, R18 ;  /* 0x0000001212087220 */ /* 0x001fc60000410000 */
[----:B------:R-:W-:Y:S01]  /*0db0*/  FADD.FTZ R6, RZ, R6 ;  /* 0x00000006ff067221 */ /* 0x000fe20000010000 */
[----:B------:R-:W-:Y:S01]  /*0dc0*/  PRMT R15, R12, 0x7632, R15 ;  /* 0x000076320c0f7816 */ /* 0x000fe2000000000f */
[----:B------:R-:W-:Y:S02]  /*0dd0*/  FFMA.FTZ R8, R23, R23, R8 ;  /* 0x0000001717087223 */ /* 0x000fe40000010008 */
[----:B-1----:R-:W-:Y:S01]  /*0de0*/  FADD.FTZ R4, R6, R7 ;  /* 0x0000000706047221 */ /* 0x002fe20000010000 */
[----:B------:R-:W-:Y:S01]  /*0df0*/  FMUL.FTZ R6, R16, R16 ;  /* 0x0000001010067220 */ /* 0x000fe20000410000 */
[----:B------:R-:W-:Y:S01]  /*0e00*/  SHF.L.U32 R15, R15, 0x10, RZ ;  /* 0x000000100f0f7819 */ /* 0x000fe200000006ff */
[----:B------:R-:W-:Y:S01]  /*0e10*/  FADD.FTZ R8, RZ, R8 ;  /* 0x00000008ff087221 */ /* 0x000fe20000010000 */
[----:B------:R-:W-:Y:S01]  /*0e20*/  FMUL.FTZ R7, R17, R17 ;  /* 0x0000001111077220 */ /* 0x000fe20000410000 */
[----:B------:R-:W-:Y:S01]  /*0e30*/  FFMA.FTZ R5, R19, R19, R6 ;  /* 0x0000001313057223 */ /* 0x000fe20000010006 */
[----:B------:R-:W-:-:S02]  /*0e40*/  IMAD.U32 R12, R12, 0x10000, RZ ;  /* 0x000100000c0c7824 */ /* 0x000fc400078e00ff */
[----:B------:R-:W-:Y:S01]  /*0e50*/  FMUL.FTZ R9, R15, R15 ;  /* 0x0000000f0f097220 */ /* 0x000fe20000410000 */
[----:B------:R-:W-:Y:S01]  /*0e60*/  FFMA.FTZ R6, R14, R14, R7 ;  /* 0x0000000e0e067223 */ /* 0x000fe20000010007 */
[----:B------:R-:W-:Y:S01]  /*0e70*/  FADD.FTZ R5, R8, R5 ;  /* 0x0000000508057221 */ /* 0x000fe20000010000 */
[----:B------:R-:W-:Y:S01]  /*0e80*/  FADD.FTZ R7, R14, R17 ;  /* 0x000000110e077221 */ /* 0x000fe20000010000 */
[----:B------:R-:W-:Y:S02]  /*0e90*/  FFMA.FTZ R8, R12, R12, R9 ;  /* 0x0000000c0c087223 */ /* 0x000fe40000010009 */
[----:B------:R-:W-:Y:S01]  /*0ea0*/  FADD.FTZ R5, R5, R6 ;  /* 0x0000000605057221 */ /* 0x000fe20000010000 */
[----:B------:R-:W-:-:S04]  /*0eb0*/  PRMT R13, R0, 0x7632, R13 ;  /* 0x00007632000d7816 */ /* 0x000fc8000000000d */
[----:B------:R-:W-:Y:S01]  /*0ec0*/  SHF.L.U32 R13, R13, 0x10, RZ ;  /* 0x000000100d0d7819 */ /* 0x000fe200000006ff */
[----:B------:R-:W-:Y:S01]  /*0ed0*/  FADD.FTZ R4, R4, R7 ;  /* 0x0000000704047221 */ /* 0x000fe20000010000 */
[----:B------:R-:W-:Y:S01]  /*0ee0*/  SHF.L.U32 R6, R0, 0x10, RZ ;  /* 0x0000001000067819 */ /* 0x000fe200000006ff */
[----:B------:R-:W-:Y:S01]  /*0ef0*/  FADD.FTZ R0, R5, R8 ;  /* 0x0000000805007221 */ /* 0x000fe20000010000 */
[----:B------:R-:W-:Y:S01]  /*0f00*/  FADD.FTZ R5, R12, R15 ;  /* 0x0000000f0c057221 */ /* 0x000fe20000010000 */
[----:B------:R-:W-:-:S03]  /*0f10*/  FMUL.FTZ R9, R13, R13 ;  /* 0x0000000d0d097220 */ /* 0x000fc60000410000 */
[----:B------:R-:W-:Y:S01]  /*0f20*/  FADD.FTZ R8, R4, R5 ;  /* 0x0000000504087221 */ /* 0x000fe20000010000 */
[----:B------:R-:W-:-:S04]  /*0f30*/  FFMA.FTZ R9, R6, R6, R9 ;  /* 0x0000000606097223 */ /* 0x000fc80000010009 */
[----:B------:R-:W-:Y:S01]  /*0f40*/  FADD.FTZ R0, R0, R9 ;  /* 0x0000000900007221 */ /* 0x000fe20000010000 */
[----:B---3--:R-:W-:-:S04]  /*0f50*/  PRMT R7, R2, 0x7632, R7 ;  /* 0x0000763202077816 */ /* 0x008fc80000000007 */
[----:B------:R-:W-:Y:S01]  /*0f60*/  SHF.L.U32 R7, R7, 0x10, RZ ;  /* 0x0000001007077819 */ /* 0x000fe200000006ff */
[----:B------:R-:W-:Y:S01]  /*0f70*/  FADD.FTZ R9, R6, R13 ;  /* 0x0000000d06097221 */ /* 0x000fe20000010000 */
[----:B------:R-:W-:Y:S02]  /*0f80*/  SHF.L.U32 R4, R2, 0x10, RZ ;  /* 0x0000001002047819 */ /* 0x000fe400000006ff */
[----:B-----5:R-:W-:Y:S01]  /*0f90*/  PRMT R5, R3, 0x7632, R5 ;  /* 0x0000763203057816 */ /* 0x020fe20000000005 */
[----:B------:R-:W-:-:S03]  /*0fa0*/  FMUL.FTZ R11, R7, R7 ;  /* 0x00000007070b7220 */ /* 0x000fc60000410000 */
[----:B------:R-:W-:Y:S01]  /*0fb0*/  SHF.L.U32 R5, R5, 0x10, RZ ;  /* 0x0000001005057819 */ /* 0x000fe200000006ff */
[----:B------:R-:W-:Y:S01]  /*0fc0*/  FFMA.FTZ R11, R4, R4, R11 ;  /* 0x00000004040b7223 */ /* 0x000fe2000001000b */
[----:B------:R-:W-:Y:S01]  /*0fd0*/  FADD.FTZ R8, R8, R9 ;  /* 0x0000000908087221 */ /* 0x000fe20000010000 */
[----:B------:R-:W-:Y:S02]  /*0fe0*/  IMAD.U32 R2, R3, 0x10000, RZ ;  /* 0x0001000003027824 */ /* 0x000fe400078e00ff */
[----:B------:R-:W-:Y:S01]  /*0ff0*/  FADD.FTZ R3, R4, R7 ;  /* 0x0000000704037221 */ /* 0x000fe20000010000 */
[----:B------:R-:W-:Y:S01]  /*1000*/  FMUL.FTZ R9, R5, R5 ;  /* 0x0000000505097220 */ /* 0x000fe20000410000 */
[----:B------:R-:W-:-:S03]  /*1010*/  FADD.FTZ R0, R0, R11 ;  /* 0x0000000b00007221 */ /* 0x000fc60000010000 */
[----:B------:R-:W-:Y:S01]  /*1020*/  FFMA.FTZ R11, R2, R2, R9 ;  /* 0x00000002020b7223 */ /* 0x000fe20000010009 */
[----:B------:R-:W-:-:S03]  /*1030*/  FADD.FTZ R9, R8, R3 ;  /* 0x0000000308097221 */ /* 0x000fc60000010000 */
[----:B------:R-:W-:Y:S01]  /*1040*/  FADD.FTZ R8, R0, R11 ;  /* 0x0000000b00087221 */ /* 0x000fe20000010000 */
[----:B------:R-:W-:-:S04]  /*1050*/  PRMT R20, R10, 0x7632, R20 ;  /* 0x000076320a147816 */ /* 0x000fc80000000014 */
[----:B------:R-:W-:Y:S02]  /*1060*/  SHF.L.U32 R3, R20, 0x10, RZ ;  /* 0x0000001014037819 */ /* 0x000fe400000006ff */
[----:B------:R-:W-:Y:S01]  /*1070*/  SHF.L.U32 R0, R10, 0x10, RZ ;  /* 0x000000100a007819 */ /* 0x000fe200000006ff */
[----:B------:R-:W-:Y:S02]  /*1080*/  FADD.FTZ R10, R2, R5 ;  /* 0x00000005020a7221 */ /* 0x000fe40000010000 */
[----:B------:R-:W-:Y:S02]  /*1090*/  FMUL.FTZ R11, R3, R3 ;  /* 0x00000003030b7220 */ /* 0x000fe40000410000 */
        /* <DEDUP_REMOVED lines=21> */
[C---:B------:R-:W-:Y:S02]  /*11f0*/  ISETP.GT.AND P3, PT, R24.reuse, 0xf, PT ;  /* 0x0000000f1800780c */ /* 0x040fe40003f64270 */
[----:B------:R-:W-:Y:S01]  /*1200*/  ISETP.GT.AND P2, PT, R24, 0x17, PT ;  /* 0x000000171800780c */ /* 0x000fe20003f44270 */
[----:B------:R-:W-:Y:S01]  /*1210*/  BSSY.RECONVERGENT B0, `(.L_x_1908) ;  /* 0x0000012000007945 */ /* 0x000fe20003800200 */
        /* <DEDUP_REMOVED lines=10> */
[----:B------:R-:W0:Y:S01]  /*12c0*/  @!P2 S2R R9, SR_CgaCtaId ;  /* 0x000000000009a919 */ /* 0x000e220000008800 */
[----:B------:R-:W-:-:S04]  /*12d0*/  @!P2 MOV R8, 0x400 ;  /* 0x000004000008a802 */ /* 0x000fc80000000f00 */
[----:B0-----:R-:W-:Y:S02]  /*12e0*/  @!P2 LEA R9, R9, R8, 0x18 ;  /* 0x000000080909a211 */ /* 0x001fe400078ec0ff */
[----:B------:R-:W-:-:S04]  /*12f0*/  @!P2 SHF.R.U32.HI R8, RZ, 0x2, R26 ;  /* 0x00000002ff08a819 */ /* 0x000fc8000001161a */
[----:B------:R-:W-:-:S04]  /*1300*/  @!P2 LOP3.LUT R8, R8, 0xf8, RZ, 0xc0, !PT ;  /* 0x000000f80808a812 */ /* 0x000fc800078ec0ff */
[----:B------:R-:W-:-:S05]  /*1310*/  @!P2 IADD3 R8, PT, PT, R8, R9, RZ ;  /* 0x000000090808a210 */ /* 0x000fca0007ffe0ff */
[----:B------:R3:W-:Y:S02]  /*1320*/  @!P2 STS.64 [R8+0x10], R10 ;  /* 0x0000100a0800a388 */ /* 0x0007e40000000a00 */
.L_x_1909:
[----:B------:R-:W-:Y:S05]  /*1330*/  BSYNC.RECONVERGENT B0 ;  /* 0x0000000000007941 */ /* 0x000fea0003800200 */
.L_x_1908:
        /* <DEDUP_REMOVED lines=8> */
[----:B---3--:R-:W3:Y:S02]  /*13c0*/  LDS.64 R8, [UR5+0x18] ;  /* 0x00001805ff087984 */ /* 0x008ee40008000a00 */
[----:B---3--:R-:W-:Y:S01]  /*13d0*/  FADD.FTZ R21, R10, R8 ;  /* 0x000000080a157221 */ /* 0x008fe20000010000 */
[----:B--2---:R-:W-:Y:S02]  /*13e0*/  FADD.FTZ R20, R11, R9 ;  /* 0x000000090b147221 */ /* 0x004fe40000010000 */
[----:B0-----:R-:W0:Y:S02]  /*13f0*/  LDS.128 R8, [UR5+0x20] ;  /* 0x00002005ff087984 */ /* 0x001e240008000c00 */
[----:B0-----:R-:W-:Y:S01]  /*1400*/  FADD.FTZ R21, R21, R8 ;  /* 0x0000000815157221 */ /* 0x001fe20000010000 */
[----:B------:R-:W-:-:S03]  /*1410*/  FADD.FTZ R20, R20, R9 ;  /* 0x0000000914147221 */ /* 0x000fc60000010000 */
[----:B------:R-:W-:Y:S01]  /*1420*/  FADD.FTZ R21, R21, R10 ;  /* 0x0000000a15157221 */ /* 0x000fe20000010000 */
[----:B------:R-:W-:Y:S02]  /*1430*/  FADD.FTZ R20, R20, R11 ;  /* 0x0000000b14147221 */ /* 0x000fe40000010000 */
[----:B------:R-:W0:Y:S02]  /*1440*/  LDS.128 R8, [UR5+0x30] ;  /* 0x00003005ff087984 */ /* 0x000e240008000c00 */
        /* <DEDUP_REMOVED lines=18> */
[----:B------:R-:W-:-:S07]  /*1570*/  FADD.FTZ R11, R20, R11 ;  /* 0x0000000b140b7221 */ /* 0x000fce0000010000 */
.L_x_1911:
[----:B------:R-:W-:Y:S05]  /*1580*/  BSYNC.RECONVERGENT B0 ;  /* 0x0000000000007941 */ /* 0x000fea0003800200 */
.L_x_1910:
[----:B------:R-:W-:Y:S05]  /*1590*/  @!P2 BRA `(.L_x_1912) ;  /* 0x0000000c00aca947 */ /* 0x000fea0003800000 */
[----:B---3--:R-:W3:Y:S01]  /*15a0*/  LDC.64 R8, c[0x0][0x3b8] ;  /* 0x0000ee00ff087b82 */ /* 0x008ee20000000a00 */
[----:B------:R-:W-:Y:S01]  /*15b0*/  ULOP3.LUT UR9, UR4, 0x1, URZ, 0xc0, !UPT ;  /* 0x0000000104097892 */ /* 0x000fe2000f8ec0ff */
[----:B------:R-:W-:-:S03]  /*15c0*/  ISETP.GE.U32.AND P4, PT, R22, 0x8, PT ;  /* 0x000000081600780c */ /* 0x000fc60003f86070 */
[----:B------:R-:W-:-:S06]  /*15d0*/  UIMAD UR5, UR9, UR17, URZ ;  /* 0x00000011090572a4 */ /* 0x000fcc000f8e02ff */
[----:B--2---:R-:W-:-:S05]  /*15e0*/  IMAD R20, R22, UR5, RZ ;  /* 0x0000000516147c24 */ /* 0x004fca000f8e02ff */
[----:B------:R-:W-:-:S05]  /*15f0*/  SHF.L.U32 R21, R20, 0x1, RZ ;  /* 0x0000000114157819 */ /* 0x000fca00000006ff */
[----:B---3--:R-:W-:-:S03]  /*1600*/  IMAD.WIDE R8, R21, 0x4, R8 ;  /* 0x0000000415087825 */ /* 0x008fc600078e0208 */
[----:B------:R-:W-:Y:S02]  /*1610*/  R2UR UR14, R8 ;  /* 0x00000000080e72ca */ /* 0x000fe400000e0000 */
[----:B------:R-:W-:Y:S01]  /*1620*/  R2UR UR15, R9 ;  /* 0x00000000090f72ca */ /* 0x000fe200000e0000 */
[----:B------:R-:W-:-:S14]  /*1630*/  @P3 BRA `(.L_x_1913) ;  /* 0x0000000000643947 */ /* 0x000fdc0003800000 */
[----:B------:R-:W2:Y:S01]  /*1640*/  LDC.64 R20, c[0x0][0x3b0] ;  /* 0x0000ec00ff147b82 */ /* 0x000ea20000000a00 */
[----:B------:R-:W-:Y:S02]  /*1650*/  UIMAD UR10, UR16, UR17, UR6 ;  /* 0x00000011100a72a4 */ /* 0x000fe4000f8e0206 */
[----:B------:R-:W-:Y:S02]  /*1660*/  ULOP3.LUT UP0, UR5, UR4, 0x2, URZ, 0xc0, !UPT ;  /* 0x0000000204057892 */ /* 0x000fe4000f80c0ff */
[----:B------:R-:W-:Y:S02]  /*1670*/  UIMAD.WIDE.U32 UR10, UR10, 0x8, UR14 ;  /* 0x000000080a0a78a5 */ /* 0x000fe4000f8e000e */
[----:B------:R-:W-:-:S04]  /*1680*/  UIADD3 UR5, UPT, UPT, -UR5, 0x1, URZ ;  /* 0x0000000105057890 */ /* 0x000fc8000fffe1ff */
[----:B------:R-:W-:Y:S01]  /*1690*/  MOV R8, UR10 ;  /* 0x0000000a00087c02 */ /* 0x000fe20008000f00 */
[----:B------:R-:W-:Y:S01]  /*16a0*/  UIMAD UR10, UR9, UR17, UR6 ;  /* 0x00000011090a72a4 */ /* 0x000fe2000f8e0206 */
[----:B------:R-:W-:Y:S01]  /*16b0*/  PLOP3.LUT P2, PT, PT, PT, UP0, 0x80, 0x8 ;  /* 0x000000000008781c */ /* 0x000fe20003f4f008 */
[----:B------:R-:W-:Y:S01]  /*16c0*/  IMAD.U32 R9, RZ, RZ, UR11 ;  /* 0x0000000bff097e24 */ /* 0x000fe2000f8e00ff */
[----:B------:R-:W-:-:S03]  /*16d0*/  MOV R36, UR5 ;  /* 0x0000000500247c02 */ /* 0x000fc60008000f00 */
[----:B-1----:R-:W-:Y:S01]  /*16e0*/  MOV R37, UR10 ;  /* 0x0000000a00257c02 */ /* 0x002fe20008000f00 */
[----:B------:R3:W-:Y:S04]  /*16f0*/  STG.E.64 desc[UR12][R8.64], R10 ;  /* 0x0000000a08007986 */ /* 0x0007e8000c101b0c */
[----:B--2---:R-:W-:Y:S01]  /*1700*/  IMAD.WIDE.U32 R20, R37, 0x4, R20 ;  /* 0x0000000425147825 */ /* 0x004fe200078e0014 */
[----:B------:R-:W-:-:S04]  /*1710*/  SEL R37, R22, RZ, !P2 ;  /* 0x000000ff16257207 */ /* 0x000fc80005000000 */
[----:B------:R-:W-:Y:S01]  /*1720*/  ISETP.NE.AND P2, PT, R37, -0x1, PT ;  /* 0xffffffff2500780c */ /* 0x000fe20003f45270 */
[----:B------:R-:W-:Y:S06]  /*1730*/  MEMBAR.ALL.GPU ;  /* 0x0000000000007992 */ /* 0x000fec000000a000 */
[----:B------:R-:W-:-:S00]  /*1740*/  ERRBAR ;  /* 0x00000000000079ab */ /* 0x000fc00000000000 */
[----:B------:R-:W-:Y:S06]  /*1750*/  CGAERRBAR ;  /* 0x00000000000075ab */ /* 0x000fec0000000000 */
[----:B------:R3:W-:Y:S01]  /*1760*/  REDG.E.ADD.S32.STRONG.GPU desc[UR12][R20.64], R36 ;  /* 0x000000241400798e */ /* 0x0007e2000c12e30c */
[----:B------:R-:W-:Y:S05]  /*1770*/  @!P2 BRA `(.L_x_1913) ;  /* 0x000000000014a947 */ /* 0x000fea0003800000 */
.L_x_1914:
[----:B---3--:R-:W2:Y:S04]  /*1780*/  LDG.E.STRONG.GPU R8, desc[UR12][R20.64] ;  /* 0x0000000c14087981 */ /* 0x008ea8000c1ef900 */
[----:B--2---:R-:W-:Y:S01]  /*1790*/  CCTL.IVALL ;  /* 0x00000000ff00798f */ /* 0x004fe20002000000 */
[----:B------:R-:W-:Y:S05]  /*17a0*/  YIELD ;  /* 0x0000000000007946 */ /* 0x000fea0003800000 */
[----:B------:R-:W-:-:S13]  /*17b0*/  ISETP.NE.AND P2, PT, R8, R37, PT ;  /* 0x000000250800720c */ /* 0x000fda0003f45270 */
[----:B------:R-:W-:Y:S05]  /*17c0*/  @P2 BRA `(.L_x_1914) ;  /* 0xfffffffc00ec2947 */ /* 0x000fea000383ffff */
.L_x_1913:
[----:B------:R-:W-:Y:S05]  /*17d0*/  WARPSYNC.ALL ;  /* 0x0000000000007948 */ /* 0x000fea0003800000 */
[----:B------:R-:W-:Y:S06]  /*17e0*/  BAR.SYNC.DEFER_BLOCKING 0x0 ;  /* 0x0000000000007b1d */ /* 0x000fec0000010000 */
[----:B------:R-:W-:Y:S01]  /*17f0*/  UMOV UR5, URZ ;  /* 0x000000ff00057c82 */ /* 0x000fe20008000000 */
[----:B------:R-:W-:Y:S05]  /*1800*/  @!P4 BRA `(.L_x_1915) ;  /* 0x000000040098c947 */ /* 0x000fea0003800000 */
[----:B---3--:R-:W-:Y:S01]  /*1810*/  LOP3.LUT R36, R22, 0x7ffffff8, RZ, 0xc0, !PT ;  /* 0x7ffffff816247812 */ /* 0x008fe200078ec0ff */
[----:B------:R-:W-:Y:S02]  /*1820*/  ULEA UR10, UR17, UR6, 0x1 ;  /* 0x00000006110a7291 */ /* 0x000fe4000f8e08ff */
[----:B------:R-:W-:Y:S02]  /*1830*/  ULEA UR11, UR17, UR6, 0x2 ;  /* 0x00000006110b7291 */ /* 0x000fe4000f8e10ff */
[----:B------:R-:W-:Y:S02]  /*1840*/  UIMAD UR18, UR17, 0x6, UR6 ;  /* 0x00000006111278a4 */ /* 0x000fe4000f8e0206 */
[----:B------:R-:W-:Y:S02]  /*1850*/  UIMAD UR19, UR17, 0x5, UR6 ;  /* 0x00000005111378a4 */ /* 0x000fe4000f8e0206 */
[----:B------:R-:W-:Y:S02]  /*1860*/  UIMAD UR20, UR17, 0x3, UR6 ;  /* 0x00000003111478a4 */ /* 0x000fe4000f8e0206 */
[----:B------:R-:W-:-:S02]  /*1870*/  UIMAD UR21, UR17, 0x7, UR6 ;  /* 0x00000007111578a4 */ /* 0x000fc4000f8e0206 */
[----:B------:R-:W-:Y:S02]  /*1880*/  UIADD3 UR22, UPT, UPT, UR6, UR17, URZ ;  /* 0x0000001106167290 */ /* 0x000fe4000fffe0ff */
[----:B------:R-:W-:Y:S01]  /*1890*/  UIADD3 UR23, UPT, UPT, -UR16, URZ, URZ ;  /* 0x000000ff10177290 */ /* 0x000fe2000fffe1ff */
[----:B------:R-:W-:Y:S01]  /*18a0*/  UMOV UR5, URZ ;  /* 0x000000ff00057c82 */ /* 0x000fe20008000000 */
[----:B------:R-:W-:-:S10]  /*18b0*/  UMOV UR9, UR6 ;  /* 0x0000000600097c82 */ /* 0x000fd40008000000 */
.L_x_1916:
[----:B------:R-:W-:-:S13]  /*18c0*/  ISETP.EQ.OR P2, PT, RZ, UR23, P3 ;  /* 0x00000017ff007c0c */ /* 0x000fda0009f42670 */
[----:B------:R-:W-:-:S05]  /*18d0*/  VOTEU.ALL UP0, P2 ;  /* 0x0000000000ff7886 */ /* 0x000fca0001000000 */
[----:B------:R-:W-:-:S06]  /*18e0*/  @!UP0 UIMAD.WIDE.U32 UR24, UR9, 0x8, UR14 ;  /* 0x00000008091888a5 */ /* 0x000fcc000f8e000e */
[----:B------:R-:W-:Y:S01]  /*18f0*/  MOV R20, UR24 ;  /* 0x0000001800147c02 */ /* 0x000fe20008000f00 */
[----:B------:R-:W-:Y:S01]  /*1900*/  UIADD3 UR24, UPT, UPT, UR5, 0x1, URZ ;  /* 0x0000000105187890 */ /* 0x000fe2000fffe0ff */
[----:B------:R-:W-:-:S05]  /*1910*/  MOV R21, UR25 ;  /* 0x0000001900157c02 */ /* 0x000fca0008000f00 */
[----:B------:R-:W-:Y:S01]  /*1920*/  MOV R8, UR24 ;  /* 0x0000001800087c02 */ /* 0x000fe20008000f00 */
[----:B------:R-:W0:Y:S03]  /*1930*/  @!P2 LDG.E.64 R20, desc[UR12][R20.64] ;  /* 0x0000000c1414a981 */ /* 0x000e26000c1e1b00 */
[----:B------:R-:W-:-:S13]  /*1940*/  ISETP.EQ.OR P4, PT, R8, UR16, P3 ;  /* 0x0000001008007c0c */ /* 0x000fda0009f82670 */
[----:B------:R-:W-:-:S05]  /*1950*/  VOTEU.ALL UP0, P4 ;  /* 0x0000000000ff7886 */ /* 0x000fca0002000000 */
[----:B------:R-:W-:-:S06]  /*1960*/  @!UP0 UIMAD.WIDE.U32 UR24, UR22, 0x8, UR14 ;  /* 0x00000008161888a5 */ /* 0x000fcc000f8e000e */
[----:B------:R-:W-:Y:S01]  /*1970*/  IMAD.U32 R8, RZ, RZ, UR24 ;  /* 0x00000018ff087e24 */ /* 0x000fe2000f8e00ff */
[----:B------:R-:W-:-:S06]  /*1980*/  MOV R9, UR25 ;  /* 0x0000001900097c02 */ /* 0x000fcc0008000f00 */
[----:B------:R-:W2:Y:S01]  /*1990*/  @!P4 LDG.E.64 R8, desc[UR12][R8.64] ;  /* 0x0000000c0808c981 */ /* 0x000ea2000c1e1b00 */
[----:B------:R-:W-:Y:S01]  /*19a0*/  UIADD3 UR24, UPT, UPT, UR5, 0x2, URZ ;  /* 0x0000000205187890 */ /* 0x000fe2000fffe0ff */
[----:B0-----:R-:W-:-:S05]  /*19b0*/  @!P2 FADD.FTZ R10, R10, R20 ;  /* 0x000000140a0aa221 */ /* 0x001fca0000010000 */
[----:B------:R-:W-:Y:S01]  /*19c0*/  MOV R20, UR24 ;  /* 0x0000001800147c02 */ /* 0x000fe20008000f00 */
[----:B------:R-:W-:-:S03]  /*19d0*/  @!P2 FADD.FTZ R11, R11, R21 ;  /* 0x000000150b0ba221 */ /* 0x000fc60000010000 */
[----:B------:R-:W-:-:S13]  /*19e0*/  ISETP.EQ.OR P2, PT, R20, UR16, P3 ;  /* 0x0000001014007c0c */ /* 0x000fda0009f42670 */
[----:B------:R-:W-:-:S05]  /*19f0*/  VOTEU.ALL UP0, P2 ;  /* 0x0000000000ff7886 */ /* 0x000fca0001000000 */
[----:B------:R-:W-:-:S06]  /*1a00*/  @!UP0 UIMAD.WIDE.U32 UR24, UR10, 0x8, UR14 ;  /* 0x000000080a1888a5 */ /* 0x000fcc000f8e000e */
[----:B------:R-:W-:Y:S01]  /*1a10*/  MOV R20, UR24 ;  /* 0x0000001800147c02 */ /* 0x000fe20008000f00 */
[----:B------:R-:W-:Y:S01]  /*1a20*/  UIADD3 UR24, UPT, UPT, UR5, 0x3, URZ ;  /* 0x0000000305187890 */ /* 0x000fe2000fffe0ff */
[----:B------:R-:W-:Y:S01]  /*1a30*/  MOV R21, UR25 ;  /* 0x0000001900157c02 */ /* 0x000fe20008000f00 */
[----:B--2---:R-:W-:-:S04]  /*1a40*/  @!P4 FADD.FTZ R10, R10, R8 ;  /* 0x000000080a0ac221 */ /* 0x004fc80000010000 */
[----:B------:R-:W-:Y:S01]  /*1a50*/  MOV R8, UR24 ;  /* 0x0000001800087c02 */ /* 0x000fe20008000f00 */
[----:B------:R-:W2:Y:S01]  /*1a60*/  @!P2 LDG.E.64 R20, desc[UR12][R20.64] ;  /* 0x0000000c1414a981 */ /* 0x000ea2000c1e1b00 */
[----:B------:R-:W-:Y:S02]  /*1a70*/  @!P4 FADD.FTZ R11, R11, R9 ;  /* 0x000000090b0bc221 */ /* 0x000fe40000010000 */
[----:B------:R-:W-:-:S13]  /*1a80*/  ISETP.EQ.OR P4, PT, R8, UR16, P3 ;  /* 0x0000001008007c0c */ /* 0x000fda0009f82670 */
[----:B------:R-:W-:-:S05]  /*1a90*/  VOTEU.ALL UP0, P4 ;  /* 0x0000000000ff7886 */ /* 0x000fca0002000000 */
[----:B------:R-:W-:-:S06]  /*1aa0*/  @!UP0 UIMAD.WIDE.U32 UR24, UR20, 0x8, UR14 ;  /* 0x00000008141888a5 */ /* 0x000fcc000f8e000e */
[----:B------:R-:W-:Y:S01]  /*1ab0*/  IMAD.U32 R8, RZ, RZ, UR24 ;  /* 0x00000018ff087e24 */ /* 0x000fe2000f8e00ff */
[----:B------:R-:W-:-:S06]  /*1ac0*/  MOV R9, UR25 ;  /* 0x0000001900097c02 */ /* 0x000fcc0008000f00 */
[----:B------:R-:W3:Y:S01]  /*1ad0*/  @!P4 LDG.E.64 R8, desc[UR12][R8.64] ;  /* 0x0000000c0808c981 */ /* 0x000ee2000c1e1b00 */
[----:B------:R-:W-:Y:S01]  /*1ae0*/  UIADD3 UR24, UPT, UPT, UR5, 0x4, URZ ;  /* 0x0000000405187890 */ /* 0x000fe2000fffe0ff */
[----:B--2---:R-:W-:-:S05]  /*1af0*/  @!P2 FADD.FTZ R10, R10, R20 ;  /* 0x000000140a0aa221 */ /* 0x004fca0000010000 */
        /* <DEDUP_REMOVED lines=8> */
[----:B---3--:R-:W-:-:S04]  /*1b80*/  @!P4 FADD.FTZ R10, R10, R8 ;  /* 0x000000080a0ac221 */ /* 0x008fc80000010000 */
        /* <DEDUP_REMOVED lines=18> */
[----:B---3--:R-:W-:-:S05]  /*1cb0*/  @!P4 FADD.FTZ R10, R10, R8 ;  /* 0x000000080a0ac221 */ /* 0x008fca0000010000 */
[----:B------:R-:W-:Y:S01]  /*1cc0*/  MOV R8, UR24 ;  /* 0x0000001800087c02 */ /* 0x000fe20008000f00 */
[----:B------:R-:W-:-:S03]  /*1cd0*/  @!P4 FADD.FTZ R11, R11, R9 ;  /* 0x000000090b0bc221 */ /* 0x000fc60000010000 */
[----:B------:R-:W-:Y:S02]  /*1ce0*/  ISETP.EQ.OR P4, PT, R8, UR16, P3 ;  /* 0x0000001008007c0c */ /* 0x000fe40009f82670 */
[----:B------:R-:W-:-:S06]  /*1cf0*/  MOV R21, UR25 ;  /* 0x0000001900157c02 */ /* 0x000fcc0008000f00 */
[----:B------:R-:W2:Y:S05]  /*1d00*/  @!P2 LDG.E.64 R20, desc[UR12][R20.64] ;  /* 0x0000000c1414a981 */ /* 0x000eaa000c1e1b00 */
[----:B------:R-:W-:-:S05]  /*1d10*/  VOTEU.ALL UP0, P4 ;  /* 0x0000000000ff7886 */ /* 0x000fca0002000000 */
[----:B------:R-:W-:-:S06]  /*1d20*/  @!UP0 UIMAD.WIDE.U32 UR24, UR21, 0x8, UR14 ;  /* 0x00000008151888a5 */ /* 0x000fcc000f8e000e */
[----:B------:R-:W-:Y:S01]  /*1d30*/  IMAD.U32 R8, RZ, RZ, UR24 ;  /* 0x00000018ff087e24 */ /* 0x000fe2000f8e00ff */
[----:B------:R-:W-:-:S06]  /*1d40*/  MOV R9, UR25 ;  /* 0x0000001900097c02 */ /* 0x000fcc0008000f00 */
[----:B------:R-:W3:Y:S01]  /*1d50*/  @!P4 LDG.E.64 R8, desc[UR12][R8.64] ;  /* 0x0000000c0808c981 */ /* 0x000ee2000c1e1b00 */
[----:B------:R-:W-:Y:S02]  /*1d60*/  UIADD3 UR5, UPT, UPT, UR5, 0x8, URZ ;  /* 0x0000000805057890 */ /* 0x000fe4000fffe0ff */
        /* <DEDUP_REMOVED lines=13> */
[----:B------:R-:W-:-:S10]  /*1e40*/  @!P4 FADD.FTZ R11, R11, R9 ;  /* 0x000000090b0bc221 */ /* 0x000fd40000010000 */
[----:B------:R-:W-:Y:S05]  /*1e50*/  @P2 BRA `(.L_x_1916) ;  /* 0xfffffff800982947 */ /* 0x000fea000383ffff */
[----:B------:R-:W-:-:S15]  /*1e60*/  R2UR UR5, R36 ;  /* 0x00000000240572ca */ /* 0x000fde00000e0000 */
.L_x_1915:
[----:B------:R-:W-:-:S13]  /*1e70*/  LOP3.LUT P2, RZ, R22, 0x7, RZ, 0xc0, !PT ;  /* 0x0000000716ff7812 */ /* 0x000fda000784c0ff */
[----:B------:R-:W-:Y:S05]  /*1e80*/  @!P2 BRA `(.L_x_1912) ;  /* 0x000000040070a947 */ /* 0x000fea0003800000 */
[----:B---3--:R-:W-:-:S04]  /*1e90*/  LOP3.LUT R8, R22, 0x7, RZ, 0xc0, !PT ;  /* 0x0000000716087812 */ /* 0x008fc800078ec0ff */
[----:B------:R-:W-:-:S04]  /*1ea0*/  IADD3 R8, PT, PT, R8, -0x1, RZ ;  /* 0xffffffff08087810 */ /* 0x000fc80007ffe0ff */
[----:B------:R-:W-:-:S13]  /*1eb0*/  ISETP.GE.U32.AND P2, PT, R8, 0x3, PT ;  /* 0x000000030800780c */ /* 0x000fda0003f46070 */
[----:B------:R-:W-:Y:S05]  /*1ec0*/  @!P2 BRA `(.L_x_1917) ;  /* 0x0000000000b8a947 */ /* 0x000fea0003800000 */
[----:B------:R-:W-:Y:S01]  /*1ed0*/  MOV R8, UR5 ;  /* 0x0000000500087c02 */ /* 0x000fe20008000f00 */
[----:B------:R-:W-:-:S03]  /*1ee0*/  UIADD3 UR9, UPT, UPT, UR5, 0x1, URZ ;  /* 0x0000000105097890 */ /* 0x000fc6000fffe0ff */
[----:B------:R-:W-:-:S03]  /*1ef0*/  ISETP.EQ.OR P2, PT, R8, UR16, P3 ;  /* 0x0000001008007c0c */ /* 0x000fc60009f42670 */
[----:B------:R-:W-:-:S04]  /*1f00*/  MOV R8, UR9 ;  /* 0x0000000900087c02 */ /* 0x000fc80008000f00 */
[----:B------:R-:W-:-:S06]  /*1f10*/  ISETP.EQ.OR P4, PT, R8, UR16, P3 ;  /* 0x0000001008007c0c */ /* 0x000fcc0009f82670 */
[----:B------:R-:W-:-:S05]  /*1f20*/  VOTEU.ALL UP0, P2 ;  /* 0x0000000000ff7886 */ /* 0x000fca0001000000 */
[----:B------:R-:W-:-:S04]  /*1f30*/  @!UP0 UIMAD UR10, UR5, UR17, UR6 ;  /* 0x00000011050a82a4 */ /* 0x000fc8000f8e0206 */
[----:B------:R-:W-:-:S06]  /*1f40*/  @!UP0 UIMAD.WIDE.U32 UR10, UR10, 0x8, UR14 ;  /* 0x000000080a0a88a5 */ /* 0x000fcc000f8e000e */
[----:B------:R-:W-:Y:S01]  /*1f50*/  MOV R20, UR10 ;  /* 0x0000000a00147c02 */ /* 0x000fe20008000f00 */
[----:B------:R-:W-:-:S06]  /*1f60*/  IMAD.U32 R21, RZ, RZ, UR11 ;  /* 0x0000000bff157e24 */ /* 0x000fcc000f8e00ff */
[----:B------:R-:W0:Y:S01]  /*1f70*/  @!P2 LDG.E.64 R20, desc[UR12][R20.64] ;  /* 0x0000000c1414a981 */ /* 0x000e22000c1e1b00 */
[----:B------:R-:W-:-:S05]  /*1f80*/  VOTEU.ALL UP0, P4 ;  /* 0x0000000000ff7886 */ /* 0x000fca0002000000 */
[----:B------:R-:W-:-:S04]  /*1f90*/  @!UP0 UIMAD UR10, UR9, UR17, UR6 ;  /* 0x00000011090a82a4 */ /* 0x000fc8000f8e0206 */
[----:B------:R-:W-:-:S06]  /*1fa0*/  @!UP0 UIMAD.WIDE.U32 UR10, UR10, 0x8, UR14 ;  /* 0x000000080a0a88a5 */ /* 0x000fcc000f8e000e */
[----:B------:R-:W-:Y:S02]  /*1fb0*/  MOV R8, UR10 ;  /* 0x0000000a00087c02 */ /* 0x000fe40008000f00 */
[----:B------:R-:W-:-:S06]  /*1fc0*/  MOV R9, UR11 ;  /* 0x0000000b00097c02 */ /* 0x000fcc0008000f00 */
[----:B------:R-:W2:Y:S01]  /*1fd0*/  @!P4 LDG.E.64 R8, desc[UR12][R8.64] ;  /* 0x0000000c0808c981 */ /* 0x000ea2000c1e1b00 */
[----:B------:R-:W-:Y:S02]  /*1fe0*/  UIADD3 UR10, UPT, UPT, UR5, 0x2, URZ ;  /* 0x00000002050a7890 */ /* 0x000fe4000fffe0ff */
[----:B------:R-:W-:-:S04]  /*1ff0*/  UIADD3 UR9, UPT, UPT, UR5, 0x3, URZ ;  /* 0x0000000305097890 */ /* 0x000fc8000fffe0ff */
[----:B------:R-:W-:-:S04]  /*2000*/  MOV R36, UR10 ;  /* 0x0000000a00247c02 */ /* 0x000fc80008000f00 */
[----:B------:R-:W-:-:S13]  /*2010*/  ISETP.EQ.OR P5, PT, R36, UR16, P3 ;  /* 0x0000001024007c0c */ /* 0x000fda0009fa2670 */
[----:B------:R-:W-:-:S05]  /*2020*/  VOTEU.ALL UP0, P5 ;  /* 0x0000000000ff7886 */ /* 0x000fca0002800000 */
[----:B------:R-:W-:-:S04]  /*2030*/  @!UP0 UIMAD UR10, UR10, UR17, UR6 ;  /* 0x000000110a0a82a4 */ /* 0x000fc8000f8e0206 */
[----:B------:R-:W-:Y:S01]  /*2040*/  @!UP0 UIMAD.WIDE.U32 UR10, UR10, 0x8, UR14 ;  /* 0x000000080a0a88a5 */ /* 0x000fe2000f8e000e */
[----:B0-----:R-:W-:Y:S01]  /*2050*/  @!P2 FADD.FTZ R10, R10, R20 ;  /* 0x000000140a0aa221 */ /* 0x001fe20000010000 */
[----:B------:R-:W-:Y:S01]  /*2060*/  MOV R20, UR9 ;  /* 0x0000000900147c02 */ /* 0x000fe20008000f00 */
[----:B------:R-:W-:-:S03]  /*2070*/  @!P2 FADD.FTZ R11, R11, R21 ;  /* 0x000000150b0ba221 */ /* 0x000fc60000010000 */
[----:B------:R-:W-:Y:S01]  /*2080*/  IMAD.U32 R21, RZ, RZ, UR11 ;  /* 0x0000000bff157e24 */ /* 0x000fe2000f8e00ff */
[----:B------:R-:W-:Y:S02]  /*2090*/  ISETP.EQ.OR P6, PT, R20, UR16, P3 ;  /* 0x0000001014007c0c */ /* 0x000fe40009fc2670 */
[----:B------:R-:W-:-:S06]  /*20a0*/  MOV R20, UR10 ;  /* 0x0000000a00147c02 */ /* 0x000fcc0008000f00 */
[----:B------:R-:W3:Y:S05]  /*20b0*/  @!P5 LDG.E.64 R20, desc[UR12][R20.64] ;  /* 0x0000000c1414d981 */ /* 0x000eea000c1e1b00 */
[----:B------:R-:W-:-:S05]  /*20c0*/  VOTEU.ALL UP0, P6 ;  /* 0x0000000000ff7886 */ /* 0x000fca0003000000 */
[----:B------:R-:W-:Y:S01]  /*20d0*/  @!UP0 UIMAD UR10, UR9, UR17, UR6 ;  /* 0x00000011090a82a4 */ /* 0x000fe2000f8e0206 */
[----:B--2---:R-:W-:-:S03]  /*20e0*/  @!P4 FADD.FTZ R10, R10, R8 ;  /* 0x000000080a0ac221 */ /* 0x004fc60000010000 */
[----:B------:R-:W-:Y:S01]  /*20f0*/  @!UP0 UIMAD.WIDE.U32 UR10, UR10, 0x8, UR14 ;  /* 0x000000080a0a88a5 */ /* 0x000fe2000f8e000e */
[----:B------:R-:W-:-:S05]  /*2100*/  @!P4 FADD.FTZ R11, R11, R9 ;  /* 0x000000090b0bc221 */ /* 0x000fca0000010000 */
[----:B------:R-:W-:Y:S02]  /*2110*/  MOV R8, UR10 ;  /* 0x0000000a00087c02 */ /* 0x000fe40008000f00 */
[----:B------:R-:W-:-:S06]  /*2120*/  MOV R9, UR11 ;  /* 0x0000000b00097c02 */ /* 0x000fcc0008000f00 */
[----:B------:R-:W2:Y:S01]  /*2130*/  @!P6 LDG.E.64 R8, desc[UR12][R8.64] ;  /* 0x0000000c0808e981 */ /* 0x000ea2000c1e1b00 */
[----:B------:R-:W-:-:S04]  /*2140*/  MOV R36, UR5 ;  /* 0x0000000500247c02 */ /* 0x000fc80008000f00 */
[----:B------:R-:W-:-:S04]  /*2150*/  IADD3 R36, PT, PT, R36, 0x4, RZ ;  /* 0x0000000424247810 */ /* 0x000fc80007ffe0ff */
[----:B------:R-:W-:Y:S01]  /*2160*/  R2UR UR5, R36 ;  /* 0x00000000240572ca */ /* 0x000fe200000e0000 */
[----:B---3--:R-:W-:Y:S01]  /*2170*/  @!P5 FADD.FTZ R10, R10, R20 ;  /* 0x000000140a0ad221 */ /* 0x008fe20000010000 */
[----:B------:R-:W-:-:S03]  /*2180*/  @!P5 FADD.FTZ R11, R11, R21 ;  /* 0x000000150b0bd221 */ /* 0x000fc60000010000 */
[----:B--2---:R-:W-:Y:S01]  /*2190*/  @!P6 FADD.FTZ R10, R10, R8 ;  /* 0x000000080a0ae221 */ /* 0x004fe20000010000 */
[----:B------:R-:W-:-:S09]  /*21a0*/  @!P6 FADD.FTZ R11, R11, R9 ;  /* 0x000000090b0be221 */ /* 0x000fd20000010000 */
.L_x_1917:
[----:B------:R-:W-:-:S13]  /*21b0*/  LOP3.LUT P2, R8, R22, 0x3, RZ, 0xc0, !PT ;  /* 0x0000000316087812 */ /* 0x000fda000784c0ff */
[----:B------:R-:W-:Y:S05]  /*21c0*/  @!P2 BRA `(.L_x_1912) ;  /* 0x0000000000a0a947 */ /* 0x000fea0003800000 */
[----:B------:R-:W-:-:S13]  /*21d0*/  ISETP.NE.AND P2, PT, R8, 0x1, PT ;  /* 0x000000010800780c */ /* 0x000fda0003f45270 */
        /* <DEDUP_REMOVED lines=8> */
[----:B------:R-:W-:Y:S01]  /*2260*/  @!UP0 UIMAD.WIDE.U32 UR10, UR10, 0x8, UR14 ;  /* 0x000000080a0a88a5 */ /* 0x000fe2000f8e000e */
[----:B------:R-:W-:-:S05]  /*2270*/  VOTEU.ALL UP0, P2 ;  /* 0x0000000000ff7886 */ /* 0x000fca0001000000 */
[----:B------:R-:W-:Y:S01]  /*2280*/  IMAD.U32 R8, RZ, RZ, UR10 ;  /* 0x0000000aff087e24 */ /* 0x000fe2000f8e00ff */
[----:B------:R-:W-:Y:S01]  /*2290*/  @!UP0 UIMAD UR10, UR9, UR17, UR6 ;  /* 0x00000011090a82a4 */ /* 0x000fe2000f8e0206 */
[----:B------:R-:W-:-:S03]  /*22a0*/  MOV R9, UR11 ;  /* 0x0000000b00097c02 */ /* 0x000fc60008000f00 */
[----:B------:R-:W-:-:S03]  /*22b0*/  @!UP0 UIMAD.WIDE.U32 UR10, UR10, 0x8, UR14 ;  /* 0x000000080a0a88a5 */ /* 0x000fc6000f8e000e */
[----:B------:R-:W0:Y:S03]  /*22c0*/  @!P4 LDG.E.64 R8, desc[UR12][R8.64] ;  /* 0x0000000c0808c981 */ /* 0x000e26000c1e1b00 */
[----:B------:R-:W-:Y:S02]  /*22d0*/  MOV R20, UR10 ;  /* 0x0000000a00147c02 */ /* 0x000fe40008000f00 */
[----:B------:R-:W-:-:S06]  /*22e0*/  MOV R21, UR11 ;  /* 0x0000000b00157c02 */ /* 0x000fcc0008000f00 */
        /* <DEDUP_REMOVED lines=8> */
.L_x_1918:
[----:B------:R-:W-:Y:S01]  /*2370*/  MOV R8, UR5 ;  /* 0x0000000500087c02 */ /* 0x000fe20008000f00 */
[----:B------:R-:W-:Y:S03]  /*2380*/  BSSY.RECONVERGENT B0, `(.L_x_1912) ;  /* 0x000000c000007945 */ /* 0x000fe60003800200 */
[----:B------:R-:W-:Y:S02]  /*2390*/  ISETP.EQ.OR P2, PT, R8, UR16, P3 ;  /* 0x0000001008007c0c */ /* 0x000fe40009f42670 */
[----:B------:R-:W-:-:S04]  /*23a0*/  LOP3.LUT R8, R22, 0x1, RZ, 0xc0, !PT ;  /* 0x0000000116087812 */ /* 0x000fc800078ec0ff */
        /* <DEDUP_REMOVED lines=9> */
.L_x_1919:
[----:B------:R-:W-:Y:S05]  /*2440*/  BSYNC.RECONVERGENT B0 ;  /* 0x0000000000007941 */ /* 0x000fea0003800200 */
.L_x_1912:
[----:B------:R-:W4:Y:S01]  /*2450*/  S2UR UR9, SR_CgaCtaId ;  /* 0x00000000000979c3 */ /* 0x000f220000008800 */
[----:B------:R-:W0:Y:S01]  /*2460*/  LDCU UR10, c[0x0][0x414] ;  /* 0x00008280ff0a77ac */ /* 0x000e220008000800 */
[----:B---3--:R-:W-:Y:S01]  /*2470*/  MOV R9, UR7 ;  /* 0x0000000700097c02 */ /* 0x008fe20008000f00 */
[----:B------:R-:W-:-:S05]  /*2480*/  UMOV UR5, 0x400 ;  /* 0x0000040000057882 */ /* 0x000fca0000000000 */
[----:B-1----:R-:W1:Y:S01]  /*2490*/  @P0 LDC.64 R36, c[0x0][0x388] ;  /* 0x0000e200ff240b82 */ /* 0x002e620000000a00 */
[----:B0-----:R-:W-:Y:S01]  /*24a0*/  @P0 FMUL.FTZ R8, R10, UR10 ;  /* 0x0000000a0a080c20 */ /* 0x001fe20008410000 */
[----:B----4-:R-:W-:Y:S01]  /*24b0*/  ULEA UR5, UR9, UR5, 0x18 ;  /* 0x0000000509057291 */ /* 0x010fe2000f8ec0ff */
[----:B-1----:R-:W-:-:S04]  /*24c0*/  @P0 IMAD.WIDE R36, R9, 0x8, R36 ;  /* 0x0000000809240825 */ /* 0x002fc800078e0224 */
[----:B------:R-:W-:-:S04]  /*24d0*/  @P0 FMUL.FTZ R9, R11, UR10 ;  /* 0x0000000a0b090c20 */ /* 0x000fc80008410000 */
[----:B------:R0:W-:Y:S04]  /*24e0*/  @!P3 STS.64 [UR5+0x78], R10 ;  /* 0x0000780aff00b988 */ /* 0x0001e80008000a05 */
[----:B------:R1:W-:Y:S01]  /*24f0*/  @P0 STG.E.64 desc[UR12][R36.64], R8 ;  /* 0x0000000824000986 */ /* 0x0003e2000c101b0c */
[----:B------:R-:W-:Y:S01]  /*2500*/  BAR.SYNC.DEFER_BLOCKING 0x0 ;  /* 0x0000000000007b1d */ /* 0x000fe20000010000 */
[----:B0-----:R-:W-:-:S04]  /*2510*/  LOP3.LUT R11, R28, 0xffff, RZ, 0xc0, !PT ;  /* 0x0000ffff1c0b7812 */ /* 0x001fc800078ec0ff */
[----:B------:R-:W-:-:S03]  /*2520*/  IADD3 R11, PT, PT, R11, UR8, RZ ;  /* 0x000000080b0b7c10 */ /* 0x000fc6000fffe0ff */
[----:B-1----:R-:W0:Y:S08]  /*2530*/  LDC.64 R8, c[0x0][0x398] ;  /* 0x0000e600ff087b82 */ /* 0x002e300000000a00 */
[----:B------:R-:W1:Y:S01]  /*2540*/  LDC.64 R36, c[0x0][0x3a0] ;  /* 0x0000e800ff247b82 */ /* 0x000e620000000a00 */
[----:B--2---:R-:W2:Y:S01]  /*2550*/  LDS.64 R20, [UR5+0x78] ;  /* 0x00007805ff147984 */ /* 0x004ea20008000a00 */
[----:B0-----:R-:W-:-:S06]  /*2560*/  IMAD.WIDE R8, R11, 0x4, R8 ;  /* 0x000000040b087825 */ /* 0x001fcc00078e0208 */
[----:B------:R-:W5:Y:S01]  /*2570*/  LDG.E.64 R8, desc[UR12][R8.64] ;  /* 0x0000000c08087981 */ /* 0x000f62000c1e1b00 */
[----:B--2---:R-:W-:-:S05]  /*2580*/  FMUL.FTZ R20, R20, UR10 ;  /* 0x0000000a14147c20 */ /* 0x004fca0008410000 */
[----:B------:R-:W-:-:S13]  /*2590*/  R2UR UR5, R20 ;  /* 0x00000000140572ca */ /* 0x000fda00000e0000 */
[----:B------:R-:W-:-:S05]  /*25a0*/  MOV R20, UR5 ;  /* 0x0000000500147c02 */ /* 0x000fca0008000f00 */
[----:B------:R-:W-:-:S04]  /*25b0*/  FMUL.FTZ R10, R20, UR5 ;  /* 0x00000005140a7c20 */ /* 0x000fc80008410000 */
[----:B------:R-:W-:Y:S01]  /*25c0*/  FFMA.FTZ R21, R21, UR10, -R10 ;  /* 0x0000000a15157c23 */ /* 0x000fe2000801080a */
[----:B-1----:R-:W-:-:S06]  /*25d0*/  IMAD.WIDE R10, R11, 0x4, R36 ;  /* 0x000000040b0a7825 */ /* 0x002fcc00078e0224 */
[----:B------:R-:W5:Y:S01]  /*25e0*/  LDG.E.64 R10, desc[UR12][R10.64] ;  /* 0x0000000c0a0a7981 */ /* 0x000f62000c1e1b00 */
[----:B------:R-:W-:-:S13]  /*25f0*/  FSETP.GTU.FTZ.AND P2, PT, R21, RZ, PT ;  /* 0x000000ff1500720b */ /* 0x000fda0003f5c000 */
[----:B------:R-:W-:-:S05]  /*2600*/  VOTEU.ANY UP0, P2 ;  /* 0x0000000000ff7886 */ /* 0x000fca0001000100 */
[----:B------:R-:W0:Y:S01]  /*2610*/  @UP0 LDCU UR8, c[0x0][0x3a8] ;  /* 0x00007500ff0807ac */ /* 0x000e220008000800 */
[----:B------:R-:W-:-:S13]  /*2620*/  PLOP3.LUT P2, PT, PT, PT, UP0, 0x80, 0x8 ;  /* 0x000000000008781c */ /* 0x000fda0003f4f008 */
[----:B0-----:R-:W-:Y:S01]  /*2630*/  @P2 FADD.FTZ R21, R21, UR8 ;  /* 0x0000000815152e21 */ /* 0x001fe20008010000 */
[----:B------:R-:W0:Y:S05]  /*2640*/  LDCU.U8 UR8, c[0x0][0x3fc] ;  /* 0x00007f80ff0877ac */ /* 0x000e2a0008000000 */
[----:B------:R-:W1:Y:S01]  /*2650*/  @P2 MUFU.RSQ R21, R21 ;  /* 0x0000001500152308 */ /* 0x000e620000001400 */
[----:B------:R-:W-:Y:S01]  /*2660*/  BSSY.RECONVERGENT B0, `(.L_x_1920) ;  /* 0x00001d9000007945 */ /* 0x000fe20003800200 */
[----:B0-----:R-:W-:Y:S01]  /*2670*/  UISETP.NE.AND UP1, UPT, UR8, URZ, UPT ;  /* 0x000000ff0800728c */ /* 0x001fe2000bf25270 */
[----:B-1----:R-:W-:Y:S02]  /*2680*/  @P2 R2UR UR9, R21 ;  /* 0x00000000150922ca */ /* 0x002fe400000e0000 */
[----:B------:R-:W-:-:S11]  /*2690*/  UMOV UR8, 0x3f800000 ;  /* 0x3f80000000087882 */ /* 0x000fd60000000000 */
[----:B------:R-:W-:Y:S01]  /*26a0*/  @UP0 UMOV UR8, UR9 ;  /* 0x0000000900080c82 */ /* 0x000fe20008000000 */
[----:B------:R-:W-:Y:S05]  /*26b0*/  BRA.U UP1, `(.L_x_1921) ;  /* 0x0000000d010c7547 */ /* 0x000fea000b800000 */
[----:B------:R-:W0:Y:S01]  /*26c0*/  LDCU.64 UR14, c[0x0][0x3e8] ;  /* 0x00007d00ff0e77ac */ /* 0x000e220008000a00 */
[----:B------:R-:W-:Y:S01]  /*26d0*/  BSSY.RECONVERGENT B1, `(.L_x_1922) ;  /* 0x0000016000017945 */ /* 0x000fe20003800200 */
[----:B0-----:R-:W-:-:S04]  /*26e0*/  ISETP.GE.U32.AND P1, PT, R31, UR14, PT ;  /* 0x0000000e1f007c0c */ /* 0x001fc8000bf26070 */
[----:B------:R-:W-:-:S13]  /*26f0*/  ISETP.GE.AND.EX P1, PT, R27, UR15, PT, P1 ;  /* 0x0000000f1b007c0c */ /* 0x000fda000bf26310 */
[----:B------:R-:W-:Y:S05]  /*2700*/  @P1 BRA `(.L_x_1923) ;  /* 0x0000000000481947 */ /* 0x000fea0003800000 */
[----:B------:R-:W0:Y:S01]  /*2710*/  LDCU.64 UR18, c[0x0][0x3e0] ;  /* 0x00007c00ff1277ac */ /* 0x000e220008000a00 */
[----:B------:R-:W-:Y:S01]  /*2720*/  FADD.FTZ R23, R23, -UR5 ;  /* 0x8000000517177e21 */ /* 0x000fe20008010000 */
[----:B------:R-:W-:Y:S01]  /*2730*/  FADD.FTZ R18, R18, -UR5 ;  /* 0x8000000512127e21 */ /* 0x000fe20008010000 */
[----:B------:R-:W-:Y:S01]  /*2740*/  MOV R20, R34 ;  /* 0x0000002200147202 */ /* 0x000fe20000000f00 */
[----:B------:R-:W1:Y:S01]  /*2750*/  LDCU.64 UR10, c[0x0][0x380] ;  /* 0x00007000ff0a77ac */ /* 0x000e620008000a00 */
[----:B------:R-:W-:Y:S01]  /*2760*/  FMUL.FTZ R23, R23, UR8 ;  /* 0x0000000817177c20 */ /* 0x000fe20008410000 */
[----:B------:R-:W-:Y:S01]  /*2770*/  FMUL.FTZ R18, R18, UR8 ;  /* 0x0000000812127c20 */ /* 0x000fe20008410000 */
[----:B------:R-:W-:Y:S02]  /*2780*/  MOV R21, R33 ;  /* 0x0000002100157202 */ /* 0x000fe40000000f00 */
[----:B-----5:R-:W-:Y:S01]  /*2790*/  FFMA.FTZ R23, R8, R23, R10 ;  /* 0x0000001708177223 */ /* 0x020fe2000001000a */
[----:B------:R-:W-:-:S05]  /*27a0*/  FFMA.FTZ R18, R9, R18, R11 ;  /* 0x0000001209127223 */ /* 0x000fca000001000b */
[----:B------:R-:W-:Y:S01]  /*27b0*/  F2FP.BF16.F32.PACK_AB R23, R18, R23 ;  /* 0x000000171217723e */ /* 0x000fe200000010ff */
[----:B0-----:R-:W-:Y:S02]  /*27c0*/  IMAD R18, R27, UR18, RZ ;  /* 0x000000121b127c24 */ /* 0x001fe4000f8e02ff */
[----:B------:R-:W-:-:S04]  /*27d0*/  IMAD.WIDE.U32 R20, R31, UR18, R20 ;  /* 0x000000121f147c25 */ /* 0x000fc8000f8e0014 */
[----:B------:R-:W-:Y:S01]  /*27e0*/  IMAD R37, R31, UR19, R18 ;  /* 0x000000131f257c24 */ /* 0x000fe2000f8e0212 */
[----:B-1----:R-:W-:-:S03]  /*27f0*/  LEA R36, P1, R20, UR10, 0x1 ;  /* 0x0000000a14247c11 */ /* 0x002fc6000f8208ff */
[----:B------:R-:W-:-:S05]  /*2800*/  IMAD.IADD R37, R21, 0x1, R37 ;  /* 0x0000000115257824 */ /* 0x000fca00078e0225 */
[----:B------:R-:W-:-:S05]  /*2810*/  LEA.HI.X R37, R20, UR11, R37, 0x1, P1 ;  /* 0x0000000b14257c11 */ /* 0x000fca00088f0c25 */
[----:B------:R0:W-:Y:S02]  /*2820*/  STG.E desc[UR12][R36.64], R23 ;  /* 0x0000001724007986 */ /* 0x0001e4000c10190c */
.L_x_1923:
[----:B------:R-:W-:Y:S05]  /*2830*/  BSYNC.RECONVERGENT B1 ;  /* 0x0000000000017941 */ /* 0x000fea0003800200 */
.L_x_1922:
[----:B0-----:R-:W-:Y:S01]  /*2840*/  IADD3 R37, PT, PT, R31, 0x20, RZ ;  /* 0x000000201f257810 */ /* 0x001fe20007ffe0ff */
[----:B------:R-:W-:Y:S03]  /*2850*/  BSSY.RECONVERGENT B1, `(.L_x_1924) ;  /* 0x0000017000017945 */ /* 0x000fe60003800200 */
[----:B------:R-:W-:Y:S02]  /*2860*/  ISETP.GE.U32.AND P1, PT, R37, UR14, PT ;  /* 0x0000000e25007c0c */ /* 0x000fe4000bf26070 */
[----:B------:R-:W-:-:S04]  /*2870*/  SHF.R.S32.HI R18, RZ, 0x1f, R37 ;  /* 0x0000001fff127819 */ /* 0x000fc80000011425 */
[----:B------:R-:W-:-:S13]  /*2880*/  ISETP.GE.AND.EX P1, PT, R18, UR15, PT, P1 ;  /* 0x0000000f12007c0c */ /* 0x000fda000bf26310 */
[----:B------:R-:W-:Y:S05]  /*2890*/  @P1 BRA `(.L_x_1925) ;  /* 0x0000000000481947 */ /* 0x000fea0003800000 */
[----:B------:R-:W0:Y:S01]  /*28a0*/  LDCU.64 UR10, c[0x0][0x3e0] ;  /* 0x00007c00ff0a77ac */ /* 0x000e220008000a00 */
[----:B------:R-:W-:Y:S01]  /*28b0*/  MOV R20, R34 ;  /* 0x0000002200147202 */ /* 0x000fe20000000f00 */
[----:B------:R-:W-:Y:S01]  /*28c0*/  FADD.FTZ R19, R19, -UR5 ;  /* 0x8000000513137e21 */ /* 0x000fe20008010000 */
[----:B------:R-:W-:Y:S01]  /*28d0*/  MOV R21, R33 ;  /* 0x0000002100157202 */ /* 0x000fe20000000f00 */
[----:B------:R-:W1:Y:S01]  /*28e0*/  LDCU.64 UR18, c[0x0][0x380] ;  /* 0x00007000ff1277ac */ /* 0x000e620008000a00 */
[----:B------:R-:W-:Y:S01]  /*28f0*/  FADD.FTZ R16, R16, -UR5 ;  /* 0x8000000510107e21 */ /* 0x000fe20008010000 */
[----:B------:R-:W-:-:S03]  /*2900*/  FMUL.FTZ R19, R19, UR8 ;  /* 0x0000000813137c20 */ /* 0x000fc60008410000 */
[----:B------:R-:W-:Y:S01]  /*2910*/  FMUL.FTZ R16, R16, UR8 ;  /* 0x0000000810107c20 */ /* 0x000fe20008410000 */
[----:B-----5:R-:W-:-:S03]  /*2920*/  FFMA.FTZ R19, R8, R19, R10 ;  /* 0x0000001308137223 */ /* 0x020fc6000001000a */
[----:B------:R-:W-:Y:S01]  /*2930*/  FFMA.FTZ R16, R9, R16, R11 ;  /* 0x0000001009107223 */ /* 0x000fe2000001000b */
[----:B0-----:R-:W-:-:S04]  /*2940*/  IMAD R18, R18, UR10, RZ ;  /* 0x0000000a12127c24 */ /* 0x001fc8000f8e02ff */
[----:B------:R-:W-:Y:S01]  /*2950*/  F2FP.BF16.F32.PACK_AB R19, R16, R19 ;  /* 0x000000131013723e */ /* 0x000fe200000010ff */
[----:B------:R-:W-:-:S04]  /*2960*/  IMAD.WIDE.U32 R20, R37, UR10, R20 ;  /* 0x0000000a25147c25 */ /* 0x000fc8000f8e0014 */
[----:B------:R-:W-:Y:S01]  /*2970*/  IMAD R23, R37, UR11, R18 ;  /* 0x0000000b25177c24 */ /* 0x000fe2000f8e0212 */
[----:B-1----:R-:W-:-:S04]  /*2980*/  LEA R36, P1, R20, UR18, 0x1 ;  /* 0x0000001214247c11 */ /* 0x002fc8000f8208ff */
[----:B------:R-:W-:-:S04]  /*2990*/  IADD3 R23, PT, PT, R21, R23, RZ ;  /* 0x0000001715177210 */ /* 0x000fc80007ffe0ff */
[----:B------:R-:W-:-:S05]  /*29a0*/  LEA.HI.X R37, R20, UR19, R23, 0x1, P1 ;  /* 0x0000001314257c11 */ /* 0x000fca00088f0c17 */
[----:B------:R0:W-:Y:S02]  /*29b0*/  STG.E desc[UR12][R36.64], R19 ;  /* 0x0000001324007986 */ /* 0x0001e4000c10190c */
.L_x_1925:
[----:B------:R-:W-:Y:S05]  /*29c0*/  BSYNC.RECONVERGENT B1 ;  /* 0x0000000000017941 */ /* 0x000fea0003800200 */
.L_x_1924:
[C---:B------:R-:W-:Y:S01]  /*29d0*/  IADD3 R23, PT, PT, R31.reuse, 0x40, RZ ;  /* 0x000000401f177810 */ /* 0x040fe20007ffe0ff */
[----:B------:R-:W-:Y:S01]  /*29e0*/  BSSY.RECONVERGENT B1, `(.L_x_1926) ;  /* 0x0000018000017945 */ /* 0x000fe20003800200 */
[----:B0-----:R-:W-:Y:S02]  /*29f0*/  IADD3 R19, PT, PT, R31, 0x60, RZ ;  /* 0x000000601f137810 */ /* 0x001fe40007ffe0ff */
[----:B------:R-:W-:Y:S02]  /*2a00*/  ISETP.GE.U32.AND P1, PT, R23, UR14, PT ;  /* 0x0000000e17007c0c */ /* 0x000fe4000bf26070 */
[----:B------:R-:W-:-:S04]  /*2a10*/  SHF.R.S32.HI R16, RZ, 0x1f, R23 ;  /* 0x0000001fff107819 */ /* 0x000fc80000011417 */
[----:B------:R-:W-:-:S13]  /*2a20*/  ISETP.GE.AND.EX P1, PT, R16, UR15, PT, P1 ;  /* 0x0000000f10007c0c */ /* 0x000fda000bf26310 */
[----:B------:R-:W-:Y:S05]  /*2a30*/  @P1 BRA `(.L_x_1927) ;  /* 0x0000000000481947 */ /* 0x000fea0003800000 */
[----:B------:R-:W0:Y:S01]  /*2a40*/  LDCU.64 UR10, c[0x0][0x3e0] ;  /* 0x00007c00ff0a77ac */ /* 0x000e220008000a00 */
[----:B------:R-:W-:Y:S01]  /*2a50*/  FADD.FTZ R18, R17, -UR5 ;  /* 0x8000000511127e21 */ /* 0x000fe20008010000 */
[----:B------:R-:W-:Y:S01]  /*2a60*/  MOV R17, R33 ;  /* 0x0000002100117202 */ /* 0x000fe20000000f00 */
[----:B------:R-:W-:Y:S01]  /*2a70*/  FADD.FTZ R14, R14, -UR5 ;  /* 0x800000050e0e7e21 */ /* 0x000fe20008010000 */
[----:B------:R-:W1:Y:S01]  /*2a80*/  LDCU.64 UR18, c[0x0][0x380] ;  /* 0x00007000ff1277ac */ /* 0x000e620008000a00 */
[----:B------:R-:W-:-:S04]  /*2a90*/  FMUL.FTZ R18, R18, UR8 ;  /* 0x0000000812127c20 */ /* 0x000fc80008410000 */
[----:B-----5:R-:W-:Y:S01]  /*2aa0*/  FFMA.FTZ R18, R9, R18, R11 ;  /* 0x0000001209127223 */ /* 0x020fe2000001000b */
[----:B0-----:R-:W-:-:S04]  /*2ab0*/  IMAD R16, R16, UR10, RZ ;  /* 0x0000000a10107c24 */ /* 0x001fc8000f8e02ff */
[----:B------:R-:W-:Y:S02]  /*2ac0*/  IMAD R21, R23, UR11, R16 ;  /* 0x0000000b17157c24 */ /* 0x000fe4000f8e0210 */
[----:B------:R-:W-:-:S04]  /*2ad0*/  IMAD.MOV.U32 R16, RZ, RZ, R34 ;  /* 0x000000ffff107224 */ /* 0x000fc800078e0022 */
[----:B------:R-:W-:-:S04]  /*2ae0*/  IMAD.WIDE.U32 R16, R23, UR10, R16 ;  /* 0x0000000a17107c25 */ /* 0x000fc8000f8e0010 */
[----:B------:R-:W-:-:S04]  /*2af0*/  FMUL.FTZ R23, R14, UR8 ;  /* 0x000000080e177c20 */ /* 0x000fc80008410000 */
[----:B------:R-:W-:Y:S01]  /*2b00*/  FFMA.FTZ R23, R8, R23, R10 ;  /* 0x0000001708177223 */ /* 0x000fe2000001000a */
[----:B------:R-:W-:Y:S02]  /*2b10*/  IADD3 R21, PT, PT, R17, R21, RZ ;  /* 0x0000001511157210 */ /* 0x000fe40007ffe0ff */
[----:B-1----:R-:W-:Y:S02]  /*2b20*/  LEA R20, P1, R16, UR18, 0x1 ;  /* 0x0000001210147c11 */ /* 0x002fe4000f8208ff */
[----:B------:R-:W-:Y:S02]  /*2b30*/  F2FP.BF16.F32.PACK_AB R17, R18, R23 ;  /* 0x000000171211723e */ /* 0x000fe400000010ff */
[----:B------:R-:W-:-:S05]  /*2b40*/  LEA.HI.X R21, R16, UR19, R21, 0x1, P1 ;  /* 0x0000001310157c11 */ /* 0x000fca00088f0c15 */
[----:B------:R0:W-:Y:S04]  /*2b50*/  STG.E desc[UR12][R20.64], R17 ;  /* 0x0000001114007986 */ /* 0x0001e8000c10190c */
.L_x_1927:
[----:B------:R-:W-:Y:S05]  /*2b60*/  BSYNC.RECONVERGENT B1 ;  /* 0x0000000000017941 */ /* 0x000fea0003800200 */
.L_x_1926:
[----:B------:R-:W-:Y:S01]  /*2b70*/  ISETP.GE.U32.AND P3, PT, R19, UR14, PT ;  /* 0x0000000e13007c0c */ /* 0x000fe2000bf66070 */
[----:B------:R-:W-:Y:S01]  /*2b80*/  BSSY.RECONVERGENT B1, `(.L_x_1928) ;  /* 0x0000023000017945 */ /* 0x000fe20003800200 */
[----:B------:R-:W-:Y:S02]  /*2b90*/  SHF.R.S32.HI R36, RZ, 0x1f, R19 ;  /* 0x0000001fff247819 */ /* 0x000fe40000011413 */
[C---:B------:R-:W-:Y:S02]  /*2ba0*/  IADD3 R14, PT, PT, R31.reuse, 0x80, RZ ;  /* 0x000000801f0e7810 */ /* 0x040fe40007ffe0ff */
[----:B------:R-:W-:Y:S02]  /*2bb0*/  ISETP.GE.AND.EX P3, PT, R36, UR15, PT, P3 ;  /* 0x0000000f24007c0c */ /* 0x000fe4000bf66330 */
[----:B------:R-:W-:Y:S02]  /*2bc0*/  IADD3 R18, PT, PT, R31, 0xa0, RZ ;  /* 0x000000a01f127810 */ /* 0x000fe40007ffe0ff */
[----:B------:R-:W-:-:S02]  /*2bd0*/  ISETP.GE.U32.AND P1, PT, R14, UR14, PT ;  /* 0x0000000e0e007c0c */ /* 0x000fc4000bf26070 */
[----:B------:R-:W-:Y:S02]  /*2be0*/  ISETP.GE.U32.AND P4, PT, R18, UR14, PT ;  /* 0x0000000e12007c0c */ /* 0x000fe4000bf86070 */
[----:B------:R-:W-:Y:S02]  /*2bf0*/  ISETP.GE.U32.AND P5, PT, R30, UR14, PT ;  /* 0x0000000e1e007c0c */ /* 0x000fe4000bfa6070 */
[----:B------:R-:W-:Y:S02]  /*2c00*/  ISETP.GE.U32.AND P2, PT, R29, UR14, PT ;  /* 0x0000000e1d007c0c */ /* 0x000fe4000bf46070 */
[----:B0-----:R-:W-:Y:S02]  /*2c10*/  SHF.R.S32.HI R20, RZ, 0x1f, R14 ;  /* 0x0000001fff147819 */ /* 0x001fe4000001140e */
[----:B------:R-:W-:Y:S02]  /*2c20*/  SHF.R.S32.HI R21, RZ, 0x1f, R18 ;  /* 0x0000001fff157819 */ /* 0x000fe40000011412 */
[----:B------:R-:W-:-:S02]  /*2c30*/  SHF.R.S32.HI R23, RZ, 0x1f, R30 ;  /* 0x0000001fff177819 */ /* 0x000fc4000001141e */
[----:B------:R-:W-:Y:S02]  /*2c40*/  ISETP.GE.AND.EX P1, PT, R20, UR15, PT, P1 ;  /* 0x0000000f14007c0c */ /* 0x000fe4000bf26310 */
[----:B------:R-:W-:Y:S02]  /*2c50*/  ISETP.GE.AND.EX P4, PT, R21, UR15, PT, P4 ;  /* 0x0000000f15007c0c */ /* 0x000fe4000bf86340 */
[----:B------:R-:W-:Y:S02]  /*2c60*/  ISETP.GE.AND.EX P5, PT, R23, UR15, PT, P5 ;  /* 0x0000000f17007c0c */ /* 0x000fe4000bfa6350 */
[----:B------:R-:W-:Y:S01]  /*2c70*/  ISETP.GE.AND.EX P2, PT, R25, UR15, PT, P2 ;  /* 0x0000000f19007c0c */ /* 0x000fe2000bf46320 */
[----:B------:R-:W-:-:S12]  /*2c80*/  @P3 BRA `(.L_x_1929) ;  /* 0x0000000000483947 */ /* 0x000fd80003800000 */
[----:B------:R-:W0:Y:S01]  /*2c90*/  LDCU.64 UR10, c[0x0][0x3e0] ;  /* 0x00007c00ff0a77ac */ /* 0x000e220008000a00 */
[----:B------:R-:W-:Y:S01]  /*2ca0*/  MOV R16, R34 ;  /* 0x0000002200107202 */ /* 0x000fe20000000f00 */
[----:B------:R-:W-:Y:S01]  /*2cb0*/  FADD.FTZ R12, R12, -UR5 ;  /* 0x800000050c0c7e21 */ /* 0x000fe20008010000 */
[----:B------:R-:W-:Y:S01]  /*2cc0*/  MOV R17, R33 ;  /* 0x0000002100117202 */ /* 0x000fe20000000f00 */
[----:B------:R-:W1:Y:S01]  /*2cd0*/  LDCU.64 UR18, c[0x0][0x380] ;  /* 0x00007000ff1277ac */ /* 0x000e620008000a00 */
[----:B0-----:R-:W-:Y:S02]  /*2ce0*/  IMAD R36, R36, UR10, RZ ;  /* 0x0000000a24247c24 */ /* 0x001fe4000f8e02ff */
[----:B------:R-:W-:-:S04]  /*2cf0*/  IMAD.WIDE.U32 R16, R19, UR10, R16 ;  /* 0x0000000a13107c25 */ /* 0x000fc8000f8e0010 */
[----:B------:R-:W-:-:S04]  /*2d00*/  IMAD R36, R19, UR11, R36 ;  /* 0x0000000b13247c24 */ /* 0x000fc8000f8e0224 */
[----:B------:R-:W-:Y:S01]  /*2d10*/  IMAD.IADD R17, R17, 0x1, R36 ;  /* 0x0000000111117824 */ /* 0x000fe200078e0224 */
[----:B-1----:R-:W-:-:S04]  /*2d20*/  LEA R36, P3, R16, UR18, 0x1 ;  /* 0x0000001210247c11 */ /* 0x002fc8000f8608ff */
[----:B------:R-:W-:Y:S01]  /*2d30*/  LEA.HI.X R37, R16, UR19, R17, 0x1, P3 ;  /* 0x0000001310257c11 */ /* 0x000fe200098f0c11 */
[----:B------:R-:W-:Y:S01]  /*2d40*/  FADD.FTZ R16, R15, -UR5 ;  /* 0x800000050f107e21 */ /* 0x000fe20008010000 */
[----:B------:R-:W-:-:S03]  /*2d50*/  FMUL.FTZ R15, R12, UR8 ;  /* 0x000000080c0f7c20 */ /* 0x000fc60008410000 */
[----:B------:R-:W-:Y:S01]  /*2d60*/  FMUL.FTZ R16, R16, UR8 ;  /* 0x0000000810107c20 */ /* 0x000fe20008410000 */
[----:B-----5:R-:W-:-:S03]  /*2d70*/  FFMA.FTZ R15, R8, R15, R10 ;  /* 0x0000000f080f7223 */ /* 0x020fc6000001000a */
[----:B------:R-:W-:-:S05]  /*2d80*/  FFMA.FTZ R16, R9, R16, R11 ;  /* 0x0000001009107223 */ /* 0x000fca000001000b */
[----:B------:R-:W-:-:S05]  /*2d90*/  F2FP.BF16.F32.PACK_AB R15, R16, R15 ;  /* 0x0000000f100f723e */ /* 0x000fca00000010ff */
[----:B------:R0:W-:Y:S02]  /*2da0*/  STG.E desc[UR12][R36.64], R15 ;  /* 0x0000000f24007986 */ /* 0x0001e4000c10190c */
.L_x_1929:
[----:B------:R-:W-:Y:S05]  /*2db0*/  BSYNC.RECONVERGENT B1 ;  /* 0x0000000000017941 */ /* 0x000fea0003800200 */
.L_x_1928:
[----:B------:R-:W-:Y:S04]  /*2dc0*/  BSSY.RECONVERGENT B1, `(.L_x_1930) ;  /* 0x0000014000017945 */ /* 0x000fe80003800200 */
[----:B------:R-:W-:Y:S05]  /*2dd0*/  @P1 BRA `(.L_x_1931) ;  /* 0x0000000000481947 */ /* 0x000fea0003800000 */
[----:B------:R-:W1:Y:S01]  /*2de0*/  LDCU.64 UR10, c[0x0][0x3e0] ;  /* 0x00007c00ff0a77ac */ /* 0x000e620008000a00 */
[----:B------:R-:W-:Y:S01]  /*2df0*/  FADD.FTZ R16, R13, -UR5 ;  /* 0x800000050d107e21 */ /* 0x000fe20008010000 */
[----:B------:R-:W-:Y:S01]  /*2e00*/  MOV R12, R34 ;  /* 0x00000022000c7202 */ /* 0x000fe20000000f00 */
[----:B------:R-:W-:Y:S01]  /*2e10*/  FADD.FTZ R6, R6, -UR5 ;  /* 0x8000000506067e21 */ /* 0x000fe20008010000 */
[----:B------:R-:W2:Y:S01]  /*2e20*/  LDCU.64 UR18, c[0x0][0x380] ;  /* 0x00007000ff1277ac */ /* 0x000ea20008000a00 */
[----:B------:R-:W-:Y:S01]  /*2e30*/  MOV R13, R33 ;  /* 0x00000021000d7202 */ /* 0x000fe20000000f00 */
[----:B------:R-:W-:Y:S01]  /*2e40*/  FMUL.FTZ R16, R16, UR8 ;  /* 0x0000000810107c20 */ /* 0x000fe20008410000 */
[----:B0-----:R-:W-:-:S04]  /*2e50*/  FMUL.FTZ R15, R6, UR8 ;  /* 0x00000008060f7c20 */ /* 0x001fc80008410000 */
[----:B-----5:R-:W-:Y:S01]  /*2e60*/  FFMA.FTZ R6, R8, R15, R10 ;  /* 0x0000000f08067223 */ /* 0x020fe2000001000a */
[----:B-1----:R-:W-:Y:S02]  /*2e70*/  IMAD R17, R20, UR10, RZ ;  /* 0x0000000a14117c24 */ /* 0x002fe4000f8e02ff */
[----:B------:R-:W-:-:S04]  /*2e80*/  IMAD.WIDE.U32 R12, R14, UR10, R12 ;  /* 0x0000000a0e0c7c25 */ /* 0x000fc8000f8e000c */
[----:B------:R-:W-:Y:S02]  /*2e90*/  IMAD R19, R14, UR11, R17 ;  /* 0x0000000b0e137c24 */ /* 0x000fe4000f8e0211 */
[----:B------:R-:W-:Y:S01]  /*2ea0*/  FFMA.FTZ R17, R9, R16, R11 ;  /* 0x0000001009117223 */ /* 0x000fe2000001000b */
[C---:B--2---:R-:W-:Y:S02]  /*2eb0*/  LEA R14, P1, R12.reuse, UR18, 0x1 ;  /* 0x000000120c0e7c11 */ /* 0x044fe4000f8208ff */
[----:B------:R-:W-:Y:S02]  /*2ec0*/  IADD3 R19, PT, PT, R13, R19, RZ ;  /* 0x000000130d137210 */ /* 0x000fe40007ffe0ff */
[----:B------:R-:W-:Y:S02]  /*2ed0*/  F2FP.BF16.F32.PACK_AB R13, R17, R6 ;  /* 0x00000006110d723e */ /* 0x000fe400000010ff */
[----:B------:R-:W-:-:S05]  /*2ee0*/  LEA.HI.X R15, R12, UR19, R19, 0x1, P1 ;  /* 0x000000130c0f7c11 */ /* 0x000fca00088f0c13 */
[----:B------:R1:W-:Y:S02]  /*2ef0*/  STG.E desc[UR12][R14.64], R13 ;  /* 0x0000000d0e007986 */ /* 0x0003e4000c10190c */
.L_x_1931:
[----:B------:R-:W-:Y:S05]  /*2f00*/  BSYNC.RECONVERGENT B1 ;  /* 0x0000000000017941 */ /* 0x000fea0003800200 */
.L_x_1930:
[----:B------:R-:W-:Y:S04]  /*2f10*/  BSSY.RECONVERGENT B1, `(.L_x_1932) ;  /* 0x0000014000017945 */ /* 0x000fe80003800200 */
[----:B------:R-:W-:Y:S05]  /*2f20*/  @P4 BRA `(.L_x_1933) ;  /* 0x0000000000484947 */ /* 0x000fea0003800000 */
[----:B------:R-:W2:Y:S01]  /*2f30*/  LDCU.64 UR10, c[0x0][0x3e0] ;  /* 0x00007c00ff0a77ac */ /* 0x000ea20008000a00 */
[----:B------:R-:W-:Y:S01]  /*2f40*/  FADD.FTZ R12, R7, -UR5 ;  /* 0x80000005070c7e21 */ /* 0x000fe20008010000 */
[----:B------:R-:W-:Y:S01]  /*2f50*/  MOV R6, R34 ;  /* 0x0000002200067202 */ /* 0x000fe20000000f00 */
[----:B------:R-:W-:Y:S01]  /*2f60*/  FADD.FTZ R4, R4, -UR5 ;  /* 0x8000000504047e21 */ /* 0x000fe20008010000 */
[----:B------:R-:W3:Y:S01]  /*2f70*/  LDCU.64 UR18, c[0x0][0x380] ;  /* 0x00007000ff1277ac */ /* 0x000ee20008000a00 */
[----:B------:R-:W-:Y:S01]  /*2f80*/  MOV R7, R33 ;  /* 0x0000002100077202 */ /* 0x000fe20000000f00 */
[----:B------:R-:W-:Y:S01]  /*2f90*/  FMUL.FTZ R12, R12, UR8 ;  /* 0x000000080c0c7c20 */ /* 0x000fe20008410000 */
[----:B-1----:R-:W-:-:S03]  /*2fa0*/  FMUL.FTZ R13, R4, UR8 ;  /* 0x00000008040d7c20 */ /* 0x002fc60008410000 */
[----:B0----5:R-:W-:Y:S01]  /*2fb0*/  FFMA.FTZ R15, R9, R12, R11 ;  /* 0x0000000c090f7223 */ /* 0x021fe2000001000b */
[----:B------:R-:W-:Y:S01]  /*2fc0*/  FFMA.FTZ R4, R8, R13, R10 ;  /* 0x0000000d08047223 */ /* 0x000fe2000001000a */
        /* <DEDUP_REMOVED lines=8> */
.L_x_1933:
[----:B------:R-:W-:Y:S05]  /*3050*/  BSYNC.RECONVERGENT B1 ;  /* 0x0000000000017941 */ /* 0x000fea0003800200 */
.L_x_1932:
[----:B------:R-:W-:Y:S04]  /*3060*/  BSSY.RECONVERGENT B1, `(.L_x_1934) ;  /* 0x0000014000017945 */ /* 0x000fe80003800200 */
[----:B------:R-:W-:Y:S05]  /*3070*/  @P5 BRA `(.L_x_1935) ;  /* 0x0000000000485947 */ /* 0x000fea0003800000 */
[----:B------:R-:W3:Y:S01]  /*3080*/  LDCU.64 UR10, c[0x0][0x3e0] ;  /* 0x00007c00ff0a77ac */ /* 0x000ee20008000a00 */
[----:B------:R-:W-:Y:S01]  /*3090*/  FADD.FTZ R6, R5, -UR5 ;  /* 0x8000000505067e21 */ /* 0x000fe20008010000 */
[----:B------:R-:W-:Y:S01]  /*30a0*/  MOV R5, R33 ;  /* 0x0000002100057202 */ /* 0x000fe20000000f00 */
[----:B------:R-:W-:Y:S01]  /*30b0*/  FADD.FTZ R2, R2, -UR5 ;  /* 0x8000000502027e21 */ /* 0x000fe20008010000 */
[----:B------:R-:W4:Y:S01]  /*30c0*/  LDCU.64 UR18, c[0x0][0x380] ;  /* 0x00007000ff1277ac */ /* 0x000f220008000a00 */
[----:B------:R-:W-:Y:S02]  /*30d0*/  IMAD.MOV.U32 R4, RZ, RZ, R34 ;  /* 0x000000ffff047224 */ /* 0x000fe400078e0022 */
[----:B------:R-:W-:Y:S01]  /*30e0*/  FMUL.FTZ R6, R6, UR8 ;  /* 0x0000000806067c20 */ /* 0x000fe20008410000 */
[----:B--2---:R-:W-:-:S03]  /*30f0*/  FMUL.FTZ R7, R2, UR8 ;  /* 0x0000000802077c20 */ /* 0x004fc60008410000 */
[----:B-1---5:R-:W-:Y:S01]  /*3100*/  FFMA.FTZ R13, R9, R6, R11 ;  /* 0x00000006090d7223 */ /* 0x022fe2000001000b */
[----:B------:R-:W-:Y:S01]  /*3110*/  FFMA.FTZ R2, R8, R7, R10 ;  /* 0x0000000708027223 */ /* 0x000fe2000001000a */
[----:B---3--:R-:W-:Y:S02]  /*3120*/  IMAD R23, R23, UR10, RZ ;  /* 0x0000000a17177c24 */ /* 0x008fe4000f8e02ff */
[----:B------:R-:W-:-:S04]  /*3130*/  IMAD.WIDE.U32 R4, R30, UR10, R4 ;  /* 0x0000000a1e047c25 */ /* 0x000fc8000f8e0004 */
[----:B------:R-:W-:Y:S01]  /*3140*/  IMAD R23, R30, UR11, R23 ;  /* 0x0000000b1e177c24 */ /* 0x000fe2000f8e0217 */
[----:B----4-:R-:W-:-:S04]  /*3150*/  LEA R6, P1, R4, UR18, 0x1 ;  /* 0x0000001204067c11 */ /* 0x010fc8000f8208ff */
[----:B------:R-:W-:Y:S02]  /*3160*/  IADD3 R23, PT, PT, R5, R23, RZ ;  /* 0x0000001705177210 */ /* 0x000fe40007ffe0ff */
[----:B------:R-:W-:Y:S02]  /*3170*/  F2FP.BF16.F32.PACK_AB R5, R13, R2 ;  /* 0x000000020d05723e */ /* 0x000fe400000010ff */
[----:B------:R-:W-:-:S05]  /*3180*/  LEA.HI.X R7, R4, UR19, R23, 0x1, P1 ;  /* 0x0000001304077c11 */ /* 0x000fca00088f0c17 */
[----:B------:R3:W-:Y:S02]  /*3190*/  STG.E desc[UR12][R6.64], R5 ;  /* 0x0000000506007986 */ /* 0x0007e4000c10190c */
.L_x_1935:
[----:B------:R-:W-:Y:S05]  /*31a0*/  BSYNC.RECONVERGENT B1 ;  /* 0x0000000000017941 */ /* 0x000fea0003800200 */
.L_x_1934:
[----:B------:R-:W-:Y:S05]  /*31b0*/  @P2 BRA `(.L_x_1936) ;  /* 0x00000010008c2947 */ /* 0x000fea0003800000 */
[----:B------:R-:W4:Y:S01]  /*31c0*/  LDCU.64 UR10, c[0x0][0x3e0] ;  /* 0x00007c00ff0a77ac */ /* 0x000f220008000a00 */
[----:B------:R-:W-:Y:S01]  /*31d0*/  FADD.FTZ R4, R3, -UR5 ;  /* 0x8000000503047e21 */ /* 0x000fe20008010000 */
[----:B------:R-:W-:Y:S01]  /*31e0*/  MOV R2, R34 ;  /* 0x0000002200027202 */ /* 0x000fe20000000f00 */
[----:B------:R-:W-:Y:S01]  /*31f0*/  FADD.FTZ R0, R0, -UR5 ;  /* 0x8000000500007e21 */ /* 0x000fe20008010000 */
[----:B------:R-:W0:Y:S01]  /*3200*/  LDCU.64 UR14, c[0x0][0x380] ;  /* 0x00007000ff0e77ac */ /* 0x000e220008000a00 */
[----:B------:R-:W-:Y:S01]  /*3210*/  MOV R3, R33 ;  /* 0x0000002100037202 */ /* 0x000fe20000000f00 */
[----:B------:R-:W-:Y:S01]  /*3220*/  FMUL.FTZ R4, R4, UR8 ;  /* 0x0000000804047c20 */ /* 0x000fe20008410000 */
[----:B---3--:R-:W-:-:S03]  /*3230*/  FMUL.FTZ R5, R0, UR8 ;  /* 0x0000000800057c20 */ /* 0x008fc60008410000 */
[----:B-----5:R-:W-:Y:S01]  /*3240*/  FFMA.FTZ R9, R9, R4, R11 ;  /* 0x0000000409097223 */ /* 0x020fe2000001000b */
[----:B------:R-:W-:Y:S01]  /*3250*/  FFMA.FTZ R8, R8, R5, R10 ;  /* 0x0000000508087223 */ /* 0x000fe2000001000a */
[----:B----4-:R-:W-:Y:S02]  /*3260*/  IMAD R6, R25, UR10, RZ ;  /* 0x0000000a19067c24 */ /* 0x010fe4000f8e02ff */
[----:B------:R-:W-:-:S04]  /*3270*/  IMAD.WIDE.U32 R2, R29, UR10, R2 ;  /* 0x0000000a1d027c25 */ /* 0x000fc8000f8e0002 */
[----:B--2---:R-:W-:Y:S01]  /*3280*/  IMAD R7, R29, UR11, R6 ;  /* 0x0000000b1d077c24 */ /* 0x004fe2000f8e0206 */
[----:B0-----:R-:W-:-:S04]  /*3290*/  LEA R4, P1, R2, UR14, 0x1 ;  /* 0x0000000e02047c11 */ /* 0x001fc8000f8208ff */
[----:B------:R-:W-:Y:S02]  /*32a0*/  IADD3 R7, PT, PT, R3, R7, RZ ;  /* 0x0000000703077210 */ /* 0x000fe40007ffe0ff */
[----:B------:R-:W-:Y:S02]  /*32b0*/  F2FP.BF16.F32.PACK_AB R3, R9, R8 ;  /* 0x000000080903723e */ /* 0x000fe400000010ff */
[----:B------:R-:W-:-:S05]  /*32c0*/  LEA.HI.X R5, R2, UR15, R7, 0x1, P1 ;  /* 0x0000000f02057c11 */ /* 0x000fca00088f0c07 */
[----:B------:R4:W-:Y:S01]  /*32d0*/  STG.E desc[UR12][R4.64], R3 ;  /* 0x0000000304007986 */ /* 0x0009e2000c10190c */
[----:B------:R-:W-:Y:S05]  /*32e0*/  BRA `(.L_x_1936) ;  /* 0x0000001000407947 */ /* 0x000fea0003800000 */
.L_x_1921:
[----:B------:R-:W0:Y:S01]  /*32f0*/  LDCU.64 UR10, c[0x0][0x3e8] ;  /* 0x00007d00ff0a77ac */ /* 0x000e220008000a00 */
[----:B------:R-:W-:Y:S01]  /*3300*/  BSSY.RECONVERGENT B1, `(.L_x_1937) ;  /* 0x0000020000017945 */ /* 0x000fe20003800200 */
[----:B0-----:R-:W-:-:S04]  /*3310*/  ISETP.GE.U32.AND P2, PT, R31, UR10, PT ;  /* 0x0000000a1f007c0c */ /* 0x001fc8000bf46070 */
[----:B------:R-:W-:-:S13]  /*3320*/  ISETP.GE.AND.EX P2, PT, R27, UR11, PT, P2 ;  /* 0x0000000b1b007c0c */ /* 0x000fda000bf46320 */
[----:B------:R-:W-:Y:S05]  /*3330*/  @P2 BRA `(.L_x_1938) ;  /* 0x0000000000702947 */ /* 0x000fea0003800000 */
[----:B------:R-:W-:Y:S01]  /*3340*/  FADD.FTZ R18, R18, -UR5 ;  /* 0x8000000512127e21 */ /* 0x000fe20008010000 */
[----:B------:R-:W-:Y:S01]  /*3350*/  FADD.FTZ R23, R23, -UR5 ;  /* 0x8000000517177e21 */ /* 0x000fe20008010000 */
[----:B------:R-:W0:Y:S02]  /*3360*/  LDCU.64 UR14, c[0x0][0x3e0] ;  /* 0x00007c00ff0e77ac */ /* 0x000e240008000a00 */
[----:B------:R-:W-:Y:S01]  /*3370*/  FMUL.FTZ R18, R18, UR8 ;  /* 0x0000000812127c20 */ /* 0x000fe20008410000 */
[----:B------:R-:W-:Y:S01]  /*3380*/  FMUL.FTZ R23, R23, UR8 ;  /* 0x0000000817177c20 */ /* 0x000fe20008410000 */
[----:B------:R-:W1:Y:S02]  /*3390*/  LDCU.64 UR18, c[0x0][0x380] ;  /* 0x00007000ff1277ac */ /* 0x000e640008000a00 */
[----:B-----5:R-:W-:Y:S01]  /*33a0*/  FFMA.FTZ R18, R9, R18, R11 ;  /* 0x0000001209127223 */ /* 0x020fe2000001000b */
[----:B------:R-:W-:-:S03]  /*33b0*/  FFMA.FTZ R20, R8, R23, R10 ;  /* 0x0000001708147223 */ /* 0x000fc6000001000a */
[----:B------:R-:W-:Y:S01]  /*33c0*/  FMUL.FTZ R36, R18, -1.4426950216293334961 ;  /* 0xbfb8aa3b12247820 */ /* 0x000fe20000410000 */
[----:B------:R-:W-:-:S05]  /*33d0*/  FMUL.FTZ R21, R20, -1.4426950216293334961 ;  /* 0xbfb8aa3b14157820 */ /* 0x000fca0000410000 */
[----:B------:R-:W2:Y:S04]  /*33e0*/  MUFU.EX2 R36, R36 ;  /* 0x0000002400247308 */ /* 0x000ea80000000800 */
[----:B------:R-:W3:Y:S01]  /*33f0*/  MUFU.EX2 R21, R21 ;  /* 0x0000001500157308 */ /* 0x000ee20000000800 */
[----:B--2---:R-:W-:Y:S01]  /*3400*/  FADD.FTZ R37, R36, 1 ;  /* 0x3f80000024257421 */ /* 0x004fe20000010000 */
[----:B------:R-:W-:Y:S01]  /*3410*/  MOV R36, R34 ;  /* 0x0000002200247202 */ /* 0x000fe20000000f00 */
[----:B---3--:R-:W-:-:S04]  /*3420*/  FADD.FTZ R21, R21, 1 ;  /* 0x3f80000015157421 */ /* 0x008fc80000010000 */
[----:B------:R-:W2:Y:S08]  /*3430*/  MUFU.RCP R37, R37 ;  /* 0x0000002500257308 */ /* 0x000eb00000001000 */
[----:B------:R-:W3:Y:S01]  /*3440*/  MUFU.RCP R23, R21 ;  /* 0x0000001500177308 */ /* 0x000ee20000001000 */
[----:B--2---:R-:W-:Y:S01]  /*3450*/  FMUL.FTZ R18, R18, R37 ;  /* 0x0000002512127220 */ /* 0x004fe20000410000 */
[----:B------:R-:W-:-:S02]  /*3460*/  IMAD.MOV.U32 R37, RZ, RZ, R33 ;  /* 0x000000ffff257224 */ /* 0x000fc400078e0021 */
[----:B0-----:R-:W-:-:S04]  /*3470*/  IMAD.WIDE.U32 R36, R31, UR14, R36 ;  /* 0x0000000e1f247c25 */ /* 0x001fc8000f8e0024 */
[----:B---3--:R-:W-:Y:S01]  /*3480*/  FMUL.FTZ R23, R20, R23 ;  /* 0x0000001714177220 */ /* 0x008fe20000410000 */
[----:B-1----:R-:W-:-:S04]  /*3490*/  LEA R20, P2, R36, UR18, 0x1 ;  /* 0x0000001224147c11 */ /* 0x002fc8000f8408ff */
[----:B------:R-:W-:Y:S01]  /*34a0*/  F2FP.BF16.F32.PACK_AB R23, R18, R23 ;  /* 0x000000171217723e */ /* 0x000fe200000010ff */
[----:B------:R-:W-:-:S04]  /*34b0*/  IMAD R18, R27, UR14, RZ ;  /* 0x0000000e1b127c24 */ /* 0x000fc8000f8e02ff */
[----:B------:R-:W-:-:S05]  /*34c0*/  IMAD R21, R31, UR15, R18 ;  /* 0x0000000f1f157c24 */ /* 0x000fca000f8e0212 */
[----:B------:R-:W-:-:S04]  /*34d0*/  IADD3 R21, PT, PT, R37, R21, RZ ;  /* 0x0000001525157210 */ /* 0x000fc80007ffe0ff */
[----:B------:R-:W-:-:S05]  /*34e0*/  LEA.HI.X R21, R36, UR19, R21, 0x1, P2 ;  /* 0x0000001324157c11 */ /* 0x000fca00090f0c15 */
[----:B------:R0:W-:Y:S02]  /*34f0*/  STG.E desc[UR12][R20.64], R23 ;  /* 0x0000001714007986 */ /* 0x0001e4000c10190c */
.L_x_1938:
[----:B------:R-:W-:Y:S05]  /*3500*/  BSYNC.RECONVERGENT B1 ;  /* 0x0000000000017941 */ /* 0x000fea0003800200 */
.L_x_1937:
[----:B0-----:R-:W-:Y:S01]  /*3510*/  IADD3 R21, PT, PT, R31, 0x20, RZ ;  /* 0x000000201f157810 */ /* 0x001fe20007ffe0ff */
[----:B------:R-:W-:Y:S03]  /*3520*/  BSSY.RECONVERGENT B1, `(.L_x_1939) ;  /* 0x0000021000017945 */ /* 0x000fe60003800200 */
[----:B------:R-:W-:Y:S02]  /*3530*/  ISETP.GE.U32.AND P2, PT, R21, UR10, PT ;  /* 0x0000000a15007c0c */ /* 0x000fe4000bf46070 */
[----:B------:R-:W-:-:S04]  /*3540*/  SHF.R.S32.HI R18, RZ, 0x1f, R21 ;  /* 0x0000001fff127819 */ /* 0x000fc80000011415 */
        /* <DEDUP_REMOVED lines=11> */
[----:B------:R-:W-:-:S04]  /*3600*/  FMUL.FTZ R19, R23, -1.4426950216293334961 ;  /* 0xbfb8aa3b17137820 */ /* 0x000fc80000410000 */
[----:B------:R-:W2:Y:S01]  /*3610*/  MUFU.EX2 R36, R19 ;  /* 0x0000001300247308 */ /* 0x000ea20000000800 */
[----:B0-----:R-:W-:-:S03]  /*3620*/  IMAD R18, R18, UR14, RZ ;  /* 0x0000000e12127c24 */ /* 0x001fc6000f8e02ff */
[----:B------:R-:W0:Y:S01]  /*3630*/  MUFU.EX2 R20, R20 ;  /* 0x0000001400147308 */ /* 0x000e220000000800 */
[----:B--2---:R-:W-:Y:S01]  /*3640*/  FADD.FTZ R36, R36, 1 ;  /* 0x3f80000024247421 */ /* 0x004fe20000010000 */
[----:B0-----:R-:W-:Y:S01]  /*3650*/  FADD.FTZ R37, R20, 1 ;  /* 0x3f80000014257421 */ /* 0x001fe20000010000 */
[----:B------:R-:W-:-:S04]  /*3660*/  IMAD R20, R21, UR15, R18 ;  /* 0x0000000f15147c24 */ /* 0x000fc8000f8e0212 */
[----:B------:R-:W0:Y:S01]  /*3670*/  MUFU.RCP R36, R36 ;  /* 0x0000002400247308 */ /* 0x000e220000001000 */
[----:B------:R-:W-:-:S07]  /*3680*/  MOV R18, R34 ;  /* 0x0000002200127202 */ /* 0x000fce0000000f00 */
[----:B------:R-:W2:Y:S01]  /*3690*/  MUFU.RCP R19, R37 ;  /* 0x0000002500137308 */ /* 0x000ea20000001000 */
[----:B0-----:R-:W-:Y:S01]  /*36a0*/  FMUL.FTZ R23, R23, R36 ;  /* 0x0000002417177220 */ /* 0x001fe20000410000 */
[----:B--2---:R-:W-:Y:S01]  /*36b0*/  FMUL.FTZ R16, R16, R19 ;  /* 0x0000001310107220 */ /* 0x004fe20000410000 */
[----:B------:R-:W-:-:S04]  /*36c0*/  MOV R19, R33 ;  /* 0x0000002100137202 */ /* 0x000fc80000000f00 */
[----:B------:R-:W-:Y:S01]  /*36d0*/  F2FP.BF16.F32.PACK_AB R23, R23, R16 ;  /* 0x000000101717723e */ /* 0x000fe200000010ff */
[----:B------:R-:W-:-:S05]  /*36e0*/  IMAD.WIDE.U32 R18, R21, UR14, R18 ;  /* 0x0000000e15127c25 */ /* 0x000fca000f8e0012 */
[----:B------:R-:W-:Y:S02]  /*36f0*/  IADD3 R19, PT, PT, R19, R20, RZ ;  /* 0x0000001413137210 */ /* 0x000fe40007ffe0ff */
[----:B-1----:R-:W-:-:S04]  /*3700*/  LEA R20, P2, R18, UR18, 0x1 ;  /* 0x0000001212147c11 */ /* 0x002fc8000f8408ff */
[----:B------:R-:W-:-:S05]  /*3710*/  LEA.HI.X R21, R18, UR19, R19, 0x1, P2 ;  /* 0x0000001312157c11 */ /* 0x000fca00090f0c13 */
[----:B------:R0:W-:Y:S04]  /*3720*/  STG.E desc[UR12][R20.64], R23 ;  /* 0x0000001714007986 */ /* 0x0001e8000c10190c */
.L_x_1940:
[----:B------:R-:W-:Y:S05]  /*3730*/  BSYNC.RECONVERGENT B1 ;  /* 0x0000000000017941 */ /* 0x000fea0003800200 */
.L_x_1939:
[C---:B------:R-:W-:Y:S01]  /*3740*/  IADD3 R19, PT, PT, R31.reuse, 0x40, RZ ;  /* 0x000000401f137810 */ /* 0x040fe20007ffe0ff */
[----:B------:R-:W-:Y:S01]  /*3750*/  BSSY.RECONVERGENT B1, `(.L_x_1941) ;  /* 0x0000022000017945 */ /* 0x000fe20003800200 */
[----:B------:R-:W-:Y:S02]  /*3760*/  VIADD R18, R31, 0x80 ;  /* 0x000000801f127836 */ /* 0x000fe40000000000 */
[----:B------:R-:W-:Y:S02]  /*3770*/  ISETP.GE.U32.AND P2, PT, R19, UR10, PT ;  /* 0x0000000a13007c0c */ /* 0x000fe4000bf46070 */
[----:B------:R-:W-:-:S04]  /*3780*/  SHF.R.S32.HI R16, RZ, 0x1f, R19 ;  /* 0x0000001fff107819 */ /* 0x000fc80000011413 */
[----:B------:R-:W-:-:S13]  /*3790*/  ISETP.GE.AND.EX P2, PT, R16, UR11, PT, P2 ;  /* 0x0000000b10007c0c */ /* 0x000fda000bf46320 */
[----:B------:R-:W-:Y:S05]  /*37a0*/  @P2 BRA `(.L_x_1942) ;  /* 0x0000000000702947 */ /* 0x000fea0003800000 */
[----:B------:R-:W-:Y:S01]  /*37b0*/  FADD.FTZ R14, R14, -UR5 ;  /* 0x800000050e0e7e21 */ /* 0x000fe20008010000 */
[----:B------:R-:W-:Y:S01]  /*37c0*/  FADD.FTZ R17, R17, -UR5 ;  /* 0x8000000511117e21 */ /* 0x000fe20008010000 */
[----:B------:R-:W1:Y:S02]  /*37d0*/  LDCU.64 UR14, c[0x0][0x3e0] ;  /* 0x00007c00ff0e77ac */ /* 0x000e640008000a00 */
[----:B0-----:R-:W-:Y:S01]  /*37e0*/  FMUL.FTZ R23, R14, UR8 ;  /* 0x000000080e177c20 */ /* 0x001fe20008410000 */
[----:B------:R-:W-:Y:S01]  /*37f0*/  FMUL.FTZ R14, R17, UR8 ;  /* 0x00000008110e7c20 */ /* 0x000fe20008410000 */
[----:B------:R-:W0:Y:S02]  /*3800*/  LDCU.64 UR18, c[0x0][0x380] ;  /* 0x00007000ff1277ac */ /* 0x000e240008000a00 */
[----:B-----5:R-:W-:Y:S01]  /*3810*/  FFMA.FTZ R23, R8, R23, R10 ;  /* 0x0000001708177223 */ /* 0x020fe2000001000a */
[----:B------:R-:W-:-:S03]  /*3820*/  FFMA.FTZ R21, R9, R14, R11 ;  /* 0x0000000e09157223 */ /* 0x000fc6000001000b */
[----:B------:R-:W-:Y:S01]  /*3830*/  FMUL.FTZ R17, R23, -1.4426950216293334961 ;  /* 0xbfb8aa3b17117820 */ /* 0x000fe20000410000 */
[----:B------:R-:W-:-:S05]  /*3840*/  FMUL.FTZ R14, R21, -1.4426950216293334961 ;  /* 0xbfb8aa3b150e7820 */ /* 0x000fca0000410000 */
[----:B------:R-:W2:Y:S01]  /*3850*/  MUFU.EX2 R17, R17 ;  /* 0x0000001100117308 */ /* 0x000ea20000000800 */
[----:B-1----:R-:W-:Y:S01]  /*3860*/  IMAD R20, R16, UR14, RZ ;  /* 0x0000000e10147c24 */ /* 0x002fe2000f8e02ff */
[----:B------:R-:W-:Y:S02]  /*3870*/  MOV R16, R34 ;  /* 0x0000002200107202 */ /* 0x000fe40000000f00 */
[----:B------:R-:W1:Y:S01]  /*3880*/  MUFU.EX2 R14, R14 ;  /* 0x0000000e000e7308 */ /* 0x000e620000000800 */
[----:B------:R-:W-:Y:S02]  /*3890*/  IMAD R20, R19, UR15, R20 ;  /* 0x0000000f13147c24 */ /* 0x000fe4000f8e0214 */
[----:B--2---:R-:W-:Y:S01]  /*38a0*/  FADD.FTZ R37, R17, 1 ;  /* 0x3f80000011257421 */ /* 0x004fe20000010000 */
[----:B------:R-:W-:Y:S01]  /*38b0*/  MOV R17, R33 ;  /* 0x0000002100117202 */ /* 0x000fe20000000f00 */
[----:B-1----:R-:W-:Y:S02]  /*38c0*/  FADD.FTZ R14, R14, 1 ;  /* 0x3f8000000e0e7421 */ /* 0x002fe40000010000 */
[----:B------:R-:W1:Y:S01]  /*38d0*/  MUFU.RCP R36, R37 ;  /* 0x0000002500247308 */ /* 0x000e620000001000 */
[----:B------:R-:W-:-:S05]  /*38e0*/  IMAD.WIDE.U32 R16, R19, UR14, R16 ;  /* 0x0000000e13107c25 */ /* 0x000fca000f8e0010 */
[----:B------:R-:W-:Y:S02]  /*38f0*/  IADD3 R17, PT, PT, R17, R20, RZ ;  /* 0x0000001411117210 */ /* 0x000fe40007ffe0ff */
[----:B------:R-:W2:Y:S01]  /*3900*/  MUFU.RCP R14, R14 ;  /* 0x0000000e000e7308 */ /* 0x000ea20000001000 */
[C---:B0-----:R-:W-:Y:S01]  /*3910*/  LEA R20, P2, R16.reuse, UR18, 0x1 ;  /* 0x0000001210147c11 */ /* 0x041fe2000f8408ff */
[----:B-1----:R-:W-:Y:S01]  /*3920*/  FMUL.FTZ R36, R23, R36 ;  /* 0x0000002417247220 */ /* 0x002fe20000410000 */
[----:B--2---:R-:W-:Y:S02]  /*3930*/  FMUL.FTZ R19, R21, R14 ;  /* 0x0000000e15137220 */ /* 0x004fe40000410000 */
[----:B------:R-:W-:-:S03]  /*3940*/  LEA.HI.X R21, R16, UR19, R17, 0x1, P2 ;  /* 0x0000001310157c11 */ /* 0x000fc600090f0c11 */
[----:B------:R-:W-:-:S05]  /*3950*/  F2FP.BF16.F32.PACK_AB R19, R19, R36 ;  /* 0x000000241313723e */ /* 0x000fca00000010ff */
[----:B------:R1:W-:Y:S02]  /*3960*/  STG.E desc[UR12][R20.64], R19 ;  /* 0x0000001314007986 */ /* 0x0003e4000c10190c */
.L_x_1942:
[----:B------:R-:W-:Y:S05]  /*3970*/  BSYNC.RECONVERGENT B1 ;  /* 0x0000000000017941 */ /* 0x000fea0003800200 */
.L_x_1941:
[----:B-1----:R-:W-:Y:S01]  /*3980*/  IADD3 R19, PT, PT, R31, 0xa0, RZ ;  /* 0x000000a01f137810 */ /* 0x002fe20007ffe0ff */
[----:B------:R-:W-:Y:S01]  /*3990*/  BSSY.RECONVERGENT B1, `(.L_x_1943) ;  /* 0x000002b000017945 */ /* 0x000fe20003800200 */
[----:B0-----:R-:W-:Y:S02]  /*39a0*/  SHF.R.S32.HI R20, RZ, 0x1f, R30 ;  /* 0x0000001fff147819 */ /* 0x001fe4000001141e */
[----:B------:R-:W-:Y:S02]  /*39b0*/  ISETP.GE.U32.AND P3, PT, R18, UR10, PT ;  /* 0x0000000a12007c0c */ /* 0x000fe4000bf66070 */
[----:B------:R-:W-:Y:S02]  /*39c0*/  ISETP.GE.U32.AND P2, PT, R19, UR10, PT ;  /* 0x0000000a13007c0c */ /* 0x000fe4000bf46070 */
[----:B------:R-:W-:Y:S02]  /*39d0*/  SHF.R.S32.HI R21, RZ, 0x1f, R18 ;  /* 0x0000001fff157819 */ /* 0x000fe40000011412 */
[----:B------:R-:W-:-:S02]  /*39e0*/  SHF.R.S32.HI R23, RZ, 0x1f, R19 ;  /* 0x0000001fff177819 */ /* 0x000fc40000011413 */
[----:B------:R-:W-:Y:S02]  /*39f0*/  ISETP.GE.U32.AND P5, PT, R30, UR10, PT ;  /* 0x0000000a1e007c0c */ /* 0x000fe4000bfa6070 */
[----:B------:R-:W-:Y:S02]  /*3a00*/  ISETP.GE.U32.AND P4, PT, R29, UR10, PT ;  /* 0x0000000a1d007c0c */ /* 0x000fe4000bf86070 */
[----:B------:R-:W-:Y:S02]  /*3a10*/  ISETP.GE.AND.EX P3, PT, R21, UR11, PT, P3 ;  /* 0x0000000b15007c0c */ /* 0x000fe4000bf66330 */
[----:B------:R-:W-:Y:S02]  /*3a20*/  ISETP.GE.AND.EX P2, PT, R23, UR11, PT, P2 ;  /* 0x0000000b17007c0c */ /* 0x000fe4000bf46320 */
[----:B------:R-:W-:Y:S02]  /*3a30*/  ISETP.GE.AND.EX P5, PT, R20, UR11, PT, P5 ;  /* 0x0000000b14007c0c */ /* 0x000fe4000bfa6350 */
[----:B------:R-:W-:Y:S01]  /*3a40*/  ISETP.GE.AND.EX P4, PT, R25, UR11, PT, P4 ;  /* 0x0000000b19007c0c */ /* 0x000fe2000bf86340 */
[----:B------:R-:W-:-:S12]  /*3a50*/  @P1 BRA `(.L_x_1944) ;  /* 0x0000000000781947 */ /* 0x000fd80003800000 */
        /* <DEDUP_REMOVED lines=13> */
[----:B------:R-:W-:Y:S01]  /*3b30*/  IADD3 R14, PT, PT, R31, 0x60, RZ ;  /* 0x000000601f0e7810 */ /* 0x000fe20007ffe0ff */
[----:B---3--:R-:W-:-:S03]  /*3b40*/  FADD.FTZ R36, R15, 1 ;  /* 0x3f8000000f247421 */ /* 0x008fc60000010000 */
[----:B------:R-:W-:Y:S01]  /*3b50*/  SHF.R.S32.HI R15, RZ, 0x1f, R14 ;  /* 0x0000001fff0f7819 */ /* 0x000fe2000001140e */
[----:B------:R-:W2:Y:S04]  /*3b60*/  MUFU.RCP R17, R17 ;  /* 0x0000001100117308 */ /* 0x000ea80000001000 */
[----:B0-----:R-:W-:-:S04]  /*3b70*/  IMAD R15, R15, UR14, RZ ;  /* 0x0000000e0f0f7c24 */ /* 0x001fc8000f8e02ff */
[----:B------:R-:W0:Y:S01]  /*3b80*/  MUFU.RCP R16, R36 ;  /* 0x0000002400107308 */ /* 0x000e220000001000 */
[----:B------:R-:W-:Y:S02]  /*3b90*/  IMAD R15, R14, UR15, R15 ;  /* 0x0000000f0e0f7c24 */ /* 0x000fe4000f8e020f */
[----:B--2---:R-:W-:Y:S01]  /*3ba0*/  FMUL.FTZ R12, R12, R17 ;  /* 0x000000110c0c7220 */ /* 0x004fe20000410000 */
[----:B------:R-:W-:Y:S02]  /*3bb0*/  IMAD.MOV.U32 R17, RZ, RZ, R33 ;  /* 0x000000ffff117224 */ /* 0x000fe400078e0021 */
[----:B0-----:R-:W-:Y:S01]  /*3bc0*/  FMUL.FTZ R37, R37, R16 ;  /* 0x0000001025257220 */ /* 0x001fe20000410000 */
[----:B------:R-:W-:-:S04]  /*3bd0*/  MOV R16, R34 ;  /* 0x0000002200107202 */ /* 0x000fc80000000f00 */
[----:B------:R-:W-:Y:S01]  /*3be0*/  F2FP.BF16.F32.PACK_AB R37, R37, R12 ;  /* 0x0000000c2525723e */ /* 0x000fe200000010ff */
[----:B------:R-:W-:-:S05]  /*3bf0*/  IMAD.WIDE.U32 R16, R14, UR14, R16 ;  /* 0x0000000e0e107c25 */ /* 0x000fca000f8e0010 */
[----:B------:R-:W-:Y:S02]  /*3c00*/  IADD3 R15, PT, PT, R17, R15, RZ ;  /* 0x0000000f110f7210 */ /* 0x000fe40007ffe0ff */
[----:B-1----:R-:W-:-:S04]  /*3c10*/  LEA R14, P1, R16, UR18, 0x1 ;  /* 0x00000012100e7c11 */ /* 0x002fc8000f8208ff */
[----:B------:R-:W-:-:S05]  /*3c20*/  LEA.HI.X R15, R16, UR19, R15, 0x1, P1 ;  /* 0x00000013100f7c11 */ /* 0x000fca00088f0c0f */
[----:B------:R0:W-:Y:S04]  /*3c30*/  STG.E desc[UR12][R14.64], R37 ;  /* 0x000000250e007986 */ /* 0x0001e8000c10190c */
.L_x_1944:
[----:B------:R-:W-:Y:S05]  /*3c40*/  BSYNC.RECONVERGENT B1 ;  /* 0x0000000000017941 */ /* 0x000fea0003800200 */
.L_x_1943:
[----:B------:R-:W-:Y:S04]  /*3c50*/  BSSY.RECONVERGENT B1, `(.L_x_1945) ;  /* 0x000001e000017945 */ /* 0x000fe80003800200 */
[----:B------:R-:W-:Y:S05]  /*3c60*/  @P3 BRA `(.L_x_1946) ;  /* 0x0000000000703947 */ /* 0x000fea0003800000 */
[----:B------:R-:W-:Y:S01]  /*3c70*/  FADD.FTZ R6, R6, -UR5 ;  /* 0x8000000506067e21 */ /* 0x000fe20008010000 */
[----:B------:R-:W-:Y:S01]  /*3c80*/  FADD.FTZ R13, R13, -UR5 ;  /* 0x800000050d0d7e21 */ /* 0x000fe20008010000 */
[----:B------:R-:W1:Y:S02]  /*3c90*/  LDCU.64 UR14, c[0x0][0x3e0] ;  /* 0x00007c00ff0e77ac */ /* 0x000e640008000a00 */
[----:B0-----:R-:W-:Y:S01]  /*3ca0*/  FMUL.FTZ R15, R6, UR8 ;  /* 0x00000008060f7c20 */ /* 0x001fe20008410000 */
[----:B------:R-:W-:Y:S01]  /*3cb0*/  FMUL.FTZ R6, R13, UR8 ;  /* 0x000000080d067c20 */ /* 0x000fe20008410000 */
[----:B------:R-:W0:Y:S01]  /*3cc0*/  LDCU.64 UR18, c[0x0][0x380] ;  /* 0x00007000ff1277ac */ /* 0x000e220008000a00 */
[----:B------:R-:W-:Y:S01]  /*3cd0*/  MOV R13, R33 ;  /* 0x00000021000d7202 */ /* 0x000fe20000000f00 */
[----:B-----5:R-:W-:Y:S01]  /*3ce0*/  FFMA.FTZ R14, R8, R15, R10 ;  /* 0x0000000f080e7223 */ /* 0x020fe2000001000a */
[----:B------:R-:W-:-:S03]  /*3cf0*/  FFMA.FTZ R6, R9, R6, R11 ;  /* 0x0000000609067223 */ /* 0x000fc6000001000b */
[----:B------:R-:W-:Y:S01]  /*3d00*/  FMUL.FTZ R12, R14, -1.4426950216293334961 ;  /* 0xbfb8aa3b0e0c7820 */ /* 0x000fe20000410000 */
[----:B------:R-:W-:-:S05]  /*3d10*/  FMUL.FTZ R16, R6, -1.4426950216293334961 ;  /* 0xbfb8aa3b06107820 */ /* 0x000fca0000410000 */
[----:B------:R-:W2:Y:S01]  /*3d20*/  MUFU.EX2 R12, R12 ;  /* 0x0000000c000c7308 */ /* 0x000ea20000000800 */
[----:B-1----:R-:W-:-:S03]  /*3d30*/  IMAD R21, R21, UR14, RZ ;  /* 0x0000000e15157c24 */ /* 0x002fc6000f8e02ff */
[----:B------:R-:W1:Y:S01]  /*3d40*/  MUFU.EX2 R16, R16 ;  /* 0x0000001000107308 */ /* 0x000e620000000800 */
[----:B------:R-:W-:Y:S02]  /*3d50*/  IMAD R37, R18, UR15, R21 ;  /* 0x0000000f12257c24 */ /* 0x000fe4000f8e0215 */
[----:B--2---:R-:W-:Y:S01]  /*3d60*/  FADD.FTZ R15, R12, 1 ;  /* 0x3f8000000c0f7421 */ /* 0x004fe20000010000 */
[----:B------:R-:W-:Y:S01]  /*3d70*/  MOV R12, R34 ;  /* 0x00000022000c7202 */ /* 0x000fe20000000f00 */
[----:B-1----:R-:W-:-:S04]  /*3d80*/  FADD.FTZ R17, R16, 1 ;  /* 0x3f80000010117421 */ /* 0x002fc80000010000 */
[----:B------:R-:W1:Y:S01]  /*3d90*/  MUFU.RCP R15, R15 ;  /* 0x0000000f000f7308 */ /* 0x000e620000001000 */
[----:B------:R-:W-:-:S05]  /*3da0*/  IMAD.WIDE.U32 R12, R18, UR14, R12 ;  /* 0x0000000e120c7c25 */ /* 0x000fca000f8e000c */
[----:B------:R-:W-:Y:S02]  /*3db0*/  IADD3 R37, PT, PT, R13, R37, RZ ;  /* 0x000000250d257210 */ /* 0x000fe40007ffe0ff */
[----:B------:R-:W2:Y:S01]  /*3dc0*/  MUFU.RCP R17, R17 ;  /* 0x0000001100117308 */ /* 0x000ea20000001000 */
[----:B-1----:R-:W-:Y:S01]  /*3dd0*/  FMUL.FTZ R16, R14, R15 ;  /* 0x0000000f0e107220 */ /* 0x002fe20000410000 */
[----:B0-----:R-:W-:-:S04]  /*3de0*/  LEA R14, P1, R12, UR18, 0x1 ;  /* 0x000000120c0e7c11 */ /* 0x001fc8000f8208ff */
[----:B------:R-:W-:Y:S01]  /*3df0*/  LEA.HI.X R15, R12, UR19, R37, 0x1, P1 ;  /* 0x000000130c0f7c11 */ /* 0x000fe200088f0c25 */
[----:B--2---:R-:W-:-:S05]  /*3e00*/  FMUL.FTZ R21, R6, R17 ;  /* 0x0000001106157220 */ /* 0x004fca0000410000 */
[----:B------:R-:W-:-:S05]  /*3e10*/  F2FP.BF16.F32.PACK_AB R21, R21, R16 ;  /* 0x000000101515723e */ /* 0x000fca00000010ff */
[----:B------:R1:W-:Y:S02]  /*3e20*/  STG.E desc[UR12][R14.64], R21 ;  /* 0x000000150e007986 */ /* 0x0003e4000c10190c */
.L_x_1946:
[----:B------:R-:W-:Y:S05]  /*3e30*/  BSYNC.RECONVERGENT B1 ;  /* 0x0000000000017941 */ /* 0x000fea0003800200 */
.L_x_1945:
[----:B------:R-:W-:Y:S04]  /*3e40*/  BSSY.RECONVERGENT B1, `(.L_x_1947) ;  /* 0x000001e000017945 */ /* 0x000fe80003800200 */
[----:B------:R-:W-:Y:S05]  /*3e50*/  @P2 BRA `(.L_x_1948) ;  /* 0x0000000000702947 */ /* 0x000fea0003800000 */
[----:B------:R-:W-:Y:S01]  /*3e60*/  FADD.FTZ R4, R4, -UR5 ;  /* 0x8000000504047e21 */ /* 0x000fe20008010000 */
[----:B------:R-:W-:Y:S01]  /*3e70*/  FADD.FTZ R7, R7, -UR5 ;  /* 0x8000000507077e21 */ /* 0x000fe20008010000 */
[----:B------:R-:W2:Y:S02]  /*3e80*/  LDCU.64 UR14, c[0x0][0x3e0] ;  /* 0x00007c00ff0e77ac */ /* 0x000ea40008000a00 */
[----:B------:R-:W-:Y:S01]  /*3e90*/  FMUL.FTZ R13, R4, UR8 ;  /* 0x00000008040d7c20 */ /* 0x000fe20008410000 */
[----:B------:R-:W-:Y:S01]  /*3ea0*/  FMUL.FTZ R4, R7, UR8 ;  /* 0x0000000807047c20 */ /* 0x000fe20008410000 */
[----:B------:R-:W3:Y:S01]  /*3eb0*/  LDCU.64 UR18, c[0x0][0x380] ;  /* 0x00007000ff1277ac */ /* 0x000ee20008000a00 */
[----:B------:R-:W-:Y:S01]  /*3ec0*/  MOV R7, R33 ;  /* 0x0000002100077202 */ /* 0x000fe20000000f00 */
[----:B-----5:R-:W-:Y:S01]  /*3ed0*/  FFMA.FTZ R12, R8, R13, R10 ;  /* 0x0000000d080c7223 */ /* 0x020fe2000001000a */
[----:B------:R-:W-:-:S03]  /*3ee0*/  FFMA.FTZ R4, R9, R4, R11 ;  /* 0x0000000409047223 */ /* 0x000fc6000001000b */
[----:B------:R-:W-:Y:S01]  /*3ef0*/  FMUL.FTZ R6, R12, -1.4426950216293334961 ;  /* 0xbfb8aa3b0c067820 */ /* 0x000fe20000410000 */
[----:B01----:R-:W-:-:S05]  /*3f00*/  FMUL.FTZ R14, R4, -1.4426950216293334961 ;  /* 0xbfb8aa3b040e7820 */ /* 0x003fca0000410000 */
[----:B------:R-:W0:Y:S01]  /*3f10*/  MUFU.EX2 R6, R6 ;  /* 0x0000000600067308 */ /* 0x000e220000000800 */
[----:B--2---:R-:W-:-:S03]  /*3f20*/  IMAD R16, R23, UR14, RZ ;  /* 0x0000000e17107c24 */ /* 0x004fc6000f8e02ff */
[----:B------:R-:W1:Y:S01]  /*3f30*/  MUFU.EX2 R14, R14 ;  /* 0x0000000e000e7308 */ /* 0x000e620000000800 */
[----:B0-----:R-:W-:Y:S01]  /*3f40*/  FADD.FTZ R13, R6, 1 ;  /* 0x3f800000060d7421 */ /* 0x001fe20000010000 */
[----:B------:R-:W-:Y:S01]  /*3f50*/  MOV R6, R34 ;  /* 0x0000002200067202 */ /* 0x000fe20000000f00 */
[----:B-1----:R-:W-:-:S04]  /*3f60*/  FADD.FTZ R15, R14, 1 ;  /* 0x3f8000000e0f7421 */ /* 0x002fc80000010000 */
[----:B------:R-:W0:Y:S01]  /*3f70*/  MUFU.RCP R13, R13 ;  /* 0x0000000d000d7308 */ /* 0x000e220000001000 */
[----:B------:R-:W-:-:S04]  /*3f80*/  IMAD.WIDE.U32 R6, R19, UR14, R6 ;  /* 0x0000000e13067c25 */ /* 0x000fc8000f8e0006 */
[----:B------:R-:W-:-:S03]  /*3f90*/  IMAD R19, R19, UR15, R16 ;  /* 0x0000000f13137c24 */ /* 0x000fc6000f8e0210 */
[----:B------:R-:W1:Y:S01]  /*3fa0*/  MUFU.RCP R15, R15 ;  /* 0x0000000f000f7308 */ /* 0x000e620000001000 */
[----:B------:R-:W-:Y:S02]  /*3fb0*/  IMAD.IADD R19, R7, 0x1, R19 ;  /* 0x0000000107137824 */ /* 0x000fe400078e0213 */
[----:B0-----:R-:W-:Y:S01]  /*3fc0*/  FMUL.FTZ R14, R12, R13 ;  /* 0x0000000d0c0e7220 */ /* 0x001fe20000410000 */
[----:B---3--:R-:W-:-:S04]  /*3fd0*/  LEA R12, P1, R6, UR18, 0x1 ;  /* 0x00000012060c7c11 */ /* 0x008fc8000f8208ff */
[----:B------:R-:W-:Y:S01]  /*3fe0*/  LEA.HI.X R13, R6, UR19, R19, 0x1, P1 ;  /* 0x00000013060d7c11 */ /* 0x000fe200088f0c13 */
[----:B-1----:R-:W-:-:S05]  /*3ff0*/  FMUL.FTZ R17, R4, R15 ;  /* 0x0000000f04117220 */ /* 0x002fca0000410000 */
[----:B------:R-:W-:-:S05]  /*4000*/  F2FP.BF16.F32.PACK_AB R17, R17, R14 ;  /* 0x0000000e1111723e */ /* 0x000fca00000010ff */
[----:B------:R2:W-:Y:S02]  /*4010*/  STG.E desc[UR12][R12.64], R17 ;  /* 0x000000110c007986 */ /* 0x0005e4000c10190c */
.L_x_1948:
[----:B------:R-:W-:Y:S05]  /*4020*/  BSYNC.RECONVERGENT B1 ;  /* 0x0000000000017941 */ /* 0x000fea0003800200 */
.L_x_1947:
[----:B------:R-:W-:Y:S04]  /*4030*/  BSSY.RECONVERGENT B1, `(.L_x_1949) ;  /* 0x000001e000017945 */ /* 0x000fe80003800200 */
[----:B------:R-:W-:Y:S05]  /*4040*/  @P5 BRA `(.L_x_1950) ;  /* 0x0000000000705947 */ /* 0x000fea0003800000 */
[----:B------:R-:W-:Y:S01]  /*4050*/  FADD.FTZ R5, R5, -UR5 ;  /* 0x8000000505057e21 */ /* 0x000fe20008010000 */
[----:B------:R-:W-:Y:S01]  /*4060*/  FADD.FTZ R2, R2, -UR5 ;  /* 0x8000000502027e21 */ /* 0x000fe20008010000 */
[----:B------:R-:W3:Y:S02]  /*4070*/  LDCU.64 UR14, c[0x0][0x3e0] ;  /* 0x00007c00ff0e77ac */ /* 0x000ee40008000a00 */
[----:B------:R-:W-:Y:S01]  /*4080*/  FMUL.FTZ R6, R5, UR8 ;  /* 0x0000000805067c20 */ /* 0x000fe20008410000 */
[----:B------:R-:W-:Y:S01]  /*4090*/  FMUL.FTZ R7, R2, UR8 ;  /* 0x0000000802077c20 */ /* 0x000fe20008410000 */
[----:B------:R-:W4:Y:S01]  /*40a0*/  LDCU.64 UR18, c[0x0][0x380] ;  /* 0x00007000ff1277ac */ /* 0x000f220008000a00 */
[----:B------:R-:W-:Y:S01]  /*40b0*/  MOV R5, R33 ;  /* 0x0000002100057202 */ /* 0x000fe20000000f00 */
[----:B01---5:R-:W-:Y:S01]  /*40c0*/  FFMA.FTZ R14, R9, R6, R11 ;  /* 0x00000006090e7223 */ /* 0x023fe2000001000b */
[----:B------:R-:W-:-:S03]  /*40d0*/  FFMA.FTZ R2, R8, R7, R10 ;  /* 0x0000000708027223 */ /* 0x000fc6000001000a */
[----:B--2---:R-:W-:Y:S01]  /*40e0*/  FMUL.FTZ R12, R14, -1.4426950216293334961 ;  /* 0xbfb8aa3b0e0c7820 */ /* 0x004fe20000410000 */
[----:B------:R-:W-:-:S05]  /*40f0*/  FMUL.FTZ R4, R2, -1.4426950216293334961 ;  /* 0xbfb8aa3b02047820 */ /* 0x000fca0000410000 */
[----:B------:R-:W0:Y:S01]  /*4100*/  MUFU.EX2 R12, R12 ;  /* 0x0000000c000c7308 */ /* 0x000e220000000800 */
[----:B---3--:R-:W-:-:S03]  /*4110*/  IMAD R15, R20, UR14, RZ ;  /* 0x0000000e140f7c24 */ /* 0x008fc6000f8e02ff */
[----:B------:R-:W1:Y:S01]  /*4120*/  MUFU.EX2 R4, R4 ;  /* 0x0000000400047308 */ /* 0x000e620000000800 */
[----:B------:R-:W-:Y:S02]  /*4130*/  IMAD R17, R30, UR15, R15 ;  /* 0x0000000f1e117c24 */ /* 0x000fe4000f8e020f */
[----:B0-----:R-:W-:Y:S01]  /*4140*/  FADD.FTZ R13, R12, 1 ;  /* 0x3f8000000c0d7421 */ /* 0x001fe20000010000 */
[----:B-1----:R-:W-:Y:S01]  /*4150*/  FADD.FTZ R6, R4, 1 ;  /* 0x3f80000004067421 */ /* 0x002fe20000010000 */
[----:B------:R-:W-:-:S04]  /*4160*/  MOV R4, R34 ;  /* 0x0000002200047202 */ /* 0x000fc80000000f00 */
[----:B------:R-:W0:Y:S01]  /*4170*/  MUFU.RCP R13, R13 ;  /* 0x0000000d000d7308 */ /* 0x000e220000001000 */
[----:B------:R-:W-:-:S07]  /*4180*/  IMAD.WIDE.U32 R4, R30, UR14, R4 ;  /* 0x0000000e1e047c25 */ /* 0x000fce000f8e0004 */
[----:B------:R4:W1:Y:S01]  /*4190*/  MUFU.RCP R7, R6 ;  /* 0x0000000600077308 */ /* 0x0008620000001000 */
[----:B------:R-:W-:Y:S02]  /*41a0*/  IADD3 R17, PT, PT, R5, R17, RZ ;  /* 0x0000001105117210 */ /* 0x000fe40007ffe0ff */
[----:B----4-:R-:W-:Y:S01]  /*41b0*/  LEA R6, P1, R4, UR18, 0x1 ;  /* 0x0000001204067c11 */ /* 0x010fe2000f8208ff */
[----:B0-----:R-:W-:Y:S01]  /*41c0*/  FMUL.FTZ R15, R14, R13 ;  /* 0x0000000d0e0f7220 */ /* 0x001fe20000410000 */
[----:B-1----:R-:W-:Y:S02]  /*41d0*/  FMUL.FTZ R2, R2, R7 ;  /* 0x0000000702027220 */ /* 0x002fe40000410000 */
[----:B------:R-:W-:-:S03]  /*41e0*/  LEA.HI.X R7, R4, UR19, R17, 0x1, P1 ;  /* 0x0000001304077c11 */ /* 0x000fc600088f0c11 */
[----:B------:R-:W-:-:S05]  /*41f0*/  F2FP.BF16.F32.PACK_AB R15, R15, R2 ;  /* 0x000000020f0f723e */ /* 0x000fca00000010ff */
[----:B------:R3:W-:Y:S02]  /*4200*/  STG.E desc[UR12][R6.64], R15 ;  /* 0x0000000f06007986 */ /* 0x0007e4000c10190c */
.L_x_1950:
[----:B------:R-:W-:Y:S05]  /*4210*/  BSYNC.RECONVERGENT B1 ;  /* 0x0000000000017941 */ /* 0x000fea0003800200 */
.L_x_1949:
[----:B------:R-:W-:Y:S05]  /*4220*/  @P4 BRA `(.L_x_1936) ;  /* 0x0000000000704947 */ /* 0x000fea0003800000 */
[----:B------:R-:W-:Y:S01]  /*4230*/  FADD.FTZ R0, R0, -UR5 ;  /* 0x8000000500007e21 */ /* 0x000fe20008010000 */
[----:B------:R-:W-:Y:S01]  /*4240*/  FADD.FTZ R3, R3, -UR5 ;  /* 0x8000000503037e21 */ /* 0x000fe20008010000 */
[----:B------:R-:W4:Y:S02]  /*4250*/  LDCU.64 UR10, c[0x0][0x3e0] ;  /* 0x00007c00ff0a77ac */ /* 0x000f240008000a00 */
[----:B------:R-:W-:Y:S01]  /*4260*/  FMUL.FTZ R5, R0, UR8 ;  /* 0x0000000800057c20 */ /* 0x000fe20008410000 */
[----:B------:R-:W-:Y:S01]  /*4270*/  FMUL.FTZ R2, R3, UR8 ;  /* 0x0000000803027c20 */ /* 0x000fe20008410000 */
[----:B------:R-:W0:Y:S01]  /*4280*/  LDCU.64 UR14, c[0x0][0x380] ;  /* 0x00007000ff0e77ac */ /* 0x000e220008000a00 */
[----:B------:R-:W-:Y:S01]  /*4290*/  MOV R3, R33 ;  /* 0x0000002100037202 */ /* 0x000fe20000000f00 */
[----:B---3-5:R-:W-:Y:S01]  /*42a0*/  FFMA.FTZ R7, R8, R5, R10 ;  /* 0x0000000508077223 */ /* 0x028fe2000001000a */
[----:B------:R-:W-:Y:S01]  /*42b0*/  FFMA.FTZ R9, R9, R2, R11 ;  /* 0x0000000209097223 */ /* 0x000fe2000001000b */
[----:B------:R-:W-:-:S02]  /*42c0*/  MOV R2, R34 ;  /* 0x0000002200027202 */ /* 0x000fc40000000f00 */
[----:B------:R-:W-:Y:S01]  /*42d0*/  FMUL.FTZ R0, R7, -1.4426950216293334961 ;  /* 0xbfb8aa3b07007820 */ /* 0x000fe20000410000 */
[----:B------:R-:W-:-:S05]  /*42e0*/  FMUL.FTZ R5, R9, -1.4426950216293334961 ;  /* 0xbfb8aa3b09057820 */ /* 0x000fca0000410000 */
[----:B------:R-:W3:Y:S01]  /*42f0*/  MUFU.EX2 R0, R0 ;  /* 0x0000000000007308 */ /* 0x000ee20000000800 */
[----:B----4-:R-:W-:-:S03]  /*4300*/  IMAD R8, R25, UR10, RZ ;  /* 0x0000000a19087c24 */ /* 0x010fc6000f8e02ff */
[----:B------:R-:W4:Y:S01]  /*4310*/  MUFU.EX2 R5, R5 ;  /* 0x0000000500057308 */ /* 0x000f220000000800 */
[----:B------:R-:W-:-:S04]  /*4320*/  IMAD.WIDE.U32 R2, R29, UR10, R2 ;  /* 0x0000000a1d027c25 */ /* 0x000fc8000f8e0002 */
[----:B------:R-:W-:Y:S02]  /*4330*/  IMAD R11, R29, UR11, R8 ;  /* 0x0000000b1d0b7c24 */ /* 0x000fe4000f8e0208 */
[----:B---3--:R-:W-:-:S03]  /*4340*/  FADD.FTZ R4, R0, 1 ;  /* 0x3f80000000047421 */ /* 0x008fc60000010000 */
[----:B------:R-:W-:Y:S01]  /*4350*/  IADD3 R11, PT, PT, R3, R11, RZ ;  /* 0x0000000b030b7210 */ /* 0x000fe20007ffe0ff */
[----:B----4-:R-:W-:Y:S02]  /*4360*/  FADD.FTZ R6, R5, 1 ;  /* 0x3f80000005067421 */ /* 0x010fe40000010000 */
[----:B------:R-:W3:Y:S08]  /*4370*/  MUFU.RCP R4, R4 ;  /* 0x0000000400047308 */ /* 0x000ef00000001000 */
[----:B------:R-:W4:Y:S01]  /*4380*/  MUFU.RCP R6, R6 ;  /* 0x0000000600067308 */ /* 0x000f220000001000 */
[----:B---3--:R-:W-:Y:S01]  /*4390*/  FMUL.FTZ R0, R7, R4 ;  /* 0x0000000407007220 */ /* 0x008fe20000410000 */
[----:B0-----:R-:W-:-:S04]  /*43a0*/  LEA R4, P1, R2, UR14, 0x1 ;  /* 0x0000000e02047c11 */ /* 0x001fc8000f8208ff */
[----:B------:R-:W-:Y:S01]  /*43b0*/  LEA.HI.X R5, R2, UR15, R11, 0x1, P1 ;  /* 0x0000000f02057c11 */ /* 0x000fe200088f0c0b */
[----:B----4-:R-:W-:-:S05]  /*43c0*/  FMUL.FTZ R7, R9, R6 ;  /* 0x0000000609077220 */ /* 0x010fca0000410000 */
[----:B------:R-:W-:-:S05]  /*43d0*/  F2FP.BF16.F32.PACK_AB R7, R7, R0 ;  /* 0x000000000707723e */ /* 0x000fca00000010ff */
[----:B------:R0:W-:Y:S02]  /*43e0*/  STG.E desc[UR12][R4.64], R7 ;  /* 0x0000000704007986 */ /* 0x0001e4000c10190c */
.L_x_1936:
[----:B------:R-:W-:Y:S05]  /*43f0*/  BSYNC.RECONVERGENT B0 ;  /* 0x0000000000007941 */ /* 0x000fea0003800200 */
.L_x_1920:
[----:B------:R-:W1:Y:S01]  /*4400*/  LDCU UR5, c[0x0][0x3f8] ;  /* 0x00007f00ff0577ac */ /* 0x000e620008000800 */
[----:B------:R-:W1:Y:S01]  /*4410*/  LDCU UR8, c[0x0][0x3c8] ;  /* 0x00007900ff0877ac */ /* 0x000e620008000800 */
[----:B------:R-:W-:Y:S02]  /*4420*/  UIADD3 UR7, UPT, UPT, UR17, UR7, URZ ;  /* 0x0000000711077290 */ /* 0x000fe4000fffe0ff */
[----:B------:R-:W-:Y:S02]  /*4430*/  UIADD3 UR4, UPT, UPT, UR4, 0x1, URZ ;  /* 0x0000000104047890 */ /* 0x000fe4000fffe0ff */
[----:B-1----:R-:W-:-:S04]  /*4440*/  UIMAD UR5, UR5, UR8, URZ ;  /* 0x00000008050572a4 */ /* 0x002fc8000f8e02ff */
[----:B------:R-:W-:-:S09]  /*4450*/  UISETP.GE.AND UP0, UPT, UR7, UR5, UPT ;  /* 0x000000050700728c */ /* 0x000fd2000bf06270 */
[----:B------:R-:W-:Y:S05]  /*4460*/  BRA.U !UP0, `(.L_x_1951) ;  /* 0xffffffbd08747547 */ /* 0x000fea000b83ffff */
[----:B------:R-:W-:Y:S05]  /*4470*/  EXIT ;  /* 0x000000000000794d */ /* 0x000fea0003800000 */
.L_x_1952:
        /* <DEDUP_REMOVED lines=16> */
.L_x_3445:


//--------------------- .text._Z35group_norm_nhwc_fwd_one_pass_kernelI11Bf16IOFp32WLi512ELi24ELi384EEv26Group_norm_nhwc_fwd_params --------------------------
	.section	.text._Z35group_norm_nhwc_fwd_one_pass_kernelI11Bf16IOFp32WLi512ELi24ELi384EEv26Group_norm_nhwc_fwd_params,"ax",@progbits
	.align	128
        .global         _Z35group_norm_nhwc_fwd_one_pass_kernelI11Bf16IOFp32WLi512ELi24ELi384EEv26Group_norm_nhwc_fwd_params
        .type           _Z35group_norm_nhwc_fwd_one_pass_kernelI11Bf16IOFp32WLi512ELi24ELi384EEv26Group_norm_nhwc_fwd_params,@function
        .size           _Z35group_norm_nhwc_fwd_one_pass_kernelI11Bf16IOFp32WLi512ELi24ELi384EEv26Group_norm_nhwc_fwd_params,(.L_x_3446 - _Z35group_norm_nhwc_fwd_one_pass_kernelI11Bf16IOFp32WLi512ELi24ELi384EEv26Group_norm_nhwc_fwd_params)
        .other          _Z35group_norm_nhwc_fwd_one_pass_kernelI11Bf16IOFp32WLi512ELi24ELi384EEv26Group_norm_nhwc_fwd_params,@"STO_CUDA_ENTRY STV_DEFAULT"
_Z35group_norm_nhwc_fwd_one_pass_kernelI11Bf16IOFp32WLi512ELi24ELi384EEv26Group_norm_nhwc_fwd_params:
.text._Z35group_norm_nhwc_fwd_one_pass_kernelI11Bf16IOFp32WLi512ELi24ELi384EEv26Group_norm_nhwc_fwd_params:
[----:B------:R-:W-:Y:S01]  /*0000*/  LDC R1, c[0x0][0x37c] ;  /* 0x0000df00ff017b82 */ /* 0x000fe20000000800 */
[----:B------:R-:W0:Y:S01]  /*0010*/  S2R R58, SR_CTAID.Y ;  /* 0x00000000003a7919 */ /* 0x000e220000002600 */
[----:B------:R-:W1:Y:S01]  /*0020*/  LDCU UR5, c[0x0][0x3f8] ;  /* 0x00007f00ff0577ac */ /* 0x000e620008000800 */
[----:B------:R-:W1:Y:S02]  /*0030*/  LDCU UR4, c[0x0][0x3c8] ;  /* 0x00007900ff0477ac */ /* 0x000e640008000800 */
[----:B-1----:R-:W-:-:S06]  /*0040*/  UIMAD UR5, UR5, UR4, URZ ;  /* 0x00000004050572a4 */ /* 0x002fcc000f8e02ff */
[----:B0-----:R-:W-:-:S13]  /*0050*/  ISETP.GE.AND P0, PT, R58, UR5, PT ;  /* 0x000000053a007c0c */ /* 0x001fda000bf06270 */
[----:B------:R-:W-:Y:S05]  /*0060*/  @P0 EXIT ;  /* 0x000000000000094d */ /* 0x000fea0003800000 */
[----:B------:R-:W0:Y:S01]  /*0070*/  S2R R59, SR_TID.X ;  /* 0x00000000003b7919 */ /* 0x000e220000002100 */
[----:B------:R-:W1:Y:S01]  /*0080*/  LDCU UR4, c[0x0][0x404] ;  /* 0x00008080ff0477ac */ /* 0x000e620008000800 */
[----:B------:R-:W2:Y:S01]  /*0090*/  LDC R57, c[0x0][0x374] ;  /* 0x0000dd00ff397b82 */ /* 0x000ea20000000800 */
[----:B------:R-:W-:Y:S01]  /*00a0*/  HFMA2 R62, -RZ, RZ, 0, 0 ;  /* 0x00000000ff3e7431 */ /* 0x000fe200000001ff */
[----:B------:R-:W3:Y:S01]  /*00b0*/  S2R R60, SR_CTAID.X ;  /* 0x00000000003c7919 */ /* 0x000ee20000002500 */
[----:B------:R-:W4:Y:S01]  /*00c0*/  LDCU.64 UR6, c[0x0][0x388] ;  /* 0x00007100ff0677ac */ /* 0x000f220008000a00 */
[----:B------:R-:W-:Y:S01]  /*00d0*/  MOV R61, R58 ;  /* 0x0000003a003d7202 */ /* 0x000fe20000000f00 */
[----:B------:R-:W1:Y:S01]  /*00e0*/  S2R R56, SR_LANEID ;  /* 0x0000000000387919 */ /* 0x000e620000000000 */
[----:B------:R-:W0:Y:S02]  /*00f0*/  LDCU.64 UR8, c[0x0][0x358] ;  /* 0x00006b00ff0877ac */ /* 0x000e240008000a00 */
[----:B------:R-:W2:Y:S01]  /*0100*/  LDC R55, c[0x0][0x370] ;  /* 0x0000dc00ff377b82 */ /* 0x000ea20000000800 */
[----:B----4-:R-:W-:-:S02]  /*0110*/  ISETP.NE.U32.AND P1, PT, RZ, UR6, PT ;  /* 0x00000006ff007c0c */ /* 0x010fc4000bf25070 */
[C---:B0-----:R-:W-:Y:S02]  /*0120*/  LOP3.LUT R0, R59.reuse, 0xffff, RZ, 0xc0, !PT ;  /* 0x0000ffff3b007812 */ /* 0x041fe400078ec0ff */
[----:B---3--:R-:W-:-:S03]  /*0130*/  LOP3.LUT P0, RZ, R59, R60, RZ, 0xfc, !PT ;  /* 0x0000003c3bff7212 */ /* 0x008fc6000780fcff */
[----:B------:R-:W-:Y:S01]  /*0140*/  IMAD R0, R0, 0x1556, RZ ;  /* 0x0000155600007824 */ /* 0x000fe200078e02ff */
[----:B------:R-:W-:-:S04]  /*0150*/  ISETP.NE.AND.EX P0, PT, RZ, UR7, !P0, P1 ;  /* 0x00000007ff007c0c */ /* 0x000fc8000c705310 */
[----:B------:R-:W-:-:S04]  /*0160*/  SHF.R.U32.HI R69, RZ, 0x10, R0 ;  /* 0x00000010ff457819 */ /* 0x000fc80000011600 */
[----:B------:R-:W-:Y:S01]  /*0170*/  PRMT R0, R69, 0x9910, RZ ;  /* 0x0000991045007816 */ /* 0x000fe200000000ff */
[----:B-1----:R-:W-:-:S04]  /*0180*/  IMAD R69, R60, UR4, R69 ;  /* 0x000000043c457c24 */ /* 0x002fc8000f8e0245 */
[----:B------:R-:W-:Y:S01]  /*0190*/  IMAD R0, R0, 0xc, RZ ;  /* 0x0000000c00007824 */ /* 0x000fe200078e02ff */
[C---:B------:R-:W-:Y:S02]  /*01a0*/  IADD3 R68, PT, PT, R69.reuse, 0x20, RZ ;  /* 0x0000002045447810 */ /* 0x040fe40007ffe0ff */
[C---:B------:R-:W-:Y:S02]  /*01b0*/  IADD3 R67, PT, PT, R69.reuse, 0x40, RZ ;  /* 0x0000004045437810 */ /* 0x040fe40007ffe0ff */
[----:B------:R-:W-:Y:S02]  /*01c0*/  IADD3 R0, PT, PT, RZ, -R0, RZ ;  /* 0x80000000ff007210 */ /* 0x000fe40007ffe0ff */
[C---:B------:R-:W-:Y:S02]  /*01d0*/  IADD3 R66, PT, PT, R69.reuse, 0x60, RZ ;  /* 0x0000006045427810 */ /* 0x040fe40007ffe0ff */
[----:B------:R-:W-:Y:S02]  /*01e0*/  PRMT R2, R0, 0x7710, RZ ;  /* 0x0000771000027816 */ /* 0x000fe400000000ff */
[----:B------:R-:W-:-:S02]  /*01f0*/  IADD3 R65, PT, PT, R69, 0x80, RZ ;  /* 0x0000008045417810 */ /* 0x000fc40007ffe0ff */
[----:B------:R-:W-:Y:S02]  /*0200*/  IADD3 R64, PT, PT, R69, 0x1e0, RZ ;  /* 0x000001e045407810 */ /* 0x000fe40007ffe0ff */
[----:B------:R-:W-:Y:S02]  /*0210*/  IADD3 R63, PT, PT, R2, R59, RZ ;  /* 0x0000003b023f7210 */ /* 0x000fe40007ffe0ff */
[----:B------:R-:W-:Y:S02]  /*0220*/  SHF.R.S32.HI R54, RZ, 0x1f, R69 ;  /* 0x0000001fff367819 */ /* 0x000fe40000011445 */
[----:B------:R-:W-:Y:S02]  /*0230*/  SHF.R.S32.HI R53, RZ, 0x1f, R68 ;  /* 0x0000001fff357819 */ /* 0x000fe40000011444 */
[----:B------:R-:W-:Y:S02]  /*0240*/  SHF.R.S32.HI R0, RZ, 0x1f, R67 ;  /* 0x0000001fff007819 */ /* 0x000fe40000011443 */
[----:B------:R-:W-:-:S02]  /*0250*/  SHF.R.S32.HI R2, RZ, 0x1f, R66 ;  /* 0x0000001fff027819 */ /* 0x000fc40000011442 */
[----:B------:R-:W-:Y:S02]  /*0260*/  SHF.R.S32.HI R3, RZ, 0x1f, R65 ;  /* 0x0000001fff037819 */ /* 0x000fe40000011441 */
[----:B------:R-:W-:Y:S02]  /*0270*/  SHF.R.S32.HI R4, RZ, 0x1f, R64 ;  /* 0x0000001fff047819 */ /* 0x000fe40000011440 */
[----:B--2---:R-:W-:-:S07]  /*0280*/  SHF.L.U32 R63, R63, 0x1, RZ ;  /* 0x000000013f3f7819 */ /* 0x004fce00000006ff */
.L_x_2028:
[----:B0-----:R-:W0:Y:S01]  /*0290*/  LDC R10, c[0x0][0x3f8] ;  /* 0x0000fe00ff0a7b82 */ /* 0x001e220000000800 */
[----:B------:R-:W-:Y:S01]  /*02a0*/  IABS R11, R61 ;  /* 0x0000003d000b7213 */ /* 0x000fe20000000000 */
[----:B-1----:R-:W1:Y:S01]  /*02b0*/  LDCU.64 UR6, c[0x0][0x3e8] ;  /* 0x00007d00ff0677ac */ /* 0x002e620008000a00 */
[C---:B------:R-:W-:Y:S02]  /*02c0*/  IADD3 R25, PT, PT, R69.reuse, 0xa0, RZ ;  /* 0x000000a045197810 */ /* 0x040fe40007ffe0ff */
[----:B------:R-:W-:Y:S01]  /*02d0*/  IADD3 R22, PT, PT, R69, 0xc0, RZ ;  /* 0x000000c045167810 */ /* 0x000fe20007ffe0ff */
[----:B--2---:R-:W2:Y:S01]  /*02e0*/  LDCU.64 UR10, c[0x0][0x3f0] ;  /* 0x00007e00ff0a77ac */ /* 0x004ea20008000a00 */
[----:B------:R-:W-:Y:S02]  /*02f0*/  SHF.R.S32.HI R27, RZ, 0x1f, R25 ;  /* 0x0000001fff1b7819 */ /* 0x000fe40000011419 */
[----:B------:R-:W-:Y:S02]  /*0300*/  SHF.R.S32.HI R29, RZ, 0x1f, R22 ;  /* 0x0000001fff1d7819 */ /* 0x000fe40000011416 */
[----:B------:R-:W-:-:S02]  /*0310*/  LOP3.LUT R75, R63, 0xffff, RZ, 0xc0, !PT ;  /* 0x0000ffff3f4b7812 */ /* 0x000fc400078ec0ff */
[----:B------:R-:W-:Y:S02]  /*0320*/  IADD3 R24, PT, PT, R69, 0xe0, RZ ;  /* 0x000000e045187810 */ /* 0x000fe40007ffe0ff */
[----:B------:R-:W-:Y:S02]  /*0330*/  MOV R37, RZ ;  /* 0x000000ff00257202 */ /* 0x000fe40000000f00 */
[----:B------:R-:W-:Y:S02]  /*0340*/  SHF.R.S32.HI R23, RZ, 0x1f, R24 ;  /* 0x0000001fff177819 */ /* 0x000fe40000011418 */
[----:B-1----:R-:W-:Y:S02]  /*0350*/  ISETP.GE.U32.AND P5, PT, R22, UR6, PT ;  /* 0x0000000616007c0c */ /* 0x002fe4000bfa6070 */
[----:B------:R-:W-:Y:S02]  /*0360*/  ISETP.GE.U32.AND P6, PT, R24, UR6, PT ;  /* 0x0000000618007c0c */ /* 0x000fe4000bfc6070 */
[----:B0--34-:R-:W-:-:S02]  /*0370*/  IABS R8, R10 ;  /* 0x0000000a00087213 */ /* 0x019fc40000000000 */
[----:B------:R-:W-:Y:S02]  /*0380*/  ISETP.NE.AND P4, PT, R10, RZ, PT ;  /* 0x000000ff0a00720c */ /* 0x000fe40003f85270 */
[----:B------:R-:W0:Y:S01]  /*0390*/  I2F.RP R5, R8 ;  /* 0x0000000800057306 */ /* 0x000e220000209400 */
[----:B------:R-:W-:Y:S02]  /*03a0*/  ISETP.GE.AND.EX P5, PT, R29, UR7, PT, P5 ;  /* 0x000000071d007c0c */ /* 0x000fe4000bfa6350 */
[----:B------:R-:W-:-:S05]  /*03b0*/  ISETP.GE.AND.EX P6, PT, R23, UR7, PT, P6 ;  /* 0x0000000717007c0c */ /* 0x000fca000bfc6360 */
[----:B0-----:R-:W0:Y:S02]  /*03c0*/  MUFU.RCP R5, R5 ;  /* 0x0000000500057308 */ /* 0x001e240000001000 */
[----:B0-----:R-:W-:-:S06]  /*03d0*/  IADD3 R6, PT, PT, R5, 0xffffffe, RZ ;  /* 0x0ffffffe05067810 */ /* 0x001fcc0007ffe0ff */
[----:B------:R0:W1:Y:S02]  /*03e0*/  F2I.FTZ.U32.TRUNC.NTZ R7, R6 ;  /* 0x0000000600077305 */ /* 0x000064000021f000 */
[----:B0-----:R-:W-:Y:S02]  /*03f0*/  MOV R6, RZ ;  /* 0x000000ff00067202 */ /* 0x001fe40000000f00 */
[----:B-1----:R-:W-:-:S05]  /*0400*/  IADD3 R9, PT, PT, RZ, -R7, RZ ;  /* 0x80000007ff097210 */ /* 0x002fca0007ffe0ff */
[----:B------:R-:W-:-:S04]  /*0410*/  IMAD R9, R9, R8, RZ ;  /* 0x0000000809097224 */ /* 0x000fc800078e02ff */
[----:B------:R-:W-:Y:S01]  /*0420*/  IMAD.HI.U32 R7, R7, R9, R6 ;  /* 0x0000000907077227 */ /* 0x000fe200078e0006 */
[----:B------:R-:W-:Y:S02]  /*0430*/  MOV R9, R11 ;  /* 0x0000000b00097202 */ /* 0x000fe40000000f00 */
[----:B------:R-:W-:-:S03]  /*0440*/  IADD3 R11, PT, PT, R69, 0x100, RZ ;  /* 0x00000100450b7810 */ /* 0x000fc60007ffe0ff */
[----:B------:R-:W-:Y:S01]  /*0450*/  IMAD.HI.U32 R7, R7, R9, RZ ;  /* 0x0000000907077227 */ /* 0x000fe200078e00ff */
[----:B-----5:R-:W-:-:S04]  /*0460*/  SHF.R.S32.HI R19, RZ, 0x1f, R11 ;  /* 0x0000001fff137819 */ /* 0x020fc8000001140b */
[----:B------:R-:W-:-:S05]  /*0470*/  IADD3 R5, PT, PT, -R7, RZ, RZ ;  /* 0x000000ff07057210 */ /* 0x000fca0007ffe1ff */
[----:B------:R-:W-:-:S05]  /*0480*/  IMAD R5, R8, R5, R9 ;  /* 0x0000000508057224 */ /* 0x000fca00078e0209 */
[----:B------:R-:W-:-:S13]  /*0490*/  ISETP.GT.U32.AND P2, PT, R8, R5, PT ;  /* 0x000000050800720c */ /* 0x000fda0003f44070 */
[-C--:B------:R-:W-:Y:S02]  /*04a0*/  @!P2 IADD3 R5, PT, PT, R5, -R8.reuse, RZ ;  /* 0x800000080505a210 */ /* 0x080fe40007ffe0ff */
[----:B------:R-:W-:Y:S02]  /*04b0*/  @!P2 IADD3 R7, PT, PT, R7, 0x1, RZ ;  /* 0x000000010707a810 */ /* 0x000fe40007ffe0ff */
[----:B------:R-:W-:Y:S02]  /*04c0*/  ISETP.GE.U32.AND P1, PT, R5, R8, PT ;  /* 0x000000080500720c */ /* 0x000fe40003f26070 */
[----:B------:R-:W-:Y:S01]  /*04d0*/  LOP3.LUT R5, R61, R10, RZ, 0x3c, !PT ;  /* 0x0000000a3d057212 */ /* 0x000fe200078e3cff */
[----:B------:R-:W0:Y:S01]  /*04e0*/  @!P5 LDC.64 R8, c[0x0][0x3e0] ;  /* 0x0000f800ff08db82 */ /* 0x000e220000000a00 */
[----:B------:R-:W-:Y:S02]  /*04f0*/  ISETP.GE.U32.AND P2, PT, R11, UR6, PT ;  /* 0x000000060b007c0c */ /* 0x000fe4000bf46070 */
[----:B------:R-:W-:-:S02]  /*0500*/  ISETP.GE.AND P3, PT, R5, RZ, PT ;  /* 0x000000ff0500720c */ /* 0x000fc40003f66270 */
[----:B------:R-:W-:-:S05]  /*0510*/  ISETP.GE.AND.EX P2, PT, R19, UR7, PT, P2 ;  /* 0x0000000713007c0c */ /* 0x000fca000bf46320 */
[----:B------:R-:W-:-:S06]  /*0520*/  @P1 IADD3 R7, PT, PT, R7, 0x1, RZ ;  /* 0x0000000107071810 */ /* 0x000fcc0007ffe0ff */
[----:B------:R-:W-:Y:S02]  /*0530*/  @!P3 IADD3 R7, PT, PT, -R7, RZ, RZ ;  /* 0x000000ff0707b210 */ /* 0x000fe40007ffe1ff */
[----:B------:R-:W-:Y:S01]  /*0540*/  ISETP.GE.U32.AND P3, PT, R25, UR6, PT ;  /* 0x0000000619007c0c */ /* 0x000fe2000bf66070 */
[----:B------:R-:W1:Y:S01]  /*0550*/  @!P2 LDC.64 R20, c[0x0][0x3e0] ;  /* 0x0000f800ff14ab82 */ /* 0x000e620000000a00 */
[----:B------:R-:W-:Y:S02]  /*0560*/  @!P4 LOP3.LUT R7, RZ, R10, RZ, 0x33, !PT ;  /* 0x0000000aff07c212 */ /* 0x000fe400078e33ff */
[----:B------:R-:W-:Y:S02]  /*0570*/  ISETP.GE.AND.EX P3, PT, R27, UR7, PT, P3 ;  /* 0x000000071b007c0c */ /* 0x000fe4000bf66330 */
[----:B------:R-:W-:Y:S02]  /*0580*/  IADD3 R70, PT, PT, -R7, RZ, RZ ;  /* 0x000000ff07467210 */ /* 0x000fe40007ffe1ff */
[----:B------:R-:W-:Y:S01]  /*0590*/  SHF.R.S32.HI R5, RZ, 0x1f, R7 ;  /* 0x0000001fff057819 */ /* 0x000fe20000011407 */
[----:B------:R-:W3:Y:S02]  /*05a0*/  @!P2 LDC.64 R12, c[0x0][0x390] ;  /* 0x0000e400ff0cab82 */ /* 0x000ee40000000a00 */
[----:B------:R-:W-:-:S02]  /*05b0*/  IMAD R70, R10, R70, R61 ;  /* 0x000000460a467224 */ /* 0x000fc400078e023d */
[----:B--2---:R-:W-:Y:S01]  /*05c0*/  IMAD R6, R5, UR10, RZ ;  /* 0x0000000a05067c24 */ /* 0x004fe2000f8e02ff */
[----:B------:R-:W-:Y:S01]  /*05d0*/  IADD3 R5, PT, PT, R69, 0x120, RZ ;  /* 0x0000012045057810 */ /* 0x000fe20007ffe0ff */
[----:B------:R-:W-:Y:S02]  /*05e0*/  IMAD R70, R70, 0x18, RZ ;  /* 0x0000001846467824 */ /* 0x000fe400078e02ff */
[----:B------:R-:W2:Y:S01]  /*05f0*/  @!P3 LDC.64 R14, c[0x0][0x3e0] ;  /* 0x0000f800ff0ebb82 */ /* 0x000ea20000000a00 */
[----:B------:R-:W-:Y:S02]  /*0600*/  IMAD R73, R7, UR11, R6 ;  /* 0x0000000b07497c24 */ /* 0x000fe4000f8e0206 */
[----:B------:R-:W-:-:S04]  /*0610*/  IADD3 R74, P1, PT, R70, R75, RZ ;  /* 0x0000004b464a7210 */ /* 0x000fc80007f3e0ff */
[----:B------:R-:W-:Y:S01]  /*0620*/  LEA.HI.X.SX32 R75, R70, RZ, 0x1, P1 ;  /* 0x000000ff464b7211 */ /* 0x000fe200008f0eff */
[----:B------:R-:W4:Y:S01]  /*0630*/  @!P3 LDC.64 R16, c[0x0][0x390] ;  /* 0x0000e400ff10bb82 */ /* 0x000f220000000a00 */
[----:B-1----:R-:W-:Y:S01]  /*0640*/  @!P2 IMAD R6, R19, R20, RZ ;  /* 0x000000141306a224 */ /* 0x002fe200078e02ff */
[----:B------:R-:W-:Y:S01]  /*0650*/  ISETP.GE.U32.AND P1, PT, R5, UR6, PT ;  /* 0x0000000605007c0c */ /* 0x000fe2000bf26070 */
[----:B------:R-:W-:-:S04]  /*0660*/  IMAD.WIDE.U32 R74, R7, UR10, R74 ;  /* 0x0000000a074a7c25 */ /* 0x000fc8000f8e004a */
[----:B------:R-:W-:Y:S01]  /*0670*/  @!P2 IMAD R19, R11, R21, R6 ;  /* 0x000000150b13a224 */ /* 0x000fe200078e0206 */
[----:B------:R-:W-:Y:S02]  /*0680*/  IADD3 R73, PT, PT, R75, R73, RZ ;  /* 0x000000494b497210 */ /* 0x000fe40007ffe0ff */
[----:B------:R-:W-:Y:S02]  /*0690*/  @!P2 MOV R72, R74 ;  /* 0x0000004a0048a202 */ /* 0x000fe40000000f00 */
[----:B------:R-:W-:Y:S01]  /*06a0*/  @!P3 MOV R7, R73 ;  /* 0x000000490007b202 */ /* 0x000fe20000000f00 */
[----:B--2---:R-:W-:Y:S02]  /*06b0*/  @!P3 IMAD R6, R27, R14, RZ ;  /* 0x0000000e1b06b224 */ /* 0x004fe400078e02ff */
[----:B------:R-:W-:Y:S02]  /*06c0*/  @!P2 IMAD.WIDE.U32 R20, R11, R20, R72 ;  /* 0x000000140b14a225 */ /* 0x000fe400078e0048 */
[----:B------:R-:W1:Y:S02]  /*06d0*/  @!P6 LDC.64 R10, c[0x0][0x3e0] ;  /* 0x0000f800ff0aeb82 */ /* 0x000e640000000a00 */
[----:B------:R-:W-:Y:S01]  /*06e0*/  @!P3 IMAD R27, R25, R15, R6 ;  /* 0x0000000f191bb224 */ /* 0x000fe200078e0206 */
[----:B------:R-:W-:-:S02]  /*06f0*/  @!P3 MOV R6, R74 ;  /* 0x0000004a0006b202 */ /* 0x000fc40000000f00 */
[----:B------:R-:W-:Y:S02]  /*0700*/  @!P2 IADD3 R19, PT, PT, R21, R19, RZ ;  /* 0x000000131513a210 */ /* 0x000fe40007ffe0ff */
[C---:B---3--:R-:W-:Y:S01]  /*0710*/  @!P2 LEA R18, P4, R20.reuse, R12, 0x1 ;  /* 0x0000000c1412a211 */ /* 0x048fe200078808ff */
[----:B------:R-:W-:Y:S01]  /*0720*/  @!P3 IMAD.WIDE.U32 R14, R25, R14, R6 ;  /* 0x0000000e190eb225 */ /* 0x000fe200078e0006 */
[----:B------:R-:W-:Y:S01]  /*0730*/  SHF.R.S32.HI R25, RZ, 0x1f, R5 ;  /* 0x0000001fff197819 */ /* 0x000fe20000011405 */
[----:B------:R-:W2:Y:S01]  /*0740*/  @!P5 LDC.64 R6, c[0x0][0x390] ;  /* 0x0000e400ff06db82 */ /* 0x000ea20000000a00 */
[----:B------:R-:W-:Y:S01]  /*0750*/  @!P2 LEA.HI.X R19, R20, R13, R19, 0x1, P4 ;  /* 0x0000000d1413a211 */ /* 0x000fe200020f0c13 */
[----:B0-----:R-:W-:Y:S01]  /*0760*/  @!P5 IMAD R13, R29, R8, RZ ;  /* 0x000000081d0dd224 */ /* 0x001fe200078e02ff */
[----:B------:R-:W-:Y:S02]  /*0770*/  ISETP.GE.AND.EX P1, PT, R25, UR7, PT, P1 ;  /* 0x0000000719007c0c */ /* 0x000fe4000bf26310 */
[----:B------:R-:W-:Y:S01]  /*0780*/  @!P3 IADD3 R12, PT, PT, R15, R27, RZ ;  /* 0x0000001b0f0cb210 */ /* 0x000fe20007ffe0ff */
[----:B------:R0:W3:Y:S01]  /*0790*/  @!P2 LDG.E R37, desc[UR8][R18.64] ;  /* 0x000000081225a981 */ /* 0x0000e2000c1e1900 */
[----:B----4-:R-:W-:-:S02]  /*07a0*/  @!P3 LEA R16, P4, R14, R16, 0x1 ;  /* 0x000000100e10b211 */ /* 0x010fc400078808ff */
[----:B------:R-:W-:Y:S02]  /*07b0*/  @!P5 MOV R15, R73 ;  /* 0x00000049000fd202 */ /* 0x000fe40000000f00 */
[----:B------:R-:W-:Y:S02]  /*07c0*/  @!P3 LEA.HI.X R17, R14, R17, R12, 0x1, P4 ;  /* 0x000000110e11b211 */ /* 0x000fe400020f0c0c */
[----:B------:R-:W-:Y:S01]  /*07d0*/  @!P5 MOV R14, R74 ;  /* 0x0000004a000ed202 */ /* 0x000fe20000000f00 */
[C---:B------:R-:W-:Y:S01]  /*07e0*/  @!P5 IMAD R29, R22.reuse, R9, R13 ;  /* 0x00000009161dd224 */ /* 0x040fe200078e020d */
[----:B------:R-:W-:Y:S01]  /*07f0*/  IADD3 R21, PT, PT, R69, 0x140, RZ ;  /* 0x0000014045157810 */ /* 0x000fe20007ffe0ff */
[----:B------:R-:W4:Y:S02]  /*0800*/  @!P6 LDC.64 R12, c[0x0][0x390] ;  /* 0x0000e400ff0ceb82 */ /* 0x000f240000000a00 */
[----:B------:R-:W-:Y:S01]  /*0810*/  @!P5 IMAD.WIDE.U32 R14, R22, R8, R14 ;  /* 0x00000008160ed225 */ /* 0x000fe200078e000e */
[----:B------:R-:W-:-:S05]  /*0820*/  ISETP.GE.U32.AND P2, PT, R21, UR6, PT ;  /* 0x0000000615007c0c */ /* 0x000fca000bf46070 */
[----:B------:R-:W5:Y:S01]  /*0830*/  @!P1 LDC.64 R8, c[0x0][0x3e0] ;  /* 0x0000f800ff089b82 */ /* 0x000f620000000a00 */
[----:B------:R-:W-:Y:S02]  /*0840*/  SHF.R.S32.HI R27, RZ, 0x1f, R21 ;  /* 0x0000001fff1b7819 */ /* 0x000fe40000011415 */
[----:B------:R-:W-:Y:S02]  /*0850*/  MOV R20, RZ ;  /* 0x000000ff00147202 */ /* 0x000fe40000000f00 */
[----:B------:R-:W-:Y:S02]  /*0860*/  ISETP.GE.AND.EX P2, PT, R27, UR7, PT, P2 ;  /* 0x000000071b007c0c */ /* 0x000fe4000bf46320 */
[----:B------:R-:W-:Y:S02]  /*0870*/  @!P5 IADD3 R15, PT, PT, R15, R29, RZ ;  /* 0x0000001d0f0fd210 */ /* 0x000fe40007ffe0ff */
[----:B--2---:R-:W-:Y:S01]  /*0880*/  @!P5 LEA R22, P4, R14, R6, 0x1 ;  /* 0x000000060e16d211 */ /* 0x004fe200078808ff */
[----:B-1----:R-:W-:Y:S01]  /*0890*/  @!P6 IMAD R6, R23, R10, RZ ;  /* 0x0000000a1706e224 */ /* 0x002fe200078e02ff */
[----:B0-----:R-:W-:Y:S01]  /*08a0*/  @!P6 MOV R18, R74 ;  /* 0x0000004a0012e202 */ /* 0x001fe20000000f00 */
[----:B------:R0:W2:Y:S01]  /*08b0*/  @!P3 LDG.E R20, desc[UR8][R16.64] ;  /* 0x000000081014b981 */ /* 0x0000a2000c1e1900 */
[----:B------:R-:W-:-:S02]  /*08c0*/  @!P6 MOV R19, R73 ;  /* 0x000000490013e202 */ /* 0x000fc40000000f00 */
[----:B------:R-:W-:Y:S01]  /*08d0*/  @!P5 LEA.HI.X R23, R14, R7, R15, 0x1, P4 ;  /* 0x000000070e17d211 */ /* 0x000fe200020f0c0f */
[C---:B------:R-:W-:Y:S02]  /*08e0*/  @!P6 IMAD R7, R24.reuse, R11, R6 ;  /* 0x0000000b1807e224 */ /* 0x040fe400078e0206 */
[----:B------:R-:W-:Y:S01]  /*08f0*/  @!P6 IMAD.WIDE.U32 R18, R24, R10, R18 ;  /* 0x0000000a1812e225 */ /* 0x000fe200078e0012 */
[----:B------:R-:W-:Y:S01]  /*0900*/  ISETP.GE.U32.AND P3, PT, R68, UR6, PT ;  /* 0x0000000644007c0c */ /* 0x000fe2000bf66070 */
[----:B------:R-:W1:Y:S01]  /*0910*/  @!P1 LDC.64 R10, c[0x0][0x390] ;  /* 0x0000e400ff0a9b82 */ /* 0x000e620000000a00 */
[----:B------:R-:W-:Y:S02]  /*0920*/  MOV R33, RZ ;  /* 0x000000ff00217202 */ /* 0x000fe40000000f00 */
[----:B------:R-:W-:Y:S02]  /*0930*/  ISETP.GE.AND.EX P3, PT, R53, UR7, PT, P3 ;  /* 0x0000000735007c0c */ /* 0x000fe4000bf66330 */
[----:B------:R-:W-:-:S02]  /*0940*/  ISETP.GE.U32.AND P4, PT, R67, UR6, PT ;  /* 0x0000000643007c0c */ /* 0x000fc4000bf86070 */
[----:B------:R1:W3:Y:S01]  /*0950*/  @!P5 LDG.E R33, desc[UR8][R22.64] ;  /* 0x000000081621d981 */ /* 0x0002e2000c1e1900 */
[----:B------:R-:W1:Y:S01]  /*0960*/  @!P2 LDC.64 R14, c[0x0][0x3e0] ;  /* 0x0000f800ff0eab82 */ /* 0x000e620000000a00 */
[----:B----4-:R-:W-:Y:S01]  /*0970*/  @!P6 LEA R24, P5, R18, R12, 0x1 ;  /* 0x0000000c1218e211 */ /* 0x010fe200078a08ff */
[----:B-----5:R-:W-:Y:S01]  /*0980*/  @!P1 IMAD R12, R25, R8, RZ ;  /* 0x00000008190c9224 */ /* 0x020fe200078e02ff */
[----:B0-----:R-:W-:Y:S02]  /*0990*/  @!P6 IADD3 R16, PT, PT, R19, R7, RZ ;  /* 0x000000071310e210 */ /* 0x001fe40007ffe0ff */
[----:B------:R-:W-:Y:S01]  /*09a0*/  ISETP.GE.AND.EX P4, PT, R0, UR7, PT, P4 ;  /* 0x0000000700007c0c */ /* 0x000fe2000bf86340 */
[----:B------:R-:W-:Y:S01]  /*09b0*/  @!P1 IMAD R17, R5, R9, R12 ;  /* 0x0000000905119224 */ /* 0x000fe200078e020c */
[----:B------:R-:W-:Y:S01]  /*09c0*/  @!P6 LEA.HI.X R25, R18, R13, R16, 0x1, P5 ;  /* 0x0000000d1219e211 */ /* 0x000fe200028f0c10 */
[----:B------:R-:W0:Y:S01]  /*09d0*/  @!P3 LDC.64 R6, c[0x0][0x3e0] ;  /* 0x0000f800ff06bb82 */ /* 0x000e220000000a00 */
[----:B------:R-:W-:-:S02]  /*09e0*/  @!P1 MOV R12, R74 ;  /* 0x0000004a000c9202 */ /* 0x000fc40000000f00 */
[----:B------:R-:W-:-:S03]  /*09f0*/  @!P1 MOV R13, R73 ;  /* 0x00000049000d9202 */ /* 0x000fc60000000f00 */
[----:B------:R-:W-:Y:S01]  /*0a00*/  @!P1 IMAD.WIDE.U32 R8, R5, R8, R12 ;  /* 0x0000000805089225 */ /* 0x000fe200078e000c */
[----:B------:R-:W-:-:S03]  /*0a10*/  MOV R35, RZ ;  /* 0x000000ff00237202 */ /* 0x000fc60000000f00 */
[----:B------:R-:W4:Y:S01]  /*0a20*/  @!P4 LDC.64 R18, c[0x0][0x3e0] ;  /* 0x0000f800ff12cb82 */ /* 0x000f220000000a00 */
[----:B------:R-:W-:Y:S02]  /*0a30*/  @!P1 IADD3 R5, PT, PT, R9, R17, RZ ;  /* 0x0000001109059210 */ /* 0x000fe40007ffe0ff */
[C---:B-1----:R-:W-:Y:S01]  /*0a40*/  @!P1 LEA R22, P5, R8.reuse, R10, 0x1 ;  /* 0x0000000a08169211 */ /* 0x042fe200078a08ff */
[----:B------:R4:W5:Y:S04]  /*0a50*/  @!P6 LDG.E R35, desc[UR8][R24.64] ;  /* 0x000000081823e981 */ /* 0x000968000c1e1900 */
[----:B------:R-:W1:Y:S01]  /*0a60*/  @!P2 LDC.64 R12, c[0x0][0x390] ;  /* 0x0000e400ff0cab82 */ /* 0x000e620000000a00 */
[----:B------:R-:W-:Y:S01]  /*0a70*/  @!P1 LEA.HI.X R23, R8, R11, R5, 0x1, P5 ;  /* 0x0000000b08179211 */ /* 0x000fe200028f0c05 */
[----:B------:R-:W-:Y:S01]  /*0a80*/  @!P2 IMAD R10, R27, R14, RZ ;  /* 0x0000000e1b0aa224 */ /* 0x000fe200078e02ff */
[----:B------:R-:W-:-:S02]  /*0a90*/  @!P2 MOV R8, R74 ;  /* 0x0000004a0008a202 */ /* 0x000fc40000000f00 */
[----:B------:R-:W-:Y:S02]  /*0aa0*/  @!P2 MOV R9, R73 ;  /* 0x000000490009a202 */ /* 0x000fe40000000f00 */
[----:B------:R-:W-:Y:S01]  /*0ab0*/  ISETP.GE.U32.AND P6, PT, R66, UR6, PT ;  /* 0x0000000642007c0c */ /* 0x000fe2000bfc6070 */
[----:B------:R-:W1:Y:S01]  /*0ac0*/  @!P3 LDC.64 R16, c[0x0][0x390] ;  /* 0x0000e400ff10bb82 */ /* 0x000e620000000a00 */
[C---:B------:R-:W-:Y:S01]  /*0ad0*/  @!P2 IMAD R27, R21.reuse, R15, R10 ;  /* 0x0000000f151ba224 */ /* 0x040fe200078e020a */
[----:B------:R-:W-:Y:S01]  /*0ae0*/  MOV R39, RZ ;  /* 0x000000ff00277202 */ /* 0x000fe20000000f00 */
[----:B------:R-:W-:Y:S01]  /*0af0*/  @!P2 IMAD.WIDE.U32 R8, R21, R14, R8 ;  /* 0x0000000e1508a225 */ /* 0x000fe200078e0008 */
[----:B------:R-:W-:Y:S02]  /*0b00*/  ISETP.GE.AND.EX P6, PT, R2, UR7, PT, P6 ;  /* 0x0000000702007c0c */ /* 0x000fe4000bfc6360 */
[----:B------:R-:W-:Y:S02]  /*0b10*/  ISETP.GE.U32.AND P5, PT, R69, UR6, PT ;  /* 0x0000000645007c0c */ /* 0x000fe4000bfa6070 */
[----:B------:R-:W1:Y:S01]  /*0b20*/  @!P4 LDC.64 R14, c[0x0][0x390] ;  /* 0x0000e400ff0ecb82 */ /* 0x000e620000000a00 */
[----:B------:R4:W5:Y:S01]  /*0b30*/  @!P1 LDG.E R39, desc[UR8][R22.64] ;  /* 0x0000000816279981 */ /* 0x000962000c1e1900 */
[----:B------:R-:W-:Y:S01]  /*0b40*/  ISETP.GE.AND.EX P5, PT, R54, UR7, PT, P5 ;  /* 0x0000000736007c0c */ /* 0x000fe2000bfa6350 */
[----:B0-----:R-:W-:-:S02]  /*0b50*/  @!P3 IMAD R5, R53, R6, RZ ;  /* 0x000000063505b224 */ /* 0x001fc400078e02ff */
[----:B----4-:R-:W-:Y:S02]  /*0b60*/  @!P4 IMAD R24, R0, R18, RZ ;  /* 0x000000120018c224 */ /* 0x010fe400078e02ff */
[C---:B------:R-:W-:Y:S02]  /*0b70*/  @!P3 IMAD R21, R68.reuse, R7, R5 ;  /* 0x000000074415b224 */ /* 0x040fe400078e0205 */
[----:B------:R-:W0:Y:S01]  /*0b80*/  @!P6 LDC.64 R10, c[0x0][0x3e0] ;  /* 0x0000f800ff0aeb82 */ /* 0x000e220000000a00 */
[----:B------:R-:W-:Y:S02]  /*0b90*/  @!P3 MOV R22, R74 ;  /* 0x0000004a0016b202 */ /* 0x000fe40000000f00 */
[----:B------:R-:W-:Y:S02]  /*0ba0*/  @!P3 MOV R23, R73 ;  /* 0x000000490017b202 */ /* 0x000fe40000000f00 */
[----:B------:R-:W-:Y:S01]  /*0bb0*/  @!P2 IADD3 R5, PT, PT, R9, R27, RZ ;  /* 0x0000001b0905a210 */ /* 0x000fe20007ffe0ff */
[----:B------:R-:W-:Y:S01]  /*0bc0*/  @!P3 IMAD.WIDE.U32 R6, R68, R6, R22 ;  /* 0x000000064406b225 */ /* 0x000fe200078e0016 */
[----:B------:R-:W-:-:S02]  /*0bd0*/  @!P4 MOV R22, R74 ;  /* 0x0000004a0016c202 */ /* 0x000fc40000000f00 */
[----:B------:R-:W-:Y:S02]  /*0be0*/  @!P4 MOV R23, R73 ;  /* 0x000000490017c202 */ /* 0x000fe40000000f00 */
[C---:B-1----:R-:W-:Y:S01]  /*0bf0*/  @!P2 LEA R12, P1, R8.reuse, R12, 0x1 ;  /* 0x0000000c080ca211 */ /* 0x042fe200078208ff */
[C---:B------:R-:W-:Y:S02]  /*0c00*/  @!P4 IMAD R25, R67.reuse, R19, R24 ;  /* 0x000000134319c224 */ /* 0x040fe400078e0218 */
[----:B------:R-:W-:Y:S01]  /*0c10*/  @!P4 IMAD.WIDE.U32 R18, R67, R18, R22 ;  /* 0x000000124312c225 */ /* 0x000fe200078e0016 */
[----:B------:R-:W-:Y:S02]  /*0c20*/  @!P2 LEA.HI.X R13, R8, R13, R5, 0x1, P1 ;  /* 0x0000000d080da211 */ /* 0x000fe400008f0c05 */
[----:B------:R-:W1:Y:S01]  /*0c30*/  @!P5 LDC.64 R8, c[0x0][0x3e0] ;  /* 0x0000f800ff08db82 */ /* 0x000e620000000a00 */
[----:B------:R-:W-:Y:S02]  /*0c40*/  @!P3 IADD3 R5, PT, PT, R7, R21, RZ ;  /* 0x000000150705b210 */ /* 0x000fe40007ffe0ff */
[----:B------:R-:W-:-:S02]  /*0c50*/  @!P3 LEA R16, P1, R6, R16, 0x1 ;  /* 0x000000100610b211 */ /* 0x000fc400078208ff */
[----:B------:R-:W-:Y:S02]  /*0c60*/  @!P4 IADD3 R19, PT, PT, R19, R25, RZ ;  /* 0x000000191313c210 */ /* 0x000fe40007ffe0ff */
[----:B------:R-:W-:Y:S02]  /*0c70*/  @!P3 LEA.HI.X R17, R6, R17, R5, 0x1, P1 ;  /* 0x000000110611b211 */ /* 0x000fe400008f0c05 */
[----:B------:R-:W4:Y:S01]  /*0c80*/  @!P6 LDC.64 R6, c[0x0][0x390] ;  /* 0x0000e400ff06eb82 */ /* 0x000f220000000a00 */
[C---:B------:R-:W-:Y:S02]  /*0c90*/  @!P4 LEA R14, P1, R18.reuse, R14, 0x1 ;  /* 0x0000000e120ec211 */ /* 0x040fe400078208ff */
[----:B------:R-:W-:Y:S02]  /*0ca0*/  MOV R23, RZ ;  /* 0x000000ff00177202 */ /* 0x000fe40000000f00 */
[----:B------:R-:W-:-:S03]  /*0cb0*/  @!P4 LEA.HI.X R15, R18, R15, R19, 0x1, P1 ;  /* 0x0000000f120fc211 */ /* 0x000fc600008f0c13 */
[----:B------:R-:W4:Y:S01]  /*0cc0*/  @!P5 LDC.64 R18, c[0x0][0x390] ;  /* 0x0000e400ff12db82 */ /* 0x000f220000000a00 */
[----:B------:R-:W-:Y:S01]  /*0cd0*/  ISETP.GE.U32.AND P1, PT, R65, UR6, PT ;  /* 0x0000000641007c0c */ /* 0x000fe2000bf26070 */
[----:B------:R0:W5:Y:S02]  /*0ce0*/  @!P4 LDG.E R23, desc[UR8][R14.64] ;  /* 0x000000080e17c981 */ /* 0x000164000c1e1900 */
[----:B0-----:R-:W-:Y:S01]  /*0cf0*/  @!P6 IMAD R21, R2, R10, RZ ;  /* 0x0000000a0215e224 */ /* 0x001fe200078e02ff */
[----:B------:R-:W-:-:S03]  /*0d00*/  ISETP.GE.AND.EX P4, PT, R3, UR7, PT, P1 ;  /* 0x0000000703007c0c */ /* 0x000fc6000bf86310 */
[----:B------:R-:W-:Y:S01]  /*0d10*/  @!P6 IMAD R29, R66, R11, R21 ;  /* 0x0000000b421de224 */ /* 0x000fe200078e0215 */
[----:B------:R-:W-:Y:S02]  /*0d20*/  @!P6 MOV R14, R74 ;  /* 0x0000004a000ee202 */ /* 0x000fe40000000f00 */
[-C--:B------:R-:W-:Y:S01]  /*0d30*/  @!P6 MOV R15, R73.reuse ;  /* 0x00000049000fe202 */ /* 0x080fe20000000f00 */
[----:B-1----:R-:W-:Y:S01]  /*0d40*/  @!P5 IMAD R22, R54, R8, RZ ;  /* 0x000000083616d224 */ /* 0x002fe200078e02ff */
[----:B------:R-:W-:Y:S01]  /*0d50*/  MOV R5, RZ ;  /* 0x000000ff00057202 */ /* 0x000fe20000000f00 */
[----:B------:R-:W-:Y:S01]  /*0d60*/  @!P6 IMAD.WIDE.U32 R10, R66, R10, R14 ;  /* 0x0000000a420ae225 */ /* 0x000fe200078e000e */
[----:B------:R-:W-:Y:S02]  /*0d70*/  @!P5 MOV R14, R74 ;  /* 0x0000004a000ed202 */ /* 0x000fe40000000f00 */
[----:B------:R-:W-:Y:S02]  /*0d80*/  @!P5 MOV R15, R73 ;  /* 0x00000049000fd202 */ /* 0x000fe40000000f00 */
[C---:B------:R-:W-:Y:S01]  /*0d90*/  IADD3 R25, PT, PT, R69.reuse, 0x160, RZ ;  /* 0x0000016045197810 */ /* 0x040fe20007ffe0ff */
[C---:B------:R-:W-:Y:S01]  /*0da0*/  @!P5 IMAD R27, R69.reuse, R9, R22 ;  /* 0x00000009451bd224 */ /* 0x040fe200078e0216 */
[----:B------:R0:W5:Y:S01]  /*0db0*/  @!P3 LDG.E R5, desc[UR8][R16.64] ;  /* 0x000000081005b981 */ /* 0x000162000c1e1900 */
[----:B------:R-:W-:Y:S01]  /*0dc0*/  @!P5 IMAD.WIDE.U32 R8, R69, R8, R14 ;  /* 0x000000084508d225 */ /* 0x000fe200078e000e */
[----:B------:R-:W-:Y:S01]  /*0dd0*/  @!P6 IADD3 R11, PT, PT, R11, R29, RZ ;  /* 0x0000001d0b0be210 */ /* 0x000fe20007ffe0ff */
[----:B------:R-:W1:Y:S01]  /*0de0*/  @!P4 LDC.64 R14, c[0x0][0x390] ;  /* 0x0000e400ff0ecb82 */ /* 0x000e620000000a00 */
[----:B----4-:R-:W-:-:S02]  /*0df0*/  @!P6 LEA R6, P1, R10, R6, 0x1 ;  /* 0x000000060a06e211 */ /* 0x010fc400078208ff */
[----:B------:R-:W-:Y:S02]  /*0e00*/  ISETP.GE.U32.AND P3, PT, R25, UR6, PT ;  /* 0x0000000619007c0c */ /* 0x000fe4000bf66070 */
[----:B------:R-:W-:Y:S02]  /*0e10*/  SHF.R.S32.HI R21, RZ, 0x1f, R25 ;  /* 0x0000001fff157819 */ /* 0x000fe40000011419 */
[----:B------:R-:W-:Y:S01]  /*0e20*/  @!P6 LEA.HI.X R7, R10, R7, R11, 0x1, P1 ;  /* 0x000000070a07e211 */ /* 0x000fe200008f0c0b */
[----:B0-----:R-:W0:Y:S01]  /*0e30*/  @!P4 LDC.64 R16, c[0x0][0x3e0] ;  /* 0x0000f800ff10cb82 */ /* 0x001e220000000a00 */
[----:B------:R-:W-:Y:S02]  /*0e40*/  ISETP.GE.AND.EX P3, PT, R21, UR7, PT, P3 ;  /* 0x0000000715007c0c */ /* 0x000fe4000bf66330 */
[----:B------:R-:W-:Y:S02]  /*0e50*/  @!P5 IADD3 R9, PT, PT, R9, R27, RZ ;  /* 0x0000001b0909d210 */ /* 0x000fe40007ffe0ff */
[----:B------:R-:W-:-:S02]  /*0e60*/  @!P5 LEA R18, P1, R8, R18, 0x1 ;  /* 0x000000120812d211 */ /* 0x000fc400078208ff */
[----:B------:R-:W-:Y:S02]  /*0e70*/  IADD3 R27, PT, PT, R69, 0x180, RZ ;  /* 0x00000180451b7810 */ /* 0x000fe40007ffe0ff */
[----:B------:R-:W-:Y:S02]  /*0e80*/  @!P5 LEA.HI.X R19, R8, R19, R9, 0x1, P1 ;  /* 0x000000130813d211 */ /* 0x000fe400008f0c09 */
[----:B------:R-:W-:Y:S02]  /*0e90*/  ISETP.GE.U32.AND P1, PT, R27, UR6, PT ;  /* 0x000000061b007c0c */ /* 0x000fe4000bf26070 */
[----:B------:R-:W-:Y:S01]  /*0ea0*/  SHF.R.S32.HI R31, RZ, 0x1f, R27 ;  /* 0x0000001fff1f7819 */ /* 0x000fe2000001141b */
[----:B------:R-:W4:Y:S03]  /*0eb0*/  @!P3 LDC.64 R10, c[0x0][0x3e0] ;  /* 0x0000f800ff0abb82 */ /* 0x000f260000000a00 */
[----:B------:R-:W-:-:S02]  /*0ec0*/  ISETP.GE.AND.EX P1, PT, R31, UR7, PT, P1 ;  /* 0x000000071f007c0c */ /* 0x000fc4000bf26310 */
[----:B------:R-:W-:Y:S02]  /*0ed0*/  MOV R24, RZ ;  /* 0x000000ff00187202 */ /* 0x000fe40000000f00 */
[----:B------:R-:W-:Y:S01]  /*0ee0*/  MOV R22, RZ ;  /* 0x000000ff00167202 */ /* 0x000fe20000000f00 */
[----:B0-----:R-:W-:-:S03]  /*0ef0*/  @!P4 IMAD R26, R3, R16, RZ ;  /* 0x00000010031ac224 */ /* 0x001fc600078e02ff */
[----:B------:R0:W5:Y:S05]  /*0f00*/  @!P5 LDG.E R24, desc[UR8][R18.64] ;  /* 0x000000081218d981 */ /* 0x00016a000c1e1900 */
[----:B------:R-:W2:Y:S01]  /*0f10*/  @!P1 LDC.64 R8, c[0x0][0x3e0] ;  /* 0x0000f800ff089b82 */ /* 0x000ea20000000a00 */
[----:B------:R-:W-:Y:S01]  /*0f20*/  @!P4 IMAD R29, R65, R17, R26 ;  /* 0x00000011411dc224 */ /* 0x000fe200078e021a */
[----:B------:R1:W5:Y:S01]  /*0f30*/  @!P6 LDG.E R22, desc[UR8][R6.64] ;  /* 0x000000080616e981 */ /* 0x000362000c1e1900 */
[----:B0-----:R-:W-:Y:S02]  /*0f40*/  @!P4 MOV R18, R74 ;  /* 0x0000004a0012c202 */ /* 0x001fe40000000f00 */
[----:B------:R-:W-:-:S03]  /*0f50*/  @!P4 MOV R19, R73 ;  /* 0x000000490013c202 */ /* 0x000fc60000000f00 */
[----:B------:R-:W-:Y:S01]  /*0f60*/  @!P4 IMAD.WIDE.U32 R16, R65, R16, R18 ;  /* 0x000000104110c225 */ /* 0x000fe200078e0012 */
[----:B-1----:R-:W0:Y:S04]  /*0f70*/  @!P3 LDC.64 R6, c[0x0][0x390] ;  /* 0x0000e400ff06bb82 */ /* 0x002e280000000a00 */
[----:B------:R-:W-:Y:S02]  /*0f80*/  @!P4 IADD3 R17, PT, PT, R17, R29, RZ ;  /* 0x0000001d1111c210 */ /* 0x000fe40007ffe0ff */
[C---:B------:R-:W-:Y:S01]  /*0f90*/  @!P4 LEA R14, P6, R16.reuse, R14, 0x1 ;  /* 0x0000000e100ec211 */ /* 0x040fe200078c08ff */
[----:B----4-:R-:W-:Y:S01]  /*0fa0*/  @!P3 IMAD R26, R21, R10, RZ ;  /* 0x0000000a151ab224 */ /* 0x010fe200078e02ff */
[----:B------:R-:W-:Y:S01]  /*0fb0*/  MOV R42, RZ ;  /* 0x000000ff002a7202 */ /* 0x000fe20000000f00 */
[----:B------:R-:W1:Y:S01]  /*0fc0*/  @!P1 LDC.64 R18, c[0x0][0x390] ;  /* 0x0000e400ff129b82 */ /* 0x000e620000000a00 */
[----:B------:R-:W-:-:S02]  /*0fd0*/  @!P4 LEA.HI.X R15, R16, R15, R17, 0x1, P6 ;  /* 0x0000000f100fc211 */ /* 0x000fc400030f0c11 */
[----:B------:R-:W-:Y:S02]  /*0fe0*/  @!P3 MOV R16, R74 ;  /* 0x0000004a0010b202 */ /* 0x000fe40000000f00 */
[----:B------:R-:W-:Y:S01]  /*0ff0*/  @!P3 MOV R17, R73 ;  /* 0x000000490011b202 */ /* 0x000fe20000000f00 */
[C---:B------:R-:W-:Y:S01]  /*1000*/  @!P3 IMAD R29, R25.reuse, R11, R26 ;  /* 0x0000000b191db224 */ /* 0x040fe200078e021a */
[----:B------:R-:W-:Y:S01]  /*1010*/  MOV R21, RZ ;  /* 0x000000ff00157202 */ /* 0x000fe20000000f00 */
[----:B------:R4:W5:Y:S01]  /*1020*/  @!P2 LDG.E R42, desc[UR8][R12.64] ;  /* 0x000000080c2aa981 */ /* 0x000962000c1e1900 */
[----:B------:R-:W-:Y:S01]  /*1030*/  @!P3 IMAD.WIDE.U32 R10, R25, R10, R16 ;  /* 0x0000000a190ab225 */ /* 0x000fe200078e0010 */
[----:B------:R-:W-:-:S03]  /*1040*/  IADD3 R25, PT, PT, R69, 0x1a0, RZ ;  /* 0x000001a045197810 */ /* 0x000fc60007ffe0ff */
[----:B------:R1:W5:Y:S01]  /*1050*/  @!P4 LDG.E R21, desc[UR8][R14.64] ;  /* 0x000000080e15c981 */ /* 0x000362000c1e1900 */
[----:B--2---:R-:W-:Y:S01]  /*1060*/  @!P1 IMAD R16, R31, R8, RZ ;  /* 0x000000081f109224 */ /* 0x004fe200078e02ff */
[----:B------:R-:W-:Y:S02]  /*1070*/  ISETP.GE.U32.AND P4, PT, R25, UR6, PT ;  /* 0x0000000619007c0c */ /* 0x000fe4000bf86070 */
[----:B------:R-:W-:Y:S02]  /*1080*/  SHF.R.S32.HI R31, RZ, 0x1f, R25 ;  /* 0x0000001fff1f7819 */ /* 0x000fe40000011419 */
[----:B----4-:R-:W-:Y:S02]  /*1090*/  @!P1 MOV R12, R74 ;  /* 0x0000004a000c9202 */ /* 0x010fe40000000f00 */
[----:B------:R-:W-:Y:S02]  /*10a0*/  ISETP.GE.AND.EX P2, PT, R31, UR7, PT, P4 ;  /* 0x000000071f007c0c */ /* 0x000fe4000bf46340 */
[----:B------:R-:W-:Y:S01]  /*10b0*/  @!P1 MOV R13, R73 ;  /* 0x00000049000d9202 */ /* 0x000fe20000000f00 */
[----:B------:R-:W-:Y:S01]  /*10c0*/  @!P1 IMAD R17, R27, R9, R16 ;  /* 0x000000091b119224 */ /* 0x000fe200078e0210 */
[----:B------:R-:W-:-:S02]  /*10d0*/  @!P3 IADD3 R11, PT, PT, R11, R29, RZ ;  /* 0x0000001d0b0bb210 */ /* 0x000fc40007ffe0ff */
[C---:B0-----:R-:W-:Y:S01]  /*10e0*/  @!P3 LEA R6, P4, R10.reuse, R6, 0x1 ;  /* 0x000000060a06b211 */ /* 0x041fe200078808ff */
[----:B------:R-:W-:Y:S01]  /*10f0*/  @!P1 IMAD.WIDE.U32 R8, R27, R8, R12 ;  /* 0x000000081b089225 */ /* 0x000fe200078e000c */
[----:B------:R-:W-:Y:S02]  /*1100*/  CS2R R44, SRZ ;  /* 0x00000000002c7805 */ /* 0x000fe4000001ff00 */
[----:B------:R-:W-:Y:S02]  /*1110*/  @!P3 LEA.HI.X R7, R10, R7, R11, 0x1, P4 ;  /* 0x000000070a07b211 */ /* 0x000fe400020f0c0b */
[----:B------:R-:W-:Y:S01]  /*1120*/  IADD3 R27, PT, PT, R69, 0x1c0, RZ ;  /* 0x000001c0451b7810 */ /* 0x000fe20007ffe0ff */
[----:B------:R-:W0:Y:S01]  /*1130*/  @!P2 LDC.64 R12, c[0x0][0x390] ;  /* 0x0000e400ff0cab82 */ /* 0x000e220000000a00 */
[----:B------:R-:W-:Y:S01]  /*1140*/  @!P1 IADD3 R9, PT, PT, R9, R17, RZ ;  /* 0x0000001109099210 */ /* 0x000fe20007ffe0ff */
[----:B------:R2:W4:Y:S01]  /*1150*/  @!P3 LDG.E R44, desc[UR8][R6.64] ;  /* 0x00000008062cb981 */ /* 0x000522000c1e1900 */
[----:B------:R-:W-:-:S02]  /*1160*/  ISETP.GE.U32.AND P3, PT, R27, UR6, PT ;  /* 0x000000061b007c0c */ /* 0x000fc4000bf66070 */
[----:B------:R-:W-:-:S03]  /*1170*/  SHF.R.S32.HI R41, RZ, 0x1f, R27 ;  /* 0x0000001fff297819 */ /* 0x000fc6000001141b */
[----:B------:R-:W2:Y:S01]  /*1180*/  @!P2 LDC.64 R16, c[0x0][0x3e0] ;  /* 0x0000f800ff10ab82 */ /* 0x000ea20000000a00 */
[C---:B-1----:R-:W-:Y:S02]  /*1190*/  @!P1 LEA R18, P4, R8.reuse, R18, 0x1 ;  /* 0x0000001208129211 */ /* 0x042fe400078808ff */
[----:B------:R-:W-:Y:S02]  /*11a0*/  ISETP.GE.AND.EX P3, PT, R41, UR7, PT, P3 ;  /* 0x0000000729007c0c */ /* 0x000fe4000bf66330 */
[----:B------:R-:W-:Y:S02]  /*11b0*/  @!P1 LEA.HI.X R19, R8, R19, R9, 0x1, P4 ;  /* 0x0000001308139211 */ /* 0x000fe400020f0c09 */
[----:B------:R-:W-:Y:S02]  /*11c0*/  ISETP.GE.U32.AND P4, PT, R64, UR6, PT ;  /* 0x0000000640007c0c */ /* 0x000fe4000bf86070 */
[----:B------:R-:W-:Y:S01]  /*11d0*/  @!P2 MOV R11, R73 ;  /* 0x00000049000ba202 */ /* 0x000fe20000000f00 */
[----:B------:R-:W4:Y:S01]  /*11e0*/  @!P1 LDG.E R45, desc[UR8][R18.64] ;  /* 0x00000008122d9981 */ /* 0x000f22000c1e1900 */
[----:B------:R-:W-:-:S05]  /*11f0*/  ISETP.GE.AND.EX P4, PT, R4, UR7, PT, P4 ;  /* 0x0000000704007c0c */ /* 0x000fca000bf86340 */
[----:B------:R-:W1:Y:S01]  /*1200*/  @!P3 LDC.64 R14, c[0x0][0x3e0] ;  /* 0x0000f800ff0ebb82 */ /* 0x000e620000000a00 */
[----:B--2---:R-:W-:-:S07]  /*1210*/  @!P2 IMAD R10, R31, R16, RZ ;  /* 0x000000101f0aa224 */ /* 0x004fce00078e02ff */
[----:B------:R-:W2:Y:S01]  /*1220*/  @!P4 LDC.64 R8, c[0x0][0x3e0] ;  /* 0x0000f800ff08cb82 */ /* 0x000ea20000000a00 */
[----:B------:R-:W-:Y:S01]  /*1230*/  @!P2 IMAD R29, R25, R17, R10 ;  /* 0x00000011191da224 */ /* 0x000fe200078e020a */
[----:B------:R-:W-:-:S06]  /*1240*/  @!P2 MOV R10, R74 ;  /* 0x0000004a000aa202 */ /* 0x000fcc0000000f00 */
[----:B------:R-:W3:Y:S01]  /*1250*/  @!P3 LDC.64 R6, c[0x0][0x390] ;  /* 0x0000e400ff06bb82 */ /* 0x000ee20000000a00 */
[----:B------:R-:W-:-:S05]  /*1260*/  @!P2 IMAD.WIDE.U32 R16, R25, R16, R10 ;  /* 0x000000101910a225 */ /* 0x000fca00078e000a */
[----:B------:R-:W-:Y:S02]  /*1270*/  @!P2 IADD3 R17, PT, PT, R17, R29, RZ ;  /* 0x0000001d1111a210 */ /* 0x000fe40007ffe0ff */
[----:B------:R-:W3:Y:S01]  /*1280*/  @!P4 LDC.64 R10, c[0x0][0x390] ;  /* 0x0000e400ff0acb82 */ /* 0x000ee20000000a00 */
[----:B0-----:R-:W-:Y:S01]  /*1290*/  @!P2 LEA R12, P1, R16, R12, 0x1 ;  /* 0x0000000c100ca211 */ /* 0x001fe200078208ff */
[----:B-1----:R-:W-:-:S03]  /*12a0*/  @!P3 IMAD R26, R41, R14, RZ ;  /* 0x0000000e291ab224 */ /* 0x002fc600078e02ff */
[----:B------:R-:W-:Y:S02]  /*12b0*/  @!P2 LEA.HI.X R13, R16, R13, R17, 0x1, P1 ;  /* 0x0000000d100da211 */ /* 0x000fe400008f0c11 */
[----:B------:R-:W-:Y:S02]  /*12c0*/  @!P3 MOV R16, R74 ;  /* 0x0000004a0010b202 */ /* 0x000fe40000000f00 */
[----:B------:R-:W-:Y:S01]  /*12d0*/  @!P3 MOV R17, R73 ;  /* 0x000000490011b202 */ /* 0x000fe20000000f00 */
[C---:B------:R-:W-:Y:S02]  /*12e0*/  @!P3 IMAD R25, R27.reuse, R15, R26 ;  /* 0x0000000f1b19b224 */ /* 0x040fe400078e021a */
[----:B------:R-:W-:Y:S01]  /*12f0*/  @!P3 IMAD.WIDE.U32 R14, R27, R14, R16 ;  /* 0x0000000e1b0eb225 */ /* 0x000fe200078e0010 */
[----:B------:R-:W-:Y:S02]  /*1300*/  @!P4 MOV R16, R74 ;  /* 0x0000004a0010c202 */ /* 0x000fe40000000f00 */
[----:B------:R-:W-:Y:S01]  /*1310*/  @!P4 MOV R17, R73 ;  /* 0x000000490011c202 */ /* 0x000fe20000000f00 */
[----:B--2---:R-:W-:Y:S01]  /*1320*/  @!P4 IMAD R28, R4, R8, RZ ;  /* 0x00000008041cc224 */ /* 0x004fe200078e02ff */
[----:B------:R-:W-:-:S02]  /*1330*/  MOV R48, RZ ;  /* 0x000000ff00307202 */ /* 0x000fc40000000f00 */
[----:B---3--:R-:W-:Y:S01]  /*1340*/  @!P3 LEA R6, P1, R14, R6, 0x1 ;  /* 0x000000060e06b211 */ /* 0x008fe200078208ff */
[C---:B------:R-:W-:Y:S01]  /*1350*/  @!P4 IMAD.WIDE.U32 R16, R64.reuse, R8, R16 ;  /* 0x000000084010c225 */ /* 0x040fe200078e0010 */
[----:B------:R-:W-:Y:S02]  /*1360*/  @!P3 IADD3 R8, PT, PT, R15, R25, RZ ;  /* 0x000000190f08b210 */ /* 0x000fe40007ffe0ff */
[----:B------:R-:W-:Y:S01]  /*1370*/  MOV R50, RZ ;  /* 0x000000ff00327202 */ /* 0x000fe20000000f00 */
[----:B------:R-:W-:Y:S01]  /*1380*/  @!P4 IMAD R9, R64, R9, R28 ;  /* 0x000000094009c224 */ /* 0x000fe200078e021c */
[----:B------:R-:W-:Y:S01]  /*1390*/  @!P3 LEA.HI.X R7, R14, R7, R8, 0x1, P1 ;  /* 0x000000070e07b211 */ /* 0x000fe200008f0c08 */
[----:B------:R0:W2:Y:S01]  /*13a0*/  @!P2 LDG.E R48, desc[UR8][R12.64] ;  /* 0x000000080c30a981 */ /* 0x0000a2000c1e1900 */
[----:B------:R-:W-:Y:S02]  /*13b0*/  @!P4 LEA R10, P1, R16, R10, 0x1 ;  /* 0x0000000a100ac211 */ /* 0x000fe400078208ff */
[----:B------:R-:W-:Y:S01]  /*13c0*/  @!P4 IADD3 R8, PT, PT, R17, R9, RZ ;  /* 0x000000091108c210 */ /* 0x000fe20007ffe0ff */
[----:B------:R1:W3:Y:S01]  /*13d0*/  @!P3 LDG.E R50, desc[UR8][R6.64] ;  /* 0x000000080632b981 */ /* 0x0002e2000c1e1900 */
[----:B------:R-:W-:-:S02]  /*13e0*/  MOV R52, RZ ;  /* 0x000000ff00347202 */ /* 0x000fc40000000f00 */
[----:B------:R-:W-:-:S05]  /*13f0*/  @!P4 LEA.HI.X R11, R16, R11, R8, 0x1, P1 ;  /* 0x0000000b100bc211 */ /* 0x000fca00008f0c08 */
[----:B------:R1:W3:Y:S01]  /*1400*/  @!P4 LDG.E R52, desc[UR8][R10.64] ;  /* 0x000000080a34c981 */ /* 0x0002e2000c1e1900 */
[----:B------:R-:W-:Y:S02]  /*1410*/  PRMT R32, R20, 0x7632, R32 ;  /* 0x0000763214207816 */ /* 0x000fe40000000020 */
[C---:B------:R-:W-:Y:S02]  /*1420*/  PRMT R34, R33.reuse, 0x7632, R34 ;  /* 0x0000763221227816 */ /* 0x040fe40000000022 */
[----:B------:R-:W-:Y:S02]  /*1430*/  SHF.L.U32 R32, R32, 0x10, RZ ;  /* 0x0000001020207819 */ /* 0x000fe400000006ff */
[----:B------:R-:W-:Y:S02]  /*1440*/  SHF.L.U32 R33, R33, 0x10, RZ ;  /* 0x0000001021217819 */ /* 0x000fe400000006ff */
[----:B------:R-:W-:Y:S02]  /*1450*/  SHF.L.U32 R34, R34, 0x10, RZ ;  /* 0x0000001022227819 */ /* 0x000fe400000006ff */
[----:B------:R-:W-:-:S02]  /*1460*/  PRMT R38, R37, 0x7632, R38 ;  /* 0x0000763225267816 */ /* 0x000fc40000000026 */
[C---:B-----5:R-:W-:Y:S02]  /*1470*/  PRMT R36, R35.reuse, 0x7632, R36 ;  /* 0x0000763223247816 */ /* 0x060fe40000000024 */
[----:B------:R-:W-:Y:S02]  /*1480*/  SHF.L.U32 R35, R35, 0x10, RZ ;  /* 0x0000001023237819 */ /* 0x000fe400000006ff */
[----:B------:R-:W-:Y:S02]  /*1490*/  SHF.L.U32 R36, R36, 0x10, RZ ;  /* 0x0000001024247819 */ /* 0x000fe400000006ff */
[----:B------:R-:W-:Y:S02]  /*14a0*/  SHF.L.U32 R38, R38, 0x10, RZ ;  /* 0x0000001026267819 */ /* 0x000fe400000006ff */
[----:B------:R-:W-:Y:S02]  /*14b0*/  SHF.L.U32 R37, R37, 0x10, RZ ;  /* 0x0000001025257819 */ /* 0x000fe400000006ff */
[----:B------:R-:W-:-:S02]  /*14c0*/  PRMT R40, R39, 0x7632, R40 ;  /* 0x0000763227287816 */ /* 0x000fc40000000028 */
[----:B0-----:R-:W-:Y:S02]  /*14d0*/  PRMT R12, R23, 0x7632, R12 ;  /* 0x00007632170c7816 */ /* 0x001fe4000000000c */
[----:B------:R-:W-:-:S04]  /*14e0*/  PRMT R9, R5, 0x7632, R9 ;  /* 0x0000763205097816 */ /* 0x000fc80000000009 */
[----:B-1----:R-:W-:Y:S02]  /*14f0*/  SHF.L.U32 R7, R9, 0x10, RZ ;  /* 0x0000001009077819 */ /* 0x002fe400000006ff */
[----:B------:R-:W-:-:S03]  /*1500*/  SHF.L.U32 R5, R5, 0x10, RZ ;  /* 0x0000001005057819 */ /* 0x000fc600000006ff */
[----:B------:R-:W-:Y:S02]  /*1510*/  FMUL.FTZ R16, R7, R7 ;  /* 0x0000000707107220 */ /* 0x000fe40000410000 */
[C---:B------:R-:W-:Y:S02]  /*1520*/  FADD.FTZ R14, R5.reuse, R7 ;  /* 0x00000007050e7221 */ /* 0x040fe40000010000 */
[----:B------:R-:W-:Y:S01]  /*1530*/  FFMA.FTZ R16, R5, R5, R16 ;  /* 0x0000000505107223 */ /* 0x000fe20000010010 */
[----:B------:R-:W-:Y:S02]  /*1540*/  SHF.L.U32 R9, R23, 0x10, RZ ;  /* 0x0000001017097819 */ /* 0x000fe400000006ff */
[----:B------:R-:W-:-:S04]  /*1550*/  PRMT R8, R24, 0x7632, R8 ;  /* 0x0000763218087816 */ /* 0x000fc80000000008 */
[----:B------:R-:W-:Y:S02]  /*1560*/  SHF.L.U32 R6, R8, 0x10, RZ ;  /* 0x0000001008067819 */ /* 0x000fe400000006ff */
[----:B------:R-:W-:-:S03]  /*1570*/  SHF.L.U32 R8, R24, 0x10, RZ ;  /* 0x0000001018087819 */ /* 0x000fc600000006ff */
[----:B------:R-:W-:Y:S02]  /*1580*/  FMUL.FTZ R15, R6, R6 ;  /* 0x00000006060f7220 */ /* 0x000fe40000410000 */
[C---:B------:R-:W-:Y:S02]  /*1590*/  FADD.FTZ R10, R8.reuse, R6 ;  /* 0x00000006080a7221 */ /* 0x040fe40000010000 */
[----:B------:R-:W-:Y:S02]  /*15a0*/  FFMA.FTZ R15, R8, R8, R15 ;  /* 0x00000008080f7223 */ /* 0x000fe4000001000f */
[----:B------:R-:W-:Y:S01]  /*15b0*/  FADD.FTZ R11, RZ, R10 ;  /* 0x0000000aff0b7221 */ /* 0x000fe20000010000 */
[----:B------:R-:W-:Y:S01]  /*15c0*/  SHF.L.U32 R10, R12, 0x10, RZ ;  /* 0x000000100c0a7819 */ /* 0x000fe200000006ff */
[----:B------:R-:W-:Y:S01]  /*15d0*/  FADD.FTZ R15, RZ, R15 ;  /* 0x0000000fff0f7221 */ /* 0x000fe20000010000 */
[----:B------:R-:W-:Y:S01]  /*15e0*/  PRMT R13, R22, 0x7632, R13 ;  /* 0x00007632160d7816 */ /* 0x000fe2000000000d */
[----:B------:R-:W-:-:S02]  /*15f0*/  FADD.FTZ R14, R11, R14 ;  /* 0x0000000e0b0e7221 */ /* 0x000fc40000010000 */
[----:B------:R-:W-:Y:S01]  /*1600*/  FADD.FTZ R15, R15, R16 ;  /* 0x000000100f0f7221 */ /* 0x000fe20000010000 */
[----:B------:R-:W-:Y:S01]  /*1610*/  SHF.L.U32 R11, R13, 0x10, RZ ;  /* 0x000000100d0b7819 */ /* 0x000fe200000006ff */
[----:B------:R-:W-:Y:S01]  /*1620*/  FMUL.FTZ R16, R10, R10 ;  /* 0x0000000a0a107220 */ /* 0x000fe20000410000 */
[C---:B------:R-:W-:Y:S01]  /*1630*/  FADD.FTZ R17, R9.reuse, R10 ;  /* 0x0000000a09117221 */ /* 0x040fe20000010000 */
[----:B------:R-:W-:Y:S02]  /*1640*/  SHF.L.U32 R12, R22, 0x10, RZ ;  /* 0x00000010160c7819 */ /* 0x000fe400000006ff */
[----:B------:R-:W-:Y:S01]  /*1650*/  FFMA.FTZ R16, R9, R9, R16 ;  /* 0x0000000909107223 */ /* 0x000fe20000010010 */
[----:B------:R-:W-:Y:S01]  /*1660*/  FMUL.FTZ R19, R11, R11 ;  /* 0x0000000b0b137220 */ /* 0x000fe20000410000 */
[----:B------:R-:W-:Y:S01]  /*1670*/  FADD.FTZ R17, R14, R17 ;  /* 0x000000110e117221 */ /* 0x000fe20000010000 */
[C---:B------:R-:W-:Y:S01]  /*1680*/  FADD.FTZ R18, R12.reuse, R11 ;  /* 0x0000000b0c127221 */ /* 0x040fe20000010000 */
[----:B------:R-:W-:Y:S01]  /*1690*/  FADD.FTZ R15, R15, R16 ;  /* 0x000000100f0f7221 */ /* 0x000fe20000010000 */
[----:B------:R-:W-:Y:S01]  /*16a0*/  FFMA.FTZ R16, R12, R12, R19 ;  /* 0x0000000c0c107223 */ /* 0x000fe20000010013 */
[----:B------:R-:W-:-:S02]  /*16b0*/  PRMT R13, R21, 0x7632, R13 ;  /* 0x00007632150d7816 */ /* 0x000fc4000000000d */
[----:B------:R-:W-:Y:S02]  /*16c0*/  SHF.L.U32 R14, R21, 0x10, RZ ;  /* 0x00000010150e7819 */ /* 0x000fe400000006ff */
[----:B------:R-:W-:Y:S01]  /*16d0*/  SHF.L.U32 R13, R13, 0x10, RZ ;  /* 0x000000100d0d7819 */ /* 0x000fe200000006ff */
[----:B------:R-:W-:Y:S01]  /*16e0*/  FADD.FTZ R17, R17, R18 ;  /* 0x0000001211117221 */ /* 0x000fe20000010000 */
[----:B------:R-:W-:Y:S01]  /*16f0*/  FADD.FTZ R16, R15, R16 ;  /* 0x000000100f107221 */ /* 0x000fe20000010000 */
[----:B------:R-:W-:Y:S02]  /*1700*/  SHF.L.U32 R15, R20, 0x10, RZ ;  /* 0x00000010140f7819 */ /* 0x000fe400000006ff */
[----:B------:R-:W-:Y:S01]  /*1710*/  FADD.FTZ R18, R14, R13 ;  /* 0x0000000d0e127221 */ /* 0x000fe20000010000 */
[----:B------:R-:W-:-:S03]  /*1720*/  FMUL.FTZ R19, R13, R13 ;  /* 0x0000000d0d137220 */ /* 0x000fc60000410000 */
[----:B------:R-:W-:Y:S01]  /*1730*/  FADD.FTZ R17, R17, R18 ;  /* 0x0000001211117221 */ /* 0x000fe20000010000 */
[----:B------:R-:W-:Y:S01]  /*1740*/  FADD.FTZ R18, R15, R32 ;  /* 0x000000200f127221 */ /* 0x000fe20000010000 */
[----:B------:R-:W-:Y:S01]  /*1750*/  FFMA.FTZ R19, R14, R14, R19 ;  /* 0x0000000e0e137223 */ /* 0x000fe20000010013 */
[----:B------:R-:W-:Y:S02]  /*1760*/  FMUL.FTZ R20, R32, R32 ;  /* 0x0000002020147220 */ /* 0x000fe40000410000 */
[----:B------:R-:W-:Y:S01]  /*1770*/  FADD.FTZ R17, R17, R18 ;  /* 0x0000001211117221 */ /* 0x000fe20000010000 */
[----:B------:R-:W-:Y:S01]  /*1780*/  FADD.FTZ R18, R33, R34 ;  /* 0x0000002221127221 */ /* 0x000fe20000010000 */
[----:B------:R-:W-:Y:S01]  /*1790*/  FADD.FTZ R16, R16, R19 ;  /* 0x0000001310107221 */ /* 0x000fe20000010000 */
[----:B------:R-:W-:Y:S01]  /*17a0*/  FFMA.FTZ R19, R15, R15, R20 ;  /* 0x0000000f0f137223 */ /* 0x000fe20000010014 */
[----:B------:R-:W-:Y:S01]  /*17b0*/  FMUL.FTZ R20, R34, R34 ;  /* 0x0000002222147220 */ /* 0x000fe20000410000 */
[----:B------:R-:W-:Y:S01]  /*17c0*/  FADD.FTZ R17, R17, R18 ;  /* 0x0000001211117221 */ /* 0x000fe20000010000 */
[----:B------:R-:W-:Y:S01]  /*17d0*/  FADD.FTZ R18, R35, R36 ;  /* 0x0000002423127221 */ /* 0x000fe20000010000 */
[----:B------:R-:W-:Y:S01]  /*17e0*/  FADD.FTZ R16, R16, R19 ;  /* 0x0000001310107221 */ /* 0x000fe20000010000 */
[----:B------:R-:W-:-:S02]  /*17f0*/  FFMA.FTZ R19, R33, R33, R20 ;  /* 0x0000002121137223 */ /* 0x000fc40000010014 */
[----:B------:R-:W-:Y:S01]  /*1800*/  FADD.FTZ R17, R17, R18 ;  /* 0x0000001211117221 */ /* 0x000fe20000010000 */
[----:B------:R-:W-:Y:S01]  /*1810*/  FMUL.FTZ R18, R36, R36 ;  /* 0x0000002424127220 */ /* 0x000fe20000410000 */
[----:B------:R-:W-:Y:S01]  /*1820*/  FADD.FTZ R16, R16, R19 ;  /* 0x0000001310107221 */ /* 0x000fe20000010000 */
[----:B------:R-:W-:Y:S01]  /*1830*/  FMUL.FTZ R20, R38, R38 ;  /* 0x0000002626147220 */ /* 0x000fe20000410000 */
[----:B------:R-:W-:Y:S01]  /*1840*/  SHF.L.U32 R40, R40, 0x10, RZ ;  /* 0x0000001028287819 */ /* 0x000fe200000006ff */
[----:B------:R-:W-:Y:S01]  /*1850*/  FFMA.FTZ R19, R35, R35, R18 ;  /* 0x0000002323137223 */ /* 0x000fe20000010012 */
[----:B------:R-:W-:Y:S01]  /*1860*/  SHF.L.U32 R39, R39, 0x10, RZ ;  /* 0x0000001027277819 */ /* 0x000fe200000006ff */
[C---:B------:R-:W-:Y:S01]  /*1870*/  FADD.FTZ R18, R37.reuse, R38 ;  /* 0x0000002625127221 */ /* 0x040fe20000010000 */
[----:B------:R-:W-:Y:S01]  /*1880*/  PRMT R41, R42, 0x7632, R41 ;  /* 0x000076322a297816 */ /* 0x000fe20000000029 */
[----:B------:R-:W-:Y:S01]  /*1890*/  FADD.FTZ R16, R16, R19 ;  /* 0x0000001310107221 */ /* 0x000fe20000010000 */
[----:B------:R-:W-:Y:S01]  /*18a0*/  FFMA.FTZ R19, R37, R37, R20 ;  /* 0x0000002525137223 */ /* 0x000fe20000010014 */
[----:B------:R-:W-:Y:S01]  /*18b0*/  FADD.FTZ R17, R17, R18 ;  /* 0x0000001211117221 */ /* 0x000fe20000010000 */
[----:B------:R-:W-:Y:S01]  /*18c0*/  SHF.L.U32 R41, R41, 0x10, RZ ;  /* 0x0000001029297819 */ /* 0x000fe200000006ff */
[----:B------:R-:W-:Y:S01]  /*18d0*/  FMUL.FTZ R20, R40, R40 ;  /* 0x0000002828147220 */ /* 0x000fe20000410000 */
[----:B----4-:R-:W-:Y:S01]  /*18e0*/  PRMT R43, R44, 0x7632, R43 ;  /* 0x000076322c2b7816 */ /* 0x010fe2000000002b */
[C---:B------:R-:W-:Y:S01]  /*18f0*/  FADD.FTZ R18, R39.reuse, R40 ;  /* 0x0000002827127221 */ /* 0x040fe20000010000 */
[----:B------:R-:W-:Y:S01]  /*1900*/  SHF.L.U32 R42, R42, 0x10, RZ ;  /* 0x000000102a2a7819 */ /* 0x000fe200000006ff */
[----:B------:R-:W-:Y:S01]  /*1910*/  FADD.FTZ R16, R16, R19 ;  /* 0x0000001310107221 */ /* 0x000fe20000010000 */
[----:B------:R-:W-:Y:S01]  /*1920*/  FFMA.FTZ R19, R39, R39, R20 ;  /* 0x0000002727137223 */ /* 0x000fe20000010014 */
[----:B------:R-:W-:Y:S01]  /*1930*/  SHF.L.U32 R43, R43, 0x10, RZ ;  /* 0x000000102b2b7819 */ /* 0x000fe200000006ff */
[----:B------:R-:W-:Y:S01]  /*1940*/  FADD.FTZ R17, R17, R18 ;  /* 0x0000001211117221 */ /* 0x000fe20000010000 */
[----:B------:R-:W-:Y:S01]  /*1950*/  FMUL.FTZ R21, R41, R41 ;  /* 0x0000002929157220 */ /* 0x000fe20000410000 */
[----:B------:R-:W-:Y:S01]  /*1960*/  PRMT R46, R45, 0x7632, R46 ;  /* 0x000076322d2e7816 */ /* 0x000fe2000000002e */
        /* <DEDUP_REMOVED lines=8> */
[----:B------:R-:W-:Y:S01]  /*19f0*/  FADD.FTZ R18, R44, R43 ;  /* 0x0000002b2c127221 */ /* 0x000fe20000010000 */
[----:B------:R-:W-:Y:S01]  /*1a00*/  FADD.FTZ R16, R16, R21 ;  /* 0x0000001510107221 */ /* 0x000fe20000010000 */
[----:B------:R-:W-:Y:S01]  /*1a10*/  FFMA.FTZ R19, R44, R44, R19 ;  /* 0x0000002c2c137223 */ /* 0x000fe20000010013 */
[----:B------:R-:W-:Y:S01]  /*1a20*/  FMUL.FTZ R20, R46, R46 ;  /* 0x0000002e2e147220 */ /* 0x000fe20000410000 */
[----:B------:R-:W-:Y:S01]  /*1a30*/  FADD.FTZ R17, R17, R18 ;  /* 0x0000001211117221 */ /* 0x000fe20000010000 */
[C---:B------:R-:W-:Y:S01]  /*1a40*/  FADD.FTZ R18, R45.reuse, R46 ;  /* 0x0000002e2d127221 */ /* 0x040fe20000010000 */
[----:B------:R-:W-:Y:S01]  /*1a50*/  FADD.FTZ R16, R16, R19 ;  /* 0x0000001310107221 */ /* 0x000fe20000010000 */
[----:B------:R-:W-:-:S02]  /*1a60*/  FFMA.FTZ R19, R45, R45, R20 ;  /* 0x0000002d2d137223 */ /* 0x000fc40000010014 */
[----:B------:R-:W-:Y:S02]  /*1a70*/  FADD.FTZ R17, R17, R18 ;  /* 0x0000001211117221 */ /* 0x000fe40000010000 */
[----:B------:R-:W-:Y:S01]  /*1a80*/  FADD.FTZ R16, R16, R19 ;  /* 0x0000001310107221 */ /* 0x000fe20000010000 */
[----:B--2---:R-:W-:-:S04]  /*1a90*/  PRMT R47, R48, 0x7632, R47 ;  /* 0x00007632302f7816 */ /* 0x004fc8000000002f */
[----:B------:R-:W-:Y:S02]  /*1aa0*/  SHF.L.U32 R47, R47, 0x10, RZ ;  /* 0x000000102f2f7819 */ /* 0x000fe400000006ff */
[----:B---3--:R-:W-:Y:S02]  /*1ab0*/  PRMT R49, R50, 0x7632, R49 ;  /* 0x0000763232317816 */ /* 0x008fe40000000031 */
[----:B------:R-:W-:Y:S01]  /*1ac0*/  SHF.L.U32 R48, R48, 0x10, RZ ;  /* 0x0000001030307819 */ /* 0x000fe200000006ff */
[----:B------:R-:W-:Y:S01]  /*1ad0*/  FMUL.FTZ R21, R47, R47 ;  /* 0x0000002f2f157220 */ /* 0x000fe20000410000 */
[----:B------:R-:W-:Y:S02]  /*1ae0*/  SHF.L.U32 R49, R49, 0x10, RZ ;  /* 0x0000001031317819 */ /* 0x000fe400000006ff */
[----:B------:R-:W-:Y:S01]  /*1af0*/  PRMT R51, R52, 0x7632, R51 ;  /* 0x0000763234337816 */ /* 0x000fe20000000033 */
[----:B------:R-:W-:Y:S01]  /*1b00*/  FADD.FTZ R18, R48, R47 ;  /* 0x0000002f30127221 */ /* 0x000fe20000010000 */
[----:B------:R-:W-:Y:S01]  /*1b10*/  SHF.L.U32 R50, R50, 0x10, RZ ;  /* 0x0000001032327819 */ /* 0x000fe200000006ff */
[----:B------:R-:W-:Y:S01]  /*1b20*/  FFMA.FTZ R21, R48, R48, R21 ;  /* 0x0000003030157223 */ /* 0x000fe20000010015 */
[----:B------:R-:W-:Y:S01]  /*1b30*/  SHF.L.U32 R51, R51, 0x10, RZ ;  /* 0x0000001033337819 */ /* 0x000fe200000006ff */
[----:B------:R-:W-:Y:S01]  /*1b40*/  FMUL.FTZ R19, R49, R49 ;  /* 0x0000003131137220 */ /* 0x000fe20000410000 */
[----:B------:R-:W-:Y:S01]  /*1b50*/  FADD.FTZ R17, R17, R18 ;  /* 0x0000001211117221 */ /* 0x000fe20000010000 */
[----:B------:R-:W-:Y:S01]  /*1b60*/  FADD.FTZ R16, R16, R21 ;  /* 0x0000001510107221 */ /* 0x000fe20000010000 */
[----:B------:R-:W-:Y:S01]  /*1b70*/  SHF.L.U32 R52, R52, 0x10, RZ ;  /* 0x0000001034347819 */ /* 0x000fe200000006ff */
[C---:B------:R-:W-:Y:S01]  /*1b80*/  FADD.FTZ R18, R50.reuse, R49 ;  /* 0x0000003132127221 */ /* 0x040fe20000010000 */
[----:B------:R-:W-:Y:S01]  /*1b90*/  FFMA.FTZ R19, R50, R50, R19 ;  /* 0x0000003232137223 */ /* 0x000fe20000010013 */
[----:B------:R-:W-:-:S02]  /*1ba0*/  FMUL.FTZ R21, R51, R51 ;  /* 0x0000003333157220 */ /* 0x000fc40000410000 */
        /* <DEDUP_REMOVED lines=37> */
[----:B------:R-:W-:Y:S02]  /*1e00*/  @!P1 MOV R17, 0x400 ;  /* 0x0000040000119802 */ /* 0x000fe40000000f00 */
[----:B------:R-:W-:-:S04]  /*1e10*/  @!P1 SHF.R.U32.HI R16, RZ, 0x2, R59 ;  /* 0x00000002ff109819 */ /* 0x000fc8000001163b */
[----:B------:R-:W-:Y:S02]  /*1e20*/  @!P1 LOP3.LUT R16, R16, 0xf8, RZ, 0xc0, !PT ;  /* 0x000000f810109812 */ /* 0x000fe400078ec0ff */
[----:B0-----:R-:W-:-:S04]  /*1e30*/  @!P1 LEA R17, R18, R17, 0x18 ;  /* 0x0000001112119211 */ /* 0x001fc800078ec0ff */
[----:B------:R-:W-:-:S05]  /*1e40*/  @!P1 IADD3 R16, PT, PT, R16, R17, RZ ;  /* 0x0000001110109210 */ /* 0x000fca0007ffe0ff */
[----:B------:R3:W-:Y:S02]  /*1e50*/  @!P1 STS.64 [R16+0x10], R30 ;  /* 0x0000101e10009388 */ /* 0x0007e40000000a00 */
.L_x_1954:
[----:B------:R-:W-:Y:S05]  /*1e60*/  BSYNC.RECONVERGENT B0 ;  /* 0x0000000000007941 */ /* 0x000fea0003800200 */
.L_x_1953:
        /* <DEDUP_REMOVED lines=8> */
[----:B-1----:R-:W1:Y:S04]  /*1ef0*/  LDS.64 R20, [UR4+0x18] ;  /* 0x00001804ff147984 */ /* 0x002e680008000a00 */
[----:B------:R-:W4:Y:S04]  /*1f00*/  LDS.128 R24, [UR4+0x20] ;  /* 0x00002004ff187984 */ /* 0x000f280008000c00 */
[----:B---3--:R-:W3:Y:S01]  /*1f10*/  LDS.128 R16, [UR4+0x30] ;  /* 0x00003004ff107984 */ /* 0x008ee20008000c00 */
[----:B-1----:R-:W-:Y:S01]  /*1f20*/  FADD.FTZ R23, R30, R20 ;  /* 0x000000141e177221 */ /* 0x002fe20000010000 */
[----:B------:R-:W-:-:S03]  /*1f30*/  FADD.FTZ R20, R31, R21 ;  /* 0x000000151f147221 */ /* 0x000fc60000010000 */
[----:B----4-:R-:W-:Y:S01]  /*1f40*/  FADD.FTZ R29, R23, R24 ;  /* 0x00000018171d7221 */ /* 0x010fe20000010000 */
[----:B------:R-:W-:Y:S02]  /*1f50*/  FADD.FTZ R24, R20, R25 ;  /* 0x0000001914187221 */ /* 0x000fe40000010000 */
[----:B--2---:R-:W1:Y:S01]  /*1f60*/  LDS.128 R20, [UR4+0x40] ;  /* 0x00004004ff147984 */ /* 0x004e620008000c00 */
[----:B------:R-:W-:Y:S01]  /*1f70*/  FADD.FTZ R29, R29, R26 ;  /* 0x0000001a1d1d7221 */ /* 0x000fe20000010000 */
[----:B------:R-:W-:Y:S02]  /*1f80*/  FADD.FTZ R28, R24, R27 ;  /* 0x0000001b181c7221 */ /* 0x000fe40000010000 */
[----:B------:R-:W2:Y:S01]  /*1f90*/  LDS.128 R24, [UR4+0x50] ;  /* 0x00005004ff187984 */ /* 0x000ea20008000c00 */
[----:B---3--:R-:W-:Y:S01]  /*1fa0*/  FADD.FTZ R71, R29, R16 ;  /* 0x000000101d477221 */ /* 0x008fe20000010000 */
[----:B------:R-:W-:Y:S02]  /*1fb0*/  FADD.FTZ R16, R28, R17 ;  /* 0x000000111c107221 */ /* 0x000fe40000010000 */
[----:B0-----:R-:W0:Y:S01]  /*1fc0*/  LDS.128 R28, [UR4+0x60] ;  /* 0x00006004ff1c7984 */ /* 0x001e220008000c00 */
        /* <DEDUP_REMOVED lines=14> */
.L_x_1956:
[----:B------:R-:W-:Y:S05]  /*20b0*/  BSYNC.RECONVERGENT B0 ;  /* 0x0000000000007941 */ /* 0x000fea0003800200 */
.L_x_1955:
[----:B------:R-:W-:Y:S05]  /*20c0*/  @!P1 BRA `(.L_x_1957) ;  /* 0x00000008009c9947 */ /* 0x000fea0003800000 */
[----:B------:R-:W4:Y:S01]  /*20d0*/  LDC.64 R28, c[0x0][0x3b8] ;  /* 0x0000ee00ff1c7b82 */ /* 0x000f220000000a00 */
[----:B---3--:R-:W-:Y:S02]  /*20e0*/  LOP3.LUT R16, R62, 0x1, RZ, 0xc0, !PT ;  /* 0x000000013e107812 */ /* 0x008fe400078ec0ff */
[----:B------:R-:W-:-:S03]  /*20f0*/  ISETP.GE.U32.AND P1, PT, R55, 0x8, PT ;  /* 0x000000083700780c */ /* 0x000fc60003f26070 */
[----:B------:R-:W-:-:S04]  /*2100*/  IMAD R18, R16, R57, RZ ;  /* 0x0000003910127224 */ /* 0x000fc800078e02ff */
[----:B------:R-:W-:-:S05]  /*2110*/  IMAD R16, R18, R55, RZ ;  /* 0x0000003712107224 */ /* 0x000fca00078e02ff */
[----:B------:R-:W-:-:S05]  /*2120*/  SHF.L.U32 R17, R16, 0x1, RZ ;  /* 0x0000000110117819 */ /* 0x000fca00000006ff */
[----:B----4-:R-:W-:Y:S01]  /*2130*/  IMAD.WIDE R28, R17, 0x4, R28 ;  /* 0x00000004111c7825 */ /* 0x010fe200078e021c */
[----:B------:R-:W-:Y:S06]  /*2140*/  @P2 BRA `(.L_x_1958) ;  /* 0x0000000000542947 */ /* 0x000fec0003800000 */
[----:B------:R-:W3:Y:S01]  /*2150*/  LDC.64 R16, c[0x0][0x3b0] ;  /* 0x0000ec00ff107b82 */ /* 0x000ee20000000a00 */
[----:B------:R-:W-:Y:S01]  /*2160*/  LOP3.LUT P3, R20, R62, 0x2, RZ, 0xc0, !PT ;  /* 0x000000023e147812 */ /* 0x000fe2000786c0ff */
[----:B------:R-:W-:Y:S01]  /*2170*/  IMAD R19, R60, R57, R58 ;  /* 0x000000393c137224 */ /* 0x000fe200078e023a */
[----:B-1----:R-:W-:Y:S02]  /*2180*/  IADD3 R21, PT, PT, R18, R58, RZ ;  /* 0x0000003a12157210 */ /* 0x002fe40007ffe0ff */
[----:B------:R-:W-:Y:S01]  /*2190*/  SEL R23, R55, RZ, !P3 ;  /* 0x000000ff37177207 */ /* 0x000fe20005800000 */
[----:B------:R-:W-:-:S03]  /*21a0*/  IMAD.WIDE.U32 R18, R19, 0x8, R28 ;  /* 0x0000000813127825 */ /* 0x000fc600078e001c */
[----:B------:R-:W-:Y:S02]  /*21b0*/  ISETP.NE.AND P3, PT, R23, -0x1, PT ;  /* 0xffffffff1700780c */ /* 0x000fe40003f65270 */
[----:B------:R4:W-:Y:S01]  /*21c0*/  STG.E.64 desc[UR8][R18.64], R30 ;  /* 0x0000001e12007986 */ /* 0x0009e2000c101b08 */
[----:B---3--:R-:W-:-:S04]  /*21d0*/  LEA R16, P4, R21, R16, 0x2 ;  /* 0x0000001015107211 */ /* 0x008fc800078810ff */
[----:B------:R-:W-:Y:S02]  /*21e0*/  LEA.HI.X R17, R21, R17, RZ, 0x2, P4 ;  /* 0x0000001115117211 */ /* 0x000fe400020f14ff */
[----:B------:R-:W-:Y:S01]  /*21f0*/  IADD3 R21, PT, PT, -R20, 0x1, RZ ;  /* 0x0000000114157810 */ /* 0x000fe20007ffe1ff */
[----:B------:R-:W-:Y:S06]  /*2200*/  MEMBAR.ALL.GPU ;  /* 0x0000000000007992 */ /* 0x000fec000000a000 */
[----:B------:R-:W-:-:S00]  /*2210*/  ERRBAR ;  /* 0x00000000000079ab */ /* 0x000fc00000000000 */
[----:B------:R-:W-:Y:S06]  /*2220*/  CGAERRBAR ;  /* 0x00000000000075ab */ /* 0x000fec0000000000 */
[----:B------:R4:W-:Y:S01]  /*2230*/  REDG.E.ADD.S32.STRONG.GPU desc[UR8][R16.64], R21 ;  /* 0x000000151000798e */ /* 0x0009e2000c12e308 */
[----:B------:R-:W-:Y:S05]  /*2240*/  @!P3 BRA `(.L_x_1958) ;  /* 0x000000000014b947 */ /* 0x000fea0003800000 */
.L_x_1959:
[----:B----4-:R-:W3:Y:S04]  /*2250*/  LDG.E.STRONG.GPU R18, desc[UR8][R16.64] ;  /* 0x0000000810127981 */ /* 0x010ee8000c1ef900 */
[----:B---3--:R-:W-:Y:S01]  /*2260*/  CCTL.IVALL ;  /* 0x00000000ff00798f */ /* 0x008fe20002000000 */
[----:B------:R-:W-:Y:S05]  /*2270*/  YIELD ;  /* 0x0000000000007946 */ /* 0x000fea0003800000 */
[----:B------:R-:W-:-:S13]  /*2280*/  ISETP.NE.AND P3, PT, R18, R23, PT ;  /* 0x000000171200720c */ /* 0x000fda0003f65270 */
[----:B------:R-:W-:Y:S05]  /*2290*/  @P3 BRA `(.L_x_1959) ;  /* 0xfffffffc00ec3947 */ /* 0x000fea000383ffff */
.L_x_1958:
        /* <DEDUP_REMOVED lines=9> */
[----:B-1--4-:R-:W-:Y:S01]  /*2330*/  IADD3 R21, PT, PT, R58, R57, RZ ;  /* 0x000000393a157210 */ /* 0x012fe20007ffe0ff */
[----:B------:R-:W-:Y:S01]  /*2340*/  IMAD R23, R57, 0x3, R58 ;  /* 0x0000000339177824 */ /* 0x000fe200078e023a */
[----:B------:R-:W-:Y:S01]  /*2350*/  IADD3 R20, PT, PT, -R60, RZ, RZ ;  /* 0x000000ff3c147210 */ /* 0x000fe20007ffe1ff */
[----:B------:R-:W-:Y:S01]  /*2360*/  UMOV UR4, URZ ;  /* 0x000000ff00047c82 */ /* 0x000fe20008000000 */
[----:B------:R-:W-:Y:S02]  /*2370*/  MOV R19, R58 ;  /* 0x0000003a00137202 */ /* 0x000fe40000000f00 */
[----:B------:R-:W-:-:S07]  /*2380*/  LOP3.LUT R18, R55, 0x7ffffff8, RZ, 0xc0, !PT ;  /* 0x7ffffff837127812 */ /* 0x000fce00078ec0ff */
.L_x_1961:
[----:B------:R-:W-:-:S13]  /*2390*/  ISETP.EQ.OR P1, PT, R20, RZ, P2 ;  /* 0x000000ff1400720c */ /* 0x000fda0001722670 */
[----:B------:R-:W-:-:S06]  /*23a0*/  @!P1 IMAD.WIDE.U32 R16, R19, 0x8, R28 ;  /* 0x0000000813109825 */ /* 0x000fcc00078e001c */
[----:B------:R-:W0:Y:S01]  /*23b0*/  @!P1 LDG.E.64 R16, desc[UR8][R16.64] ;  /* 0x0000000810109981 */ /* 0x000e22000c1e1b00 */
[----:B------:R-:W-:-:S06]  /*23c0*/  UIADD3 UR6, UPT, UPT, UR4, 0x1, URZ ;  /* 0x0000000104067890 */ /* 0x000fcc000fffe0ff */
[----:B------:R-:W-:Y:S01]  /*23d0*/  ISETP.EQ.OR P3, PT, R60, UR6, P2 ;  /* 0x000000063c007c0c */ /* 0x000fe20009762670 */
[----:B------:R-:W-:Y:S01]  /*23e0*/  UIADD3 UR6, UPT, UPT, UR4, 0x2, URZ ;  /* 0x0000000204067890 */ /* 0x000fe2000fffe0ff */
[----:B0-----:R-:W-:Y:S01]  /*23f0*/  @!P1 FADD.FTZ R30, R30, R16 ;  /* 0x000000101e1e9221 */ /* 0x001fe20000010000 */
[----:B------:R-:W-:-:S10]  /*2400*/  @!P1 FADD.FTZ R31, R31, R17 ;  /* 0x000000111f1f9221 */ /* 0x000fd40000010000 */
[----:B------:R-:W-:-:S06]  /*2410*/  @!P3 IMAD.WIDE.U32 R16, R21, 0x8, R28 ;  /* 0x000000081510b825 */ /* 0x000fcc00078e001c */
[----:B------:R-:W2:Y:S01]  /*2420*/  @!P3 LDG.E.64 R16, desc[UR8][R16.64] ;  /* 0x000000081010b981 */ /* 0x000ea2000c1e1b00 */
[----:B------:R-:W-:Y:S01]  /*2430*/  ISETP.EQ.OR P1, PT, R60, UR6, P2 ;  /* 0x000000063c007c0c */ /* 0x000fe20009722670 */
[----:B------:R-:W-:Y:S01]  /*2440*/  UIADD3 UR6, UPT, UPT, UR4, 0x3, URZ ;  /* 0x0000000304067890 */ /* 0x000fe2000fffe0ff */
[----:B--2---:R-:W-:Y:S01]  /*2450*/  @!P3 FADD.FTZ R30, R30, R16 ;  /* 0x000000101e1eb221 */ /* 0x004fe20000010000 */
        /* <DEDUP_REMOVED lines=33> */
[----:B------:R-:W-:Y:S02]  /*2670*/  ISETP.NE.AND P1, PT, R18, UR4, PT ;  /* 0x0000000412007c0c */ /* 0x000fe4000bf25270 */
        /* <DEDUP_REMOVED lines=11> */
[----:B------:R-:W-:Y:S06]  /*2730*/  @P1 BRA `(.L_x_1961) ;  /* 0xfffffffc00141947 */ /* 0x000fec000383ffff */
[----:B------:R-:W-:-:S07]  /*2740*/  MOV R22, R18 ;  /* 0x0000001200167202 */ /* 0x000fce0000000f00 */
.L_x_1960:
[----:B------:R-:W-:-:S13]  /*2750*/  LOP3.LUT P1, RZ, R55, 0x7, RZ, 0xc0, !PT ;  /* 0x0000000737ff7812 */ /* 0x000fda000782c0ff */
[----:B------:R-:W-:Y:S05]  /*2760*/  @!P1 BRA `(.L_x_1957) ;  /* 0x0000000000f49947 */ /* 0x000fea0003800000 */
[C---:B----4-:R-:W-:Y:S02]  /*2770*/  LOP3.LUT R16, R55.reuse, 0x7, RZ, 0xc0, !PT ;  /* 0x0000000737107812 */ /* 0x050fe400078ec0ff */
[----:B------:R-:W-:Y:S02]  /*2780*/  LOP3.LUT P1, R23, R55, 0x3, RZ, 0xc0, !PT ;  /* 0x0000000337177812 */ /* 0x000fe4000782c0ff */
[----:B------:R-:W-:-:S04]  /*2790*/  IADD3 R16, PT, PT, R16, -0x1, RZ ;  /* 0xffffffff10107810 */ /* 0x000fc80007ffe0ff */
[----:B------:R-:W-:-:S13]  /*27a0*/  ISETP.GE.U32.AND P3, PT, R16, 0x3, PT ;  /* 0x000000031000780c */ /* 0x000fda0003f66070 */
[----:B------:R-:W-:Y:S05]  /*27b0*/  @!P3 BRA `(.L_x_1962) ;  /* 0x000000000070b947 */ /* 0x000fea0003800000 */
[----:B------:R-:W-:-:S13]  /*27c0*/  ISETP.EQ.OR P6, PT, R22, R60, P2 ;  /* 0x0000003c1600720c */ /* 0x000fda00017c2670 */
[----:B------:R-:W-:-:S04]  /*27d0*/  @!P6 IMAD R17, R22, R57, R58 ;  /* 0x000000391611e224 */ /* 0x000fc800078e023a */
[----:B------:R-:W-:-:S06]  /*27e0*/  @!P6 IMAD.WIDE.U32 R16, R17, 0x8, R28 ;  /* 0x000000081110e825 */ /* 0x000fcc00078e001c */
[----:B------:R-:W0:Y:S01]  /*27f0*/  @!P6 LDG.E.64 R16, desc[UR8][R16.64] ;  /* 0x000000081010e981 */ /* 0x000e22000c1e1b00 */
[C---:B------:R-:W-:Y:S02]  /*2800*/  IADD3 R19, PT, PT, R22.reuse, 0x1, RZ ;  /* 0x0000000116137810 */ /* 0x040fe40007ffe0ff */
[C---:B-1----:R-:W-:Y:S02]  /*2810*/  IADD3 R21, PT, PT, R22.reuse, 0x2, RZ ;  /* 0x0000000216157810 */ /* 0x042fe40007ffe0ff */
[-C--:B------:R-:W-:Y:S02]  /*2820*/  ISETP.EQ.OR P4, PT, R19, R60.reuse, P2 ;  /* 0x0000003c1300720c */ /* 0x080fe40001782670 */
[----:B------:R-:W-:Y:S02]  /*2830*/  IADD3 R25, PT, PT, R22, 0x3, RZ ;  /* 0x0000000316197810 */ /* 0x000fe40007ffe0ff */
[----:B------:R-:W-:-:S09]  /*2840*/  ISETP.EQ.OR P3, PT, R21, R60, P2 ;  /* 0x0000003c1500720c */ /* 0x000fd20001762670 */
[----:B------:R-:W-:-:S04]  /*2850*/  @!P4 IMAD R19, R19, R57, R58 ;  /* 0x000000391313c224 */ /* 0x000fc800078e023a */
[----:B------:R-:W-:Y:S02]  /*2860*/  @!P3 IMAD R21, R21, R57, R58 ;  /* 0x000000391515b224 */ /* 0x000fe400078e023a */
[----:B0-----:R-:W-:Y:S01]  /*2870*/  @!P6 FADD.FTZ R30, R30, R16 ;  /* 0x000000101e1ee221 */ /* 0x001fe20000010000 */
[----:B------:R-:W-:Y:S01]  /*2880*/  @!P6 FADD.FTZ R31, R31, R17 ;  /* 0x000000111f1fe221 */ /* 0x000fe20000010000 */
[----:B------:R-:W-:Y:S01]  /*2890*/  ISETP.EQ.OR P6, PT, R25, R60, P2 ;  /* 0x0000003c1900720c */ /* 0x000fe200017c2670 */
        /* <DEDUP_REMOVED lines=14> */
.L_x_1962:
        /* <DEDUP_REMOVED lines=18> */
.L_x_1963:
        /* <DEDUP_REMOVED lines=9> */
.L_x_1964:
[----:B------:R-:W-:Y:S05]  /*2b30*/  BSYNC.RECONVERGENT B0 ;  /* 0x0000000000007941 */ /* 0x000fea0003800200 */
.L_x_1957:
[----:B------:R-:W0:Y:S01]  /*2b40*/  S2UR UR6, SR_CgaCtaId ;  /* 0x00000000000679c3 */ /* 0x000e220000008800 */
[----:B------:R-:W3:Y:S01]  /*2b50*/  LDCU UR7, c[0x0][0x414] ;  /* 0x00008280ff0777ac */ /* 0x000ee20008000800 */
[----:B------:R-:W-:Y:S01]  /*2b60*/  LOP3.LUT R25, R63, 0xffff, RZ, 0xc0, !PT ;  /* 0x0000ffff3f197812 */ /* 0x000fe200078ec0ff */
[----:B------:R-:W-:-:S03]  /*2b70*/  UMOV UR4, 0x400 ;  /* 0x0000040000047882 */ /* 0x000fc60000000000 */
[----:B------:R-:W-:Y:S02]  /*2b80*/  IADD3 R25, PT, PT, R70, R25, RZ ;  /* 0x0000001946197210 */ /* 0x000fe40007ffe0ff */
[----:B--2---:R-:W2:Y:S08]  /*2b90*/  @P0 LDC.64 R22, c[0x0][0x388] ;  /* 0x0000e200ff160b82 */ /* 0x004eb00000000a00 */
[----:B----4-:R-:W4:Y:S01]  /*2ba0*/  LDC.64 R18, c[0x0][0x3a0] ;  /* 0x0000e800ff127b82 */ /* 0x010f220000000a00 */
[----:B---3--:R-:W-:Y:S01]  /*2bb0*/  @P0 FMUL.FTZ R16, R30, UR7 ;  /* 0x000000071e100c20 */ /* 0x008fe20008410000 */
[----:B------:R-:W-:Y:S01]  /*2bc0*/  @P0 FMUL.FTZ R17, R31, UR7 ;  /* 0x000000071f110c20 */ /* 0x000fe20008410000 */
[----:B0-----:R-:W-:-:S05]  /*2bd0*/  ULEA UR4, UR6, UR4, 0x18 ;  /* 0x0000000406047291 */ /* 0x001fca000f8ec0ff */
[----:B-1----:R-:W0:Y:S01]  /*2be0*/  LDC.64 R20, c[0x0][0x398] ;  /* 0x0000e600ff147b82 */ /* 0x002e220000000a00 */
[----:B--2---:R-:W-:-:S03]  /*2bf0*/  @P0 IMAD.WIDE R22, R61, 0x8, R22 ;  /* 0x000000083d160825 */ /* 0x004fc600078e0216 */
[----:B------:R-:W-:Y:S04]  /*2c00*/  @!P2 STS.64 [UR4+0x78], R30 ;  /* 0x0000781eff00a988 */ /* 0x000fe80008000a04 */
[----:B------:R1:W-:Y:S01]  /*2c10*/  @P0 STG.E.64 desc[UR8][R22.64], R16 ;  /* 0x0000001016000986 */ /* 0x0003e2000c101b08 */
[C---:B----4-:R-:W-:Y:S01]  /*2c20*/  IMAD.WIDE R18, R25.reuse, 0x4, R18 ;  /* 0x0000000419127825 */ /* 0x050fe200078e0212 */
[----:B------:R-:W-:Y:S03]  /*2c30*/  BAR.SYNC.DEFER_BLOCKING 0x0 ;  /* 0x0000000000007b1d */ /* 0x000fe60000010000 */
[----:B0-----:R-:W-:-:S03]  /*2c40*/  IMAD.WIDE R20, R25, 0x4, R20 ;  /* 0x0000000419147825 */ /* 0x001fc600078e0214 */
[----:B------:R-:W5:Y:S04]  /*2c50*/  LDG.E.64 R18, desc[UR8][R18.64] ;  /* 0x0000000812127981 */ /* 0x000f68000c1e1b00 */
[----:B-1----:R0:W5:Y:S04]  /*2c60*/  LDG.E.64 R16, desc[UR8][R20.64] ;  /* 0x0000000814107981 */ /* 0x002168000c1e1b00 */
[----:B0-----:R-:W0:Y:S01]  /*2c70*/  LDS.64 R20, [UR4+0x78] ;  /* 0x00007804ff147984 */ /* 0x001e220008000a00 */
[----:B------:R-:W1:Y:S01]  /*2c80*/  LDCU.U8 UR4, c[0x0][0x3fc] ;  /* 0x00007f80ff0477ac */ /* 0x000e620008000000 */
[----:B0-----:R-:W-:-:S04]  /*2c90*/  FMUL.FTZ R24, R20, UR7 ;  /* 0x0000000714187c20 */ /* 0x001fc80008410000 */
[----:B------:R-:W-:-:S04]  /*2ca0*/  FMUL.FTZ R26, R24, R24 ;  /* 0x00000018181a7220 */ /* 0x000fc80000410000 */
[----:B------:R-:W-:-:S05]  /*2cb0*/  FFMA.FTZ R26, R21, UR7, -R26 ;  /* 0x00000007151a7c23 */ /* 0x000fca000801081a */
[----:B------:R-:W-:-:S13]  /*2cc0*/  FSETP.GTU.FTZ.AND P1, PT, R26, RZ, PT ;  /* 0x000000ff1a00720b */ /* 0x000fda0003f3c000 */
[----:B------:R-:W0:Y:S01]  /*2cd0*/  @P1 LDC R25, c[0x0][0x3a8] ;  /* 0x0000ea00ff191b82 */ /* 0x000e220000000800 */
[----:B-1----:R-:W-:Y:S01]  /*2ce0*/  UISETP.NE.AND UP0, UPT, UR4, URZ, UPT ;  /* 0x000000ff0400728c */ /* 0x002fe2000bf05270 */
[----:B------:R-:W-:Y:S01]  /*2cf0*/  BSSY.RECONVERGENT B0, `(.L_x_1965) ;  /* 0x00003a8000007945 */ /* 0x000fe20003800200 */
[----:B0-----:R-:W-:Y:S01]  /*2d00*/  @P1 FADD.FTZ R26, R26, R25 ;  /* 0x000000191a1a1221 */ /* 0x001fe20000010000 */
[----:B------:R-:W-:-:S06]  /*2d10*/  HFMA2 R25, -RZ, RZ, 1.875, 0 ;  /* 0x3f800000ff197431 */ /* 0x000fcc00000001ff */
[----:B------:R0:W1:Y:S01]  /*2d20*/  @P1 MUFU.RSQ R25, R26 ;  /* 0x0000001a00191308 */ /* 0x0000620000001400 */
[----:B------:R-:W-:Y:S05]  /*2d30*/  BRA.U UP0, `(.L_x_1966) ;  /* 0x00000019000c7547 */ /* 0x000fea000b800000 */
[----:B------:R-:W2:Y:S01]  /*2d40*/  LDCU.64 UR10, c[0x0][0x3e8] ;  /* 0x00007d00ff0a77ac */ /* 0x000ea20008000a00 */
[----:B------:R-:W-:Y:S01]  /*2d50*/  BSSY.RECONVERGENT B1, `(.L_x_1967) ;  /* 0x000001e000017945 */ /* 0x000fe20003800200 */
[C---:B------:R-:W-:Y:S02]  /*2d60*/  IADD3 R27, PT, PT, R69.reuse, 0xa0, RZ ;  /* 0x000000a0451b7810 */ /* 0x040fe40007ffe0ff */
[C---:B0-----:R-:W-:Y:S02]  /*2d70*/  IADD3 R26, PT, PT, R69.reuse, 0xc0, RZ ;  /* 0x000000c0451a7810 */ /* 0x041fe40007ffe0ff */
[----:B--2---:R-:W-:Y:S02]  /*2d80*/  ISETP.GE.U32.AND P2, PT, R69, UR10, PT ;  /* 0x0000000a45007c0c */ /* 0x004fe4000bf46070 */
[----:B------:R-:W-:Y:S02]  /*2d90*/  ISETP.GE.U32.AND P3, PT, R68, UR10, PT ;  /* 0x0000000a44007c0c */ /* 0x000fe4000bf66070 */
[----:B------:R-:W-:-:S02]  /*2da0*/  ISETP.GE.AND.EX P2, PT, R54, UR11, PT, P2 ;  /* 0x0000000b36007c0c */ /* 0x000fc4000bf46320 */
[----:B------:R-:W-:Y:S02]  /*2db0*/  ISETP.GE.U32.AND P4, PT, R67, UR10, PT ;  /* 0x0000000a43007c0c */ /* 0x000fe4000bf86070 */
[----:B------:R-:W-:Y:S02]  /*2dc0*/  ISETP.GE.U32.AND P1, PT, R66, UR10, PT ;  /* 0x0000000a42007c0c */ /* 0x000fe4000bf26070 */
[----:B------:R-:W-:Y:S02]  /*2dd0*/  ISETP.GE.AND.EX P3, PT, R53, UR11, PT, P3 ;  /* 0x0000000b35007c0c */ /* 0x000fe4000bf66330 */
[----:B------:R-:W-:Y:S02]  /*2de0*/  ISETP.GE.AND.EX P4, PT, R0, UR11, PT, P4 ;  /* 0x0000000b00007c0c */ /* 0x000fe4000bf86340 */
[----:B------:R-:W-:-:S03]  /*2df0*/  ISETP.GE.AND.EX P1, PT, R2, UR11, PT, P1 ;  /* 0x0000000b02007c0c */ /* 0x000fc6000bf26310 */
[----:B------:R-:W-:Y:S10]  /*2e00*/  @P2 BRA `(.L_x_1968) ;  /* 0x0000000000482947 */ /* 0x000ff40003800000 */
[----:B------:R-:W0:Y:S01]  /*2e10*/  LDCU.64 UR12, c[0x0][0x3e0] ;  /* 0x00007c00ff0c77ac */ /* 0x000e220008000a00 */
[----:B------:R-:W-:Y:S01]  /*2e20*/  MOV R20, R74 ;  /* 0x0000004a00147202 */ /* 0x000fe20000000f00 */
[--C-:B------:R-:W-:Y:S01]  /*2e30*/  FADD.FTZ R8, R8, -R24.reuse ;  /* 0x8000001808087221 */ /* 0x100fe20000010000 */
[----:B------:R-:W-:Y:S01]  /*2e40*/  MOV R21, R73 ;  /* 0x0000004900157202 */ /* 0x000fe20000000f00 */
[----:B------:R-:W2:Y:S01]  /*2e50*/  LDCU.64 UR6, c[0x0][0x380] ;  /* 0x00007000ff0677ac */ /* 0x000ea20008000a00 */
[----:B------:R-:W-:Y:S01]  /*2e60*/  FADD.FTZ R6, R6, -R24 ;  /* 0x8000001806067221 */ /* 0x000fe20000010000 */
[----:B-1----:R-:W-:-:S03]  /*2e70*/  FMUL.FTZ R23, R8, R25 ;  /* 0x0000001908177220 */ /* 0x002fc60000410000 */
[----:B------:R-:W-:Y:S01]  /*2e80*/  FMUL.FTZ R6, R6, R25 ;  /* 0x0000001906067220 */ /* 0x000fe20000410000 */
[----:B-----5:R-:W-:-:S03]  /*2e90*/  FFMA.FTZ R8, R16, R23, R18 ;  /* 0x0000001710087223 */ /* 0x020fc60000010012 */
[----:B------:R-:W-:Y:S01]  /*2ea0*/  FFMA.FTZ R29, R17, R6, R19 ;  /* 0x00000006111d7223 */ /* 0x000fe20000010013 */
[----:B0-----:R-:W-:Y:S02]  /*2eb0*/  IMAD R22, R54, UR12, RZ ;  /* 0x0000000c36167c24 */ /* 0x001fe4000f8e02ff */
[----:B------:R-:W-:-:S04]  /*2ec0*/  IMAD.WIDE.U32 R20, R69, UR12, R20 ;  /* 0x0000000c45147c25 */ /* 0x000fc8000f8e0014 */
[----:B------:R-:W-:Y:S01]  /*2ed0*/  IMAD R31, R69, UR13, R22 ;  /* 0x0000000d451f7c24 */ /* 0x000fe2000f8e0216 */
[----:B--2---:R-:W-:-:S04]  /*2ee0*/  LEA R22, P2, R20, UR6, 0x1 ;  /* 0x0000000614167c11 */ /* 0x004fc8000f8408ff */
[----:B------:R-:W-:Y:S02]  /*2ef0*/  IADD3 R31, PT, PT, R21, R31, RZ ;  /* 0x0000001f151f7210 */ /* 0x000fe40007ffe0ff */
[----:B------:R-:W-:Y:S02]  /*2f00*/  F2FP.BF16.F32.PACK_AB R21, R29, R8 ;  /* 0x000000081d15723e */ /* 0x000fe400000010ff */
[----:B------:R-:W-:-:S05]  /*2f10*/  LEA.HI.X R23, R20, UR7, R31, 0x1, P2 ;  /* 0x0000000714177c11 */ /* 0x000fca00090f0c1f */
[----:B------:R0:W-:Y:S02]  /*2f20*/  STG.E desc[UR8][R22.64], R21 ;  /* 0x0000001516007986 */ /* 0x0001e4000c101908 */
.L_x_1968:
[----:B------:R-:W-:Y:S05]  /*2f30*/  BSYNC.RECONVERGENT B1 ;  /* 0x0000000000017941 */ /* 0x000fea0003800200 */
.L_x_1967:
[----:B------:R-:W-:Y:S04]  /*2f40*/  BSSY.RECONVERGENT B1, `(.L_x_1969) ;  /* 0x0000014000017945 */ /* 0x000fe80003800200 */
[----:B------:R-:W-:Y:S05]  /*2f50*/  @P3 BRA `(.L_x_1970) ;  /* 0x0000000000483947 */ /* 0x000fea0003800000 */
[----:B------:R-:W0:Y:S01]  /*2f60*/  LDCU.64 UR6, c[0x0][0x3e0] ;  /* 0x00007c00ff0677ac */ /* 0x000e220008000a00 */
[--C-:B------:R-:W-:Y:S01]  /*2f70*/  FADD.FTZ R20, R7, -R24.reuse ;  /* 0x8000001807147221 */ /* 0x100fe20000010000 */
[----:B------:R-:W-:Y:S01]  /*2f80*/  MOV R6, R74 ;  /* 0x0000004a00067202 */ /* 0x000fe20000000f00 */
[----:B------:R-:W-:Y:S01]  /*2f90*/  FADD.FTZ R8, R5, -R24 ;  /* 0x8000001805087221 */ /* 0x000fe20000010000 */
[----:B------:R-:W2:Y:S01]  /*2fa0*/  LDCU.64 UR12, c[0x0][0x380] ;  /* 0x00007000ff0c77ac */ /* 0x000ea20008000a00 */
[----:B------:R-:W-:Y:S01]  /*2fb0*/  MOV R7, R73 ;  /* 0x0000004900077202 */ /* 0x000fe20000000f00 */
        /* <DEDUP_REMOVED lines=12> */
.L_x_1970:
[----:B------:R-:W-:Y:S05]  /*3080*/  BSYNC.RECONVERGENT B1 ;  /* 0x0000000000017941 */ /* 0x000fea0003800200 */
.L_x_1969:
[----:B------:R-:W-:Y:S04]  /*3090*/  BSSY.RECONVERGENT B1, `(.L_x_1971) ;  /* 0x0000014000017945 */ /* 0x000fe80003800200 */
[----:B------:R-:W-:Y:S05]  /*30a0*/  @P4 BRA `(.L_x_1972) ;  /* 0x0000000000484947 */ /* 0x000fea0003800000 */
[----:B------:R-:W3:Y:S01]  /*30b0*/  LDCU.64 UR6, c[0x0][0x3e0] ;  /* 0x00007c00ff0677ac */ /* 0x000ee20008000a00 */
[----:B------:R-:W-:Y:S01]  /*30c0*/  MOV R6, R74 ;  /* 0x0000004a00067202 */ /* 0x000fe20000000f00 */
[--C-:B------:R-:W-:Y:S01]  /*30d0*/  FADD.FTZ R8, R9, -R24.reuse ;  /* 0x8000001809087221 */ /* 0x100fe20000010000 */
[----:B------:R-:W-:Y:S01]  /*30e0*/  MOV R7, R73 ;  /* 0x0000004900077202 */ /* 0x000fe20000000f00 */
[----:B------:R-:W4:Y:S01]  /*30f0*/  LDCU.64 UR12, c[0x0][0x380] ;  /* 0x00007000ff0c77ac */ /* 0x000f220008000a00 */
[----:B------:R-:W-:Y:S01]  /*3100*/  FADD.FTZ R10, R10, -R24 ;  /* 0x800000180a0a7221 */ /* 0x000fe20000010000 */
[----:B-12---:R-:W-:-:S03]  /*3110*/  FMUL.FTZ R5, R8, R25 ;  /* 0x0000001908057220 */ /* 0x006fc60000410000 */
[----:B------:R-:W-:Y:S01]  /*3120*/  FMUL.FTZ R10, R10, R25 ;  /* 0x000000190a0a7220 */ /* 0x000fe20000410000 */
[----:B-----5:R-:W-:-:S03]  /*3130*/  FFMA.FTZ R5, R16, R5, R18 ;  /* 0x0000000510057223 */ /* 0x020fc60000010012 */
[----:B------:R-:W-:Y:S01]  /*3140*/  FFMA.FTZ R10, R17, R10, R19 ;  /* 0x0000000a110a7223 */ /* 0x000fe20000010013 */
[----:B---3--:R-:W-:-:S04]  /*3150*/  IMAD R20, R0, UR6, RZ ;  /* 0x0000000600147c24 */ /* 0x008fc8000f8e02ff */
[----:B------:R-:W-:Y:S01]  /*3160*/  F2FP.BF16.F32.PACK_AB R5, R10, R5 ;  /* 0x000000050a05723e */ /* 0x000fe200000010ff */
[----:B------:R-:W-:-:S04]  /*3170*/  IMAD.WIDE.U32 R6, R67, UR6, R6 ;  /* 0x0000000643067c25 */ /* 0x000fc8000f8e0006 */
[----:B------:R-:W-:Y:S01]  /*3180*/  IMAD R9, R67, UR7, R20 ;  /* 0x0000000743097c24 */ /* 0x000fe2000f8e0214 */
[----:B----4-:R-:W-:-:S04]  /*3190*/  LEA R8, P2, R6, UR12, 0x1 ;  /* 0x0000000c06087c11 */ /* 0x010fc8000f8408ff */
[----:B------:R-:W-:-:S04]  /*31a0*/  IADD3 R9, PT, PT, R7, R9, RZ ;  /* 0x0000000907097210 */ /* 0x000fc80007ffe0ff */
[----:B------:R-:W-:-:S05]  /*31b0*/  LEA.HI.X R9, R6, UR13, R9, 0x1, P2 ;  /* 0x0000000d06097c11 */ /* 0x000fca00090f0c09 */
[----:B------:R3:W-:Y:S02]  /*31c0*/  STG.E desc[UR8][R8.64], R5 ;  /* 0x0000000508007986 */ /* 0x0007e4000c101908 */
.L_x_1972:
[----:B------:R-:W-:Y:S05]  /*31d0*/  BSYNC.RECONVERGENT B1 ;  /* 0x0000000000017941 */ /* 0x000fea0003800200 */
.L_x_1971:
[----:B------:R-:W-:Y:S04]  /*31e0*/  BSSY.RECONVERGENT B1, `(.L_x_1973) ;  /* 0x0000014000017945 */ /* 0x000fe80003800200 */
[----:B------:R-:W-:Y:S05]  /*31f0*/  @P1 BRA `(.L_x_1974) ;  /* 0x0000000000481947 */ /* 0x000fea0003800000 */
[----:B------:R-:W4:Y:S01]  /*3200*/  LDCU.64 UR6, c[0x0][0x3e0] ;  /* 0x00007c00ff0677ac */ /* 0x000f220008000a00 */
[----:B------:R-:W-:Y:S01]  /*3210*/  MOV R6, R74 ;  /* 0x0000004a00067202 */ /* 0x000fe20000000f00 */
[--C-:B------:R-:W-:Y:S01]  /*3220*/  FADD.FTZ R12, R12, -R24.reuse ;  /* 0x800000180c0c7221 */ /* 0x100fe20000010000 */
[----:B------:R-:W-:Y:S01]  /*3230*/  MOV R7, R73 ;  /* 0x0000004900077202 */ /* 0x000fe20000000f00 */
[----:B------:R-:W0:Y:S01]  /*3240*/  LDCU.64 UR12, c[0x0][0x380] ;  /* 0x00007000ff0c77ac */ /* 0x000e220008000a00 */
[----:B---3--:R-:W-:Y:S01]  /*3250*/  FADD.FTZ R8, R11, -R24 ;  /* 0x800000180b087221 */ /* 0x008fe20000010000 */
[----:B-12---:R-:W-:-:S03]  /*3260*/  FMUL.FTZ R5, R12, R25 ;  /* 0x000000190c057220 */ /* 0x006fc60000410000 */
[----:B------:R-:W-:Y:S01]  /*3270*/  FMUL.FTZ R8, R8, R25 ;  /* 0x0000001908087220 */ /* 0x000fe20000410000 */
[----:B-----5:R-:W-:-:S03]  /*3280*/  FFMA.FTZ R5, R16, R5, R18 ;  /* 0x0000000510057223 */ /* 0x020fc60000010012 */
[----:B------:R-:W-:Y:S01]  /*3290*/  FFMA.FTZ R10, R17, R8, R19 ;  /* 0x00000008110a7223 */ /* 0x000fe20000010013 */
[----:B----4-:R-:W-:-:S04]  /*32a0*/  IMAD R9, R2, UR6, RZ ;  /* 0x0000000602097c24 */ /* 0x010fc8000f8e02ff */
[----:B------:R-:W-:Y:S01]  /*32b0*/  F2FP.BF16.F32.PACK_AB R5, R10, R5 ;  /* 0x000000050a05723e */ /* 0x000fe200000010ff */
[----:B------:R-:W-:-:S04]  /*32c0*/  IMAD.WIDE.U32 R6, R66, UR6, R6 ;  /* 0x0000000642067c25 */ /* 0x000fc8000f8e0006 */
[----:B------:R-:W-:Y:S01]  /*32d0*/  IMAD R9, R66, UR7, R9 ;  /* 0x0000000742097c24 */ /* 0x000fe2000f8e0209 */
[----:B0-----:R-:W-:-:S04]  /*32e0*/  LEA R8, P1, R6, UR12, 0x1 ;  /* 0x0000000c06087c11 */ /* 0x001fc8000f8208ff */
[----:B------:R-:W-:-:S04]  /*32f0*/  IADD3 R9, PT, PT, R7, R9, RZ ;  /* 0x0000000907097210 */ /* 0x000fc80007ffe0ff */
[----:B------:R-:W-:-:S05]  /*3300*/  LEA.HI.X R9, R6, UR13, R9, 0x1, P1 ;  /* 0x0000000d06097c11 */ /* 0x000fca00088f0c09 */
[----:B------:R4:W-:Y:S02]  /*3310*/  STG.E desc[UR8][R8.64], R5 ;  /* 0x0000000508007986 */ /* 0x0009e4000c101908 */
.L_x_1974:
[----:B------:R-:W-:Y:S05]  /*3320*/  BSYNC.RECONVERGENT B1 ;  /* 0x0000000000017941 */ /* 0x000fea0003800200 */
.L_x_1973:
[----:B------:R-:W-:Y:S01]  /*3330*/  ISETP.GE.U32.AND P5, PT, R65, UR10, PT ;  /* 0x0000000a41007c0c */ /* 0x000fe2000bfa6070 */
[----:B------:R-:W-:Y:S01]  /*3340*/  BSSY.RECONVERGENT B1, `(.L_x_1975) ;  /* 0x0000029000017945 */ /* 0x000fe20003800200 */
[----:B--234-:R-:W-:Y:S02]  /*3350*/  IADD3 R5, PT, PT, R69, 0xe0, RZ ;  /* 0x000000e045057810 */ /* 0x01cfe40007ffe0ff */
[----:B------:R-:W-:Y:S02]  /*3360*/  ISETP.GE.AND.EX P5, PT, R3, UR11, PT, P5 ;  /* 0x0000000b03007c0c */ /* 0x000fe4000bfa6350 */
[C---:B------:R-:W-:Y:S02]  /*3370*/  IADD3 R10, PT, PT, R69.reuse, 0x100, RZ ;  /* 0x00000100450a7810 */ /* 0x040fe40007ffe0ff */
[----:B------:R-:W-:Y:S02]  /*3380*/  IADD3 R11, PT, PT, R69, 0x120, RZ ;  /* 0x00000120450b7810 */ /* 0x000fe40007ffe0ff */
        /* <DEDUP_REMOVED lines=8> */
[----:B0-----:R-:W-:Y:S02]  /*3410*/  SHF.R.S32.HI R21, RZ, 0x1f, R10 ;  /* 0x0000001fff157819 */ /* 0x001fe4000001140a */
[----:B------:R-:W-:Y:S02]  /*3420*/  SHF.R.S32.HI R22, RZ, 0x1f, R11 ;  /* 0x0000001fff167819 */ /* 0x000fe4000001140b */
[----:B------:R-:W-:Y:S02]  /*3430*/  ISETP.GE.AND.EX P2, PT, R29, UR11, PT, P2 ;  /* 0x0000000b1d007c0c */ /* 0x000fe4000bf46320 */
[----:B------:R-:W-:Y:S02]  /*3440*/  ISETP.GE.AND.EX P1, PT, R12, UR11, PT, P1 ;  /* 0x0000000b0c007c0c */ /* 0x000fe4000bf26310 */
[----:B------:R-:W-:-:S02]  /*3450*/  ISETP.GE.AND.EX P6, PT, R20, UR11, PT, P6 ;  /* 0x0000000b14007c0c */ /* 0x000fc4000bfc6360 */
[----:B------:R-:W-:Y:S02]  /*3460*/  ISETP.GE.AND.EX P3, PT, R21, UR11, PT, P3 ;  /* 0x0000000b15007c0c */ /* 0x000fe4000bf66330 */
[----:B------:R-:W-:Y:S02]  /*3470*/  ISETP.GE.AND.EX P4, PT, R22, UR11, PT, P4 ;  /* 0x0000000b16007c0c */ /* 0x000fe4000bf86340 */
[C---:B------:R-:W-:Y:S02]  /*3480*/  IADD3 R23, PT, PT, R69.reuse, 0x140, RZ ;  /* 0x0000014045177810 */ /* 0x040fe40007ffe0ff */
[----:B------:R-:W-:Y:S01]  /*3490*/  IADD3 R28, PT, PT, R69, 0x160, RZ ;  /* 0x00000160451c7810 */ /* 0x000fe20007ffe0ff */
[----:B------:R-:W-:Y:S08]  /*34a0*/  @P5 BRA `(.L_x_1976) ;  /* 0x0000000000485947 */ /* 0x000ff00003800000 */
        /* <DEDUP_REMOVED lines=18> */
.L_x_1976:
[----:B------:R-:W-:Y:S05]  /*35d0*/  BSYNC.RECONVERGENT B1 ;  /* 0x0000000000017941 */ /* 0x000fea0003800200 */
.L_x_1975:
        /* <DEDUP_REMOVED lines=12> */
[----:B--2---:R-:W-:Y:S02]  /*36a0*/  IMAD R14, R29, UR6, RZ ;  /* 0x000000061d0e7c24 */ /* 0x004fe4000f8e02ff */
[----:B------:R-:W-:-:S04]  /*36b0*/  IMAD.WIDE.U32 R6, R27, UR6, R6 ;  /* 0x000000061b067c25 */ /* 0x000fc8000f8e0006 */
[----:B------:R-:W-:Y:S01]  /*36c0*/  IMAD R27, R27, UR7, R14 ;  /* 0x000000071b1b7c24 */ /* 0x000fe2000f8e020e */
[----:B0-----:R-:W-:-:S04]  /*36d0*/  LEA R8, P2, R6, UR12, 0x1 ;  /* 0x0000000c06087c11 */ /* 0x001fc8000f8408ff */
[----:B------:R-:W-:Y:S02]  /*36e0*/  IADD3 R27, PT, PT, R7, R27, RZ ;  /* 0x0000001b071b7210 */ /* 0x000fe40007ffe0ff */
[----:B------:R-:W-:Y:S02]  /*36f0*/  F2FP.BF16.F32.PACK_AB R7, R32, R13 ;  /* 0x0000000d2007723e */ /* 0x000fe400000010ff */
[----:B------:R-:W-:-:S05]  /*3700*/  LEA.HI.X R9, R6, UR13, R27, 0x1, P2 ;  /* 0x0000000d06097c11 */ /* 0x000fca00090f0c1b */
[----:B------:R2:W-:Y:S02]  /*3710*/  STG.E desc[UR8][R8.64], R7 ;  /* 0x0000000708007986 */ /* 0x0005e4000c101908 */
.L_x_1978:
[----:B------:R-:W-:Y:S05]  /*3720*/  BSYNC.RECONVERGENT B1 ;  /* 0x0000000000017941 */ /* 0x000fea0003800200 */
.L_x_1977:
[----:B------:R-:W-:Y:S04]  /*3730*/  BSSY.RECONVERGENT B1, `(.L_x_1979) ;  /* 0x0000014000017945 */ /* 0x000fe80003800200 */
[----:B------:R-:W-:Y:S05]  /*3740*/  @P1 BRA `(.L_x_1980) ;  /* 0x0000000000481947 */ /* 0x000fea0003800000 */
[----:B------:R-:W3:Y:S01]  /*3750*/  LDCU.64 UR6, c[0x0][0x3e0] ;  /* 0x00007c00ff0677ac */ /* 0x000ee20008000a00 */
[----:B------:R-:W-:Y:S01]  /*3760*/  MOV R6, R74 ;  /* 0x0000004a00067202 */ /* 0x000fe20000000f00 */
[--C-:B0-2---:R-:W-:Y:S01]  /*3770*/  FADD.FTZ R8, R33, -R24.reuse ;  /* 0x8000001821087221 */ /* 0x105fe20000010000 */
[----:B------:R-:W-:Y:S01]  /*3780*/  MOV R7, R73 ;  /* 0x0000004900077202 */ /* 0x000fe20000000f00 */
[----:B------:R-:W0:Y:S01]  /*3790*/  LDCU.64 UR12, c[0x0][0x380] ;  /* 0x00007000ff0c77ac */ /* 0x000e220008000a00 */
[----:B------:R-:W-:Y:S01]  /*37a0*/  FADD.FTZ R34, R34, -R24 ;  /* 0x8000001822227221 */ /* 0x000fe20000010000 */
[----:B-1----:R-:W-:-:S03]  /*37b0*/  FMUL.FTZ R9, R8, R25 ;  /* 0x0000001908097220 */ /* 0x002fc60000410000 */
[----:B------:R-:W-:Y:S01]  /*37c0*/  FMUL.FTZ R34, R34, R25 ;  /* 0x0000001922227220 */ /* 0x000fe20000410000 */
[----:B---3--:R-:W-:Y:S02]  /*37d0*/  IMAD R13, R12, UR6, RZ ;  /* 0x000000060c0d7c24 */ /* 0x008fe4000f8e02ff */
[----:B-----5:R-:W-:Y:S01]  /*37e0*/  FFMA.FTZ R12, R16, R9, R18 ;  /* 0x00000009100c7223 */ /* 0x020fe20000010012 */
[----:B------:R-:W-:-:S04]  /*37f0*/  IMAD.WIDE.U32 R6, R26, UR6, R6 ;  /* 0x000000061a067c25 */ /* 0x000fc8000f8e0006 */
[----:B------:R-:W-:Y:S02]  /*3800*/  IMAD R15, R26, UR7, R13 ;  /* 0x000000071a0f7c24 */ /* 0x000fe4000f8e020d */
[----:B------:R-:W-:Y:S01]  /*3810*/  FFMA.FTZ R13, R17, R34, R19 ;  /* 0x00000022110d7223 */ /* 0x000fe20000010013 */
[C---:B0-----:R-:W-:Y:S02]  /*3820*/  LEA R8, P1, R6.reuse, UR12, 0x1 ;  /* 0x0000000c06087c11 */ /* 0x041fe4000f8208ff */
[----:B------:R-:W-:Y:S02]  /*3830*/  IADD3 R15, PT, PT, R7, R15, RZ ;  /* 0x0000000f070f7210 */ /* 0x000fe40007ffe0ff */
[----:B------:R-:W-:Y:S02]  /*3840*/  F2FP.BF16.F32.PACK_AB R7, R13, R12 ;  /* 0x0000000c0d07723e */ /* 0x000fe400000010ff */
[----:B------:R-:W-:-:S05]  /*3850*/  LEA.HI.X R9, R6, UR13, R15, 0x1, P1 ;  /* 0x0000000d06097c11 */ /* 0x000fca00088f0c0f */
[----:B------:R3:W-:Y:S02]  /*3860*/  STG.E desc[UR8][R8.64], R7 ;  /* 0x0000000708007986 */ /* 0x0007e4000c101908 */
.L_x_1980:
[----:B------:R-:W-:Y:S05]  /*3870*/  BSYNC.RECONVERGENT B1 ;  /* 0x0000000000017941 */ /* 0x000fea0003800200 */
.L_x_1979:
[----:B------:R-:W-:Y:S04]  /*3880*/  BSSY.RECONVERGENT B1, `(.L_x_1981) ;  /* 0x0000014000017945 */ /* 0x000fe80003800200 */
[----:B------:R-:W-:Y:S05]  /*3890*/  @P6 BRA `(.L_x_1982) ;  /* 0x0000000000486947 */ /* 0x000fea0003800000 */
[----:B------:R-:W4:Y:S01]  /*38a0*/  LDCU.64 UR6, c[0x0][0x3e0] ;  /* 0x00007c00ff0677ac */ /* 0x000f220008000a00 */
[----:B------:R-:W-:Y:S01]  /*38b0*/  MOV R6, R74 ;  /* 0x0000004a00067202 */ /* 0x000fe20000000f00 */
[--C-:B0-23--:R-:W-:Y:S01]  /*38c0*/  FADD.FTZ R8, R35, -R24.reuse ;  /* 0x8000001823087221 */ /* 0x10dfe20000010000 */
[----:B------:R-:W-:Y:S01]  /*38d0*/  MOV R7, R73 ;  /* 0x0000004900077202 */ /* 0x000fe20000000f00 */
[----:B------:R-:W0:Y:S01]  /*38e0*/  LDCU.64 UR12, c[0x0][0x380] ;  /* 0x00007000ff0c77ac */ /* 0x000e220008000a00 */
[----:B------:R-:W-:Y:S01]  /*38f0*/  FADD.FTZ R36, R36, -R24 ;  /* 0x8000001824247221 */ /* 0x000fe20000010000 */
[----:B-1----:R-:W-:-:S03]  /*3900*/  FMUL.FTZ R9, R8, R25 ;  /* 0x0000001908097220 */ /* 0x002fc60000410000 */
[----:B------:R-:W-:-:S04]  /*3910*/  FMUL.FTZ R36, R36, R25 ;  /* 0x0000001924247220 */ /* 0x000fc80000410000 */
[----:B-----5:R-:W-:Y:S01]  /*3920*/  FFMA.FTZ R36, R17, R36, R19 ;  /* 0x0000002411247223 */ /* 0x020fe20000010013 */
[----:B----4-:R-:W-:Y:S02]  /*3930*/  IMAD R20, R20, UR6, RZ ;  /* 0x0000000614147c24 */ /* 0x010fe4000f8e02ff */
[----:B------:R-:W-:-:S04]  /*3940*/  IMAD.WIDE.U32 R6, R5, UR6, R6 ;  /* 0x0000000605067c25 */ /* 0x000fc8000f8e0006 */
[----:B------:R-:W-:Y:S02]  /*3950*/  IMAD R13, R5, UR7, R20 ;  /* 0x00000007050d7c24 */ /* 0x000fe4000f8e0214 */
[----:B------:R-:W-:Y:S01]  /*3960*/  FFMA.FTZ R5, R16, R9, R18 ;  /* 0x0000000910057223 */ /* 0x000fe20000010012 */
[----:B0-----:R-:W-:Y:S02]  /*3970*/  LEA R8, P1, R6, UR12, 0x1 ;  /* 0x0000000c06087c11 */ /* 0x001fe4000f8208ff */
[----:B------:R-:W-:Y:S02]  /*3980*/  IADD3 R13, PT, PT, R7, R13, RZ ;  /* 0x0000000d070d7210 */ /* 0x000fe40007ffe0ff */
[----:B------:R-:W-:Y:S02]  /*3990*/  F2FP.BF16.F32.PACK_AB R5, R36, R5 ;  /* 0x000000052405723e */ /* 0x000fe400000010ff */
[----:B------:R-:W-:-:S05]  /*39a0*/  LEA.HI.X R9, R6, UR13, R13, 0x1, P1 ;  /* 0x0000000d06097c11 */ /* 0x000fca00088f0c0d */
[----:B------:R4:W-:Y:S02]  /*39b0*/  STG.E desc[UR8][R8.64], R5 ;  /* 0x0000000508007986 */ /* 0x0009e4000c101908 */
.L_x_1982:
[----:B------:R-:W-:Y:S05]  /*39c0*/  BSYNC.RECONVERGENT B1 ;  /* 0x0000000000017941 */ /* 0x000fea0003800200 */
.L_x_1981:
[----:B------:R-:W-:Y:S04]  /*39d0*/  BSSY.RECONVERGENT B1, `(.L_x_1983) ;  /* 0x0000014000017945 */ /* 0x000fe80003800200 */
[----:B------:R-:W-:Y:S05]  /*39e0*/  @P3 BRA `(.L_x_1984) ;  /* 0x0000000000483947 */ /* 0x000fea0003800000 */
[----:B------:R-:W1:Y:S01]  /*39f0*/  LDCU.64 UR6, c[0x0][0x3e0] ;  /* 0x00007c00ff0677ac */ /* 0x000e620008000a00 */
[----:B------:R-:W-:Y:S01]  /*3a00*/  MOV R6, R74 ;  /* 0x0000004a00067202 */ /* 0x000fe20000000f00 */
[--C-:B0-234-:R-:W-:Y:S01]  /*3a10*/  FADD.FTZ R8, R37, -R24.reuse ;  /* 0x8000001825087221 */ /* 0x11dfe20000010000 */
[----:B------:R-:W-:Y:S01]  /*3a20*/  MOV R7, R73 ;  /* 0x0000004900077202 */ /* 0x000fe20000000f00 */
[----:B------:R-:W0:Y:S01]  /*3a30*/  LDCU.64 UR12, c[0x0][0x380] ;  /* 0x00007000ff0c77ac */ /* 0x000e220008000a00 */
[----:B------:R-:W-:Y:S01]  /*3a40*/  FADD.FTZ R38, R38, -R24 ;  /* 0x8000001826267221 */ /* 0x000fe20000010000 */
[----:B-1----:R-:W-:-:S03]  /*3a50*/  FMUL.FTZ R5, R8, R25 ;  /* 0x0000001908057220 */ /* 0x002fc60000410000 */
[----:B------:R-:W-:Y:S01]  /*3a60*/  FMUL.FTZ R38, R38, R25 ;  /* 0x0000001926267220 */ /* 0x000fe20000410000 */
[----:B-----5:R-:W-:-:S03]  /*3a70*/  FFMA.FTZ R5, R16, R5, R18 ;  /* 0x0000000510057223 */ /* 0x020fc60000010012 */
[----:B------:R-:W-:Y:S01]  /*3a80*/  FFMA.FTZ R38, R17, R38, R19 ;  /* 0x0000002611267223 */ /* 0x000fe20000010013 */
[----:B------:R-:W-:-:S04]  /*3a90*/  IMAD R21, R21, UR6, RZ ;  /* 0x0000000615157c24 */ /* 0x000fc8000f8e02ff */
[----:B------:R-:W-:Y:S01]  /*3aa0*/  F2FP.BF16.F32.PACK_AB R5, R38, R5 ;  /* 0x000000052605723e */ /* 0x000fe200000010ff */
[----:B------:R-:W-:-:S04]  /*3ab0*/  IMAD.WIDE.U32 R6, R10, UR6, R6 ;  /* 0x000000060a067c25 */ /* 0x000fc8000f8e0006 */
[----:B------:R-:W-:Y:S01]  /*3ac0*/  IMAD R21, R10, UR7, R21 ;  /* 0x000000070a157c24 */ /* 0x000fe2000f8e0215 */
[----:B0-----:R-:W-:-:S04]  /*3ad0*/  LEA R8, P1, R6, UR12, 0x1 ;  /* 0x0000000c06087c11 */ /* 0x001fc8000f8208ff */
[----:B------:R-:W-:-:S04]  /*3ae0*/  IADD3 R21, PT, PT, R7, R21, RZ ;  /* 0x0000001507157210 */ /* 0x000fc80007ffe0ff */
[----:B------:R-:W-:-:S05]  /*3af0*/  LEA.HI.X R9, R6, UR13, R21, 0x1, P1 ;  /* 0x0000000d06097c11 */ /* 0x000fca00088f0c15 */
[----:B------:R0:W-:Y:S02]  /*3b00*/  STG.E desc[UR8][R8.64], R5 ;  /* 0x0000000508007986 */ /* 0x0001e4000c101908 */
.L_x_1984:
[----:B------:R-:W-:Y:S05]  /*3b10*/  BSYNC.RECONVERGENT B1 ;  /* 0x0000000000017941 */ /* 0x000fea0003800200 */
.L_x_1983:
        /* <DEDUP_REMOVED lines=20> */
.L_x_1986:
[----:B------:R-:W-:Y:S05]  /*3c60*/  BSYNC.RECONVERGENT B1 ;  /* 0x0000000000017941 */ /* 0x000fea0003800200 */
.L_x_1985:
[----:B------:R-:W-:Y:S01]  /*3c70*/  ISETP.GE.U32.AND P5, PT, R23, UR10, PT ;  /* 0x0000000a17007c0c */ /* 0x000fe2000bfa6070 */
[----:B------:R-:W-:Y:S01]  /*3c80*/  BSSY.RECONVERGENT B1, `(.L_x_1987) ;  /* 0x0000027000017945 */ /* 0x000fe20003800200 */
[----:B------:R-:W-:Y:S02]  /*3c90*/  SHF.R.S32.HI R20, RZ, 0x1f, R23 ;  /* 0x0000001fff147819 */ /* 0x000fe40000011417 */
[C---:B------:R-:W-:Y:S02]  /*3ca0*/  IADD3 R13, PT, PT, R69.reuse, 0x180, RZ ;  /* 0x00000180450d7810 */ /* 0x040fe40007ffe0ff */
[----:B------:R-:W-:Y:S02]  /*3cb0*/  ISETP.GE.AND.EX P5, PT, R20, UR11, PT, P5 ;  /* 0x0000000b14007c0c */ /* 0x000fe4000bfa6350 */
[C---:B------:R-:W-:Y:S02]  /*3cc0*/  IADD3 R11, PT, PT, R69.reuse, 0x1a0, RZ ;  /* 0x000001a0450b7810 */ /* 0x040fe40007ffe0ff */
[----:B0---4-:R-:W-:-:S02]  /*3cd0*/  IADD3 R5, PT, PT, R69, 0x1c0, RZ ;  /* 0x000001c045057810 */ /* 0x011fc40007ffe0ff */
[----:B------:R-:W-:Y:S02]  /*3ce0*/  ISETP.GE.U32.AND P2, PT, R28, UR10, PT ;  /* 0x0000000a1c007c0c */ /* 0x000fe4000bf46070 */
[----:B------:R-:W-:Y:S02]  /*3cf0*/  ISETP.GE.U32.AND P1, PT, R13, UR10, PT ;  /* 0x0000000a0d007c0c */ /* 0x000fe4000bf26070 */
[----:B------:R-:W-:Y:S02]  /*3d00*/  ISETP.GE.U32.AND P6, PT, R11, UR10, PT ;  /* 0x0000000a0b007c0c */ /* 0x000fe4000bfc6070 */
[----:B------:R-:W-:Y:S02]  /*3d10*/  ISETP.GE.U32.AND P3, PT, R5, UR10, PT ;  /* 0x0000000a05007c0c */ /* 0x000fe4000bf66070 */
[----:B------:R-:W-:Y:S02]  /*3d20*/  ISETP.GE.U32.AND P4, PT, R64, UR10, PT ;  /* 0x0000000a40007c0c */ /* 0x000fe4000bf86070 */
[----:B------:R-:W-:-:S02]  /*3d30*/  SHF.R.S32.HI R21, RZ, 0x1f, R28 ;  /* 0x0000001fff157819 */ /* 0x000fc4000001141c */
[----:B------:R-:W-:Y:S02]  /*3d40*/  SHF.R.S32.HI R14, RZ, 0x1f, R13 ;  /* 0x0000001fff0e7819 */ /* 0x000fe4000001140d */
[----:B------:R-:W-:Y:S02]  /*3d50*/  SHF.R.S32.HI R12, RZ, 0x1f, R11 ;  /* 0x0000001fff0c7819 */ /* 0x000fe4000001140b */
[----:B------:R-:W-:Y:S02]  /*3d60*/  SHF.R.S32.HI R10, RZ, 0x1f, R5 ;  /* 0x0000001fff0a7819 */ /* 0x000fe40000011405 */
        /* <DEDUP_REMOVED lines=8> */
[--C-:B------:R-:W-:Y:S01]  /*3df0*/  FADD.FTZ R42, R42, -R24.reuse ;  /* 0x800000182a2a7221 */ /* 0x100fe20000010000 */
[----:B--23--:R-:W-:Y:S01]  /*3e00*/  MOV R7, R73 ;  /* 0x0000004900077202 */ /* 0x00cfe20000000f00 */
[----:B------:R-:W2:Y:S01]  /*3e10*/  LDCU.64 UR12, c[0x0][0x380] ;  /* 0x00007000ff0c77ac */ /* 0x000ea20008000a00 */
[----:B------:R-:W-:Y:S01]  /*3e20*/  FADD.FTZ R8, R41, -R24 ;  /* 0x8000001829087221 */ /* 0x000fe20000010000 */
[----:B-1----:R-:W-:-:S03]  /*3e30*/  FMUL.FTZ R9, R42, R25 ;  /* 0x000000192a097220 */ /* 0x002fc60000410000 */
[----:B------:R-:W-:Y:S01]  /*3e40*/  FMUL.FTZ R8, R8, R25 ;  /* 0x0000001908087220 */ /* 0x000fe20000410000 */
[----:B-----5:R-:W-:Y:S01]  /*3e50*/  FFMA.FTZ R15, R16, R9, R18 ;  /* 0x00000009100f7223 */ /* 0x020fe20000010012 */
[----:B0-----:R-:W-:Y:S02]  /*3e60*/  IMAD R20, R20, UR6, RZ ;  /* 0x0000000614147c24 */ /* 0x001fe4000f8e02ff */
[----:B------:R-:W-:-:S04]  /*3e70*/  IMAD.WIDE.U32 R6, R23, UR6, R6 ;  /* 0x0000000617067c25 */ /* 0x000fc8000f8e0006 */
[----:B------:R-:W-:Y:S02]  /*3e80*/  IMAD R23, R23, UR7, R20 ;  /* 0x0000000717177c24 */ /* 0x000fe4000f8e0214 */
[----:B------:R-:W-:Y:S01]  /*3e90*/  FFMA.FTZ R20, R17, R8, R19 ;  /* 0x0000000811147223 */ /* 0x000fe20000010013 */
[----:B--2---:R-:W-:Y:S02]  /*3ea0*/  LEA R8, P5, R6, UR12, 0x1 ;  /* 0x0000000c06087c11 */ /* 0x004fe4000f8a08ff */
[----:B------:R-:W-:Y:S02]  /*3eb0*/  IADD3 R23, PT, PT, R7, R23, RZ ;  /* 0x0000001707177210 */ /* 0x000fe40007ffe0ff */
[----:B------:R-:W-:Y:S02]  /*3ec0*/  F2FP.BF16.F32.PACK_AB R7, R20, R15 ;  /* 0x0000000f1407723e */ /* 0x000fe400000010ff */
[----:B------:R-:W-:-:S05]  /*3ed0*/  LEA.HI.X R9, R6, UR13, R23, 0x1, P5 ;  /* 0x0000000d06097c11 */ /* 0x000fca000a8f0c17 */
[----:B------:R0:W-:Y:S02]  /*3ee0*/  STG.E desc[UR8][R8.64], R7 ;  /* 0x0000000708007986 */ /* 0x0001e4000c101908 */
.L_x_1988:
[----:B------:R-:W-:Y:S05]  /*3ef0*/  BSYNC.RECONVERGENT B1 ;  /* 0x0000000000017941 */ /* 0x000fea0003800200 */
.L_x_1987:
[----:B------:R-:W-:Y:S04]  /*3f00*/  BSSY.RECONVERGENT B1, `(.L_x_1989) ;  /* 0x0000014000017945 */ /* 0x000fe80003800200 */
[----:B------:R-:W-:Y:S05]  /*3f10*/  @P2 BRA `(.L_x_1990) ;  /* 0x0000000000482947 */ /* 0x000fea0003800000 */
[----:B------:R-:W4:Y:S01]  /*3f20*/  LDCU.64 UR6, c[0x0][0x3e0] ;  /* 0x00007c00ff0677ac */ /* 0x000f220008000a00 */
[----:B------:R-:W-:Y:S01]  /*3f30*/  MOV R6, R74 ;  /* 0x0000004a00067202 */ /* 0x000fe20000000f00 */
[--C-:B------:R-:W-:Y:S01]  /*3f40*/  FADD.FTZ R44, R44, -R24.reuse ;  /* 0x800000182c2c7221 */ /* 0x100fe20000010000 */
[----:B0-23--:R-:W-:Y:S01]  /*3f50*/  MOV R7, R73 ;  /* 0x0000004900077202 */ /* 0x00dfe20000000f00 */
        /* <DEDUP_REMOVED lines=14> */
.L_x_1990:
[----:B------:R-:W-:Y:S05]  /*4040*/  BSYNC.RECONVERGENT B1 ;  /* 0x0000000000017941 */ /* 0x000fea0003800200 */
.L_x_1989:
        /* <DEDUP_REMOVED lines=9> */
[----:B------:R-:W-:-:S04]  /*40e0*/  FMUL.FTZ R46, R46, R25 ;  /* 0x000000192e2e7220 */ /* 0x000fc80000410000 */
[----:B-----5:R-:W-:Y:S01]  /*40f0*/  FFMA.FTZ R46, R17, R46, R19 ;  /* 0x0000002e112e7223 */ /* 0x020fe20000010013 */
[----:B------:R-:W-:Y:S02]  /*4100*/  IMAD R14, R14, UR6, RZ ;  /* 0x000000060e0e7c24 */ /* 0x000fe4000f8e02ff */
        /* <DEDUP_REMOVED lines=8> */
.L_x_1992:
[----:B------:R-:W-:Y:S05]  /*4190*/  BSYNC.RECONVERGENT B1 ;  /* 0x0000000000017941 */ /* 0x000fea0003800200 */
.L_x_1991:
[----:B------:R-:W-:Y:S04]  /*41a0*/  BSSY.RECONVERGENT B1, `(.L_x_1993) ;  /* 0x0000014000017945 */ /* 0x000fe80003800200 */
[----:B------:R-:W-:Y:S05]  /*41b0*/  @P6 BRA `(.L_x_1994) ;  /* 0x0000000000486947 */ /* 0x000fea0003800000 */
[----:B------:R-:W1:Y:S01]  /*41c0*/  LDCU.64 UR6, c[0x0][0x3e0] ;  /* 0x00007c00ff0677ac */ /* 0x000e620008000a00 */
[----:B------:R-:W-:Y:S01]  /*41d0*/  MOV R6, R74 ;  /* 0x0000004a00067202 */ /* 0x000fe20000000f00 */
[--C-:B------:R-:W-:Y:S01]  /*41e0*/  FADD.FTZ R48, R48, -R24.reuse ;  /* 0x8000001830307221 */ /* 0x100fe20000010000 */
[----:B0-234-:R-:W-:Y:S01]  /*41f0*/  MOV R7, R73 ;  /* 0x0000004900077202 */ /* 0x01dfe20000000f00 */
[----:B------:R-:W0:Y:S01]  /*4200*/  LDCU.64 UR12, c[0x0][0x380] ;  /* 0x00007000ff0c77ac */ /* 0x000e220008000a00 */
[----:B------:R-:W-:Y:S01]  /*4210*/  FADD.FTZ R8, R47, -R24 ;  /* 0x800000182f087221 */ /* 0x000fe20000010000 */
[----:B-1----:R-:W-:-:S03]  /*4220*/  FMUL.FTZ R9, R48, R25 ;  /* 0x0000001930097220 */ /* 0x002fc60000410000 */
[----:B------:R-:W-:Y:S01]  /*4230*/  FMUL.FTZ R8, R8, R25 ;  /* 0x0000001908087220 */ /* 0x000fe20000410000 */
[----:B------:R-:W-:Y:S02]  /*4240*/  IMAD R12, R12, UR6, RZ ;  /* 0x000000060c0c7c24 */ /* 0x000fe4000f8e02ff */
[----:B------:R-:W-:-:S04]  /*4250*/  IMAD.WIDE.U32 R6, R11, UR6, R6 ;  /* 0x000000060b067c25 */ /* 0x000fc8000f8e0006 */
[----:B------:R-:W-:Y:S02]  /*4260*/  IMAD R13, R11, UR7, R12 ;  /* 0x000000070b0d7c24 */ /* 0x000fe4000f8e020c */
[----:B-----5:R-:W-:Y:S01]  /*4270*/  FFMA.FTZ R11, R16, R9, R18 ;  /* 0x00000009100b7223 */ /* 0x020fe20000010012 */
[----:B------:R-:W-:Y:S01]  /*4280*/  FFMA.FTZ R12, R17, R8, R19 ;  /* 0x00000008110c7223 */ /* 0x000fe20000010013 */
[----:B0-----:R-:W-:Y:S02]  /*4290*/  LEA R8, P1, R6, UR12, 0x1 ;  /* 0x0000000c06087c11 */ /* 0x001fe4000f8208ff */
[----:B------:R-:W-:Y:S02]  /*42a0*/  IADD3 R13, PT, PT, R7, R13, RZ ;  /* 0x0000000d070d7210 */ /* 0x000fe40007ffe0ff */
[----:B------:R-:W-:Y:S02]  /*42b0*/  F2FP.BF16.F32.PACK_AB R7, R12, R11 ;  /* 0x0000000b0c07723e */ /* 0x000fe400000010ff */
[----:B------:R-:W-:-:S05]  /*42c0*/  LEA.HI.X R9, R6, UR13, R13, 0x1, P1 ;  /* 0x0000000d06097c11 */ /* 0x000fca00088f0c0d */
[----:B------:R0:W-:Y:S02]  /*42d0*/  STG.E desc[UR8][R8.64], R7 ;  /* 0x0000000708007986 */ /* 0x0001e4000c101908 */
.L_x_1994:
[----:B------:R-:W-:Y:S05]  /*42e0*/  BSYNC.RECONVERGENT B1 ;  /* 0x0000000000017941 */ /* 0x000fea0003800200 */
.L_x_1993:
        /* <DEDUP_REMOVED lines=20> */
.L_x_1996:
[----:B------:R-:W-:Y:S05]  /*4430*/  BSYNC.RECONVERGENT B1 ;  /* 0x0000000000017941 */ /* 0x000fea0003800200 */
.L_x_1995:
[----:B------:R-:W-:Y:S05]  /*4440*/  @P4 BRA `(.L_x_1997) ;  /* 0x0000002000c84947 */ /* 0x000fea0003800000 */
[----:B------:R-:W2:Y:S01]  /*4450*/  LDCU.64 UR6, c[0x0][0x3e0] ;  /* 0x00007c00ff0677ac */ /* 0x000ea20008000a00 */
[--C-:B------:R-:W-:Y:S01]  /*4460*/  FADD.FTZ R52, R52, -R24.reuse ;  /* 0x8000001834347221 */ /* 0x100fe20000010000 */
[----:B------:R-:W-:Y:S01]  /*4470*/  MOV R72, R74 ;  /* 0x0000004a00487202 */ /* 0x000fe20000000f00 */
[----:B------:R-:W-:Y:S01]  /*4480*/  FADD.FTZ R24, R51, -R24 ;  /* 0x8000001833187221 */ /* 0x000fe20000010000 */
[----:B------:R-:W2:Y:S01]  /*4490*/  LDCU.64 UR10, c[0x0][0x380] ;  /* 0x00007000ff0a77ac */ /* 0x000ea20008000a00 */
[-C--:B01----:R-:W-:Y:S02]  /*44a0*/  FMUL.FTZ R5, R52, R25.reuse ;  /* 0x0000001934057220 */ /* 0x083fe40000410000 */
[----:B------:R-:W-:Y:S02]  /*44b0*/  FMUL.FTZ R24, R24, R25 ;  /* 0x0000001918187220 */ /* 0x000fe40000410000 */
[----:B-----5:R-:W-:Y:S02]  /*44c0*/  FFMA.FTZ R5, R16, R5, R18 ;  /* 0x0000000510057223 */ /* 0x020fe40000010012 */
[----:B------:R-:W-:-:S05]  /*44d0*/  FFMA.FTZ R24, R17, R24, R19 ;  /* 0x0000001811187223 */ /* 0x000fca0000010013 */
[----:B------:R-:W-:Y:S01]  /*44e0*/  F2FP.BF16.F32.PACK_AB R5, R24, R5 ;  /* 0x000000051805723e */ /* 0x000fe200000010ff */
[----:B--234-:R-:W-:Y:S02]  /*44f0*/  IMAD R7, R4, UR6, RZ ;  /* 0x0000000604077c24 */ /* 0x01cfe4000f8e02ff */
[----:B------:R-:W-:-:S04]  /*4500*/  IMAD.WIDE.U32 R72, R64, UR6, R72 ;  /* 0x0000000640487c25 */ /* 0x000fc8000f8e0048 */
[----:B------:R-:W-:Y:S01]  /*4510*/  IMAD R7, R64, UR7, R7 ;  /* 0x0000000740077c24 */ /* 0x000fe2000f8e0207 */
[----:B------:R-:W-:-:S04]  /*4520*/  LEA R6, P1, R72, UR10, 0x1 ;  /* 0x0000000a48067c11 */ /* 0x000fc8000f8208ff */
[----:B------:R-:W-:-:S04]  /*4530*/  IADD3 R7, PT, PT, R73, R7, RZ ;  /* 0x0000000749077210 */ /* 0x000fc80007ffe0ff */
[----:B------:R-:W-:-:S05]  /*4540*/  LEA.HI.X R7, R72, UR11, R7, 0x1, P1 ;  /* 0x0000000b48077c11 */ /* 0x000fca00088f0c07 */
[----:B------:R0:W-:Y:S01]  /*4550*/  STG.E desc[UR8][R6.64], R5 ;  /* 0x0000000506007986 */ /* 0x0001e2000c101908 */
[----:B------:R-:W-:Y:S05]  /*4560*/  BRA `(.L_x_1997) ;  /* 0x0000002000807947 */ /* 0x000fea0003800000 */
.L_x_1966:
[----:B------:R-:W2:Y:S01]  /*4570*/  LDCU.64 UR12, c[0x0][0x3e8] ;  /* 0x00007d00ff0c77ac */ /* 0x000ea20008000a00 */
[----:B------:R-:W-:Y:S01]  /*4580*/  BSSY.RECONVERGENT B1, `(.L_x_1998) ;  /* 0x0000026000017945 */ /* 0x000fe20003800200 */
[C---:B------:R-:W-:Y:S02]  /*4590*/  IADD3 R27, PT, PT, R69.reuse, 0xa0, RZ ;  /* 0x000000a0451b7810 */ /* 0x040fe40007ffe0ff */
[----:B0-----:R-:W-:Y:S02]  /*45a0*/  IADD3 R26, PT, PT, R69, 0xc0, RZ ;  /* 0x000000c0451a7810 */ /* 0x001fe40007ffe0ff */
[----:B--2---:R-:W-:Y:S02]  /*45b0*/  ISETP.GE.U32.AND P1, PT, R68, UR12, PT ;  /* 0x0000000c44007c0c */ /* 0x004fe4000bf26070 */
[----:B------:R-:W-:Y:S02]  /*45c0*/  ISETP.GE.U32.AND P2, PT, R67, UR12, PT ;  /* 0x0000000c43007c0c */ /* 0x000fe4000bf46070 */
[----:B------:R-:W-:-:S02]  /*45d0*/  ISETP.GE.U32.AND P3, PT, R66, UR12, PT ;  /* 0x0000000c42007c0c */ /* 0x000fc4000bf66070 */
[----:B------:R-:W-:Y:S02]  /*45e0*/  ISETP.GE.AND.EX P1, PT, R53, UR13, PT, P1 ;  /* 0x0000000d35007c0c */ /* 0x000fe4000bf26310 */
[----:B------:R-:W-:Y:S02]  /*45f0*/  ISETP.GE.AND.EX P2, PT, R0, UR13, PT, P2 ;  /* 0x0000000d00007c0c */ /* 0x000fe4000bf46320 */
[----:B------:R-:W-:Y:S01]  /*4600*/  ISETP.GE.AND.EX P3, PT, R2, UR13, PT, P3 ;  /* 0x0000000d02007c0c */ /* 0x000fe2000bf66330 */
[----:B------:R-:W-:-:S12]  /*4610*/  @P5 BRA `(.L_x_1999) ;  /* 0x0000000000705947 */ /* 0x000fd80003800000 */
[--C-:B------:R-:W-:Y:S01]  /*4620*/  FADD.FTZ R8, R8, -R24.reuse ;  /* 0x8000001808087221 */ /* 0x100fe20000010000 */
[----:B------:R-:W-:Y:S01]  /*4630*/  FADD.FTZ R6, R6, -R24 ;  /* 0x8000001806067221 */ /* 0x000fe20000010000 */
[----:B------:R-:W0:Y:S01]  /*4640*/  LDCU.64 UR6, c[0x0][0x3e0] ;  /* 0x00007c00ff0677ac */ /* 0x000e220008000a00 */
[----:B------:R-:W-:Y:S01]  /*4650*/  MOV R22, R74 ;  /* 0x0000004a00167202 */ /* 0x000fe20000000f00 */
[-C--:B-1----:R-:W-:Y:S01]  /*4660*/  FMUL.FTZ R21, R8, R25.reuse ;  /* 0x0000001908157220 */ /* 0x082fe20000410000 */
[----:B------:R-:W-:Y:S01]  /*4670*/  FMUL.FTZ R6, R6, R25 ;  /* 0x0000001906067220 */ /* 0x000fe20000410000 */
[----:B------:R-:W1:Y:S01]  /*4680*/  LDCU.64 UR10, c[0x0][0x380] ;  /* 0x00007000ff0a77ac */ /* 0x000e620008000a00 */
[----:B------:R-:W-:Y:S01]  /*4690*/  MOV R23, R73 ;  /* 0x0000004900177202 */ /* 0x000fe20000000f00 */
[----:B-----5:R-:W-:Y:S01]  /*46a0*/  FFMA.FTZ R8, R16, R21, R18 ;  /* 0x0000001510087223 */ /* 0x020fe20000010012 */
[----:B------:R-:W-:-:S03]  /*46b0*/  FFMA.FTZ R6, R17, R6, R19 ;  /* 0x0000000611067223 */ /* 0x000fc60000010013 */
[----:B------:R-:W-:Y:S01]  /*46c0*/  FMUL.FTZ R20, R8, -1.4426950216293334961 ;  /* 0xbfb8aa3b08147820 */ /* 0x000fe20000410000 */
[----:B------:R-:W-:-:S05]  /*46d0*/  FMUL.FTZ R28, R6, -1.4426950216293334961 ;  /* 0xbfb8aa3b061c7820 */ /* 0x000fca0000410000 */
[----:B------:R-:W2:Y:S01]  /*46e0*/  MUFU.EX2 R20, R20 ;  /* 0x0000001400147308 */ /* 0x000ea20000000800 */
[----:B0-----:R-:W-:-:S03]  /*46f0*/  IMAD R30, R54, UR6, RZ ;  /* 0x00000006361e7c24 */ /* 0x001fc6000f8e02ff */
[----:B------:R-:W0:Y:S01]  /*4700*/  MUFU.EX2 R28, R28 ;  /* 0x0000001c001c7308 */ /* 0x000e220000000800 */
[----:B------:R-:W-:-:S04]  /*4710*/  IMAD.WIDE.U32 R22, R69, UR6, R22 ;  /* 0x0000000645167c25 */ /* 0x000fc8000f8e0016 */
[----:B------:R-:W-:Y:S02]  /*4720*/  IMAD R71, R69, UR7, R30 ;  /* 0x0000000745477c24 */ /* 0x000fe4000f8e021e */
[----:B--2---:R-:W-:Y:S01]  /*4730*/  FADD.FTZ R21, R20, 1 ;  /* 0x3f80000014157421 */ /* 0x004fe20000010000 */
[----:B-1----:R-:W-:Y:S02]  /*4740*/  LEA R20, P4, R22, UR10, 0x1 ;  /* 0x0000000a16147c11 */ /* 0x002fe4000f8808ff */
[----:B------:R-:W-:Y:S01]  /*4750*/  IADD3 R71, PT, PT, R23, R71, RZ ;  /* 0x0000004717477210 */ /* 0x000fe20007ffe0ff */
[----:B0-----:R-:W-:Y:S02]  /*4760*/  FADD.FTZ R29, R28, 1 ;  /* 0x3f8000001c1d7421 */ /* 0x001fe40000010000 */
[----:B------:R-:W0:Y:S08]  /*4770*/  MUFU.RCP R21, R21 ;  /* 0x0000001500157308 */ /* 0x000e300000001000 */
[----:B------:R-:W1:Y:S01]  /*4780*/  MUFU.RCP R29, R29 ;  /* 0x0000001d001d7308 */ /* 0x000e620000001000 */
[----:B0-----:R-:W-:Y:S01]  /*4790*/  FMUL.FTZ R8, R8, R21 ;  /* 0x0000001508087220 */ /* 0x001fe20000410000 */
[----:B------:R-:W-:Y:S01]  /*47a0*/  LEA.HI.X R21, R22, UR11, R71, 0x1, P4 ;  /* 0x0000000b16157c11 */ /* 0x000fe2000a0f0c47 */
[----:B-1----:R-:W-:-:S05]  /*47b0*/  FMUL.FTZ R31, R6, R29 ;  /* 0x0000001d061f7220 */ /* 0x002fca0000410000 */
[----:B------:R-:W-:-:S05]  /*47c0*/  F2FP.BF16.F32.PACK_AB R31, R31, R8 ;  /* 0x000000081f1f723e */ /* 0x000fca00000010ff */
[----:B------:R0:W-:Y:S02]  /*47d0*/  STG.E desc[UR8][R20.64], R31 ;  /* 0x0000001f14007986 */ /* 0x0001e4000c101908 */
.L_x_1999:
[----:B------:R-:W-:Y:S05]  /*47e0*/  BSYNC.RECONVERGENT B1 ;  /* 0x0000000000017941 */ /* 0x000fea0003800200 */
.L_x_1998:
[----:B------:R-:W-:Y:S04]  /*47f0*/  BSSY.RECONVERGENT B1, `(.L_x_2000) ;  /* 0x000001e000017945 */ /* 0x000fe80003800200 */
[----:B------:R-:W-:Y:S05]  /*4800*/  @P1 BRA `(.L_x_2001) ;  /* 0x0000000000701947 */ /* 0x000fea0003800000 */
[--C-:B------:R-:W-:Y:S01]  /*4810*/  FADD.FTZ R6, R5, -R24.reuse ;  /* 0x8000001805067221 */ /* 0x100fe20000010000 */
[----:B------:R-:W2:Y:S01]  /*4820*/  LDCU.64 UR6, c[0x0][0x3e0] ;  /* 0x00007c00ff0677ac */ /* 0x000ea20008000a00 */
[----:B0-----:R-:W-:Y:S02]  /*4830*/  MOV R20, R74 ;  /* 0x0000004a00147202 */ /* 0x001fe40000000f00 */
[----:B-1----:R-:W-:Y:S01]  /*4840*/  FMUL.FTZ R5, R6, R25 ;  /* 0x0000001906057220 */ /* 0x002fe20000410000 */
[----:B------:R-:W-:Y:S01]  /*4850*/  FADD.FTZ R6, R7, -R24 ;  /* 0x8000001807067221 */ /* 0x000fe20000010000 */
[----:B------:R-:W0:Y:S01]  /*4860*/  LDCU.64 UR10, c[0x0][0x380] ;  /* 0x00007000ff0a77ac */ /* 0x000e220008000a00 */
[----:B------:R-:W-:Y:S01]  /*4870*/  MOV R21, R73 ;  /* 0x0000004900157202 */ /* 0x000fe20000000f00 */
[----:B-----5:R-:W-:Y:S01]  /*4880*/  FFMA.FTZ R5, R16, R5, R18 ;  /* 0x0000000510057223 */ /* 0x020fe20000010012 */
[----:B------:R-:W-:-:S03]  /*4890*/  FMUL.FTZ R6, R6, R25 ;  /* 0x0000001906067220 */ /* 0x000fc60000410000 */
[----:B------:R-:W-:Y:S01]  /*48a0*/  FMUL.FTZ R7, R5, -1.4426950216293334961 ;  /* 0xbfb8aa3b05077820 */ /* 0x000fe20000410000 */
[----:B------:R-:W-:-:S04]  /*48b0*/  FFMA.FTZ R6, R17, R6, R19 ;  /* 0x0000000611067223 */ /* 0x000fc80000010013 */
[----:B------:R-:W-:Y:S01]  /*48c0*/  FMUL.FTZ R22, R6, -1.4426950216293334961 ;  /* 0xbfb8aa3b06167820 */ /* 0x000fe20000410000 */
[----:B------:R-:W1:Y:S01]  /*48d0*/  MUFU.EX2 R7, R7 ;  /* 0x0000000700077308 */ /* 0x000e620000000800 */
[----:B--2---:R-:W-:Y:S02]  /*48e0*/  IMAD R29, R53, UR6, RZ ;  /* 0x00000006351d7c24 */ /* 0x004fe4000f8e02ff */
[C---:B------:R-:W-:Y:S02]  /*48f0*/  IMAD.WIDE.U32 R20, R68.reuse, UR6, R20 ;  /* 0x0000000644147c25 */ /* 0x040fe4000f8e0014 */
[----:B------:R-:W2:Y:S02]  /*4900*/  MUFU.EX2 R22, R22 ;  /* 0x0000001600167308 */ /* 0x000ea40000000800 */
[----:B------:R-:W-:-:S05]  /*4910*/  IMAD R29, R68, UR7, R29 ;  /* 0x00000007441d7c24 */ /* 0x000fca000f8e021d */
[----:B------:R-:W-:Y:S01]  /*4920*/  IADD3 R29, PT, PT, R21, R29, RZ ;  /* 0x0000001d151d7210 */ /* 0x000fe20007ffe0ff */
[----:B-1----:R-:W-:Y:S01]  /*4930*/  FADD.FTZ R8, R7, 1 ;  /* 0x3f80000007087421 */ /* 0x002fe20000010000 */
[----:B--2---:R-:W-:-:S05]  /*4940*/  FADD.FTZ R23, R22, 1 ;  /* 0x3f80000016177421 */ /* 0x004fca0000010000 */
[----:B------:R-:W1:Y:S08]  /*4950*/  MUFU.RCP R8, R8 ;  /* 0x0000000800087308 */ /* 0x000e700000001000 */
[----:B------:R-:W2:Y:S01]  /*4960*/  MUFU.RCP R23, R23 ;  /* 0x0000001700177308 */ /* 0x000ea20000001000 */
[----:B-1----:R-:W-:Y:S01]  /*4970*/  FMUL.FTZ R5, R5, R8 ;  /* 0x0000000805057220 */ /* 0x002fe20000410000 */
[----:B--2---:R-:W-:Y:S01]  /*4980*/  FMUL.FTZ R22, R6, R23 ;  /* 0x0000001706167220 */ /* 0x004fe20000410000 */
[----:B0-----:R-:W-:-:S04]  /*4990*/  LEA R6, P1, R20, UR10, 0x1 ;  /* 0x0000000a14067c11 */ /* 0x001fc8000f8208ff */
[----:B------:R-:W-:Y:S02]  /*49a0*/  LEA.HI.X R7, R20, UR11, R29, 0x1, P1 ;  /* 0x0000000b14077c11 */ /* 0x000fe400088f0c1d */
[----:B------:R-:W-:-:S05]  /*49b0*/  F2FP.BF16.F32.PACK_AB R5, R22, R5 ;  /* 0x000000051605723e */ /* 0x000fca00000010ff */
[----:B------:R2:W-:Y:S02]  /*49c0*/  STG.E desc[UR8][R6.64], R5 ;  /* 0x0000000506007986 */ /* 0x0005e4000c101908 */
.L_x_2001:
[----:B------:R-:W-:Y:S05]  /*49d0*/  BSYNC.RECONVERGENT B1 ;  /* 0x0000000000017941 */ /* 0x000fea0003800200 */
.L_x_2000:
[----:B------:R-:W-:Y:S04]  /*49e0*/  BSSY.RECONVERGENT B1, `(.L_x_2002) ;  /* 0x000001e000017945 */ /* 0x000fe80003800200 */
[----:B------:R-:W-:Y:S05]  /*49f0*/  @P2 BRA `(.L_x_2003) ;  /* 0x0000000000702947 */ /* 0x000fea0003800000 */
[--C-:B--2---:R-:W-:Y:S01]  /*4a00*/  FADD.FTZ R6, R9, -R24.reuse ;  /* 0x8000001809067221 */ /* 0x104fe20000010000 */
[----:B------:R-:W-:Y:S01]  /*4a10*/  FADD.FTZ R10, R10, -R24 ;  /* 0x800000180a0a7221 */ /* 0x000fe20000010000 */
[----:B------:R-:W2:Y:S01]  /*4a20*/  LDCU.64 UR6, c[0x0][0x3e0] ;  /* 0x00007c00ff0677ac */ /* 0x000ea20008000a00 */
[----:B------:R-:W-:Y:S01]  /*4a30*/  MOV R8, R74 ;  /* 0x0000004a00087202 */ /* 0x000fe20000000f00 */
[-C--:B-1----:R-:W-:Y:S01]  /*4a40*/  FMUL.FTZ R5, R6, R25.reuse ;  /* 0x0000001906057220 */ /* 0x082fe20000410000 */
[----:B------:R-:W-:Y:S01]  /*4a50*/  FMUL.FTZ R10, R10, R25 ;  /* 0x000000190a0a7220 */ /* 0x000fe20000410000 */
[----:B------:R-:W1:Y:S01]  /*4a60*/  LDCU.64 UR10, c[0x0][0x380] ;  /* 0x00007000ff0a77ac */ /* 0x000e620008000a00 */
[----:B------:R-:W-:Y:S01]  /*4a70*/  MOV R9, R73 ;  /* 0x0000004900097202 */ /* 0x000fe20000000f00 */
[----:B0----5:R-:W-:Y:S01]  /*4a80*/  FFMA.FTZ R21, R16, R5, R18 ;  /* 0x0000000510157223 */ /* 0x021fe20000010012 */
[----:B------:R-:W-:-:S03]  /*4a90*/  FFMA.FTZ R23, R17, R10, R19 ;  /* 0x0000000a11177223 */ /* 0x000fc60000010013 */
[----:B------:R-:W-:Y:S01]  /*4aa0*/  FMUL.FTZ R5, R21, -1.4426950216293334961 ;  /* 0xbfb8aa3b15057820 */ /* 0x000fe20000410000 */
[----:B------:R-:W-:-:S05]  /*4ab0*/  FMUL.FTZ R7, R23, -1.4426950216293334961 ;  /* 0xbfb8aa3b17077820 */ /* 0x000fca0000410000 */
[----:B------:R-:W0:Y:S01]  /*4ac0*/  MUFU.EX2 R5, R5 ;  /* 0x0000000500057308 */ /* 0x000e220000000800 */
[----:B--2---:R-:W-:-:S03]  /*4ad0*/  IMAD R20, R0, UR6, RZ ;  /* 0x0000000600147c24 */ /* 0x004fc6000f8e02ff */
        /* <DEDUP_REMOVED lines=14> */
.L_x_2003:
[----:B------:R-:W-:Y:S05]  /*4bc0*/  BSYNC.RECONVERGENT B1 ;  /* 0x0000000000017941 */ /* 0x000fea0003800200 */
.L_x_2002:
[----:B------:R-:W-:Y:S04]  /*4bd0*/  BSSY.RECONVERGENT B1, `(.L_x_2004) ;  /* 0x000001e000017945 */ /* 0x000fe80003800200 */
[----:B------:R-:W-:Y:S05]  /*4be0*/  @P3 BRA `(.L_x_2005) ;  /* 0x0000000000703947 */ /* 0x000fea0003800000 */
[--C-:B------:R-:W-:Y:S01]  /*4bf0*/  FADD.FTZ R12, R12, -R24.reuse ;  /* 0x800000180c0c7221 */ /* 0x100fe20000010000 */
[----:B--23--:R-:W-:Y:S01]  /*4c00*/  FADD.FTZ R6, R11, -R24 ;  /* 0x800000180b067221 */ /* 0x00cfe20000010000 */
[----:B------:R-:W2:Y:S01]  /*4c10*/  LDCU.64 UR6, c[0x0][0x3e0] ;  /* 0x00007c00ff0677ac */ /* 0x000ea20008000a00 */
[----:B------:R-:W-:Y:S01]  /*4c20*/  MOV R8, R74 ;  /* 0x0000004a00087202 */ /* 0x000fe20000000f00 */
[-C--:B-1----:R-:W-:Y:S01]  /*4c30*/  FMUL.FTZ R5, R12, R25.reuse ;  /* 0x000000190c057220 */ /* 0x082fe20000410000 */
[----:B------:R-:W-:Y:S01]  /*4c40*/  FMUL.FTZ R6, R6, R25 ;  /* 0x0000001906067220 */ /* 0x000fe20000410000 */
[----:B------:R-:W1:Y:S01]  /*4c50*/  LDCU.64 UR10, c[0x0][0x380] ;  /* 0x00007000ff0a77ac */ /* 0x000e620008000a00 */
[----:B------:R-:W-:Y:S01]  /*4c60*/  MOV R9, R73 ;  /* 0x0000004900097202 */ /* 0x000fe20000000f00 */
[----:B-----5:R-:W-:Y:S01]  /*4c70*/  FFMA.FTZ R11, R16, R5, R18 ;  /* 0x00000005100b7223 */ /* 0x020fe20000010012 */
[----:B0-----:R-:W-:-:S03]  /*4c80*/  FFMA.FTZ R21, R17, R6, R19 ;  /* 0x0000000611157223 */ /* 0x001fc60000010013 */
        /* <DEDUP_REMOVED lines=18> */
.L_x_2005:
[----:B------:R-:W-:Y:S05]  /*4db0*/  BSYNC.RECONVERGENT B1 ;  /* 0x0000000000017941 */ /* 0x000fea0003800200 */
.L_x_2004:
        /* <DEDUP_REMOVED lines=13> */
[----:B0-----:R-:W-:Y:S02]  /*4e90*/  SHF.R.S32.HI R20, RZ, 0x1f, R5 ;  /* 0x0000001fff147819 */ /* 0x001fe40000011405 */
[----:B------:R-:W-:Y:S02]  /*4ea0*/  SHF.R.S32.HI R21, RZ, 0x1f, R10 ;  /* 0x0000001fff157819 */ /* 0x000fe4000001140a */
        /* <DEDUP_REMOVED lines=9> */
[--C-:B------:R-:W-:Y:S01]  /*4f40*/  FADD.FTZ R6, R13, -R24.reuse ;  /* 0x800000180d067221 */ /* 0x100fe20000010000 */
[----:B------:R-:W-:Y:S01]  /*4f50*/  FADD.FTZ R14, R14, -R24 ;  /* 0x800000180e0e7221 */ /* 0x000fe20000010000 */
[----:B------:R-:W0:Y:S01]  /*4f60*/  LDCU.64 UR6, c[0x0][0x3e0] ;  /* 0x00007c00ff0677ac */ /* 0x000e220008000a00 */
[----:B------:R-:W-:Y:S01]  /*4f70*/  MOV R9, R73 ;  /* 0x0000004900097202 */ /* 0x000fe20000000f00 */
[-C--:B-1----:R-:W-:Y:S01]  /*4f80*/  FMUL.FTZ R6, R6, R25.reuse ;  /* 0x0000001906067220 */ /* 0x082fe20000410000 */
[----:B------:R-:W-:Y:S01]  /*4f90*/  FMUL.FTZ R7, R14, R25 ;  /* 0x000000190e077220 */ /* 0x000fe20000410000 */
[----:B------:R-:W1:Y:S02]  /*4fa0*/  LDCU.64 UR10, c[0x0][0x380] ;  /* 0x00007000ff0a77ac */ /* 0x000e640008000a00 */
[----:B-----5:R-:W-:Y:S01]  /*4fb0*/  FFMA.FTZ R6, R17, R6, R19 ;  /* 0x0000000611067223 */ /* 0x020fe20000010013 */
[----:B------:R-:W-:-:S03]  /*4fc0*/  FFMA.FTZ R7, R16, R7, R18 ;  /* 0x0000000710077223 */ /* 0x000fc60000010012 */
[----:B------:R-:W-:Y:S01]  /*4fd0*/  FMUL.FTZ R30, R6, -1.4426950216293334961 ;  /* 0xbfb8aa3b061e7820 */ /* 0x000fe20000410000 */
[----:B------:R-:W-:-:S05]  /*4fe0*/  FMUL.FTZ R8, R7, -1.4426950216293334961 ;  /* 0xbfb8aa3b07087820 */ /* 0x000fca0000410000 */
[----:B------:R-:W2:Y:S01]  /*4ff0*/  MUFU.EX2 R30, R30 ;  /* 0x0000001e001e7308 */ /* 0x000ea20000000800 */
[----:B0-----:R-:W-:-:S03]  /*5000*/  IMAD R70, R3, UR6, RZ ;  /* 0x0000000603467c24 */ /* 0x001fc6000f8e02ff */
[----:B------:R-:W0:Y:S01]  /*5010*/  MUFU.EX2 R8, R8 ;  /* 0x0000000800087308 */ /* 0x000e220000000800 */
[----:B------:R-:W-:Y:S02]  /*5020*/  IMAD R77, R65, UR7, R70 ;  /* 0x00000007414d7c24 */ /* 0x000fe4000f8e0246 */
[----:B--2---:R-:W-:Y:S01]  /*5030*/  FADD.FTZ R31, R30, 1 ;  /* 0x3f8000001e1f7421 */ /* 0x004fe20000010000 */
[----:B0-----:R-:W-:Y:S01]  /*5040*/  FADD.FTZ R13, R8, 1 ;  /* 0x3f800000080d7421 */ /* 0x001fe20000010000 */
[----:B------:R-:W-:-:S04]  /*5050*/  MOV R8, R74 ;  /* 0x0000004a00087202 */ /* 0x000fc80000000f00 */
[----:B------:R-:W0:Y:S01]  /*5060*/  MUFU.RCP R31, R31 ;  /* 0x0000001f001f7308 */ /* 0x000e220000001000 */
[----:B------:R-:W-:-:S07]  /*5070*/  IMAD.WIDE.U32 R8, R65, UR6, R8 ;  /* 0x0000000641087c25 */ /* 0x000fce000f8e0008 */
[----:B------:R-:W2:Y:S01]  /*5080*/  MUFU.RCP R14, R13 ;  /* 0x0000000d000e7308 */ /* 0x000ea20000001000 */
[----:B------:R-:W-:Y:S01]  /*5090*/  IADD3 R77, PT, PT, R9, R77, RZ ;  /* 0x0000004d094d7210 */ /* 0x000fe20007ffe0ff */
[----:B0-----:R-:W-:Y:S01]  /*50a0*/  FMUL.FTZ R71, R6, R31 ;  /* 0x0000001f06477220 */ /* 0x001fe20000410000 */
[----:B-1----:R-:W-:Y:S01]  /*50b0*/  LEA R6, P5, R8, UR10, 0x1 ;  /* 0x0000000a08067c11 */ /* 0x002fe2000f8a08ff */
[----:B--2---:R-:W-:-:S03]  /*50c0*/  FMUL.FTZ R14, R7, R14 ;  /* 0x0000000e070e7220 */ /* 0x004fc60000410000 */
[----:B------:R-:W-:Y:S02]  /*50d0*/  LEA.HI.X R7, R8, UR11, R77, 0x1, P5 ;  /* 0x0000000b08077c11 */ /* 0x000fe4000a8f0c4d */
[----:B------:R-:W-:-:S05]  /*50e0*/  F2FP.BF16.F32.PACK_AB R71, R71, R14 ;  /* 0x0000000e4747723e */ /* 0x000fca00000010ff */
[----:B------:R0:W-:Y:S02]  /*50f0*/  STG.E desc[UR8][R6.64], R71 ;  /* 0x0000004706007986 */ /* 0x0001e4000c101908 */
.L_x_2007:
[----:B------:R-:W-:Y:S05]  /*5100*/  BSYNC.RECONVERGENT B1 ;  /* 0x0000000000017941 */ /* 0x000fea0003800200 */
.L_x_2006:
[----:B------:R-:W-:Y:S04]  /*5110*/  BSSY.RECONVERGENT B1, `(.L_x_2008) ;  /* 0x000001e000017945 */ /* 0x000fe80003800200 */
[----:B------:R-:W-:Y:S05]  /*5120*/  @P2 BRA `(.L_x_2009) ;  /* 0x0000000000702947 */ /* 0x000fea0003800000 */
[--C-:B0-----:R-:W-:Y:S01]  /*5130*/  FADD.FTZ R6, R15, -R24.reuse ;  /* 0x800000180f067221 */ /* 0x101fe20000010000 */
        /* <DEDUP_REMOVED lines=13> */
[----:B--2---:R-:W-:Y:S01]  /*5210*/  FADD.FTZ R13, R6, 1 ;  /* 0x3f800000060d7421 */ /* 0x004fe20000010000 */
[----:B------:R-:W-:Y:S01]  /*5220*/  MOV R6, R74 ;  /* 0x0000004a00067202 */ /* 0x000fe20000000f00 */
[----:B0-----:R-:W-:Y:S02]  /*5230*/  FADD.FTZ R30, R15, 1 ;  /* 0x3f8000000f1e7421 */ /* 0x001fe40000010000 */
[----:B------:R-:W0:Y:S02]  /*5240*/  MUFU.RCP R14, R13 ;  /* 0x0000000d000e7308 */ /* 0x000e240000001000 */
[----:B------:R-:W-:-:S04]  /*5250*/  IMAD.WIDE.U32 R6, R27, UR6, R6 ;  /* 0x000000061b067c25 */ /* 0x000fc8000f8e0006 */
[----:B------:R-:W-:Y:S02]  /*5260*/  IMAD R27, R27, UR7, R32 ;  /* 0x000000071b1b7c24 */ /* 0x000fe4000f8e0220 */
[----:B------:R-:W2:Y:S03]  /*5270*/  MUFU.RCP R31, R30 ;  /* 0x0000001e001f7308 */ /* 0x000ea60000001000 */
[----:B------:R-:W-:Y:S01]  /*5280*/  IADD3 R27, PT, PT, R7, R27, RZ ;  /* 0x0000001b071b7210 */ /* 0x000fe20007ffe0ff */
[----:B0-----:R-:W-:Y:S01]  /*5290*/  FMUL.FTZ R14, R9, R14 ;  /* 0x0000000e090e7220 */ /* 0x001fe20000410000 */
[----:B--2---:R-:W-:Y:S01]  /*52a0*/  FMUL.FTZ R31, R8, R31 ;  /* 0x0000001f081f7220 */ /* 0x004fe20000410000 */
[----:B-1----:R-:W-:-:S04]  /*52b0*/  LEA R8, P2, R6, UR10, 0x1 ;  /* 0x0000000a06087c11 */ /* 0x002fc8000f8408ff */
[----:B------:R-:W-:Y:S02]  /*52c0*/  LEA.HI.X R9, R6, UR11, R27, 0x1, P2 ;  /* 0x0000000b06097c11 */ /* 0x000fe400090f0c1b */
[----:B------:R-:W-:-:S05]  /*52d0*/  F2FP.BF16.F32.PACK_AB R31, R31, R14 ;  /* 0x0000000e1f1f723e */ /* 0x000fca00000010ff */
[----:B------:R2:W-:Y:S02]  /*52e0*/  STG.E desc[UR8][R8.64], R31 ;  /* 0x0000001f08007986 */ /* 0x0005e4000c101908 */
.L_x_2009:
[----:B------:R-:W-:Y:S05]  /*52f0*/  BSYNC.RECONVERGENT B1 ;  /* 0x0000000000017941 */ /* 0x000fea0003800200 */
.L_x_2008:
[----:B------:R-:W-:Y:S04]  /*5300*/  BSSY.RECONVERGENT B1, `(.L_x_2010) ;  /* 0x000001e000017945 */ /* 0x000fe80003800200 */
[----:B------:R-:W-:Y:S05]  /*5310*/  @P1 BRA `(.L_x_2011) ;  /* 0x0000000000701947 */ /* 0x000fea0003800000 */
[--C-:B0-----:R-:W-:Y:S01]  /*5320*/  FADD.FTZ R6, R33, -R24.reuse ;  /* 0x8000001821067221 */ /* 0x101fe20000010000 */
[----:B------:R-:W-:Y:S01]  /*5330*/  FADD.FTZ R34, R34, -R24 ;  /* 0x8000001822227221 */ /* 0x000fe20000010000 */
[----:B------:R-:W0:Y:S02]  /*5340*/  LDCU.64 UR6, c[0x0][0x3e0] ;  /* 0x00007c00ff0677ac */ /* 0x000e240008000a00 */
[-C--:B-1----:R-:W-:Y:S01]  /*5350*/  FMUL.FTZ R7, R6, R25.reuse ;  /* 0x0000001906077220 */ /* 0x082fe20000410000 */
[----:B------:R-:W-:Y:S01]  /*5360*/  FMUL.FTZ R34, R34, R25 ;  /* 0x0000001922227220 */ /* 0x000fe20000410000 */
[----:B------:R-:W1:Y:S02]  /*5370*/  LDCU.64 UR10, c[0x0][0x380] ;  /* 0x00007000ff0a77ac */ /* 0x000e640008000a00 */
[----:B-----5:R-:W-:Y:S01]  /*5380*/  FFMA.FTZ R15, R16, R7, R18 ;  /* 0x00000007100f7223 */ /* 0x020fe20000010012 */
[----:B------:R-:W-:Y:S01]  /*5390*/  FFMA.FTZ R34, R17, R34, R19 ;  /* 0x0000002211227223 */ /* 0x000fe20000010013 */
[----:B------:R-:W-:-:S02]  /*53a0*/  MOV R7, R73 ;  /* 0x0000004900077202 */ /* 0x000fc40000000f00 */
[----:B------:R-:W-:Y:S01]  /*53b0*/  FMUL.FTZ R6, R15, -1.4426950216293334961 ;  /* 0xbfb8aa3b0f067820 */ /* 0x000fe20000410000 */
[----:B--2---:R-:W-:-:S05]  /*53c0*/  FMUL.FTZ R9, R34, -1.4426950216293334961 ;  /* 0xbfb8aa3b22097820 */ /* 0x004fca0000410000 */
[----:B------:R-:W2:Y:S01]  /*53d0*/  MUFU.EX2 R6, R6 ;  /* 0x0000000600067308 */ /* 0x000ea20000000800 */
[----:B0-----:R-:W-:-:S03]  /*53e0*/  IMAD R27, R12, UR6, RZ ;  /* 0x000000060c1b7c24 */ /* 0x001fc6000f8e02ff */
[----:B------:R-:W0:Y:S01]  /*53f0*/  MUFU.EX2 R9, R9 ;  /* 0x0000000900097308 */ /* 0x000e220000000800 */
[----:B------:R-:W-:Y:S02]  /*5400*/  IMAD R27, R26, UR7, R27 ;  /* 0x000000071a1b7c24 */ /* 0x000fe4000f8e021b */
[----:B--2---:R-:W-:Y:S01]  /*5410*/  FADD.FTZ R8, R6, 1 ;  /* 0x3f80000006087421 */ /* 0x004fe20000010000 */
[----:B------:R-:W-:Y:S01]  /*5420*/  MOV R6, R74 ;  /* 0x0000004a00067202 */ /* 0x000fe20000000f00 */
[----:B0-----:R-:W-:-:S04]  /*5430*/  FADD.FTZ R13, R9, 1 ;  /* 0x3f800000090d7421 */ /* 0x001fc80000010000 */
[----:B------:R-:W0:Y:S01]  /*5440*/  MUFU.RCP R8, R8 ;  /* 0x0000000800087308 */ /* 0x000e220000001000 */
[----:B------:R-:W-:-:S05]  /*5450*/  IMAD.WIDE.U32 R6, R26, UR6, R6 ;  /* 0x000000061a067c25 */ /* 0x000fca000f8e0006 */
[----:B------:R-:W-:Y:S02]  /*5460*/  IADD3 R27, PT, PT, R7, R27, RZ ;  /* 0x0000001b071b7210 */ /* 0x000fe40007ffe0ff */
[----:B------:R-:W2:Y:S01]  /*5470*/  MUFU.RCP R13, R13 ;  /* 0x0000000d000d7308 */ /* 0x000ea20000001000 */
[----:B0-----:R-:W-:Y:S01]  /*5480*/  FMUL.FTZ R12, R15, R8 ;  /* 0x000000080f0c7220 */ /* 0x001fe20000410000 */
[----:B-1----:R-:W-:-:S04]  /*5490*/  LEA R8, P1, R6, UR10, 0x1 ;  /* 0x0000000a06087c11 */ /* 0x002fc8000f8208ff */
[----:B------:R-:W-:Y:S01]  /*54a0*/  LEA.HI.X R9, R6, UR11, R27, 0x1, P1 ;  /* 0x0000000b06097c11 */ /* 0x000fe200088f0c1b */
[----:B--2---:R-:W-:-:S05]  /*54b0*/  FMUL.FTZ R15, R34, R13 ;  /* 0x0000000d220f7220 */ /* 0x004fca0000410000 */
[----:B------:R-:W-:-:S05]  /*54c0*/  F2FP.BF16.F32.PACK_AB R15, R15, R12 ;  /* 0x0000000c0f0f723e */ /* 0x000fca00000010ff */
[----:B------:R3:W-:Y:S02]  /*54d0*/  STG.E desc[UR8][R8.64], R15 ;  /* 0x0000000f08007986 */ /* 0x0007e4000c101908 */
.L_x_2011:
[----:B------:R-:W-:Y:S05]  /*54e0*/  BSYNC.RECONVERGENT B1 ;  /* 0x0000000000017941 */ /* 0x000fea0003800200 */
.L_x_2010:
        /* <DEDUP_REMOVED lines=9> */
[----:B---3--:R-:W-:Y:S01]  /*5580*/  FFMA.FTZ R15, R17, R36, R19 ;  /* 0x00000024110f7223 */ /* 0x008fe20000010013 */
        /* <DEDUP_REMOVED lines=20> */
.L_x_2013:
[----:B------:R-:W-:Y:S05]  /*56d0*/  BSYNC.RECONVERGENT B1 ;  /* 0x0000000000017941 */ /* 0x000fea0003800200 */
.L_x_2012:
[----:B------:R-:W-:Y:S04]  /*56e0*/  BSSY.RECONVERGENT B1, `(.L_x_2014) ;  /* 0x000001e000017945 */ /* 0x000fe80003800200 */
[----:B------:R-:W-:Y:S05]  /*56f0*/  @P3 BRA `(.L_x_2015) ;  /* 0x0000000000703947 */ /* 0x000fea0003800000 */
[--C-:B0-----:R-:W-:Y:S01]  /*5700*/  FADD.FTZ R6, R37, -R24.reuse ;  /* 0x8000001825067221 */ /* 0x101fe20000010000 */
[----:B------:R-:W-:Y:S01]  /*5710*/  FADD.FTZ R38, R38, -R24 ;  /* 0x8000001826267221 */ /* 0x000fe20000010000 */
[----:B------:R-:W0:Y:S01]  /*5720*/  LDCU.64 UR6, c[0x0][0x3e0] ;  /* 0x00007c00ff0677ac */ /* 0x000e220008000a00 */
[----:B------:R-:W-:Y:S01]  /*5730*/  MOV R7, R73 ;  /* 0x0000004900077202 */ /* 0x000fe20000000f00 */
[-C--:B-1--4-:R-:W-:Y:S01]  /*5740*/  FMUL.FTZ R5, R6, R25.reuse ;  /* 0x0000001906057220 */ /* 0x092fe20000410000 */
[----:B------:R-:W-:Y:S01]  /*5750*/  FMUL.FTZ R38, R38, R25 ;  /* 0x0000001926267220 */ /* 0x000fe20000410000 */
[----:B------:R-:W1:Y:S01]  /*5760*/  LDCU.64 UR10, c[0x0][0x380] ;  /* 0x00007000ff0a77ac */ /* 0x000e620008000a00 */
[----:B------:R-:W-:Y:S01]  /*5770*/  MOV R6, R74 ;  /* 0x0000004a00067202 */ /* 0x000fe20000000f00 */
[----:B-----5:R-:W-:Y:S01]  /*5780*/  FFMA.FTZ R13, R16, R5, R18 ;  /* 0x00000005100d7223 */ /* 0x020fe20000010012 */
[----:B---3--:R-:W-:-:S03]  /*5790*/  FFMA.FTZ R15, R17, R38, R19 ;  /* 0x00000026110f7223 */ /* 0x008fc60000010013 */
[----:B------:R-:W-:Y:S01]  /*57a0*/  FMUL.FTZ R5, R13, -1.4426950216293334961 ;  /* 0xbfb8aa3b0d057820 */ /* 0x000fe20000410000 */
[----:B--2---:R-:W-:-:S05]  /*57b0*/  FMUL.FTZ R9, R15, -1.4426950216293334961 ;  /* 0xbfb8aa3b0f097820 */ /* 0x004fca0000410000 */
[----:B------:R-:W2:Y:S01]  /*57c0*/  MUFU.EX2 R5, R5 ;  /* 0x0000000500057308 */ /* 0x000ea20000000800 */
[----:B0-----:R-:W-:-:S03]  /*57d0*/  IMAD R21, R21, UR6, RZ ;  /* 0x0000000615157c24 */ /* 0x001fc6000f8e02ff */
[----:B------:R-:W0:Y:S01]  /*57e0*/  MUFU.EX2 R9, R9 ;  /* 0x0000000900097308 */ /* 0x000e220000000800 */
[----:B------:R-:W-:-:S04]  /*57f0*/  IMAD.WIDE.U32 R6, R10, UR6, R6 ;  /* 0x000000060a067c25 */ /* 0x000fc8000f8e0006 */
[----:B------:R-:W-:Y:S02]  /*5800*/  IMAD R21, R10, UR7, R21 ;  /* 0x000000070a157c24 */ /* 0x000fe4000f8e0215 */
[----:B--2---:R-:W-:-:S03]  /*5810*/  FADD.FTZ R8, R5, 1 ;  /* 0x3f80000005087421 */ /* 0x004fc60000010000 */
[----:B------:R-:W-:Y:S01]  /*5820*/  IADD3 R21, PT, PT, R7, R21, RZ ;  /* 0x0000001507157210 */ /* 0x000fe20007ffe0ff */
[----:B0-----:R-:W-:Y:S02]  /*5830*/  FADD.FTZ R12, R9, 1 ;  /* 0x3f800000090c7421 */ /* 0x001fe40000010000 */
        /* <DEDUP_REMOVED lines=8> */
.L_x_2015:
[----:B------:R-:W-:Y:S05]  /*58c0*/  BSYNC.RECONVERGENT B1 ;  /* 0x0000000000017941 */ /* 0x000fea0003800200 */
.L_x_2014:
        /* <DEDUP_REMOVED lines=30> */
.L_x_2017:
[----:B------:R-:W-:Y:S05]  /*5ab0*/  BSYNC.RECONVERGENT B1 ;  /* 0x0000000000017941 */ /* 0x000fea0003800200 */
.L_x_2016:
        /* <DEDUP_REMOVED lines=12> */
[----:B---3--:R-:W-:-:S02]  /*5b80*/  SHF.R.S32.HI R15, RZ, 0x1f, R28 ;  /* 0x0000001fff0f7819 */ /* 0x008fc4000001141c */
        /* <DEDUP_REMOVED lines=9> */
[--C-:B------:R-:W-:Y:S01]  /*5c20*/  FADD.FTZ R42, R42, -R24.reuse ;  /* 0x800000182a2a7221 */ /* 0x100fe20000010000 */
[----:B------:R-:W-:Y:S01]  /*5c30*/  FADD.FTZ R6, R41, -R24 ;  /* 0x8000001829067221 */ /* 0x000fe20000010000 */
[----:B------:R-:W0:Y:S02]  /*5c40*/  LDCU.64 UR6, c[0x0][0x3e0] ;  /* 0x00007c00ff0677ac */ /* 0x000e240008000a00 */
[-C--:B-1----:R-:W-:Y:S01]  /*5c50*/  FMUL.FTZ R7, R42, R25.reuse ;  /* 0x000000192a077220 */ /* 0x082fe20000410000 */
[----:B--2---:R-:W-:Y:S01]  /*5c60*/  FMUL.FTZ R8, R6, R25 ;  /* 0x0000001906087220 */ /* 0x004fe20000410000 */
[----:B------:R-:W1:Y:S02]  /*5c70*/  LDCU.64 UR10, c[0x0][0x380] ;  /* 0x00007000ff0a77ac */ /* 0x000e640008000a00 */
[----:B-----5:R-:W-:Y:S01]  /*5c80*/  FFMA.FTZ R27, R16, R7, R18 ;  /* 0x00000007101b7223 */ /* 0x020fe20000010012 */
[----:B------:R-:W-:Y:S01]  /*5c90*/  FFMA.FTZ R22, R17, R8, R19 ;  /* 0x0000000811167223 */ /* 0x000fe20000010013 */
[----:B------:R-:W-:-:S02]  /*5ca0*/  MOV R7, R73 ;  /* 0x0000004900077202 */ /* 0x000fc40000000f00 */
[----:B------:R-:W-:Y:S01]  /*5cb0*/  FMUL.FTZ R6, R27, -1.4426950216293334961 ;  /* 0xbfb8aa3b1b067820 */ /* 0x000fe20000410000 */
[----:B------:R-:W-:-:S05]  /*5cc0*/  FMUL.FTZ R9, R22, -1.4426950216293334961 ;  /* 0xbfb8aa3b16097820 */ /* 0x000fca0000410000 */
        /* <DEDUP_REMOVED lines=17> */
.L_x_2019:
[----:B------:R-:W-:Y:S05]  /*5de0*/  BSYNC.RECONVERGENT B1 ;  /* 0x0000000000017941 */ /* 0x000fea0003800200 */
.L_x_2018:
[----:B------:R-:W-:Y:S04]  /*5df0*/  BSSY.RECONVERGENT B1, `(.L_x_2020) ;  /* 0x000001e000017945 */ /* 0x000fe80003800200 */
[----:B------:R-:W-:Y:S05]  /*5e00*/  @P2 BRA `(.L_x_2021) ;  /* 0x0000000000702947 */ /* 0x000fea0003800000 */
[--C-:B------:R-:W-:Y:S01]  /*5e10*/  FADD.FTZ R44, R44, -R24.reuse ;  /* 0x800000182c2c7221 */ /* 0x100fe20000010000 */
[----:B------:R-:W-:Y:S01]  /*5e20*/  FADD.FTZ R6, R43, -R24 ;  /* 0x800000182b067221 */ /* 0x000fe20000010000 */
[----:B------:R-:W3:Y:S02]  /*5e30*/  LDCU.64 UR6, c[0x0][0x3e0] ;  /* 0x00007c00ff0677ac */ /* 0x000ee40008000a00 */
[-C--:B-1----:R-:W-:Y:S01]  /*5e40*/  FMUL.FTZ R7, R44, R25.reuse ;  /* 0x000000192c077220 */ /* 0x082fe20000410000 */
[----:B0-2---:R-:W-:Y:S01]  /*5e50*/  FMUL.FTZ R8, R6, R25 ;  /* 0x0000001906087220 */ /* 0x005fe20000410000 */
[----:B------:R-:W0:Y:S02]  /*5e60*/  LDCU.64 UR10, c[0x0][0x380] ;  /* 0x00007000ff0a77ac */ /* 0x000e240008000a00 */
[----:B-----5:R-:W-:Y:S01]  /*5e70*/  FFMA.FTZ R21, R16, R7, R18 ;  /* 0x0000000710157223 */ /* 0x020fe20000010012 */
[----:B------:R-:W-:Y:S01]  /*5e80*/  FFMA.FTZ R23, R17, R8, R19 ;  /* 0x0000000811177223 */ /* 0x000fe20000010013 */
[----:B------:R-:W-:-:S02]  /*5e90*/  MOV R7, R73 ;  /* 0x0000004900077202 */ /* 0x000fc40000000f00 */
[----:B------:R-:W-:Y:S01]  /*5ea0*/  FMUL.FTZ R6, R21, -1.4426950216293334961 ;  /* 0xbfb8aa3b15067820 */ /* 0x000fe20000410000 */
[----:B------:R-:W-:-:S05]  /*5eb0*/  FMUL.FTZ R9, R23, -1.4426950216293334961 ;  /* 0xbfb8aa3b17097820 */ /* 0x000fca0000410000 */
[----:B------:R-:W1:Y:S01]  /*5ec0*/  MUFU.EX2 R6, R6 ;  /* 0x0000000600067308 */ /* 0x000e620000000800 */
[----:B---3--:R-:W-:-:S03]  /*5ed0*/  IMAD R15, R15, UR6, RZ ;  /* 0x000000060f0f7c24 */ /* 0x008fc6000f8e02ff */
[----:B------:R-:W2:Y:S01]  /*5ee0*/  MUFU.EX2 R9, R9 ;  /* 0x0000000900097308 */ /* 0x000ea20000000800 */
[----:B------:R-:W-:Y:S02]  /*5ef0*/  IMAD R27, R28, UR7, R15 ;  /* 0x000000071c1b7c24 */ /* 0x000fe4000f8e020f */
[----:B-1----:R-:W-:Y:S01]  /*5f00*/  FADD.FTZ R8, R6, 1 ;  /* 0x3f80000006087421 */ /* 0x002fe20000010000 */
[----:B------:R-:W-:Y:S01]  /*5f10*/  MOV R6, R74 ;  /* 0x0000004a00067202 */ /* 0x000fe20000000f00 */
[----:B--2---:R-:W-:-:S04]  /*5f20*/  FADD.FTZ R20, R9, 1 ;  /* 0x3f80000009147421 */ /* 0x004fc80000010000 */
        /* <DEDUP_REMOVED lines=10> */
.L_x_2021:
[----:B------:R-:W-:Y:S05]  /*5fd0*/  BSYNC.RECONVERGENT B1 ;  /* 0x0000000000017941 */ /* 0x000fea0003800200 */
.L_x_2020:
[----:B------:R-:W-:Y:S04]  /*5fe0*/  BSSY.RECONVERGENT B1, `(.L_x_2022) ;  /* 0x000001e000017945 */ /* 0x000fe80003800200 */
[----:B------:R-:W-:Y:S05]  /*5ff0*/  @P1 BRA `(.L_x_2023) ;  /* 0x0000000000701947 */ /* 0x000fea0003800000 */
[--C-:B------:R-:W-:Y:S01]  /*6000*/  FADD.FTZ R6, R45, -R24.reuse ;  /* 0x800000182d067221 */ /* 0x100fe20000010000 */
[----:B------:R-:W-:Y:S01]  /*6010*/  FADD.FTZ R46, R46, -R24 ;  /* 0x800000182e2e7221 */ /* 0x000fe20000010000 */
[----:B------:R-:W4:Y:S02]  /*6020*/  LDCU.64 UR6, c[0x0][0x3e0] ;  /* 0x00007c00ff0677ac */ /* 0x000f240008000a00 */
[-C--:B-1----:R-:W-:Y:S01]  /*6030*/  FMUL.FTZ R7, R6, R25.reuse ;  /* 0x0000001906077220 */ /* 0x082fe20000410000 */
[----:B------:R-:W-:Y:S01]  /*6040*/  FMUL.FTZ R46, R46, R25 ;  /* 0x000000192e2e7220 */ /* 0x000fe20000410000 */
[----:B------:R-:W1:Y:S02]  /*6050*/  LDCU.64 UR10, c[0x0][0x380] ;  /* 0x00007000ff0a77ac */ /* 0x000e640008000a00 */
[----:B-----5:R-:W-:Y:S01]  /*6060*/  FFMA.FTZ R21, R16, R7, R18 ;  /* 0x0000000710157223 */ /* 0x020fe20000010012 */
[----:B------:R-:W-:Y:S01]  /*6070*/  FFMA.FTZ R46, R17, R46, R19 ;  /* 0x0000002e112e7223 */ /* 0x000fe20000010013 */
[----:B------:R-:W-:-:S02]  /*6080*/  MOV R7, R73 ;  /* 0x0000004900077202 */ /* 0x000fc40000000f00 */
[----:B------:R-:W-:Y:S01]  /*6090*/  FMUL.FTZ R6, R21, -1.4426950216293334961 ;  /* 0xbfb8aa3b15067820 */ /* 0x000fe20000410000 */
[----:B0-23--:R-:W-:-:S05]  /*60a0*/  FMUL.FTZ R9, R46, -1.4426950216293334961 ;  /* 0xbfb8aa3b2e097820 */ /* 0x00dfca0000410000 */
[----:B------:R-:W0:Y:S01]  /*60b0*/  MUFU.EX2 R6, R6 ;  /* 0x0000000600067308 */ /* 0x000e220000000800 */
[----:B----4-:R-:W-:-:S03]  /*60c0*/  IMAD R14, R14, UR6, RZ ;  /* 0x000000060e0e7c24 */ /* 0x010fc6000f8e02ff */
[----:B------:R-:W2:Y:S01]  /*60d0*/  MUFU.EX2 R9, R9 ;  /* 0x0000000900097308 */ /* 0x000ea20000000800 */
[----:B------:R-:W-:Y:S02]  /*60e0*/  IMAD R23, R13, UR7, R14 ;  /* 0x000000070d177c24 */ /* 0x000fe4000f8e020e */
[----:B0-----:R-:W-:Y:S01]  /*60f0*/  FADD.FTZ R8, R6, 1 ;  /* 0x3f80000006087421 */ /* 0x001fe20000010000 */
[----:B------:R-:W-:Y:S01]  /*6100*/  MOV R6, R74 ;  /* 0x0000004a00067202 */ /* 0x000fe20000000f00 */
[----:B--2---:R-:W-:-:S04]  /*6110*/  FADD.FTZ R15, R9, 1 ;  /* 0x3f800000090f7421 */ /* 0x004fc80000010000 */
        /* <DEDUP_REMOVED lines=10> */
.L_x_2023:
[----:B------:R-:W-:Y:S05]  /*61c0*/  BSYNC.RECONVERGENT B1 ;  /* 0x0000000000017941 */ /* 0x000fea0003800200 */
.L_x_2022:
[----:B------:R-:W-:Y:S04]  /*61d0*/  BSSY.RECONVERGENT B1, `(.L_x_2024) ;  /* 0x000001e000017945 */ /* 0x000fe80003800200 */
[----:B------:R-:W-:Y:S05]  /*61e0*/  @P6 BRA `(.L_x_2025) ;  /* 0x0000000000706947 */ /* 0x000fea0003800000 */
[--C-:B------:R-:W-:Y:S01]  /*61f0*/  FADD.FTZ R48, R48, -R24.reuse ;  /* 0x8000001830307221 */ /* 0x100fe20000010000 */
[----:B------:R-:W-:Y:S01]  /*6200*/  FADD.FTZ R6, R47, -R24 ;  /* 0x800000182f067221 */ /* 0x000fe20000010000 */
[----:B------:R-:W0:Y:S02]  /*6210*/  LDCU.64 UR6, c[0x0][0x3e0] ;  /* 0x00007c00ff0677ac */ /* 0x000e240008000a00 */
[-C--:B-1----:R-:W-:Y:S01]  /*6220*/  FMUL.FTZ R7, R48, R25.reuse ;  /* 0x0000001930077220 */ /* 0x082fe20000410000 */
[----:B0-234-:R-:W-:Y:S01]  /*6230*/  FMUL.FTZ R8, R6, R25 ;  /* 0x0000001906087220 */ /* 0x01dfe20000410000 */
[----:B------:R-:W0:Y:S02]  /*6240*/  LDCU.64 UR10, c[0x0][0x380] ;  /* 0x00007000ff0a77ac */ /* 0x000e240008000a00 */
[----:B-----5:R-:W-:Y:S01]  /*6250*/  FFMA.FTZ R15, R16, R7, R18 ;  /* 0x00000007100f7223 */ /* 0x020fe20000010012 */
[----:B------:R-:W-:Y:S01]  /*6260*/  FFMA.FTZ R14, R17, R8, R19 ;  /* 0x00000008110e7223 */ /* 0x000fe20000010013 */
[----:B------:R-:W-:-:S02]  /*6270*/  MOV R7, R73 ;  /* 0x0000004900077202 */ /* 0x000fc40000000f00 */
[----:B------:R-:W-:Y:S01]  /*6280*/  FMUL.FTZ R6, R15, -1.4426950216293334961 ;  /* 0xbfb8aa3b0f067820 */ /* 0x000fe20000410000 */
[----:B------:R-:W-:-:S05]  /*6290*/  FMUL.FTZ R9, R14, -1.4426950216293334961 ;  /* 0xbfb8aa3b0e097820 */ /* 0x000fca0000410000 */
[----:B------:R-:W1:Y:S01]  /*62a0*/  MUFU.EX2 R6, R6 ;  /* 0x0000000600067308 */ /* 0x000e620000000800 */
[----:B------:R-:W-:-:S03]  /*62b0*/  IMAD R12, R12, UR6, RZ ;  /* 0x000000060c0c7c24 */ /* 0x000fc6000f8e02ff */
        /* <DEDUP_REMOVED lines=15> */
.L_x_2025:
[----:B------:R-:W-:Y:S05]  /*63b0*/  BSYNC.RECONVERGENT B1 ;  /* 0x0000000000017941 */ /* 0x000fea0003800200 */
.L_x_2024:
        /* <DEDUP_REMOVED lines=30> */
.L_x_2027:
[----:B------:R-:W-:Y:S05]  /*65a0*/  BSYNC.RECONVERGENT B1 ;  /* 0x0000000000017941 */ /* 0x000fea0003800200 */
.L_x_2026:
[----:B------:R-:W-:Y:S05]  /*65b0*/  @P4 BRA `(.L_x_1997) ;  /* 0x00000000006c4947 */ /* 0x000fea0003800000 */
[--C-:B------:R-:W-:Y:S01]  /*65c0*/  FADD.FTZ R52, R52, -R24.reuse ;  /* 0x8000001834347221 */ /* 0x100fe20000010000 */
[----:B------:R-:W-:Y:S01]  /*65d0*/  FADD.FTZ R24, R51, -R24 ;  /* 0x8000001833187221 */ /* 0x000fe20000010000 */
[----:B------:R-:W2:Y:S01]  /*65e0*/  LDCU.64 UR6, c[0x0][0x3e0] ;  /* 0x00007c00ff0677ac */ /* 0x000ea20008000a00 */
[----:B------:R-:W-:Y:S01]  /*65f0*/  MOV R72, R74 ;  /* 0x0000004a00487202 */ /* 0x000fe20000000f00 */
[-C--:B01----:R-:W-:Y:S01]  /*6600*/  FMUL.FTZ R5, R52, R25.reuse ;  /* 0x0000001934057220 */ /* 0x083fe20000410000 */
[----:B------:R-:W-:Y:S01]  /*6610*/  FMUL.FTZ R24, R24, R25 ;  /* 0x0000001918187220 */ /* 0x000fe20000410000 */
[----:B------:R-:W0:Y:S02]  /*6620*/  LDCU.64 UR10, c[0x0][0x380] ;  /* 0x00007000ff0a77ac */ /* 0x000e240008000a00 */
[----:B--2345:R-:W-:Y:S01]  /*6630*/  FFMA.FTZ R9, R16, R5, R18 ;  /* 0x0000000510097223 */ /* 0x03cfe20000010012 */
[----:B------:R-:W-:-:S03]  /*6640*/  FFMA.FTZ R17, R17, R24, R19 ;  /* 0x0000001811117223 */ /* 0x000fc60000010013 */
[----:B------:R-:W-:Y:S01]  /*6650*/  FMUL.FTZ R5, R9, -1.4426950216293334961 ;  /* 0xbfb8aa3b09057820 */ /* 0x000fe20000410000 */
[----:B------:R-:W-:-:S05]  /*6660*/  FMUL.FTZ R7, R17, -1.4426950216293334961 ;  /* 0xbfb8aa3b11077820 */ /* 0x000fca0000410000 */
[----:B------:R-:W1:Y:S01]  /*6670*/  MUFU.EX2 R5, R5 ;  /* 0x0000000500057308 */ /* 0x000e620000000800 */
[----:B------:R-:W-:-:S03]  /*6680*/  IMAD R11, R4, UR6, RZ ;  /* 0x00000006040b7c24 */ /* 0x000fc6000f8e02ff */
[----:B------:R-:W2:Y:S01]  /*6690*/  MUFU.EX2 R7, R7 ;  /* 0x0000000700077308 */ /* 0x000ea20000000800 */
[----:B------:R-:W-:-:S04]  /*66a0*/  IMAD.WIDE.U32 R72, R64, UR6, R72 ;  /* 0x0000000640487c25 */ /* 0x000fc8000f8e0048 */
[----:B------:R-:W-:Y:S02]  /*66b0*/  IMAD R11, R64, UR7, R11 ;  /* 0x00000007400b7c24 */ /* 0x000fe4000f8e020b */
[----:B-1----:R-:W-:-:S03]  /*66c0*/  FADD.FTZ R6, R5, 1 ;  /* 0x3f80000005067421 */ /* 0x002fc60000010000 */
[----:B------:R-:W-:Y:S01]  /*66d0*/  IADD3 R11, PT, PT, R73, R11, RZ ;  /* 0x0000000b490b7210 */ /* 0x000fe20007ffe0ff */
[----:B--2---:R-:W-:Y:S02]  /*66e0*/  FADD.FTZ R8, R7, 1 ;  /* 0x3f80000007087421 */ /* 0x004fe40000010000 */
[----:B------:R-:W1:Y:S08]  /*66f0*/  MUFU.RCP R6, R6 ;  /* 0x0000000600067308 */ /* 0x000e700000001000 */
[----:B------:R-:W2:Y:S01]  /*6700*/  MUFU.RCP R8, R8 ;  /* 0x0000000800087308 */ /* 0x000ea20000001000 */
[----:B-1----:R-:W-:Y:S01]  /*6710*/  FMUL.FTZ R5, R9, R6 ;  /* 0x0000000609057220 */ /* 0x002fe20000410000 */
[----:B0-----:R-:W-:-:S04]  /*6720*/  LEA R6, P1, R72, UR10, 0x1 ;  /* 0x0000000a48067c11 */ /* 0x001fc8000f8208ff */
[----:B------:R-:W-:Y:S01]  /*6730*/  LEA.HI.X R7, R72, UR11, R11, 0x1, P1 ;  /* 0x0000000b48077c11 */ /* 0x000fe200088f0c0b */
[----:B--2---:R-:W-:-:S05]  /*6740*/  FMUL.FTZ R10, R17, R8 ;  /* 0x00000008110a7220 */ /* 0x004fca0000410000 */
[----:B------:R-:W-:-:S05]  /*6750*/  F2FP.BF16.F32.PACK_AB R5, R10, R5 ;  /* 0x000000050a05723e */ /* 0x000fca00000010ff */
[----:B------:R0:W-:Y:S02]  /*6760*/  STG.E desc[UR8][R6.64], R5 ;  /* 0x0000000506007986 */ /* 0x0001e4000c101908 */
.L_x_1997:
[----:B------:R-:W-:Y:S05]  /*6770*/  BSYNC.RECONVERGENT B0 ;  /* 0x0000000000007941 */ /* 0x000fea0003800200 */
.L_x_1965:
[----:B------:R-:W-:Y:S02]  /*6780*/  IADD3 R61, PT, PT, R57, R61, RZ ;  /* 0x0000003d393d7210 */ /* 0x000fe40007ffe0ff */
[----:B------:R-:W-:Y:S02]  /*6790*/  IADD3 R62, PT, PT, R62, 0x1, RZ ;  /* 0x000000013e3e7810 */ /* 0x000fe40007ffe0ff */
[----:B------:R-:W-:-:S13]  /*67a0*/  ISETP.GE.AND P1, PT, R61, UR5, PT ;  /* 0x000000053d007c0c */ /* 0x000fda000bf26270 */
[----:B------:R-:W-:Y:S05]  /*67b0*/  @!P1 BRA `(.L_x_2028) ;  /* 0xffffff9800b49947 */ /* 0x000fea000383ffff */
[----:B------:R-:W-:Y:S05]  /*67c0*/  EXIT ;  /* 0x000000000000794d */ /* 0x000fea0003800000 */
.L_x_2029:
        /* <DEDUP_REMOVED lines=11> */
.L_x_3446:


//--------------------- .text._Z35group_norm_nhwc_fwd_one_pass_kernelI11Bf16IOBf16WLi64ELi24ELi384EEv26Group_norm_nhwc_fwd_params --------------------------
	.section	.text._Z35group_norm_nhwc_fwd_one_pass_kernelI11Bf16IOBf16WLi64ELi24ELi384EEv26Group_norm_nhwc_fwd_params,"ax",@progbits
	.align	128
        .global         _Z35group_norm_nhwc_fwd_one_pass_kernelI11Bf16IOBf16WLi64ELi24ELi384EEv26Group_norm_nhwc_fwd_params
        .type           _Z35group_norm_nhwc_fwd_one_pass_kernelI11Bf16IOBf16WLi64ELi24ELi384EEv26Group_norm_nhwc_fwd_params,@function
        .size           _Z35group_norm_nhwc_fwd_one_pass_kernelI11Bf16IOBf16WLi64ELi24ELi384EEv26Group_norm_nhwc_fwd_params,(.L_x_3447 - _Z35group_norm_nhwc_fwd_one_pass_kernelI11Bf16IOBf16WLi64ELi24ELi384EEv26Group_norm_nhwc_fwd_params)
        .other          _Z35group_norm_nhwc_fwd_one_pass_kernelI11Bf16IOBf16WLi64ELi24ELi384EEv26Group_norm_nhwc_fwd_params,@"STO_CUDA_ENTRY STV_DEFAULT"
_Z35group_norm_nhwc_fwd_one_pass_kernelI11Bf16IOBf16WLi64ELi24ELi384EEv26Group_norm_nhwc_fwd_params:
.text._Z35group_norm_nhwc_fwd_one_pass_kernelI11Bf16IOBf16WLi64ELi24ELi384EEv26Group_norm_nhwc_fwd_params:
        /* <DEDUP_REMOVED lines=28> */
.L_x_2049:
[----:B01----:R-:W0:Y:S01]  /*01c0*/  LDC R2, c[0x0][0x3f8] ;  /* 0x0000fe00ff027b82 */ /* 0x003e220000000800 */
[----:B------:R-:W1:Y:S01]  /*01d0*/  LDCU.64 UR10, c[0x0][0x3e8] ;  /* 0x00007d00ff0a77ac */ /* 0x000e620008000a00 */
[----:B------:R-:W-:Y:S02]  /*01e0*/  SHF.R.S32.HI R13, RZ, 0x1f, R21 ;  /* 0x0000001fff0d7819 */ /* 0x000fe40000011415 */
[----:B0-----:R-:W-:Y:S02]  /*01f0*/  IABS R3, R2 ;  /* 0x0000000200037213 */ /* 0x001fe40000000000 */
[----:B------:R-:W-:Y:S02]  /*0200*/  ISETP.NE.AND P3, PT, R2, RZ, PT ;  /* 0x000000ff0200720c */ /* 0x000fe40003f65270 */
[----:B------:R-:W0:Y:S08]  /*0210*/  I2F.RP R0, R3 ;  /* 0x0000000300007306 */ /* 0x000e300000209400 */
[----:B0-----:R-:W0:Y:S02]  /*0220*/  MUFU.RCP R0, R0 ;  /* 0x0000000000007308 */ /* 0x001e240000001000 */
[----:B0-2---:R-:W-:-:S06]  /*0230*/  IADD3 R4, PT, PT, R0, 0xffffffe, RZ ;  /* 0x0ffffffe00047810 */ /* 0x005fcc0007ffe0ff */
[----:B------:R0:W2:Y:S02]  /*0240*/  F2I.FTZ.U32.TRUNC.NTZ R5, R4 ;  /* 0x0000000400057305 */ /* 0x0000a4000021f000 */
[----:B0-----:R-:W-:Y:S02]  /*0250*/  HFMA2 R4, -RZ, RZ, 0, 0 ;  /* 0x00000000ff047431 */ /* 0x001fe400000001ff */
[----:B--2---:R-:W-:-:S04]  /*0260*/  IMAD.MOV R6, RZ, RZ, -R5 ;  /* 0x000000ffff067224 */ /* 0x004fc800078e0a05 */
        /* <DEDUP_REMOVED lines=118> */
.L_x_2031:
[----:B------:R-:W-:Y:S05]  /*09d0*/  BSYNC.RECONVERGENT B0 ;  /* 0x0000000000007941 */ /* 0x000fea0003800200 */
.L_x_2030:
        /* <DEDUP_REMOVED lines=36> */
.L_x_2033:
[----:B------:R-:W-:Y:S05]  /*0c20*/  BSYNC.RECONVERGENT B0 ;  /* 0x0000000000007941 */ /* 0x000fea0003800200 */
.L_x_2032:
        /* <DEDUP_REMOVED lines=33> */
.L_x_2036:
[----:B------:R-:W3:Y:S04]  /*0e40*/  LDG.E.STRONG.GPU R8, desc[UR14][R6.64] ;  /* 0x0000000e06087981 */ /* 0x000ee8000c1ef900 */
[----:B---3--:R-:W-:Y:S01]  /*0e50*/  CCTL.IVALL ;  /* 0x00000000ff00798f */ /* 0x008fe20002000000 */
[----:B------:R-:W-:Y:S05]  /*0e60*/  YIELD ;  /* 0x0000000000007946 */ /* 0x000fea0003800000 */
[----:B------:R-:W-:-:S13]  /*0e70*/  ISETP.NE.AND P4, PT, R8, R11, PT ;  /* 0x0000000b0800720c */ /* 0x000fda0003f85270 */
[----:B------:R-:W-:Y:S05]  /*0e80*/  @P4 BRA `(.L_x_2036) ;  /* 0xfffffffc00ec4947 */ /* 0x000fea000383ffff */
.L_x_2035:
        /* <DEDUP_REMOVED lines=14> */
.L_x_2038:
        /* <DEDUP_REMOVED lines=61> */
[----:B------:R-:W-:Y:S01]  /*1340*/  IMAD.U32 R9, RZ, RZ, UR27 ;  /* 0x0000001bff097e24 */ /* 0x000fe2000f8e00ff */
[----:B------:R-:W-:-:S04]  /*1350*/  @!UP2 UIMAD.WIDE.U32 UR26, UR13, 0x8, UR16 ;  /* 0x000000080d1aa8a5 */ /* 0x000fc8000f8e0010 */
[----:B------:R-:W-:Y:S01]  /*1360*/  MOV R10, UR24 ;  /* 0x00000018000a7c02 */ /* 0x000fe20008000f00 */
[----:B------:R-:W3:Y:S01]  /*1370*/  @!P4 LDG.E.64 R8, desc[UR14][R8.64] ;  /* 0x0000000e0808c981 */ /* 0x000ee2000c1e1b00 */
[----:B------:R-:W-:Y:S01]  /*1380*/  MOV R11, UR25 ;  /* 0x00000019000b7c02 */ /* 0x000fe20008000f00 */
[----:B------:R-:W-:Y:S01]  /*1390*/  IMAD.U32 R12, RZ, RZ, UR26 ;  /* 0x0000001aff0c7e24 */ /* 0x000fe2000f8e00ff */
[----:B------:R-:W-:-:S04]  /*13a0*/  MOV R13, UR27 ;  /* 0x0000001b000d7c02 */ /* 0x000fc80008000f00 */
[----:B------:R-:W4:Y:S04]  /*13b0*/  @!P6 LDG.E.64 R10, desc[UR14][R10.64] ;  /* 0x0000000e0a0ae981 */ /* 0x000f28000c1e1b00 */
[----:B------:R-:W5:Y:S01]  /*13c0*/  @!P5 LDG.E.64 R12, desc[UR14][R12.64] ;  /* 0x0000000e0c0cd981 */ /* 0x000f62000c1e1b00 */
[----:B------:R-:W-:Y:S02]  /*13d0*/  UIADD3 UR5, UPT, UPT, UR5, 0x8, URZ ;  /* 0x0000000805057890 */ /* 0x000fe4000fffe0ff */
[----:B------:R-:W-:Y:S02]  /*13e0*/  UIADD3 UR21, UPT, UPT, UR21, 0x8, URZ ;  /* 0x0000000815157890 */ /* 0x000fe4000fffe0ff */
[----:B------:R-:W-:Y:S02]  /*13f0*/  ULEA UR9, UR19, UR9, 0x3 ;  /* 0x0000000913097291 */ /* 0x000fe4000f8e18ff */
[----:B------:R-:W-:-:S02]  /*1400*/  ULEA UR22, UR19, UR22, 0x3 ;  /* 0x0000001613167291 */ /* 0x000fc4000f8e18ff */
[----:B------:R-:W-:Y:S02]  /*1410*/  ULEA UR11, UR19, UR11, 0x3 ;  /* 0x0000000b130b7291 */ /* 0x000fe4000f8e18ff */
[----:B------:R-:W-:Y:S02]  /*1420*/  ULEA UR10, UR19, UR10, 0x3 ;  /* 0x0000000a130a7291 */ /* 0x000fe4000f8e18ff */
[----:B------:R-:W-:Y:S02]  /*1430*/  ULEA UR23, UR19, UR23, 0x3 ;  /* 0x0000001713177291 */ /* 0x000fe4000f8e18ff */
[----:B------:R-:W-:Y:S02]  /*1440*/  ULEA UR20, UR19, UR20, 0x3 ;  /* 0x0000001413147291 */ /* 0x000fe4000f8e18ff */
[----:B------:R-:W-:Y:S02]  /*1450*/  ULEA UR12, UR19, UR12, 0x3 ;  /* 0x0000000c130c7291 */ /* 0x000fe4000f8e18ff */
[----:B------:R-:W-:Y:S01]  /*1460*/  ULEA UR13, UR19, UR13, 0x3 ;  /* 0x0000000d130d7291 */ /* 0x000fe2000f8e18ff */
[----:B--2---:R-:W-:Y:S01]  /*1470*/  @!P2 FADD.FTZ R4, R4, R6 ;  /* 0x000000060404a221 */ /* 0x004fe20000010000 */
[----:B------:R-:W-:Y:S01]  /*1480*/  @!P2 FADD.FTZ R5, R5, R7 ;  /* 0x000000070505a221 */ /* 0x000fe20000010000 */
[----:B------:R-:W-:-:S02]  /*1490*/  ISETP.NE.AND P2, PT, R18, UR5, PT ;  /* 0x0000000512007c0c */ /* 0x000fc4000bf45270 */
        /* <DEDUP_REMOVED lines=8> */
.L_x_2037:
[----:B------:R-:W-:-:S04]  /*1520*/  LOP3.LUT R6, R19, 0x7, RZ, 0xc0, !PT ;  /* 0x0000000713067812 */ /* 0x000fc800078ec0ff */
[----:B------:R-:W-:-:S13]  /*1530*/  ISETP.NE.AND P2, PT, R6, RZ, PT ;  /* 0x000000ff0600720c */ /* 0x000fda0003f45270 */
[----:B------:R-:W-:Y:S05]  /*1540*/  @!P2 BRA `(.L_x_2034) ;  /* 0x00000004006ca947 */ /* 0x000fea0003800000 */
[----:B------:R-:W-:Y:S02]  /*1550*/  IADD3 R6, PT, PT, R6, -0x1, RZ ;  /* 0xffffffff06067810 */ /* 0x000fe40007ffe0ff */
[----:B--2---:R-:W-:Y:S02]  /*1560*/  LOP3.LUT P2, R12, R19, 0x3, RZ, 0xc0, !PT ;  /* 0x00000003130c7812 */ /* 0x004fe4000784c0ff */
[----:B------:R-:W-:-:S13]  /*1570*/  ISETP.GE.U32.AND P4, PT, R6, 0x3, PT ;  /* 0x000000030600780c */ /* 0x000fda0003f86070 */
[----:B------:R-:W-:Y:S05]  /*1580*/  @!P4 BRA `(.L_x_2039) ;  /* 0x0000000000b8c947 */ /* 0x000fea0003800000 */
[----:B------:R-:W-:-:S05]  /*1590*/  IMAD.U32 R6, RZ, RZ, UR5 ;  /* 0x00000005ff067e24 */ /* 0x000fca000f8e00ff */
        /* <DEDUP_REMOVED lines=45> */
.L_x_2039:
        /* <DEDUP_REMOVED lines=27> */
.L_x_2040:
        /* <DEDUP_REMOVED lines=13> */
.L_x_2041:
[----:B------:R-:W-:Y:S05]  /*1af0*/  BSYNC.RECONVERGENT B0 ;  /* 0x0000000000007941 */ /* 0x000fea0003800200 */
.L_x_2034:
        /* <DEDUP_REMOVED lines=16> */
[----:B------:R0:W-:Y:S03]  /*1c00*/  @!P3 STS.64 [UR5+0x78], R4 ;  /* 0x00007804ff00b988 */ /* 0x0001e60008000a05 */
[----:B------:R-:W-:-:S05]  /*1c10*/  IMAD.SHL.U32 R13, R13, 0x2, RZ ;  /* 0x000000020d0d7824 */ /* 0x000fca00078e00ff */
[----:B------:R-:W-:-:S04]  /*1c20*/  LOP3.LUT R13, R13, 0xffff, RZ, 0xc0, !PT ;  /* 0x0000ffff0d0d7812 */ /* 0x000fc800078ec0ff */
[----:B------:R-:W-:Y:S01]  /*1c30*/  IADD3 R27, PT, PT, R16, R13, RZ ;  /* 0x0000000d101b7210 */ /* 0x000fe20007ffe0ff */
[----:B--2---:R-:W-:-:S04]  /*1c40*/  @P0 IMAD.WIDE R12, R15, 0x8, R10 ;  /* 0x000000080f0c0825 */ /* 0x004fc800078e020a */
[----:B----4-:R-:W-:Y:S01]  /*1c50*/  @P0 FMUL.FTZ R10, R4, UR10 ;  /* 0x0000000a040a0c20 */ /* 0x010fe20008410000 */
[----:B------:R-:W-:Y:S01]  /*1c60*/  @P0 FMUL.FTZ R11, R5, UR10 ;  /* 0x0000000a050b0c20 */ /* 0x000fe20008410000 */
[----:B---3--:R-:W-:-:S04]  /*1c70*/  IMAD.WIDE R14, R27, 0x2, R6 ;  /* 0x000000021b0e7825 */ /* 0x008fc800078e0206 */
[----:B------:R-:W-:Y:S01]  /*1c80*/  @P0 STG.E.64 desc[UR14][R12.64], R10 ;  /* 0x0000000a0c000986 */ /* 0x000fe2000c101b0e */
[----:B-1----:R-:W-:Y:S01]  /*1c90*/  IMAD.WIDE R8, R27, 0x2, R8 ;  /* 0x000000021b087825 */ /* 0x002fe200078e0208 */
[----:B------:R-:W-:Y:S06]  /*1ca0*/  BAR.SYNC.DEFER_BLOCKING 0x0 ;  /* 0x0000000000007b1d */ /* 0x000fec0000010000 */
[----:B------:R-:W2:Y:S04]  /*1cb0*/  LDG.E.U16 R16, desc[UR14][R14.64] ;  /* 0x0000000e0e107981 */ /* 0x000ea8000c1e1500 */
[----:B------:R-:W3:Y:S04]  /*1cc0*/  LDG.E.U16 R26, desc[UR14][R14.64+0x2] ;  /* 0x0000020e0e1a7981 */ /* 0x000ee8000c1e1500 */
[----:B------:R-:W4:Y:S04]  /*1cd0*/  LDG.E.U16 R27, desc[UR14][R8.64] ;  /* 0x0000000e081b7981 */ /* 0x000f28000c1e1500 */
[----:B------:R-:W5:Y:S01]  /*1ce0*/  LDG.E.U16 R28, desc[UR14][R8.64+0x2] ;  /* 0x0000020e081c7981 */ /* 0x000f62000c1e1500 */
[----:B0-----:R-:W-:Y:S01]  /*1cf0*/  HFMA2 R4, -RZ, RZ, 1.875, 0 ;  /* 0x3f800000ff047431 */ /* 0x001fe200000001ff */
[----:B------:R-:W-:Y:S01]  /*1d00*/  BSSY.RECONVERGENT B0, `(.L_x_2042) ;  /* 0x000007f000007945 */ /* 0x000fe20003800200 */
[----:B------:R-:W-:Y:S01]  /*1d10*/  VIADD R5, R21, 0x20 ;  /* 0x0000002015057836 */ /* 0x000fe20000000000 */
[----:B------:R-:W0:Y:S02]  /*1d20*/  LDS.64 R6, [UR5+0x78] ;  /* 0x00007805ff067984 */ /* 0x000e240008000a00 */
[----:B0-----:R-:W-:-:S04]  /*1d30*/  FMUL.FTZ R6, R6, UR10 ;  /* 0x0000000a06067c20 */ /* 0x001fc80008410000 */
[----:B------:R-:W-:-:S04]  /*1d40*/  FMUL.FTZ R29, R6, R6 ;  /* 0x00000006061d7220 */ /* 0x000fc80000410000 */
[----:B------:R-:W-:-:S05]  /*1d50*/  FFMA.FTZ R7, R7, UR10, -R29 ;  /* 0x0000000a07077c23 */ /* 0x000fca000801081d */
[----:B------:R-:W-:-:S13]  /*1d60*/  FSETP.GTU.FTZ.AND P2, PT, R7, RZ, PT ;  /* 0x000000ff0700720b */ /* 0x000fda0003f5c000 */
[----:B------:R-:W0:Y:S02]  /*1d70*/  @P2 LDC R10, c[0x0][0x3a8] ;  /* 0x0000ea00ff0a2b82 */ /* 0x000e240000000800 */
[----:B0-----:R-:W-:-:S04]  /*1d80*/  @P2 FADD.FTZ R10, R7, R10 ;  /* 0x0000000a070a2221 */ /* 0x001fc80000010000 */
[----:B------:R0:W1:Y:S01]  /*1d90*/  @P2 MUFU.RSQ R4, R10 ;  /* 0x0000000a00042308 */ /* 0x0000620000001400 */
[----:B--2---:R-:W-:Y:S02]  /*1da0*/  SHF.L.U32 R7, R16, 0x10, RZ ;  /* 0x0000001010077819 */ /* 0x004fe400000006ff */
[----:B---3--:R-:W-:Y:S02]  /*1db0*/  SHF.L.U32 R12, R26, 0x10, RZ ;  /* 0x000000101a0c7819 */ /* 0x008fe400000006ff */
[----:B----4-:R-:W-:Y:S01]  /*1dc0*/  SHF.L.U32 R14, R27, 0x10, RZ ;  /* 0x000000101b0e7819 */ /* 0x010fe200000006ff */
[----:B-----5:R-:W-:Y:S01]  /*1dd0*/  IMAD.U32 R13, R28, 0x10000, RZ ;  /* 0x000100001c0d7824 */ /* 0x020fe200078e00ff */
[----:B01----:R-:W-:Y:S06]  /*1de0*/  BRA.U UP0, `(.L_x_2043) ;  /* 0x0000000100bc7547 */ /* 0x003fec000b800000 */
[----:B------:R-:W0:Y:S01]  /*1df0*/  LDCU.64 UR12, c[0x0][0x3e8] ;  /* 0x00007d00ff0c77ac */ /* 0x000e220008000a00 */
[----:B------:R-:W-:Y:S01]  /*1e00*/  SHF.R.S32.HI R10, RZ, 0x1f, R21 ;  /* 0x0000001fff0a7819 */ /* 0x000fe20000011415 */
[----:B------:R-:W-:Y:S01]  /*1e10*/  BSSY.RECONVERGENT B1, `(.L_x_2044) ;  /* 0x0000019000017945 */ /* 0x000fe20003800200 */
[----:B------:R-:W-:Y:S02]  /*1e20*/  SHF.R.S32.HI R15, RZ, 0x1f, R5 ;  /* 0x0000001fff0f7819 */ /* 0x000fe40000011405 */
[----:B0-----:R-:W-:Y:S02]  /*1e30*/  ISETP.GE.U32.AND P1, PT, R21, UR12, PT ;  /* 0x0000000c15007c0c */ /* 0x001fe4000bf26070 */
[----:B------:R-:W-:Y:S02]  /*1e40*/  ISETP.GE.U32.AND P2, PT, R5, UR12, PT ;  /* 0x0000000c05007c0c */ /* 0x000fe4000bf46070 */
[----:B------:R-:W-:Y:S02]  /*1e50*/  ISETP.GE.AND.EX P1, PT, R10, UR13, PT, P1 ;  /* 0x0000000d0a007c0c */ /* 0x000fe4000bf26310 */
[----:B------:R-:W-:-:S11]  /*1e60*/  ISETP.GE.AND.EX P2, PT, R15, UR13, PT, P2 ;  /* 0x0000000d0f007c0c */ /* 0x000fd6000bf46320 */
[----:B------:R-:W-:Y:S05]  /*1e70*/  @P1 BRA `(.L_x_2045) ;  /* 0x0000000000481947 */ /* 0x000fea0003800000 */
[----:B------:R-:W0:Y:S01]  /*1e80*/  LDCU.64 UR16, c[0x0][0x3e0] ;  /* 0x00007c00ff1077ac */ /* 0x000e220008000a00 */
[--C-:B------:R-:W-:Y:S01]  /*1e90*/  FADD.FTZ R11, R2, -R6.reuse ;  /* 0x80000006020b7221 */ /* 0x100fe20000010000 */
[----:B------:R-:W-:Y:S01]  /*1ea0*/  MOV R8, R22 ;  /* 0x0000001600087202 */ /* 0x000fe20000000f00 */
[----:B------:R-:W-:Y:S01]  /*1eb0*/  FADD.FTZ R17, R17, -R6 ;  /* 0x8000000611117221 */ /* 0x000fe20000010000 */
[----:B------:R-:W1:Y:S01]  /*1ec0*/  LDCU.64 UR10, c[0x0][0x380] ;  /* 0x00007000ff0a77ac */ /* 0x000e620008000a00 */
[----:B------:R-:W-:Y:S01]  /*1ed0*/  MOV R9, R25 ;  /* 0x0000001900097202 */ /* 0x000fe20000000f00 */
[-C--:B------:R-:W-:Y:S01]  /*1ee0*/  FMUL.FTZ R11, R11, R4.reuse ;  /* 0x000000040b0b7220 */ /* 0x080fe20000410000 */
[----:B------:R-:W-:-:S04]  /*1ef0*/  FMUL.FTZ R17, R17, R4 ;  /* 0x0000000411117220 */ /* 0x000fc80000410000 */
[----:B------:R-:W-:Y:S01]  /*1f00*/  FFMA.FTZ R17, R12, R17, R13 ;  /* 0x000000110c117223 */ /* 0x000fe2000001000d */
[----:B0-----:R-:W-:Y:S02]  /*1f10*/  IMAD R2, R10, UR16, RZ ;  /* 0x000000100a027c24 */ /* 0x001fe4000f8e02ff */
[----:B------:R-:W-:-:S04]  /*1f20*/  IMAD.WIDE.U32 R8, R21, UR16, R8 ;  /* 0x0000001015087c25 */ /* 0x000fc8000f8e0008 */
[----:B------:R-:W-:Y:S02]  /*1f30*/  IMAD R27, R21, UR17, R2 ;  /* 0x00000011151b7c24 */ /* 0x000fe4000f8e0202 */
[----:B------:R-:W-:Y:S01]  /*1f40*/  FFMA.FTZ R2, R7, R11, R14 ;  /* 0x0000000b07027223 */ /* 0x000fe2000001000e */
[C---:B-1----:R-:W-:Y:S02]  /*1f50*/  LEA R10, P1, R8.reuse, UR10, 0x1 ;  /* 0x0000000a080a7c11 */ /* 0x042fe4000f8208ff */
[----:B------:R-:W-:Y:S02]  /*1f60*/  IADD3 R27, PT, PT, R9, R27, RZ ;  /* 0x0000001b091b7210 */ /* 0x000fe40007ffe0ff */
[----:B------:R-:W-:Y:S02]  /*1f70*/  F2FP.BF16.F32.PACK_AB R9, R17, R2 ;  /* 0x000000021109723e */ /* 0x000fe400000010ff */
[----:B------:R-:W-:-:S05]  /*1f80*/  LEA.HI.X R11, R8, UR11, R27, 0x1, P1 ;  /* 0x0000000b080b7c11 */ /* 0x000fca00088f0c1b */
[----:B------:R0:W-:Y:S02]  /*1f90*/  STG.E desc[UR14][R10.64], R9 ;  /* 0x000000090a007986 */ /* 0x0001e4000c10190e */
.L_x_2045:
[----:B------:R-:W-:Y:S05]  /*1fa0*/  BSYNC.RECONVERGENT B1 ;  /* 0x0000000000017941 */ /* 0x000fea0003800200 */
.L_x_2044:
[----:B------:R-:W-:Y:S05]  /*1fb0*/  @P2 BRA `(.L_x_2046) ;  /* 0x00000004004c2947 */ /* 0x000fea0003800000 */
[----:B------:R-:W1:Y:S01]  /*1fc0*/  LDCU.64 UR10, c[0x0][0x3e0] ;  /* 0x00007c00ff0a77ac */ /* 0x000e620008000a00 */
[--C-:B0-----:R-:W-:Y:S01]  /*1fd0*/  FADD.FTZ R9, R0, -R6.reuse ;  /* 0x8000000600097221 */ /* 0x101fe20000010000 */
[----:B------:R-:W-:Y:S01]  /*1fe0*/  FADD.FTZ R3, R3, -R6 ;  /* 0x8000000603037221 */ /* 0x000fe20000010000 */
[----:B------:R-:W-:Y:S01]  /*1ff0*/  IMAD.MOV.U32 R23, RZ, RZ, R25 ;  /* 0x000000ffff177224 */ /* 0x000fe200078e0019 */
[----:B------:R-:W0:Y:S01]  /*2000*/  LDCU.64 UR12, c[0x0][0x380] ;  /* 0x00007000ff0c77ac */ /* 0x000e220008000a00 */
[-C--:B------:R-:W-:Y:S01]  /*2010*/  FMUL.FTZ R9, R9, R4.reuse ;  /* 0x0000000409097220 */ /* 0x080fe20000410000 */
[----:B------:R-:W-:-:S04]  /*2020*/  FMUL.FTZ R3, R3, R4 ;  /* 0x0000000403037220 */ /* 0x000fc80000410000 */
[----:B------:R-:W-:Y:S01]  /*2030*/  FFMA.FTZ R12, R12, R3, R13 ;  /* 0x000000030c0c7223 */ /* 0x000fe2000001000d */
[----:B-1----:R-:W-:Y:S02]  /*2040*/  IMAD R0, R15, UR10, RZ ;  /* 0x0000000a0f007c24 */ /* 0x002fe4000f8e02ff */
[----:B------:R-:W-:-:S04]  /*2050*/  IMAD.WIDE.U32 R22, R5, UR10, R22 ;  /* 0x0000000a05167c25 */ /* 0x000fc8000f8e0016 */
[----:B------:R-:W-:Y:S02]  /*2060*/  IMAD R11, R5, UR11, R0 ;  /* 0x0000000b050b7c24 */ /* 0x000fe4000f8e0200 */
[----:B------:R-:W-:Y:S01]  /*2070*/  FFMA.FTZ R5, R7, R9, R14 ;  /* 0x0000000907057223 */ /* 0x000fe2000001000e */
[----:B0-----:R-:W-:Y:S02]  /*2080*/  LEA R2, P1, R22, UR12, 0x1 ;  /* 0x0000000c16027c11 */ /* 0x001fe4000f8208ff */
[----:B------:R-:W-:Y:S02]  /*2090*/  IADD3 R11, PT, PT, R23, R11, RZ ;  /* 0x0000000b170b7210 */ /* 0x000fe40007ffe0ff */
[----:B------:R-:W-:Y:S02]  /*20a0*/  F2FP.BF16.F32.PACK_AB R5, R12, R5 ;  /* 0x000000050c05723e */ /* 0x000fe400000010ff */
[----:B------:R-:W-:-:S05]  /*20b0*/  LEA.HI.X R3, R22, UR13, R11, 0x1, P1 ;  /* 0x0000000d16037c11 */ /* 0x000fca00088f0c0b */
[----:B------:R1:W-:Y:S01]  /*20c0*/  STG.E desc[UR14][R2.64], R5 ;  /* 0x0000000502007986 */ /* 0x0003e2000c10190e */
[----:B------:R-:W-:Y:S05]  /*20d0*/  BRA `(.L_x_2046) ;  /* 0x0000000400047947 */ /* 0x000fea0003800000 */
.L_x_2043:
[----:B------:R-:W-:Y:S04]  /*20e0*/  BSSY.RECONVERGENT B1, `(.L_x_2047) ;  /* 0x000001f000017945 */ /* 0x000fe80003800200 */
[----:B------:R-:W-:Y:S05]  /*20f0*/  @P1 BRA `(.L_x_2048) ;  /* 0x0000000000741947 */ /* 0x000fea0003800000 */
[--C-:B------:R-:W-:Y:S01]  /*2100*/  FADD.FTZ R9, R2, -R6.reuse ;  /* 0x8000000602097221 */ /* 0x100fe20000010000 */
[----:B------:R-:W-:Y:S01]  /*2110*/  FADD.FTZ R17, R17, -R6 ;  /* 0x8000000611117221 */ /* 0x000fe20000010000 */
[----:B------:R-:W0:Y:S01]  /*2120*/  LDCU.64 UR10, c[0x0][0x3e0] ;  /* 0x00007c00ff0a77ac */ /* 0x000e220008000a00 */
[----:B------:R-:W-:Y:S01]  /*2130*/  SHF.R.S32.HI R26, RZ, 0x1f, R21 ;  /* 0x0000001fff1a7819 */ /* 0x000fe20000011415 */
[-C--:B------:R-:W-:Y:S01]  /*2140*/  FMUL.FTZ R9, R9, R4.reuse ;  /* 0x0000000409097220 */ /* 0x080fe20000410000 */
[----:B------:R-:W-:Y:S01]  /*2150*/  FMUL.FTZ R2, R17, R4 ;  /* 0x0000000411027220 */ /* 0x000fe20000410000 */
[----:B------:R-:W1:Y:S02]  /*2160*/  LDCU.64 UR12, c[0x0][0x380] ;  /* 0x00007000ff0c77ac */ /* 0x000e640008000a00 */
[----:B------:R-:W-:Y:S01]  /*2170*/  FFMA.FTZ R10, R7, R9, R14 ;  /* 0x00000009070a7223 */ /* 0x000fe2000001000e */
        /* <DEDUP_REMOVED lines=12> */
[----:B------:R-:W-:-:S04]  /*2240*/  IMAD.WIDE.U32 R8, R21, UR10, R8 ;  /* 0x0000000a15087c25 */ /* 0x000fc8000f8e0008 */
[----:B------:R-:W-:-:S03]  /*2250*/  IMAD.IADD R27, R9, 0x1, R27 ;  /* 0x00000001091b7824 */ /* 0x000fc600078e021b */
[----:B------:R-:W2:Y:S01]  /*2260*/  MUFU.RCP R17, R16 ;  /* 0x0000001000117308 */ /* 0x000ea20000001000 */
[----:B0-----:R-:W-:Y:S01]  /*2270*/  FMUL.FTZ R15, R10, R11 ;  /* 0x0000000b0a0f7220 */ /* 0x001fe20000410000 */
[----:B-1----:R-:W-:-:S04]  /*2280*/  LEA R10, P1, R8, UR12, 0x1 ;  /* 0x0000000c080a7c11 */ /* 0x002fc8000f8208ff */
[----:B------:R-:W-:Y:S01]  /*2290*/  LEA.HI.X R11, R8, UR13, R27, 0x1, P1 ;  /* 0x0000000d080b7c11 */ /* 0x000fe200088f0c1b */
[----:B--2---:R-:W-:-:S05]  /*22a0*/  FMUL.FTZ R2, R2, R17 ;  /* 0x0000001102027220 */ /* 0x004fca0000410000 */
[----:B------:R-:W-:-:S05]  /*22b0*/  F2FP.BF16.F32.PACK_AB R15, R2, R15 ;  /* 0x0000000f020f723e */ /* 0x000fca00000010ff */
[----:B------:R0:W-:Y:S02]  /*22c0*/  STG.E desc[UR14][R10.64], R15 ;  /* 0x0000000f0a007986 */ /* 0x0001e4000c10190e */
.L_x_2048:
[----:B------:R-:W-:Y:S05]  /*22d0*/  BSYNC.RECONVERGENT B1 ;  /* 0x0000000000017941 */ /* 0x000fea0003800200 */
.L_x_2047:
[----:B------:R-:W1:Y:S01]  /*22e0*/  LDCU.64 UR10, c[0x0][0x3e8] ;  /* 0x00007d00ff0a77ac */ /* 0x000e620008000a00 */
[----:B------:R-:W-:Y:S02]  /*22f0*/  SHF.R.S32.HI R2, RZ, 0x1f, R5 ;  /* 0x0000001fff027819 */ /* 0x000fe40000011405 */
[----:B-1----:R-:W-:-:S04]  /*2300*/  ISETP.GE.U32.AND P1, PT, R5, UR10, PT ;  /* 0x0000000a05007c0c */ /* 0x002fc8000bf26070 */
[----:B------:R-:W-:-:S13]  /*2310*/  ISETP.GE.AND.EX P1, PT, R2, UR11, PT, P1 ;  /* 0x0000000b02007c0c */ /* 0x000fda000bf26310 */
[----:B------:R-:W-:Y:S05]  /*2320*/  @P1 BRA `(.L_x_2046) ;  /* 0x0000000000701947 */ /* 0x000fea0003800000 */
[--C-:B------:R-:W-:Y:S01]  /*2330*/  FADD.FTZ R9, R0, -R6.reuse ;  /* 0x8000000600097221 */ /* 0x100fe20000010000 */
[----:B------:R-:W-:Y:S01]  /*2340*/  FADD.FTZ R3, R3, -R6 ;  /* 0x8000000603037221 */ /* 0x000fe20000010000 */
[----:B------:R-:W0:Y:S02]  /*2350*/  LDCU.64 UR10, c[0x0][0x3e0] ;  /* 0x00007c00ff0a77ac */ /* 0x000e240008000a00 */
        /* <DEDUP_REMOVED lines=9> */
[----:B0-----:R-:W-:Y:S01]  /*23f0*/  IMAD R10, R2, UR10, RZ ;  /* 0x0000000a020a7c24 */ /* 0x001fe2000f8e02ff */
[----:B------:R-:W-:Y:S02]  /*2400*/  MOV R2, R22 ;  /* 0x0000001600027202 */ /* 0x000fe40000000f00 */
[----:B------:R-:W0:Y:S03]  /*2410*/  MUFU.EX2 R6, R6 ;  /* 0x0000000600067308 */ /* 0x000e260000000800 */
        /* <DEDUP_REMOVED lines=13> */
.L_x_2046:
[----:B------:R-:W-:Y:S05]  /*24f0*/  BSYNC.RECONVERGENT B0 ;  /* 0x0000000000007941 */ /* 0x000fea0003800200 */
.L_x_2042:
[----:B------:R-:W-:Y:S02]  /*2500*/  UIADD3 UR8, UPT, UPT, UR19, UR8, URZ ;  /* 0x0000000813087290 */ /* 0x000fe4000fffe0ff */
[----:B------:R-:W-:Y:S02]  /*2510*/  UIADD3 UR4, UPT, UPT, UR4, 0x1, URZ ;  /* 0x0000000104047890 */ /* 0x000fe4000fffe0ff */
[----:B------:R-:W-:-:S09]  /*2520*/  UISETP.GE.AND UP1, UPT, UR8, UR7, UPT ;  /* 0x000000070800728c */ /* 0x000fd2000bf26270 */
[----:B------:R-:W-:Y:S05]  /*2530*/  BRA.U !UP1, `(.L_x_2049) ;  /* 0xffffffdd09207547 */ /* 0x000fea000b83ffff */
[----:B------:R-:W-:Y:S05]  /*2540*/  EXIT ;  /* 0x000000000000794d */ /* 0x000fea0003800000 */
.L_x_2050:
        /* <DEDUP_REMOVED lines=11> */
.L_x_3447:


//--------------------- .text._Z35group_norm_nhwc_fwd_one_pass_kernelI11Bf16IOBf16WLi128ELi24ELi384EEv26Group_norm_nhwc_fwd_params --------------------------
	.section	.text._Z35group_norm_nhwc_fwd_one_pass_kernelI11Bf16IOBf16WLi128ELi24ELi384EEv26Group_norm_nhwc_fwd_params,"ax",@progbits
	.align	128
        .global         _Z35group_norm_nhwc_fwd_one_pass_kernelI11Bf16IOBf16WLi128ELi24ELi384EEv26Group_norm_nhwc_fwd_params
        .type           _Z35group_norm_nhwc_fwd_one_pass_kernelI11Bf16IOBf16WLi128ELi24ELi384EEv26Group_norm_nhwc_fwd_params,@function
        .size           _Z35group_norm_nhwc_fwd_one_pass_kernelI11Bf16IOBf16WLi128ELi24ELi384EEv26Group_norm_nhwc_fwd_params,(.L_x_3448 - _Z35group_norm_nhwc_fwd_one_pass_kernelI11Bf16IOBf16WLi128ELi24ELi384EEv26Group_norm_nhwc_fwd_params)
        .other          _Z35group_norm_nhwc_fwd_one_pass_kernelI11Bf16IOBf16WLi128ELi24ELi384EEv26Group_norm_nhwc_fwd_params,@"STO_CUDA_ENTRY STV_DEFAULT"
_Z35group_norm_nhwc_fwd_one_pass_kernelI11Bf16IOBf16WLi128ELi24ELi384EEv26Group_norm_nhwc_fwd_params:
.text._Z35group_norm_nhwc_fwd_one_pass_kernelI11Bf16IOBf16WLi128ELi24ELi384EEv26Group_norm_nhwc_fwd_params:
        /* <DEDUP_REMOVED lines=25> */
.L_x_2078:
[----:B0-----:R-:W0:Y:S01]  /*0190*/  LDC R0, c[0x0][0x3f8] ;  /* 0x0000fe00ff007b82 */ /* 0x001e220000000800 */
[----:B------:R-:W-:Y:S01]  /*01a0*/  IABS R8, UR8 ;  /* 0x0000000800087c13 */ /* 0x000fe20008000000 */
[----:B-1----:R-:W1:Y:S01]  /*01b0*/  LDCU.64 UR10, c[0x0][0x3e8] ;  /* 0x00007d00ff0a77ac */ /* 0x002e620008000a00 */
[----:B------:R-:W-:Y:S02]  /*01c0*/  IADD3 R19, PT, PT, R23, 0x20, RZ ;  /* 0x0000002017137810 */ /* 0x000fe40007ffe0ff */
[----:B------:R-:W-:Y:S01]  /*01d0*/  SHF.R.S32.HI R17, RZ, 0x1f, R23 ;  /* 0x0000001fff117819 */ /* 0x000fe20000011417 */
[----:B--2---:R-:W2:Y:S01]  /*01e0*/  LDCU.64 UR12, c[0x0][0x3f0] ;  /* 0x00007e00ff0c77ac */ /* 0x004ea20008000a00 */
[----:B------:R-:W-:Y:S02]  /*01f0*/  SHF.R.S32.HI R15, RZ, 0x1f, R19 ;  /* 0x0000001fff0f7819 */ /* 0x000fe40000011413 */
[----:B0--3--:R-:W-:Y:S02]  /*0200*/  IABS R5, R0 ;  /* 0x0000000000057213 */ /* 0x009fe40000000000 */
        /* <DEDUP_REMOVED lines=170> */
.L_x_2052:
[----:B------:R-:W-:Y:S05]  /*0cb0*/  BSYNC.RECONVERGENT B0 ;  /* 0x0000000000007941 */ /* 0x000fea0003800200 */
.L_x_2051:
        /* <DEDUP_REMOVED lines=36> */
.L_x_2054:
[----:B------:R-:W-:Y:S05]  /*0f00*/  BSYNC.RECONVERGENT B0 ;  /* 0x0000000000007941 */ /* 0x000fea0003800200 */
.L_x_2053:
        /* <DEDUP_REMOVED lines=31> */
.L_x_2057:
[----:B---3--:R-:W3:Y:S04]  /*1100*/  LDG.E.STRONG.GPU R6, desc[UR16][R8.64] ;  /* 0x0000001008067981 */ /* 0x008ee8000c1ef900 */
[----:B---3--:R-:W-:Y:S01]  /*1110*/  CCTL.IVALL ;  /* 0x00000000ff00798f */ /* 0x008fe20002000000 */
[----:B------:R-:W-:Y:S05]  /*1120*/  YIELD ;  /* 0x0000000000007946 */ /* 0x000fea0003800000 */
[----:B------:R-:W-:-:S13]  /*1130*/  ISETP.NE.AND P2, PT, R6, R11, PT ;  /* 0x0000000b0600720c */ /* 0x000fda0003f45270 */
[----:B------:R-:W-:Y:S05]  /*1140*/  @P2 BRA `(.L_x_2057) ;  /* 0xfffffffc00ec2947 */ /* 0x000fea000383ffff */
.L_x_2056:
        /* <DEDUP_REMOVED lines=15> */
.L_x_2059:
        /* <DEDUP_REMOVED lines=91> */
.L_x_2058:
        /* <DEDUP_REMOVED lines=13> */
[----:B------:R-:W-:Y:S01]  /*18c0*/  ISETP.EQ.OR P4, PT, R6, UR15, P3 ;  /* 0x0000000f06007c0c */ /* 0x000fe20009f82670 */
[----:B------:R-:W-:Y:S01]  /*18d0*/  IMAD.U32 R6, RZ, RZ, UR14 ;  /* 0x0000000eff067e24 */ /* 0x000fe2000f8e00ff */
[----:B------:R-:W-:-:S04]  /*18e0*/  ISETP.EQ.OR P5, PT, R7, UR15, P3 ;  /* 0x0000000f07007c0c */ /* 0x000fc80009fa2670 */
[----:B------:R-:W-:Y:S01]  /*18f0*/  ISETP.EQ.OR P6, PT, R6, UR15, P3 ;  /* 0x0000000f06007c0c */ /* 0x000fe20009fc2670 */
[----:B------:R-:W-:-:S05]  /*1900*/  VOTEU.ALL UP2, P2 ;  /* 0x0000000000ff7886 */ /* 0x000fca0001040000 */
[----:B------:R-:W-:Y:S01]  /*1910*/  @!UP2 UIMAD UR10, UR5, UR20, UR6 ;  /* 0x00000014050aa2a4 */ /* 0x000fe2000f8e0206 */
[----:B------:R-:W-:Y:S02]  /*1920*/  VOTEU.ALL UP1, P4 ;  /* 0x0000000000ff7886 */ /* 0x000fe40002020000 */
[----:B------:R-:W-:Y:S01]  /*1930*/  VOTEU.ALL UP0, P5 ;  /* 0x0000000000ff7886 */ /* 0x000fe20002800000 */
[----:B------:R-:W-:Y:S02]  /*1940*/  @!UP2 UIMAD.WIDE.U32 UR10, UR10, 0x8, UR18 ;  /* 0x000000080a0aa8a5 */ /* 0x000fe4000f8e0012 */
[----:B------:R-:W-:Y:S01]  /*1950*/  @!UP1 UIMAD UR12, UR12, UR20, UR6 ;  /* 0x000000140c0c92a4 */ /* 0x000fe2000f8e0206 */
[----:B------:R-:W-:Y:S01]  /*1960*/  VOTEU.ALL UP2, P6 ;  /* 0x0000000000ff7886 */ /* 0x000fe20003040000 */
[----:B------:R-:W-:Y:S02]  /*1970*/  @!UP0 UIMAD UR9, UR9, UR20, UR6 ;  /* 0x00000014090982a4 */ /* 0x000fe4000f8e0206 */
[----:B------:R-:W-:Y:S01]  /*1980*/  MOV R6, UR10 ;  /* 0x0000000a00067c02 */ /* 0x000fe20008000f00 */
[----:B------:R-:W-:Y:S01]  /*1990*/  @!UP1 UIMAD.WIDE.U32 UR12, UR12, 0x8, UR18 ;  /* 0x000000080c0c98a5 */ /* 0x000fe2000f8e0012 */
[----:B------:R-:W-:Y:S01]  /*19a0*/  MOV R7, UR11 ;  /* 0x0000000b00077c02 */ /* 0x000fe20008000f00 */
[----:B------:R-:W-:-:S02]  /*19b0*/  @!UP2 UIMAD UR14, UR14, UR20, UR6 ;  /* 0x000000140e0ea2a4 */ /* 0x000fc4000f8e0206 */
[----:B------:R-:W-:Y:S02]  /*19c0*/  @!UP0 UIMAD.WIDE.U32 UR10, UR9, 0x8, UR18 ;  /* 0x00000008090a88a5 */ /* 0x000fe4000f8e0012 */
[----:B------:R-:W-:Y:S01]  /*19d0*/  MOV R8, UR12 ;  /* 0x0000000c00087c02 */ /* 0x000fe20008000f00 */
[----:B------:R-:W-:Y:S01]  /*19e0*/  IMAD.U32 R9, RZ, RZ, UR13 ;  /* 0x0000000dff097e24 */ /* 0x000fe2000f8e00ff */
[----:B------:R-:W0:Y:S01]  /*19f0*/  @!P2 LDG.E.64 R6, desc[UR16][R6.64] ;  /* 0x000000100606a981 */ /* 0x000e22000c1e1b00 */
[----:B------:R-:W-:Y:S01]  /*1a00*/  @!UP2 UIMAD.WIDE.U32 UR12, UR14, 0x8, UR18 ;  /* 0x000000080e0ca8a5 */ /* 0x000fe2000f8e0012 */
[----:B------:R-:W-:Y:S02]  /*1a10*/  MOV R10, UR10 ;  /* 0x0000000a000a7c02 */ /* 0x000fe40008000f00 */
[----:B------:R-:W-:Y:S01]  /*1a20*/  MOV R11, UR11 ;  /* 0x0000000b000b7c02 */ /* 0x000fe20008000f00 */
[----:B------:R-:W3:Y:S02]  /*1a30*/  @!P4 LDG.E.64 R8, desc[UR16][R8.64] ;  /* 0x000000100808c981 */ /* 0x000ee4000c1e1b00 */
[----:B--2---:R-:W-:Y:S01]  /*1a40*/  MOV R12, UR12 ;  /* 0x0000000c000c7c02 */ /* 0x004fe20008000f00 */
[----:B-1----:R-:W-:-:S02]  /*1a50*/  IMAD.U32 R13, RZ, RZ, UR13 ;  /* 0x0000000dff0d7e24 */ /* 0x002fc4000f8e00ff */
[----:B------:R-:W2:Y:S04]  /*1a60*/  @!P5 LDG.E.64 R10, desc[UR16][R10.64] ;  /* 0x000000100a0ad981 */ /* 0x000ea8000c1e1b00 */
        /* <DEDUP_REMOVED lines=12> */
.L_x_2060:
[----:B------:R-:W-:-:S13]  /*1b30*/  LOP3.LUT P2, R6, R22, 0x3, RZ, 0xc0, !PT ;  /* 0x0000000316067812 */ /* 0x000fda000784c0ff */
        /* <DEDUP_REMOVED lines=27> */
.L_x_2061:
        /* <DEDUP_REMOVED lines=13> */
.L_x_2062:
[----:B------:R-:W-:Y:S05]  /*1dc0*/  BSYNC.RECONVERGENT B0 ;  /* 0x0000000000007941 */ /* 0x000fea0003800200 */
.L_x_2055:
[----:B--2---:R-:W3:Y:S01]  /*1dd0*/  S2R R12, SR_TID.X ;  /* 0x00000000000c7919 */ /* 0x004ee20000002100 */
[----:B------:R-:W2:Y:S01]  /*1de0*/  S2UR UR9, SR_CgaCtaId ;  /* 0x00000000000979c3 */ /* 0x000ea20000008800 */
[----:B------:R-:W4:Y:S01]  /*1df0*/  LDCU UR10, c[0x0][0x414] ;  /* 0x00008280ff0a77ac */ /* 0x000f220008000800 */
[----:B------:R-:W-:-:S06]  /*1e00*/  UMOV UR5, 0x400 ;  /* 0x0000040000057882 */ /* 0x000fcc0000000000 */
[----:B------:R-:W5:Y:S01]  /*1e10*/  LDC.64 R10, c[0x0][0x398] ;  /* 0x0000e600ff0a7b82 */ /* 0x000f620000000a00 */
[----:B--2---:R-:W-:Y:S01]  /*1e20*/  ULEA UR5, UR9, UR5, 0x18 ;  /* 0x0000000509057291 */ /* 0x004fe2000f8ec0ff */
[----:B---3--:R-:W-:-:S08]  /*1e30*/  LOP3.LUT R6, R12, 0xffff, RZ, 0xc0, !PT ;  /* 0x0000ffff0c067812 */ /* 0x008fd000078ec0ff */
[----:B------:R-:W-:Y:S01]  /*1e40*/  @!P3 STS.64 [UR5+0x78], R4 ;  /* 0x00007804ff00b988 */ /* 0x000fe20008000a05 */
[----:B------:R-:W-:-:S05]  /*1e50*/  IMAD R6, R6, 0x1556, RZ ;  /* 0x0000155606067824 */ /* 0x000fca00078e02ff */
[----:B------:R-:W-:-:S04]  /*1e60*/  SHF.R.U32.HI R6, RZ, 0x10, R6 ;  /* 0x00000010ff067819 */ /* 0x000fc80000011606 */
[----:B------:R-:W-:-:S05]  /*1e70*/  PRMT R6, R6, 0x9910, RZ ;  /* 0x0000991006067816 */ /* 0x000fca00000000ff */
[----:B------:R-:W-:Y:S02]  /*1e80*/  IMAD R8, R6, 0xc, RZ ;  /* 0x0000000c06087824 */ /* 0x000fe400078e02ff */
[----:B------:R-:W2:Y:S03]  /*1e90*/  @P0 LDC.64 R6, c[0x0][0x388] ;  /* 0x0000e200ff060b82 */ /* 0x000ea60000000a00 */
[----:B-1----:R-:W-:-:S04]  /*1ea0*/  IADD3 R13, PT, PT, RZ, -R8, RZ ;  /* 0x80000008ff0d7210 */ /* 0x002fc80007ffe0ff */
[----:B------:R-:W-:Y:S01]  /*1eb0*/  PRMT R13, R13, 0x7710, RZ ;  /* 0x000077100d0d7816 */ /* 0x000fe200000000ff */
[----:B------:R-:W1:Y:S03]  /*1ec0*/  LDC.64 R8, c[0x0][0x3a0] ;  /* 0x0000e800ff087b82 */ /* 0x000e660000000a00 */
[----:B------:R-:W-:-:S04]  /*1ed0*/  IADD3 R13, PT, PT, R13, R12, RZ ;  /* 0x0000000c0d0d7210 */ /* 0x000fc80007ffe0ff */
[----:B------:R-:W-:Y:S01]  /*1ee0*/  SHF.L.U32 R12, R13, 0x1, RZ ;  /* 0x000000010d0c7819 */ /* 0x000fe200000006ff */
[----:B------:R-:W-:-:S03]  /*1ef0*/  IMAD.U32 R13, RZ, RZ, UR8 ;  /* 0x00000008ff0d7e24 */ /* 0x000fc6000f8e00ff */
[----:B------:R-:W-:-:S04]  /*1f00*/  LOP3.LUT R12, R12, 0xffff, RZ, 0xc0, !PT ;  /* 0x0000ffff0c0c7812 */ /* 0x000fc800078ec0ff */
[----:B------:R-:W-:Y:S01]  /*1f10*/  IADD3 R21, PT, PT, R21, R12, RZ ;  /* 0x0000000c15157210 */ /* 0x000fe20007ffe0ff */
[----:B--2---:R-:W-:-:S04]  /*1f20*/  @P0 IMAD.WIDE R12, R13, 0x8, R6 ;  /* 0x000000080d0c0825 */ /* 0x004fc800078e0206 */
[----:B----4-:R-:W-:Y:S01]  /*1f30*/  @P0 FMUL.FTZ R6, R4, UR10 ;  /* 0x0000000a04060c20 */ /* 0x010fe20008410000 */
[----:B------:R-:W-:Y:S01]  /*1f40*/  @P0 FMUL.FTZ R7, R5, UR10 ;  /* 0x0000000a05070c20 */ /* 0x000fe20008410000 */
[----:B-----5:R-:W-:-:S04]  /*1f50*/  IMAD.WIDE R10, R21, 0x2, R10 ;  /* 0x00000002150a7825 */ /* 0x020fc800078e020a */
[----:B------:R-:W-:Y:S01]  /*1f60*/  @P0 STG.E.64 desc[UR16][R12.64], R6 ;  /* 0x000000060c000986 */ /* 0x000fe2000c101b10 */
[----:B-1----:R-:W-:Y:S01]  /*1f70*/  IMAD.WIDE R8, R21, 0x2, R8 ;  /* 0x0000000215087825 */ /* 0x002fe200078e0208 */
[----:B------:R-:W-:Y:S06]  /*1f80*/  BAR.SYNC.DEFER_BLOCKING 0x0 ;  /* 0x0000000000007b1d */ /* 0x000fec0000010000 */
[----:B------:R-:W2:Y:S04]  /*1f90*/  LDG.E.U16 R28, desc[UR16][R8.64] ;  /* 0x00000010081c7981 */ /* 0x000ea8000c1e1500 */
[----:B------:R-:W3:Y:S04]  /*1fa0*/  LDG.E.U16 R21, desc[UR16][R10.64] ;  /* 0x000000100a157981 */ /* 0x000ee8000c1e1500 */
[----:B------:R-:W4:Y:S04]  /*1fb0*/  LDG.E.U16 R29, desc[UR16][R10.64+0x2] ;  /* 0x000002100a1d7981 */ /* 0x000f28000c1e1500 */
[----:B------:R2:W5:Y:S04]  /*1fc0*/  LDG.E.U16 R9, desc[UR16][R8.64+0x2] ;  /* 0x0000021008097981 */ /* 0x000568000c1e1500 */
[----:B------:R-:W0:Y:S01]  /*1fd0*/  LDS.64 R14, [UR5+0x78] ;  /* 0x00007805ff0e7984 */ /* 0x000e220008000a00 */
        /* <DEDUP_REMOVED lines=11> */
[----:B--2---:R-:W-:Y:S01]  /*2090*/  IMAD.U32 R8, R28, 0x10000, RZ ;  /* 0x000100001c087824 */ /* 0x004fe200078e00ff */
[----:B---3--:R-:W-:Y:S02]  /*20a0*/  SHF.L.U32 R6, R21, 0x10, RZ ;  /* 0x0000001015067819 */ /* 0x008fe400000006ff */
[----:B----4-:R-:W-:Y:S02]  /*20b0*/  SHF.L.U32 R7, R29, 0x10, RZ ;  /* 0x000000101d077819 */ /* 0x010fe400000006ff */
[----:B-----5:R-:W-:Y:S01]  /*20c0*/  SHF.L.U32 R9, R9, 0x10, RZ ;  /* 0x0000001009097819 */ /* 0x020fe200000006ff */
[----:B01----:R-:W-:Y:S06]  /*20d0*/  BRA.U UP0, `(.L_x_2064) ;  /* 0x0000000500887547 */ /* 0x003fec000b800000 */
[----:B------:R-:W0:Y:S01]  /*20e0*/  LDCU.64 UR12, c[0x0][0x3e8] ;  /* 0x00007d00ff0c77ac */ /* 0x000e220008000a00 */
[----:B------:R-:W-:Y:S01]  /*20f0*/  SHF.R.S32.HI R28, RZ, 0x1f, R23 ;  /* 0x0000001fff1c7819 */ /* 0x000fe20000011417 */
[----:B------:R-:W-:Y:S01]  /*2100*/  BSSY.RECONVERGENT B1, `(.L_x_2065) ;  /* 0x0000019000017945 */ /* 0x000fe20003800200 */
[C---:B------:R-:W-:Y:S02]  /*2110*/  IADD3 R21, PT, PT, R23.reuse, 0x20, RZ ;  /* 0x0000002017157810 */ /* 0x040fe40007ffe0ff */
[C---:B------:R-:W-:Y:S02]  /*2120*/  IADD3 R14, PT, PT, R23.reuse, 0x40, RZ ;  /* 0x00000040170e7810 */ /* 0x040fe40007ffe0ff */
[C---:B------:R-:W-:Y:S02]  /*2130*/  IADD3 R15, PT, PT, R23.reuse, 0x60, RZ ;  /* 0x00000060170f7810 */ /* 0x040fe40007ffe0ff */
[----:B0-----:R-:W-:-:S04]  /*2140*/  ISETP.GE.U32.AND P1, PT, R23, UR12, PT ;  /* 0x0000000c17007c0c */ /* 0x001fc8000bf26070 */
[----:B------:R-:W-:-:S13]  /*2150*/  ISETP.GE.AND.EX P1, PT, R28, UR13, PT, P1 ;  /* 0x0000000d1c007c0c */ /* 0x000fda000bf26310 */
[----:B------:R-:W-:Y:S05]  /*2160*/  @P1 BRA `(.L_x_2066) ;  /* 0x0000000000481947 */ /* 0x000fea0003800000 */
[----:B------:R-:W0:Y:S01]  /*2170*/  LDCU.64 UR18, c[0x0][0x3e0] ;  /* 0x00007c00ff1277ac */ /* 0x000e220008000a00 */
[----:B------:R-:W-:Y:S01]  /*2180*/  MOV R11, R25 ;  /* 0x00000019000b7202 */ /* 0x000fe20000000f00 */
[--C-:B------:R-:W-:Y:S01]  /*2190*/  FADD.FTZ R20, R20, -R4.reuse ;  /* 0x8000000414147221 */ /* 0x100fe20000010000 */
[----:B------:R-:W-:Y:S01]  /*21a0*/  FADD.FTZ R12, R19, -R4 ;  /* 0x80000004130c7221 */ /* 0x000fe20000010000 */
[----:B------:R-:W1:Y:S01]  /*21b0*/  LDCU.64 UR10, c[0x0][0x380] ;  /* 0x00007000ff0a77ac */ /* 0x000e620008000a00 */
[----:B------:R-:W-:Y:S02]  /*21c0*/  IMAD.MOV.U32 R10, RZ, RZ, R26 ;  /* 0x000000ffff0a7224 */ /* 0x000fe400078e001a */
[-C--:B------:R-:W-:Y:S01]  /*21d0*/  FMUL.FTZ R19, R20, R5.reuse ;  /* 0x0000000514137220 */ /* 0x080fe20000410000 */
[----:B------:R-:W-:-:S03]  /*21e0*/  FMUL.FTZ R12, R12, R5 ;  /* 0x000000050c0c7220 */ /* 0x000fc60000410000 */
[----:B------:R-:W-:Y:S01]  /*21f0*/  FFMA.FTZ R19, R6, R19, R8 ;  /* 0x0000001306137223 */ /* 0x000fe20000010008 */
[----:B------:R-:W-:-:S05]  /*2200*/  FFMA.FTZ R20, R7, R12, R9 ;  /* 0x0000000c07147223 */ /* 0x000fca0000010009 */
        /* <DEDUP_REMOVED lines=8> */
.L_x_2066:
[----:B------:R-:W-:Y:S05]  /*2290*/  BSYNC.RECONVERGENT B1 ;  /* 0x0000000000017941 */ /* 0x000fea0003800200 */
.L_x_2065:
        /* <DEDUP_REMOVED lines=15> */
[----:B------:R-:W1:Y:S02]  /*2390*/  LDCU.64 UR18, c[0x0][0x380] ;  /* 0x00007000ff1277ac */ /* 0x000e640008000a00 */
[-C--:B------:R-:W-:Y:S01]  /*23a0*/  FMUL.FTZ R17, R18, R5.reuse ;  /* 0x0000000512117220 */ /* 0x080fe20000410000 */
[----:B------:R-:W-:-:S03]  /*23b0*/  FMUL.FTZ R12, R12, R5 ;  /* 0x000000050c0c7220 */ /* 0x000fc60000410000 */
[----:B------:R-:W-:Y:S01]  /*23c0*/  FFMA.FTZ R17, R6, R17, R8 ;  /* 0x0000001106117223 */ /* 0x000fe20000010008 */
[----:B------:R-:W-:Y:S01]  /*23d0*/  FFMA.FTZ R18, R7, R12, R9 ;  /* 0x0000000c07127223 */ /* 0x000fe20000010009 */
[----:B0-----:R-:W-:-:S04]  /*23e0*/  IMAD R10, R10, UR10, RZ ;  /* 0x0000000a0a0a7c24 */ /* 0x001fc8000f8e02ff */
[----:B------:R-:W-:Y:S01]  /*23f0*/  IMAD R13, R21, UR11, R10 ;  /* 0x0000000b150d7c24 */ /* 0x000fe2000f8e020a */
[----:B------:R-:W-:-:S05]  /*2400*/  MOV R10, R26 ;  /* 0x0000001a000a7202 */ /* 0x000fca0000000f00 */
[----:B------:R-:W-:-:S04]  /*2410*/  IMAD.WIDE.U32 R10, R21, UR10, R10 ;  /* 0x0000000a150a7c25 */ /* 0x000fc8000f8e000a */
[----:B------:R-:W-:Y:S01]  /*2420*/  IMAD.IADD R13, R11, 0x1, R13 ;  /* 0x000000010b0d7824 */ /* 0x000fe200078e020d */
[----:B-1----:R-:W-:Y:S02]  /*2430*/  LEA R12, P1, R10, UR18, 0x1 ;  /* 0x000000120a0c7c11 */ /* 0x002fe4000f8208ff */
[----:B------:R-:W-:Y:S02]  /*2440*/  F2FP.BF16.F32.PACK_AB R11, R18, R17 ;  /* 0x00000011120b723e */ /* 0x000fe400000010ff */
[----:B------:R-:W-:-:S05]  /*2450*/  LEA.HI.X R13, R10, UR19, R13, 0x1, P1 ;  /* 0x000000130a0d7c11 */ /* 0x000fca00088f0c0d */
[----:B------:R0:W-:Y:S04]  /*2460*/  STG.E desc[UR16][R12.64], R11 ;  /* 0x0000000b0c007986 */ /* 0x0001e8000c101910 */
.L_x_2068:
[----:B------:R-:W-:Y:S05]  /*2470*/  BSYNC.RECONVERGENT B1 ;  /* 0x0000000000017941 */ /* 0x000fea0003800200 */
.L_x_2067:
[----:B------:R-:W-:Y:S04]  /*2480*/  BSSY.RECONVERGENT B1, `(.L_x_2069) ;  /* 0x0000014000017945 */ /* 0x000fe80003800200 */
[----:B------:R-:W-:Y:S05]  /*2490*/  @P2 BRA `(.L_x_2070) ;  /* 0x0000000000482947 */ /* 0x000fea0003800000 */
[----:B------:R-:W1:Y:S01]  /*24a0*/  LDCU.64 UR10, c[0x0][0x3e0] ;  /* 0x00007c00ff0a77ac */ /* 0x000e620008000a00 */
[----:B------:R-:W-:Y:S01]  /*24b0*/  MOV R10, R26 ;  /* 0x0000001a000a7202 */ /* 0x000fe20000000f00 */
[--C-:B0-----:R-:W-:Y:S01]  /*24c0*/  FADD.FTZ R12, R3, -R4.reuse ;  /* 0x80000004030c7221 */ /* 0x101fe20000010000 */
[----:B------:R-:W-:Y:S01]  /*24d0*/  MOV R11, R25 ;  /* 0x00000019000b7202 */ /* 0x000fe20000000f00 */
[----:B------:R-:W0:Y:S01]  /*24e0*/  LDCU.64 UR18, c[0x0][0x380] ;  /* 0x00007000ff1277ac */ /* 0x000e220008000a00 */
[----:B------:R-:W-:Y:S01]  /*24f0*/  FADD.FTZ R16, R16, -R4 ;  /* 0x8000000410107221 */ /* 0x000fe20000010000 */
[----:B------:R-:W-:-:S03]  /*2500*/  FMUL.FTZ R3, R12, R5 ;  /* 0x000000050c037220 */ /* 0x000fc60000410000 */
[----:B------:R-:W-:Y:S01]  /*2510*/  FMUL.FTZ R16, R16, R5 ;  /* 0x0000000510107220 */ /* 0x000fe20000410000 */
[----:B------:R-:W-:-:S03]  /*2520*/  FFMA.FTZ R3, R6, R3, R8 ;  /* 0x0000000306037223 */ /* 0x000fc60000010008 */
[----:B------:R-:W-:Y:S01]  /*2530*/  FFMA.FTZ R16, R7, R16, R9 ;  /* 0x0000001007107223 */ /* 0x000fe20000010009 */
[----:B-1----:R-:W-:-:S04]  /*2540*/  IMAD R13, R20, UR10, RZ ;  /* 0x0000000a140d7c24 */ /* 0x002fc8000f8e02ff */
[----:B------:R-:W-:Y:S01]  /*2550*/  F2FP.BF16.F32.PACK_AB R3, R16, R3 ;  /* 0x000000031003723e */ /* 0x000fe200000010ff */
[----:B------:R-:W-:-:S04]  /*2560*/  IMAD.WIDE.U32 R10, R14, UR10, R10 ;  /* 0x0000000a0e0a7c25 */ /* 0x000fc8000f8e000a */
[----:B------:R-:W-:Y:S01]  /*2570*/  IMAD R13, R14, UR11, R13 ;  /* 0x0000000b0e0d7c24 */ /* 0x000fe2000f8e020d */
[----:B0-----:R-:W-:-:S04]  /*2580*/  LEA R12, P1, R10, UR18, 0x1 ;  /* 0x000000120a0c7c11 */ /* 0x001fc8000f8208ff */
[----:B------:R-:W-:-:S04]  /*2590*/  IADD3 R13, PT, PT, R11, R13, RZ ;  /* 0x0000000d0b0d7210 */ /* 0x000fc80007ffe0ff */
[----:B------:R-:W-:-:S05]  /*25a0*/  LEA.HI.X R13, R10, UR19, R13, 0x1, P1 ;  /* 0x000000130a0d7c11 */ /* 0x000fca00088f0c0d */
[----:B------:R1:W-:Y:S02]  /*25b0*/  STG.E desc[UR16][R12.64], R3 ;  /* 0x000000030c007986 */ /* 0x0003e4000c101910 */
.L_x_2070:
[----:B------:R-:W-:Y:S05]  /*25c0*/  BSYNC.RECONVERGENT B1 ;  /* 0x0000000000017941 */ /* 0x000fea0003800200 */
.L_x_2069:
[----:B------:R-:W-:Y:S05]  /*25d0*/  @P3 BRA `(.L_x_2071) ;  /* 0x0000000800643947 */ /* 0x000fea0003800000 */
[----:B------:R-:W2:Y:S01]  /*25e0*/  LDCU.64 UR10, c[0x0][0x3e0] ;  /* 0x00007c00ff0a77ac */ /* 0x000ea20008000a00 */
[----:B------:R-:W-:Y:S01]  /*25f0*/  MOV R24, R26 ;  /* 0x0000001a00187202 */ /* 0x000fe20000000f00 */
[--C-:B------:R-:W-:Y:S01]  /*2600*/  FADD.FTZ R0, R0, -R4.reuse ;  /* 0x8000000400007221 */ /* 0x100fe20000010000 */
[----:B------:R-:W-:Y:S01]  /*2610*/  FADD.FTZ R2, R2, -R4 ;  /* 0x8000000402027221 */ /* 0x000fe20000010000 */
[----:B------:R-:W3:Y:S02]  /*2620*/  LDCU.64 UR12, c[0x0][0x380] ;  /* 0x00007000ff0c77ac */ /* 0x000ee40008000a00 */
[-C--:B-1----:R-:W-:Y:S01]  /*2630*/  FMUL.FTZ R3, R0, R5.reuse ;  /* 0x0000000500037220 */ /* 0x082fe20000410000 */
[----:B------:R-:W-:-:S03]  /*2640*/  FMUL.FTZ R2, R2, R5 ;  /* 0x0000000502027220 */ /* 0x000fc60000410000 */
[----:B------:R-:W-:Y:S01]  /*2650*/  FFMA.FTZ R5, R6, R3, R8 ;  /* 0x0000000306057223 */ /* 0x000fe20000010008 */
[----:B------:R-:W-:-:S05]  /*2660*/  FFMA.FTZ R0, R7, R2, R9 ;  /* 0x0000000207007223 */ /* 0x000fca0000010009 */
[----:B------:R-:W-:Y:S01]  /*2670*/  F2FP.BF16.F32.PACK_AB R5, R0, R5 ;  /* 0x000000050005723e */ /* 0x000fe200000010ff */
[----:B--2---:R-:W-:Y:S02]  /*2680*/  IMAD R4, R19, UR10, RZ ;  /* 0x0000000a13047c24 */ /* 0x004fe4000f8e02ff */
[----:B------:R-:W-:-:S04]  /*2690*/  IMAD.WIDE.U32 R24, R15, UR10, R24 ;  /* 0x0000000a0f187c25 */ /* 0x000fc8000f8e0018 */
[----:B------:R-:W-:Y:S01]  /*26a0*/  IMAD R15, R15, UR11, R4 ;  /* 0x0000000b0f0f7c24 */ /* 0x000fe2000f8e0204 */
[----:B---3--:R-:W-:-:S03]  /*26b0*/  LEA R2, P1, R24, UR12, 0x1 ;  /* 0x0000000c18027c11 */ /* 0x008fc6000f8208ff */
[----:B------:R-:W-:-:S05]  /*26c0*/  IMAD.IADD R15, R25, 0x1, R15 ;  /* 0x00000001190f7824 */ /* 0x000fca00078e020f */
[----:B------:R-:W-:-:S05]  /*26d0*/  LEA.HI.X R3, R24, UR13, R15, 0x1, P1 ;  /* 0x0000000d18037c11 */ /* 0x000fca00088f0c0f */
[----:B------:R2:W-:Y:S01]  /*26e0*/  STG.E desc[UR16][R2.64], R5 ;  /* 0x0000000502007986 */ /* 0x0005e2000c101910 */
[----:B------:R-:W-:Y:S05]  /*26f0*/  BRA `(.L_x_2071) ;  /* 0x00000008001c7947 */ /* 0x000fea0003800000 */
.L_x_2064:
[----:B------:R-:W0:Y:S01]  /*2700*/  LDCU.64 UR18, c[0x0][0x3e8] ;  /* 0x00007d00ff1277ac */ /* 0x000e220008000a00 */
[----:B------:R-:W-:Y:S01]  /*2710*/  BSSY.RECONVERGENT B1, `(.L_x_2072) ;  /* 0x0000022000017945 */ /* 0x000fe20003800200 */
[C---:B------:R-:W-:Y:S02]  /*2720*/  IADD3 R14, PT, PT, R23.reuse, 0x20, RZ ;  /* 0x00000020170e7810 */ /* 0x040fe40007ffe0ff */
[C---:B------:R-:W-:Y:S02]  /*2730*/  IADD3 R12, PT, PT, R23.reuse, 0x40, RZ ;  /* 0x00000040170c7810 */ /* 0x040fe40007ffe0ff */
[----:B------:R-:W-:Y:S01]  /*2740*/  IADD3 R13, PT, PT, R23, 0x60, RZ ;  /* 0x00000060170d7810 */ /* 0x000fe20007ffe0ff */
[----:B------:R-:W-:Y:S06]  /*2750*/  @P1 BRA `(.L_x_2073) ;  /* 0x0000000000741947 */ /* 0x000fec0003800000 */
[--C-:B------:R-:W-:Y:S01]  /*2760*/  FADD.FTZ R20, R20, -R4.reuse ;  /* 0x8000000414147221 */ /* 0x100fe20000010000 */
[----:B------:R-:W-:Y:S01]  /*2770*/  FADD.FTZ R10, R19, -R4 ;  /* 0x80000004130a7221 */ /* 0x000fe20000010000 */
[----:B------:R-:W1:Y:S01]  /*2780*/  LDCU.64 UR10, c[0x0][0x3e0] ;  /* 0x00007c00ff0a77ac */ /* 0x000e620008000a00 */
[----:B------:R-:W-:Y:S01]  /*2790*/  SHF.R.S32.HI R21, RZ, 0x1f, R23 ;  /* 0x0000001fff157819 */ /* 0x000fe20000011417 */
[-C--:B------:R-:W-:Y:S01]  /*27a0*/  FMUL.FTZ R15, R20, R5.reuse ;  /* 0x00000005140f7220 */ /* 0x080fe20000410000 */
[----:B------:R-:W-:Y:S01]  /*27b0*/  FMUL.FTZ R10, R10, R5 ;  /* 0x000000050a0a7220 */ /* 0x000fe20000410000 */
[----:B------:R-:W2:Y:S02]  /*27c0*/  LDCU.64 UR12, c[0x0][0x380] ;  /* 0x00007000ff0c77ac */ /* 0x000ea40008000a00 */
[----:B------:R-:W-:Y:S01]  /*27d0*/  FFMA.FTZ R15, R6, R15, R8 ;  /* 0x0000000f060f7223 */ /* 0x000fe20000010008 */
[----:B------:R-:W-:-:S03]  /*27e0*/  FFMA.FTZ R10, R7, R10, R9 ;  /* 0x0000000a070a7223 */ /* 0x000fc60000010009 */
[----:B------:R-:W-:Y:S01]  /*27f0*/  FMUL.FTZ R19, R15, -1.4426950216293334961 ;  /* 0xbfb8aa3b0f137820 */ /* 0x000fe20000410000 */
[----:B------:R-:W-:-:S05]  /*2800*/  FMUL.FTZ R20, R10, -1.4426950216293334961 ;  /* 0xbfb8aa3b0a147820 */ /* 0x000fca0000410000 */
[----:B------:R-:W3:Y:S04]  /*2810*/  MUFU.EX2 R19, R19 ;  /* 0x0000001300137308 */ /* 0x000ee80000000800 */
[----:B------:R-:W4:Y:S01]  /*2820*/  MUFU.EX2 R20, R20 ;  /* 0x0000001400147308 */ /* 0x000f220000000800 */
[----:B---3--:R-:W-:Y:S01]  /*2830*/  FADD.FTZ R28, R19, 1 ;  /* 0x3f800000131c7421 */ /* 0x008fe20000010000 */
[----:B-1----:R-:W-:Y:S02]  /*2840*/  IMAD R19, R21, UR10, RZ ;  /* 0x0000000a15137c24 */ /* 0x002fe4000f8e02ff */
[----:B------:R-:W-:Y:S02]  /*2850*/  IMAD.MOV.U32 R21, RZ, RZ, R25 ;  /* 0x000000ffff157224 */ /* 0x000fe400078e0019 */
[----:B----4-:R-:W-:Y:S01]  /*2860*/  FADD.FTZ R29, R20, 1 ;  /* 0x3f800000141d7421 */ /* 0x010fe20000010000 */
[----:B------:R-:W-:Y:S01]  /*2870*/  MOV R20, R26 ;  /* 0x0000001a00147202 */ /* 0x000fe20000000f00 */
[----:B------:R-:W1:Y:S01]  /*2880*/  MUFU.RCP R28, R28 ;  /* 0x0000001c001c7308 */ /* 0x000e620000001000 */
[----:B------:R-:W-:-:S03]  /*2890*/  IMAD R19, R23, UR11, R19 ;  /* 0x0000000b17137c24 */ /* 0x000fc6000f8e0213 */
[----:B------:R-:W-:-:S04]  /*28a0*/  IMAD.WIDE.U32 R20, R23, UR10, R20 ;  /* 0x0000000a17147c25 */ /* 0x000fc8000f8e0014 */
[----:B------:R-:W3:Y:S01]  /*28b0*/  MUFU.RCP R11, R29 ;  /* 0x0000001d000b7308 */ /* 0x000ee20000001000 */
[----:B------:R-:W-:Y:S01]  /*28c0*/  IADD3 R19, PT, PT, R21, R19, RZ ;  /* 0x0000001315137210 */ /* 0x000fe20007ffe0ff */
[----:B-1----:R-:W-:Y:S01]  /*28d0*/  FMUL.FTZ R15, R15, R28 ;  /* 0x0000001c0f0f7220 */ /* 0x002fe20000410000 */
[----:B---3--:R-:W-:Y:S01]  /*28e0*/  FMUL.FTZ R28, R10, R11 ;  /* 0x0000000b0a1c7220 */ /* 0x008fe20000410000 */
[----:B--2---:R-:W-:-:S04]  /*28f0*/  LEA R10, P1, R20, UR12, 0x1 ;  /* 0x0000000c140a7c11 */ /* 0x004fc8000f8208ff */
[----:B------:R-:W-:Y:S02]  /*2900*/  LEA.HI.X R11, R20, UR13, R19, 0x1, P1 ;  /* 0x0000000d140b7c11 */ /* 0x000fe400088f0c13 */
[----:B------:R-:W-:-:S05]  /*2910*/  F2FP.BF16.F32.PACK_AB R15, R28, R15 ;  /* 0x0000000f1c0f723e */ /* 0x000fca00000010ff */
[----:B------:R1:W-:Y:S02]  /*2920*/  STG.E desc[UR16][R10.64], R15 ;  /* 0x0000000f0a007986 */ /* 0x0003e4000c101910 */
.L_x_2073:
[----:B0-----:R-:W-:Y:S05]  /*2930*/  BSYNC.RECONVERGENT B1 ;  /* 0x0000000000017941 */ /* 0x001fea0003800200 */
.L_x_2072:
[----:B------:R-:W-:Y:S01]  /*2940*/  ISETP.GE.U32.AND P1, PT, R14, UR18, PT ;  /* 0x000000120e007c0c */ /* 0x000fe2000bf26070 */
[----:B------:R-:W-:Y:S01]  /*2950*/  BSSY.RECONVERGENT B1, `(.L_x_2074) ;  /* 0x0000026000017945 */ /* 0x000fe20003800200 */
[----:B-1----:R-:W-:Y:S02]  /*2960*/  SHF.R.S32.HI R10, RZ, 0x1f, R14 ;  /* 0x0000001fff0a7819 */ /* 0x002fe4000001140e */
        /* <DEDUP_REMOVED lines=10> */
[----:B------:R-:W-:Y:S01]  /*2a10*/  FMUL.FTZ R21, R18, R5 ;  /* 0x0000000512157220 */ /* 0x000fe20000410000 */
[----:B------:R-:W-:Y:S01]  /*2a20*/  FADD.FTZ R18, R17, -R4 ;  /* 0x8000000411127221 */ /* 0x000fe20000010000 */
[----:B------:R-:W1:Y:S02]  /*2a30*/  LDCU.64 UR12, c[0x0][0x380] ;  /* 0x00007000ff0c77ac */ /* 0x000e640008000a00 */
[----:B------:R-:W-:Y:S01]  /*2a40*/  FFMA.FTZ R21, R6, R21, R8 ;  /* 0x0000001506157223 */ /* 0x000fe20000010008 */
        /* <DEDUP_REMOVED lines=22> */
.L_x_2075:
[----:B------:R-:W-:Y:S05]  /*2bb0*/  BSYNC.RECONVERGENT B1 ;  /* 0x0000000000017941 */ /* 0x000fea0003800200 */
.L_x_2074:
[----:B------:R-:W-:Y:S04]  /*2bc0*/  BSSY.RECONVERGENT B1, `(.L_x_2076) ;  /* 0x000001e000017945 */ /* 0x000fe80003800200 */
[----:B------:R-:W-:Y:S05]  /*2bd0*/  @P2 BRA `(.L_x_2077) ;  /* 0x0000000000702947 */ /* 0x000fea0003800000 */
[--C-:B------:R-:W-:Y:S01]  /*2be0*/  FADD.FTZ R10, R3, -R4.reuse ;  /* 0x80000004030a7221 */ /* 0x100fe20000010000 */
[----:B------:R-:W-:Y:S01]  /*2bf0*/  FADD.FTZ R16, R16, -R4 ;  /* 0x8000000410107221 */ /* 0x000fe20000010000 */
[----:B------:R-:W1:Y:S01]  /*2c00*/  LDCU.64 UR10, c[0x0][0x3e0] ;  /* 0x00007c00ff0a77ac */ /* 0x000e620008000a00 */
[----:B0-----:R-:W-:Y:S01]  /*2c10*/  MOV R11, R25 ;  /* 0x00000019000b7202 */ /* 0x001fe20000000f00 */
[-C--:B------:R-:W-:Y:S01]  /*2c20*/  FMUL.FTZ R3, R10, R5.reuse ;  /* 0x000000050a037220 */ /* 0x080fe20000410000 */
[----:B------:R-:W-:Y:S01]  /*2c30*/  FMUL.FTZ R16, R16, R5 ;  /* 0x0000000510107220 */ /* 0x000fe20000410000 */
[----:B------:R-:W0:Y:S02]  /*2c40*/  LDCU.64 UR12, c[0x0][0x380] ;  /* 0x00007000ff0c77ac */ /* 0x000e240008000a00 */
[----:B------:R-:W-:Y:S01]  /*2c50*/  FFMA.FTZ R14, R6, R3, R8 ;  /* 0x00000003060e7223 */ /* 0x000fe20000010008 */
        /* <DEDUP_REMOVED lines=8> */
[----:B------:R-:W-:Y:S02]  /*2ce0*/  IMAD.MOV.U32 R10, RZ, RZ, R26 ;  /* 0x000000ffff0a7224 */ /* 0x000fe400078e001a */
[----:B-1----:R-:W-:Y:S02]  /*2cf0*/  FADD.FTZ R18, R16, 1 ;  /* 0x3f80000010127421 */ /* 0x002fe40000010000 */
        /* <DEDUP_REMOVED lines=10> */
.L_x_2077:
[----:B------:R-:W-:Y:S05]  /*2da0*/  BSYNC.RECONVERGENT B1 ;  /* 0x0000000000017941 */ /* 0x000fea0003800200 */
.L_x_2076:
[----:B------:R-:W-:Y:S05]  /*2db0*/  @P3 BRA `(.L_x_2071) ;  /* 0x00000000006c3947 */ /* 0x000fea0003800000 */
[--C-:B------:R-:W-:Y:S01]  /*2dc0*/  FADD.FTZ R0, R0, -R4.reuse ;  /* 0x8000000400007221 */ /* 0x100fe20000010000 */
[----:B------:R-:W-:Y:S01]  /*2dd0*/  FADD.FTZ R2, R2, -R4 ;  /* 0x8000000402027221 */ /* 0x000fe20000010000 */
[----:B------:R-:W2:Y:S01]  /*2de0*/  LDCU.64 UR10, c[0x0][0x3e0] ;  /* 0x00007c00ff0a77ac */ /* 0x000ea20008000a00 */
[----:B------:R-:W-:Y:S01]  /*2df0*/  MOV R24, R26 ;  /* 0x0000001a00187202 */ /* 0x000fe20000000f00 */
[-C--:B-1----:R-:W-:Y:S01]  /*2e00*/  FMUL.FTZ R3, R0, R5.reuse ;  /* 0x0000000500037220 */ /* 0x082fe20000410000 */
[----:B------:R-:W-:Y:S01]  /*2e10*/  FMUL.FTZ R2, R2, R5 ;  /* 0x0000000502027220 */ /* 0x000fe20000410000 */
[----:B------:R-:W1:Y:S02]  /*2e20*/  LDCU.64 UR12, c[0x0][0x380] ;  /* 0x00007000ff0c77ac */ /* 0x000e640008000a00 */
[----:B0-----:R-:W-:Y:S01]  /*2e30*/  FFMA.FTZ R11, R6, R3, R8 ;  /* 0x00000003060b7223 */ /* 0x001fe20000010008 */
        /* <DEDUP_REMOVED lines=19> */
.L_x_2071:
[----:B------:R-:W-:Y:S05]  /*2f70*/  BSYNC.RECONVERGENT B0 ;  /* 0x0000000000007941 */ /* 0x000fea0003800200 */
.L_x_2063:
[----:B------:R-:W-:Y:S02]  /*2f80*/  UIADD3 UR8, UPT, UPT, UR20, UR8, URZ ;  /* 0x0000000814087290 */ /* 0x000fe4000fffe0ff */
[----:B------:R-:W-:Y:S02]  /*2f90*/  UIADD3 UR4, UPT, UPT, UR4, 0x1, URZ ;  /* 0x0000000104047890 */ /* 0x000fe4000fffe0ff */
[----:B------:R-:W-:-:S09]  /*2fa0*/  UISETP.GE.AND UP0, UPT, UR8, UR7, UPT ;  /* 0x000000070800728c */ /* 0x000fd2000bf06270 */
[----:B------:R-:W-:Y:S05]  /*2fb0*/  BRA.U !UP0, `(.L_x_2078) ;  /* 0xffffffd108747547 */ /* 0x000fea000b83ffff */
[----:B------:R-:W-:Y:S05]  /*2fc0*/  EXIT ;  /* 0x000000000000794d */ /* 0x000fea0003800000 */
.L_x_2079:
        /* <DEDUP_REMOVED lines=11> */
.L_x_3448:


//--------------------- .text._Z35group_norm_nhwc_fwd_one_pass_kernelI11Bf16IOBf16WLi256ELi24ELi384EEv26Group_norm_nhwc_fwd_params --------------------------
	.section	.text._Z35group_norm_nhwc_fwd_one_pass_kernelI11Bf16IOBf16WLi256ELi24ELi384EEv26Group_norm_nhwc_fwd_params,"ax",@progbits
	.align	128
        .global         _Z35group_norm_nhwc_fwd_one_pass_kernelI11Bf16IOBf16WLi256ELi24ELi384EEv26Group_norm_nhwc_fwd_params
        .type           _Z35group_norm_nhwc_fwd_one_pass_kernelI11Bf16IOBf16WLi256ELi24ELi384EEv26Group_norm_nhwc_fwd_params,@function
        .size           _Z35group_norm_nhwc_fwd_one_pass_kernelI11Bf16IOBf16WLi256ELi24ELi384EEv26Group_norm_nhwc_fwd_params,(.L_x_3449 - _Z35group_norm_nhwc_fwd_one_pass_kernelI11Bf16IOBf16WLi256ELi24ELi384EEv26Group_norm_nhwc_fwd_params)
        .other          _Z35group_norm_nhwc_fwd_one_pass_kernelI11Bf16IOBf16WLi256ELi24ELi384EEv26Group_norm_nhwc_fwd_params,@"STO_CUDA_ENTRY STV_DEFAULT"
_Z35group_norm_nhwc_fwd_one_pass_kernelI11Bf16IOBf16WLi256ELi24ELi384EEv26Group_norm_nhwc_fwd_params:
.text._Z35group_norm_nhwc_fwd_one_pass_kernelI11Bf16IOBf16WLi256ELi24ELi384EEv26Group_norm_nhwc_fwd_params:
        /* <DEDUP_REMOVED lines=36> */
.L_x_2123:
[----:B0-----:R-:W0:Y:S01]  /*0240*/  LDCU UR5, c[0x0][0x3f8] ;  /* 0x00007f00ff0577ac */ /* 0x001e220008000800 */
[----:B---3--:R-:W-:Y:S02]  /*0250*/  IABS R6, UR7 ;  /* 0x0000000700067c13 */ /* 0x008fe40008000000 */
[C---:B------:R-:W-:Y:S01]  /*0260*/  IADD3 R37, PT, PT, R31.reuse, 0x20, RZ ;  /* 0x000000201f257810 */ /* 0x040fe20007ffe0ff */
[----:B-1----:R-:W1:Y:S01]  /*0270*/  LDCU.64 UR14, c[0x0][0x3e8] ;  /* 0x00007d00ff0e77ac */ /* 0x002e620008000a00 */
[----:B------:R-:W-:Y:S02]  /*0280*/  IADD3 R21, PT, PT, R31, 0x40, RZ ;  /* 0x000000401f157810 */ /* 0x000fe40007ffe0ff */
[----:B------:R-:W-:Y:S02]  /*0290*/  SHF.R.S32.HI R11, RZ, 0x1f, R37 ;  /* 0x0000001fff0b7819 */ /* 0x000fe40000011425 */
[----:B------:R-:W-:Y:S02]  /*02a0*/  SHF.R.S32.HI R19, RZ, 0x1f, R21 ;  /* 0x0000001fff137819 */ /* 0x000fe40000011415 */
[----:B------:R-:W-:-:S02]  /*02b0*/  LOP3.LUT R34, R28, 0xffff, RZ, 0xc0, !PT ;  /* 0x0000ffff1c227812 */ /* 0x000fc400078ec0ff */
[----:B------:R-:W-:-:S04]  /*02c0*/  IADD3 R18, PT, PT, R31, 0x60, RZ ;  /* 0x000000601f127810 */ /* 0x000fc80007ffe0ff */
[----:B--2---:R-:W-:Y:S02]  /*02d0*/  SHF.R.S32.HI R15, RZ, 0x1f, R18 ;  /* 0x0000001fff0f7819 */ /* 0x004fe40000011412 */
[----:B0-----:R-:W-:Y:S02]  /*02e0*/  MOV R0, UR5 ;  /* 0x0000000500007c02 */ /* 0x001fe40008000f00 */
[----:B-1----:R-:W-:Y:S02]  /*02f0*/  ISETP.GE.U32.AND P4, PT, R37, UR14, PT ;  /* 0x0000000e25007c0c */ /* 0x002fe4000bf86070 */
[----:B----4-:R-:W-:Y:S02]  /*0300*/  IABS R5, R0 ;  /* 0x0000000000057213 */ /* 0x010fe40000000000 */
[----:B------:R-:W-:Y:S02]  /*0310*/  ISETP.GE.AND.EX P4, PT, R11, UR15, PT, P4 ;  /* 0x0000000f0b007c0c */ /* 0x000fe4000bf86340 */
[----:B------:R-:W0:Y:S01]  /*0320*/  I2F.RP R0, R5 ;  /* 0x0000000500007306 */ /* 0x000e220000209400 */
[----:B------:R-:W-:-:S02]  /*0330*/  ISETP.GE.U32.AND P5, PT, R21, UR14, PT ;  /* 0x0000000e15007c0c */ /* 0x000fc4000bfa6070 */
[----:B------:R-:W-:Y:S02]  /*0340*/  ISETP.GE.U32.AND P3, PT, R31, UR14, PT ;  /* 0x0000000e1f007c0c */ /* 0x000fe4000bf66070 */
[----:B------:R-:W-:Y:S02]  /*0350*/  ISETP.GE.AND.EX P5, PT, R19, UR15, PT, P5 ;  /* 0x0000000f13007c0c */ /* 0x000fe4000bfa6350 */
[----:B------:R-:W-:Y:S01]  /*0360*/  ISETP.GE.AND.EX P3, PT, R27, UR15, PT, P3 ;  /* 0x0000000f1b007c0c */ /* 0x000fe2000bf66330 */
[----:B0-----:R-:W0:Y:S10]  /*0370*/  MUFU.RCP R0, R0 ;  /* 0x0000000000007308 */ /* 0x001e340000001000 */
[----:B------:R-:W1:Y:S01]  /*0380*/  @!P5 LDC.64 R8, c[0x0][0x3e0] ;  /* 0x0000f800ff08db82 */ /* 0x000e620000000a00 */
[----:B0-----:R-:W-:-:S04]  /*0390*/  IADD3 R2, PT, PT, R0, 0xffffffe, RZ ;  /* 0x0ffffffe00027810 */ /* 0x001fc80007ffe0ff */
[----:B------:R0:W2:Y:S02]  /*03a0*/  F2I.FTZ.U32.TRUNC.NTZ R3, R2 ;  /* 0x0000000200037305 */ /* 0x0000a4000021f000 */
[----:B0-----:R-:W-:-:S05]  /*03b0*/  HFMA2 R2, -RZ, RZ, 0, 0 ;  /* 0x00000000ff027431 */ /* 0x001fca00000001ff */
[----:B------:R-:W-:Y:S02]  /*03c0*/  R2UR UR8, R2 ;  /* 0x00000000020872ca */ /* 0x000fe400000e0000 */
[----:B--2---:R-:W-:Y:S02]  /*03d0*/  R2UR UR9, R3 ;  /* 0x00000000030972ca */ /* 0x004fe400000e0000 */
[----:B------:R-:W-:-:S05]  /*03e0*/  IADD3 R4, PT, PT, RZ, -R3, RZ ;  /* 0x80000003ff047210 */ /* 0x000fca0007ffe0ff */
[----:B------:R-:W-:Y:S01]  /*03f0*/  IMAD R7, R4, R5, RZ ;  /* 0x0000000504077224 */ /* 0x000fe200078e02ff */
[----:B------:R-:W-:-:S04]  /*0400*/  MOV R4, R6 ;  /* 0x0000000600047202 */ /* 0x000fc80000000f00 */
[----:B------:R-:W-:Y:S01]  /*0410*/  R2UR UR10, R4 ;  /* 0x00000000040a72ca */ /* 0x000fe200000e0000 */
[----:B------:R-:W-:-:S05]  /*0420*/  IMAD.HI.U32 R7, R3, R7, UR8 ;  /* 0x0000000803077e27 */ /* 0x000fca000f8e0007 */
[----:B------:R-:W-:Y:S02]  /*0430*/  R2UR UR8, R7 ;  /* 0x00000000070872ca */ /* 0x000fe400000e0000 */
[----:B------:R-:W0:Y:S11]  /*0440*/  @!P4 LDC.64 R6, c[0x0][0x390] ;  /* 0x0000e400ff06cb82 */ /* 0x000e360000000a00 */
[----:B------:R-:W-:-:S02]  /*0450*/  UIMAD.WIDE.U32 UR8, UR8, UR10, URZ ;  /* 0x0000000a080872a5 */ /* 0x000fc4000f8e00ff */
[----:B------:R-:W-:-:S04]  /*0460*/  ULOP3.LUT UR8, UR7, UR5, URZ, 0x3c, !UPT ;  /* 0x0000000507087292 */ /* 0x000fc8000f8e3cff */
[----:B------:R-:W-:-:S04]  /*0470*/  IMAD R0, RZ, RZ, -UR9 ;  /* 0x80000009ff007e24 */ /* 0x000fc8000f8e02ff */
[C---:B------:R-:W-:Y:S01]  /*0480*/  IMAD R0, R5.reuse, R0, UR10 ;  /* 0x0000000a05007e24 */ /* 0x040fe2000f8e0200 */
[----:B------:R-:W2:Y:S04]  /*0490*/  LDCU.64 UR10, c[0x0][0x3f0] ;  /* 0x00007e00ff0a77ac */ /* 0x000ea80008000a00 */
[----:B------:R-:W-:-:S13]  /*04a0*/  ISETP.GT.U32.AND P1, PT, R5, R0, PT ;  /* 0x000000000500720c */ /* 0x000fda0003f24070 */
[----:B------:R-:W-:Y:S01]  /*04b0*/  VOTEU.ANY UP0, P1 ;  /* 0x0000000000ff7886 */ /* 0x000fe20000800100 */
[----:B------:R-:W-:Y:S01]  /*04c0*/  PLOP3.LUT P1, PT, PT, PT, UP0, 0x80, 0x8 ;  /* 0x000000000008781c */ /* 0x000fe20003f2f008 */
[----:B--2---:R-:W-:-:S03]  /*04d0*/  IMAD.U32 R3, RZ, RZ, UR10 ;  /* 0x0000000aff037e24 */ /* 0x004fc6000f8e00ff */
[----:B------:R-:W-:Y:S02]  /*04e0*/  @!UP0 UIADD3 UR9, UPT, UPT, UR9, 0x1, URZ ;  /* 0x0000000109098890 */ /* 0x000fe4000fffe0ff */
[----:B------:R-:W-:-:S07]  /*04f0*/  UISETP.GE.AND UP0, UPT, UR8, URZ, UPT ;  /* 0x000000ff0800728c */ /* 0x000fce000bf06270 */
[----:B------:R-:W-:-:S04]  /*0500*/  @!P1 IADD3 R0, PT, PT, R0, -R5, RZ ;  /* 0x8000000500009210 */ /* 0x000fc80007ffe0ff */
[----:B------:R-:W-:Y:S02]  /*0510*/  ISETP.GE.U32.AND P1, PT, R0, R5, PT ;  /* 0x000000050000720c */ /* 0x000fe40003f26070 */
[----:B------:R-:W2:Y:S01]  /*0520*/  @!P4 LDC.64 R4, c[0x0][0x3e0] ;  /* 0x0000f800ff04cb82 */ /* 0x000ea20000000a00 */
[----:B------:R-:W-:-:S04]  /*0530*/  IADD3 R0, PT, PT, R31, 0x80, RZ ;  /* 0x000000801f007810 */ /* 0x000fc80007ffe0ff */
[----:B------:R-:W-:Y:S02]  /*0540*/  ISETP.GE.U32.AND P2, PT, R0, UR14, PT ;  /* 0x0000000e00007c0c */ /* 0x000fe4000bf46070 */
[----:B------:R-:W-:-:S04]  /*0550*/  SHF.R.S32.HI R17, RZ, 0x1f, R0 ;  /* 0x0000001fff117819 */ /* 0x000fc80000011400 */
[----:B------:R-:W-:Y:S01]  /*0560*/  VOTEU.ANY UP1, P1 ;  /* 0x0000000000ff7886 */ /* 0x000fe20000820100 */
[----:B------:R-:W-:-:S04]  /*0570*/  ISETP.GE.AND.EX P2, PT, R17, UR15, PT, P2 ;  /* 0x0000000f11007c0c */ /* 0x000fc8000bf46320 */
[----:B------:R-:W-:Y:S02]  /*0580*/  @UP1 UIADD3 UR9, UPT, UPT, UR9, 0x1, URZ ;  /* 0x0000000109091890 */ /* 0x000fe4000fffe0ff */
[----:B------:R-:W-:Y:S02]  /*0590*/  UISETP.NE.AND UP1, UPT, UR5, URZ, UPT ;  /* 0x000000ff0500728c */ /* 0x000fe4000bf25270 */
[----:B------:R-:W-:Y:S01]  /*05a0*/  @!UP0 UIADD3 UR9, UPT, UPT, -UR9, URZ, URZ ;  /* 0x000000ff09098290 */ /* 0x000fe2000fffe1ff */
[----:B--2---:R-:W-:-:S04]  /*05b0*/  @!P4 IMAD R10, R11, R4, RZ ;  /* 0x000000040b0ac224 */ /* 0x004fc800078e02ff */
[----:B------:R-:W2:Y:S01]  /*05c0*/  @!P2 LDC.64 R12, c[0x0][0x3e0] ;  /* 0x0000f800ff0cab82 */ /* 0x000ea20000000a00 */
[----:B------:R-:W-:-:S03]  /*05d0*/  @!P4 IMAD R11, R37, R5, R10 ;  /* 0x00000005250bc224 */ /* 0x000fc600078e020a */
[----:B------:R-:W-:Y:S01]  /*05e0*/  @!UP1 ULOP3.LUT UR9, URZ, UR5, URZ, 0x33, !UPT ;  /* 0x00000005ff099292 */ /* 0x000fe2000f8e33ff */
[----:B-1----:R-:W-:-:S03]  /*05f0*/  @!P5 IMAD R10, R19, R8, RZ ;  /* 0x00000008130ad224 */ /* 0x002fc600078e02ff */
[----:B------:R-:W-:Y:S01]  /*0600*/  UIADD3 UR8, UPT, UPT, -UR9, URZ, URZ ;  /* 0x000000ff09087290 */ /* 0x000fe2000fffe1ff */
[----:B------:R-:W-:-:S03]  /*0610*/  @!P5 IMAD R19, R21, R9, R10 ;  /* 0x000000091513d224 */ /* 0x000fc600078e020a */
[----:B------:R-:W-:Y:S02]  /*0620*/  UIMAD UR8, UR5, UR8, UR7 ;  /* 0x00000008050872a4 */ /* 0x000fe4000f8e0207 */
[----:B------:R-:W-:Y:S02]  /*0630*/  USHF.R.S32.HI UR5, URZ, 0x1f, UR9 ;  /* 0x0000001fff057899 */ /* 0x000fe40008011409 */
[----:B------:R-:W-:Y:S02]  /*0640*/  UIMAD UR8, UR8, 0x18, URZ ;  /* 0x00000018080878a4 */ /* 0x000fe4000f8e02ff */
[----:B------:R-:W-:-:S04]  /*0650*/  UIMAD UR5, UR5, UR10, URZ ;  /* 0x0000000a050572a4 */ /* 0x000fc8000f8e02ff */
[----:B------:R-:W-:Y:S01]  /*0660*/  IADD3 R34, P1, PT, R34, UR8, RZ ;  /* 0x0000000822227c10 */ /* 0x000fe2000ff3e0ff */
[----:B------:R-:W-:Y:S01]  /*0670*/  UIMAD UR5, UR9, UR11, UR5 ;  /* 0x0000000b090572a4 */ /* 0x000fe2000f8e0205 */
[----:B------:R-:W-:Y:S01]  /*0680*/  MOV R2, UR8 ;  /* 0x0000000800027c02 */ /* 0x000fe20008000f00 */
[----:B--2---:R-:W-:-:S03]  /*0690*/  @!P2 IMAD R17, R17, R12, RZ ;  /* 0x0000000c1111a224 */ /* 0x004fc600078e02ff */
[----:B------:R-:W-:Y:S01]  /*06a0*/  LEA.HI.X.SX32 R35, R2, RZ, 0x1, P1 ;  /* 0x000000ff02237211 */ /* 0x000fe200008f0eff */
[----:B------:R-:W-:Y:S01]  /*06b0*/  @!P2 IMAD R17, R0, R13, R17 ;  /* 0x0000000d0011a224 */ /* 0x000fe200078e0211 */
[----:B------:R-:W-:Y:S01]  /*06c0*/  ISETP.GE.U32.AND P1, PT, R18, UR14, PT ;  /* 0x0000000e12007c0c */ /* 0x000fe2000bf26070 */
[----:B------:R-:W-:-:S03]  /*06d0*/  IMAD.WIDE.U32 R34, R3, UR9, R34 ;  /* 0x0000000903227c25 */ /* 0x000fc6000f8e0022 */
[----:B------:R-:W-:Y:S01]  /*06e0*/  ISETP.GE.AND.EX P1, PT, R15, UR15, PT, P1 ;  /* 0x0000000f0f007c0c */ /* 0x000fe2000bf26310 */
[----:B------:R-:W1:Y:S01]  /*06f0*/  @!P5 LDC.64 R2, c[0x0][0x390] ;  /* 0x0000e400ff02db82 */ /* 0x000e620000000a00 */
[----:B------:R-:W-:Y:S02]  /*0700*/  IADD3 R33, PT, PT, R35, UR5, RZ ;  /* 0x0000000523217c10 */ /* 0x000fe4000fffe0ff */
[----:B------:R-:W-:Y:S02]  /*0710*/  @!P4 MOV R32, R34 ;  /* 0x000000220020c202 */ /* 0x000fe40000000f00 */
[----:B------:R-:W-:-:S03]  /*0720*/  @!P5 MOV R5, R33 ;  /* 0x000000210005d202 */ /* 0x000fc60000000f00 */
[----:B------:R-:W-:Y:S01]  /*0730*/  @!P4 IMAD.WIDE.U32 R36, R37, R4, R32 ;  /* 0x000000042524c225 */ /* 0x000fe200078e0020 */
[----:B------:R-:W-:-:S03]  /*0740*/  @!P5 MOV R4, R34 ;  /* 0x000000220004d202 */ /* 0x000fc60000000f00 */
[----:B------:R-:W-:Y:S01]  /*0750*/  @!P4 IMAD.IADD R14, R37, 0x1, R11 ;  /* 0x00000001250ec824 */ /* 0x000fe200078e020b */
[C---:B0-----:R-:W-:Y:S01]  /*0760*/  @!P4 LEA R20, P6, R36.reuse, R6, 0x1 ;  /* 0x000000062414c211 */ /* 0x041fe200078c08ff */
[----:B------:R-:W-:Y:S01]  /*0770*/  @!P5 IMAD.WIDE.U32 R8, R21, R8, R4 ;  /* 0x000000081508d225 */ /* 0x000fe200078e0004 */
[----:B------:R-:W0:Y:S02]  /*0780*/  @!P1 LDC.64 R10, c[0x0][0x3e0] ;  /* 0x0000f800ff0a9b82 */ /* 0x000e240000000a00 */
[----:B------:R-:W-:Y:S01]  /*0790*/  @!P4 LEA.HI.X R21, R36, R7, R14, 0x1, P6 ;  /* 0x000000072415c211 */ /* 0x000fe200030f0c0e */
[----:B------:R-:W-:Y:S01]  /*07a0*/  HFMA2 R14, -RZ, RZ, 0, 0 ;  /* 0x00000000ff0e7431 */ /* 0x000fe200000001ff */
[----:B------:R-:W-:Y:S02]  /*07b0*/  @!P5 IADD3 R19, PT, PT, R9, R19, RZ ;  /* 0x000000130913d210 */ /* 0x000fe40007ffe0ff */
[----:B-1----:R-:W-:Y:S02]  /*07c0*/  @!P5 LEA R36, P6, R8, R2, 0x1 ;  /* 0x000000020824d211 */ /* 0x002fe400078c08ff */
[----:B------:R-:W1:Y:S01]  /*07d0*/  @!P2 LDC.64 R4, c[0x0][0x390] ;  /* 0x0000e400ff04ab82 */ /* 0x000e620000000a00 */
[----:B------:R-:W-:-:S02]  /*07e0*/  @!P2 MOV R2, R34 ;  /* 0x000000220002a202 */ /* 0x000fc40000000f00 */
[----:B------:R-:W-:Y:S01]  /*07f0*/  @!P5 LEA.HI.X R37, R8, R3, R19, 0x1, P6 ;  /* 0x000000030825d211 */ /* 0x000fe200030f0c13 */
[----:B------:R-:W-:Y:S01]  /*0800*/  HFMA2 R19, -RZ, RZ, 0, 0 ;  /* 0x00000000ff137431 */ /* 0x000fe200000001ff */
[----:B------:R-:W-:-:S03]  /*0810*/  @!P2 MOV R3, R33 ;  /* 0x000000210003a202 */ /* 0x000fc60000000f00 */
[----:B------:R-:W2:Y:S01]  /*0820*/  @!P3 LDC.64 R6, c[0x0][0x3e0] ;  /* 0x0000f800ff06bb82 */ /* 0x000ea20000000a00 */
[----:B------:R-:W3:Y:S01]  /*0830*/  @!P5 LDG.E R14, desc[UR12][R36.64] ;  /* 0x0000000c240ed981 */ /* 0x000ee2000c1e1900 */
[----:B------:R-:W-:-:S06]  /*0840*/  @!P2 IMAD.WIDE.U32 R12, R0, R12, R2 ;  /* 0x0000000c000ca225 */ /* 0x000fcc00078e0002 */
[----:B------:R-:W4:Y:S01]  /*0850*/  @!P1 LDC.64 R8, c[0x0][0x390] ;  /* 0x0000e400ff089b82 */ /* 0x000f220000000a00 */
[----:B------:R5:W3:Y:S01]  /*0860*/  @!P4 LDG.E R19, desc[UR12][R20.64] ;  /* 0x0000000c1413c981 */ /* 0x000ae2000c1e1900 */
[----:B------:R-:W-:Y:S01]  /*0870*/  @!P2 IMAD.IADD R13, R13, 0x1, R17 ;  /* 0x000000010d0da824 */ /* 0x000fe200078e0211 */
[----:B------:R-:W-:-:S05]  /*0880*/  IADD3 R0, PT, PT, R31, 0xa0, RZ ;  /* 0x000000a01f007810 */ /* 0x000fca0007ffe0ff */
[----:B------:R-:W4:Y:S01]  /*0890*/  @!P3 LDC.64 R2, c[0x0][0x390] ;  /* 0x0000e400ff02bb82 */ /* 0x000f220000000a00 */
[C---:B-1----:R-:W-:Y:S01]  /*08a0*/  @!P2 LEA R16, P4, R12.reuse, R4, 0x1 ;  /* 0x000000040c10a211 */ /* 0x042fe200078808ff */
[----:B0-----:R-:W-:Y:S01]  /*08b0*/  @!P1 IMAD R4, R15, R10, RZ ;  /* 0x0000000a0f049224 */ /* 0x001fe200078e02ff */
[----:B------:R-:W-:Y:S02]  /*08c0*/  SHF.R.S32.HI R15, RZ, 0x1f, R0 ;  /* 0x0000001fff0f7819 */ /* 0x000fe40000011400 */
[----:B------:R-:W-:Y:S01]  /*08d0*/  @!P2 LEA.HI.X R17, R12, R5, R13, 0x1, P4 ;  /* 0x000000050c11a211 */ /* 0x000fe200020f0c0d */
[----:B-----5:R-:W-:Y:S01]  /*08e0*/  @!P1 IMAD R21, R18, R11, R4 ;  /* 0x0000000b12159224 */ /* 0x020fe200078e0204 */
[----:B------:R-:W-:Y:S02]  /*08f0*/  ISETP.GE.U32.AND P4, PT, R0, UR14, PT ;  /* 0x0000000e00007c0c */ /* 0x000fe4000bf86070 */
[----:B------:R-:W-:Y:S02]  /*0900*/  @!P1 MOV R4, R34 ;  /* 0x0000002200049202 */ /* 0x000fe40000000f00 */
[----:B------:R-:W-:-:S02]  /*0910*/  @!P1 MOV R5, R33 ;  /* 0x0000002100059202 */ /* 0x000fc40000000f00 */
[----:B------:R-:W-:Y:S01]  /*0920*/  ISETP.GE.AND.EX P4, PT, R15, UR15, PT, P4 ;  /* 0x0000000f0f007c0c */ /* 0x000fe2000bf86340 */
[----:B--2---:R-:W-:Y:S01]  /*0930*/  @!P3 IMAD R12, R27, R6, RZ ;  /* 0x000000061b0cb224 */ /* 0x004fe200078e02ff */
[----:B------:R-:W-:Y:S01]  /*0940*/  SHF.R.S32.HI R13, RZ, 0x1f, R30 ;  /* 0x0000001fff0d7819 */ /* 0x000fe2000001141e */
[----:B------:R-:W-:Y:S01]  /*0950*/  @!P1 IMAD.WIDE.U32 R4, R18, R10, R4 ;  /* 0x0000000a12049225 */ /* 0x000fe200078e0004 */
[----:B------:R-:W-:Y:S02]  /*0960*/  ISETP.GE.U32.AND P5, PT, R30, UR14, PT ;  /* 0x0000000e1e007c0c */ /* 0x000fe4000bfa6070 */
[----:B------:R-:W-:Y:S02]  /*0970*/  @!P3 MOV R10, R34 ;  /* 0x00000022000ab202 */ /* 0x000fe40000000f00 */
[----:B------:R-:W-:Y:S01]  /*0980*/  @!P3 MOV R11, R33 ;  /* 0x00000021000bb202 */ /* 0x000fe20000000f00 */
[----:B------:R-:W-:Y:S01]  /*0990*/  @!P1 IMAD.IADD R5, R5, 0x1, R21 ;  /* 0x0000000105059824 */ /* 0x000fe200078e0215 */
[----:B------:R-:W-:Y:S01]  /*09a0*/  ISETP.GE.AND.EX P5, PT, R13, UR15, PT, P5 ;  /* 0x0000000f0d007c0c */ /* 0x000fe2000bfa6350 */
[C---:B------:R-:W-:Y:S01]  /*09b0*/  @!P3 IMAD R23, R31.reuse, R7, R12 ;  /* 0x000000071f17b224 */ /* 0x040fe200078e020c */
[----:B----4-:R-:W-:Y:S01]  /*09c0*/  @!P1 LEA R20, P6, R4, R8, 0x1 ;  /* 0x0000000804149211 */ /* 0x010fe200078c08ff */
[----:B------:R-:W-:-:S03]  /*09d0*/  @!P3 IMAD.WIDE.U32 R6, R31, R6, R10 ;  /* 0x000000061f06b225 */ /* 0x000fc600078e000a */
[----:B------:R-:W-:Y:S02]  /*09e0*/  @!P1 LEA.HI.X R21, R4, R9, R5, 0x1, P6 ;  /* 0x0000000904159211 */ /* 0x000fe400030f0c05 */
[----:B------:R-:W0:Y:S01]  /*09f0*/  @!P4 LDC.64 R4, c[0x0][0x3e0] ;  /* 0x0000f800ff04cb82 */ /* 0x000e220000000a00 */
[----:B------:R-:W-:Y:S02]  /*0a00*/  @!P3 IADD3 R23, PT, PT, R7, R23, RZ ;  /* 0x000000170717b210 */ /* 0x000fe40007ffe0ff */
[----:B------:R-:W-:-:S04]  /*0a10*/  @!P3 LEA R36, P6, R6, R2, 0x1 ;  /* 0x000000020624b211 */ /* 0x000fc800078c08ff */
[----:B------:R-:W-:Y:S01]  /*0a20*/  @!P3 LEA.HI.X R37, R6, R3, R23, 0x1, P6 ;  /* 0x000000030625b211 */ /* 0x000fe200030f0c17 */
[----:B------:R-:W-:Y:S01]  /*0a30*/  HFMA2 R23, -RZ, RZ, 0, 0 ;  /* 0x00000000ff177431 */ /* 0x000fe200000001ff */
[----:B------:R-:W1:Y:S01]  /*0a40*/  @!P5 LDC.64 R2, c[0x0][0x3e0] ;  /* 0x0000f800ff02db82 */ /* 0x000e620000000a00 */
[----:B------:R-:W-:-:S04]  /*0a50*/  ISETP.GE.U32.AND P6, PT, R29, UR14, PT ;  /* 0x0000000e1d007c0c */ /* 0x000fc8000bfc6070 */
[----:B------:R-:W2:Y:S01]  /*0a60*/  @!P3 LDG.E R23, desc[UR12][R36.64] ;  /* 0x0000000c2417b981 */ /* 0x000ea2000c1e1900 */
[----:B------:R-:W-:Y:S02]  /*0a70*/  ISETP.GE.AND.EX P3, PT, R25, UR15, PT, P6 ;  /* 0x0000000f19007c0c */ /* 0x000fe4000bf66360 */
[----:B------:R-:W4:Y:S01]  /*0a80*/  @!P4 LDC.64 R6, c[0x0][0x390] ;  /* 0x0000e400ff06cb82 */ /* 0x000f220000000a00 */
[----:B------:R-:W-:-:S06]  /*0a90*/  MOV R12, RZ ;  /* 0x000000ff000c7202 */ /* 0x000fcc0000000f00 */
[----:B------:R5:W2:Y:S01]  /*0aa0*/  @!P1 LDG.E R12, desc[UR12][R20.64] ;  /* 0x0000000c140c9981 */ /* 0x000aa2000c1e1900 */
[----:B0-----:R-:W-:Y:S01]  /*0ab0*/  @!P4 IMAD R15, R15, R4, RZ ;  /* 0x000000040f0fc224 */ /* 0x001fe200078e02ff */
[----:B------:R-:W0:Y:S03]  /*0ac0*/  @!P5 LDC.64 R8, c[0x0][0x390] ;  /* 0x0000e400ff08db82 */ /* 0x000e260000000a00 */
[----:B------:R-:W-:Y:S01]  /*0ad0*/  @!P4 IMAD R15, R0, R5, R15 ;  /* 0x00000005000fc224 */ /* 0x000fe200078e020f */
[----:B-----5:R-:W-:-:S04]  /*0ae0*/  @!P4 MOV R20, R34 ;  /* 0x000000220014c202 */ /* 0x020fc80000000f00 */
[----:B------:R-:W5:Y:S01]  /*0af0*/  @!P3 LDC.64 R10, c[0x0][0x3e0] ;  /* 0x0000f800ff0abb82 */ /* 0x000f620000000a00 */
[-C--:B------:R-:W-:Y:S01]  /*0b00*/  @!P4 MOV R21, R33.reuse ;  /* 0x000000210015c202 */ /* 0x080fe20000000f00 */
[----:B-1----:R-:W-:Y:S02]  /*0b10*/  @!P5 IMAD R13, R13, R2, RZ ;  /* 0x000000020d0dd224 */ /* 0x002fe400078e02ff */
[----:B------:R-:W-:Y:S01]  /*0b20*/  @!P4 IMAD.WIDE.U32 R4, R0, R4, R20 ;  /* 0x000000040004c225 */ /* 0x000fe200078e0014 */
[----:B------:R-:W-:Y:S02]  /*0b30*/  @!P5 MOV R20, R34 ;  /* 0x000000220014d202 */ /* 0x000fe40000000f00 */
[----:B------:R-:W-:Y:S01]  /*0b40*/  @!P5 MOV R21, R33 ;  /* 0x000000210015d202 */ /* 0x000fe20000000f00 */
[----:B------:R-:W-:Y:S02]  /*0b50*/  IMAD.MOV.U32 R0, RZ, RZ, RZ ;  /* 0x000000ffff007224 */ /* 0x000fe400078e00ff */
[----:B------:R-:W-:-:S02]  /*0b60*/  @!P5 IMAD R13, R30, R3, R13 ;  /* 0x000000031e0dd224 */ /* 0x000fc400078e020d */
[----:B------:R-:W-:Y:S02]  /*0b70*/  @!P5 IMAD.WIDE.U32 R20, R30, R2, R20 ;  /* 0x000000021e14d225 */ /* 0x000fe400078e0014 */
[----:B------:R-:W1:Y:S01]  /*0b80*/  @!P3 LDC.64 R2, c[0x0][0x390] ;  /* 0x0000e400ff02bb82 */ /* 0x000e620000000a00 */
[----:B------:R-:W2:Y:S01]  /*0b90*/  @!P2 LDG.E R0, desc[UR12][R16.64] ;  /* 0x0000000c1000a981 */ /* 0x000ea2000c1e1900 */
[----:B------:R-:W-:Y:S02]  /*0ba0*/  @!P4 IADD3 R15, PT, PT, R5, R15, RZ ;  /* 0x0000000f050fc210 */ /* 0x000fe40007ffe0ff */
[----:B----4-:R-:W-:-:S04]  /*0bb0*/  @!P4 LEA R6, P2, R4, R6, 0x1 ;  /* 0x000000060406c211 */ /* 0x010fc800078408ff */
[----:B------:R-:W-:Y:S01]  /*0bc0*/  @!P4 LEA.HI.X R7, R4, R7, R15, 0x1, P2 ;  /* 0x000000070407c211 */ /* 0x000fe200010f0c0f */
[----:B------:R-:W-:Y:S01]  /*0bd0*/  HFMA2 R4, -RZ, RZ, 0, 0 ;  /* 0x00000000ff047431 */ /* 0x000fe200000001ff */
[----:B0-----:R-:W-:Y:S01]  /*0be0*/  @!P5 LEA R36, P2, R20, R8, 0x1 ;  /* 0x000000081424d211 */ /* 0x001fe200078408ff */
[----:B-----5:R-:W-:-:S04]  /*0bf0*/  @!P3 IMAD R8, R25, R10, RZ ;  /* 0x0000000a1908b224 */ /* 0x020fc800078e02ff */
[----:B------:R0:W4:Y:S01]  /*0c00*/  @!P4 LDG.E R4, desc[UR12][R6.64] ;  /* 0x0000000c0604c981 */ /* 0x000122000c1e1900 */
[----:B------:R-:W-:Y:S01]  /*0c10*/  @!P5 IADD3 R13, PT, PT, R21, R13, RZ ;  /* 0x0000000d150dd210 */ /* 0x000fe20007ffe0ff */
[----:B------:R-:W-:Y:S01]  /*0c20*/  @!P3 IMAD R5, R29, R11, R8 ;  /* 0x0000000b1d05b224 */ /* 0x000fe200078e0208 */
[----:B0-----:R-:W-:Y:S01]  /*0c30*/  @!P3 MOV R7, R33 ;  /* 0x000000210007b202 */ /* 0x001fe20000000f00 */
[----:B------:R-:W-:Y:S01]  /*0c40*/  @!P3 IMAD.MOV.U32 R6, RZ, RZ, R34 ;  /* 0x000000ffff06b224 */ /* 0x000fe200078e0022 */
[----:B------:R-:W-:-:S03]  /*0c50*/  @!P5 LEA.HI.X R37, R20, R9, R13, 0x1, P2 ;  /* 0x000000091425d211 */ /* 0x000fc600010f0c0d */
[----:B------:R-:W-:Y:S01]  /*0c60*/  @!P3 IMAD.WIDE.U32 R10, R29, R10, R6 ;  /* 0x0000000a1d0ab225 */ /* 0x000fe200078e0006 */
[----:B------:R-:W-:-:S04]  /*0c70*/  CS2R R8, SRZ ;  /* 0x0000000000087805 */ /* 0x000fc8000001ff00 */
[----:B------:R-:W-:Y:S02]  /*0c80*/  @!P3 IADD3 R5, PT, PT, R11, R5, RZ ;  /* 0x000000050b05b210 */ /* 0x000fe40007ffe0ff */
[C---:B-1----:R-:W-:Y:S01]  /*0c90*/  @!P3 LEA R2, P2, R10.reuse, R2, 0x1 ;  /* 0x000000020a02b211 */ /* 0x042fe200078408ff */
[----:B------:R-:W5:Y:S03]  /*0ca0*/  @!P5 LDG.E R8, desc[UR12][R36.64] ;  /* 0x0000000c2408d981 */ /* 0x000f66000c1e1900 */
[----:B------:R-:W-:-:S05]  /*0cb0*/  @!P3 LEA.HI.X R3, R10, R3, R5, 0x1, P2 ;  /* 0x000000030a03b211 */ /* 0x000fca00010f0c05 */
[----:B------:R0:W5:Y:S01]  /*0cc0*/  @!P3 LDG.E R9, desc[UR12][R2.64] ;  /* 0x0000000c0209b981 */ /* 0x000162000c1e1900 */
[----:B------:R-:W-:Y:S02]  /*0cd0*/  ISETP.GT.AND P2, PT, R24, 0x1e, PT ;  /* 0x0000001e1800780c */ /* 0x000fe40003f44270 */
[C---:B---3--:R-:W-:Y:S02]  /*0ce0*/  PRMT R16, R19.reuse, 0x7632, R16 ;  /* 0x0000763213107816 */ /* 0x048fe40000000010 */
[----:B------:R-:W-:-:S03]  /*0cf0*/  SHF.L.U32 R19, R19, 0x10, RZ ;  /* 0x0000001013137819 */ /* 0x000fc600000006ff */
[----:B------:R-:W-:Y:S01]  /*0d00*/  IMAD.U32 R16, R16, 0x10000, RZ ;  /* 0x0001000010107824 */ /* 0x000fe200078e00ff */
[----:B------:R-:W-:-:S03]  /*0d10*/  PRMT R17, R14, 0x7632, R17 ;  /* 0x000076320e117816 */ /* 0x000fc60000000011 */
[----:B------:R-:W-:Y:S01]  /*0d20*/  FADD.FTZ R10, R19, R16 ;  /* 0x00000010130a7221 */ /* 0x000fe20000010000 */
[----:B------:R-:W-:Y:S02]  /*0d30*/  SHF.L.U32 R17, R17, 0x10, RZ ;  /* 0x0000001011117819 */ /* 0x000fe400000006ff */
[----:B------:R-:W-:Y:S02]  /*0d40*/  SHF.L.U32 R14, R14, 0x10, RZ ;  /* 0x000000100e0e7819 */ /* 0x000fe400000006ff */
[C---:B--2---:R-:W-:Y:S02]  /*0d50*/  PRMT R18, R23.reuse, 0x7632, R18 ;  /* 0x0000763217127816 */ /* 0x044fe40000000012 */
[----:B------:R-:W-:Y:S02]  /*0d60*/  SHF.L.U32 R23, R23, 0x10, RZ ;  /* 0x0000001017177819 */ /* 0x000fe400000006ff */
[----:B------:R-:W-:-:S05]  /*0d70*/  SHF.L.U32 R18, R18, 0x10, RZ ;  /* 0x0000001012127819 */ /* 0x000fca00000006ff */
[----:B------:R-:W-:Y:S01]  /*0d80*/  FADD.FTZ R5, R23, R18 ;  /* 0x0000001217057221 */ /* 0x000fe20000010000 */
[----:B------:R-:W-:-:S03]  /*0d90*/  FMUL.FTZ R6, R18, R18 ;  /* 0x0000001212067220 */ /* 0x000fc60000410000 */
[----:B------:R-:W-:Y:S01]  /*0da0*/  FADD.FTZ R5, RZ, R5 ;  /* 0x00000005ff057221 */ /* 0x000fe20000010000 */
[----:B------:R-:W-:Y:S01]  /*0db0*/  PRMT R15, R12, 0x7632, R15 ;  /* 0x000076320c0f7816 */ /* 0x000fe2000000000f */
[----:B------:R-:W-:Y:S02]  /*0dc0*/  FFMA.FTZ R6, R23, R23, R6 ;  /* 0x0000001717067223 */ /* 0x000fe40000010006 */
[----:B0-----:R-:W-:Y:S01]  /*0dd0*/  FADD.FTZ R2, R5, R10 ;  /* 0x0000000a05027221 */ /* 0x001fe20000010000 */
[----:B------:R-:W-:Y:S01]  /*0de0*/  FMUL.FTZ R10, R16, R16 ;  /* 0x00000010100a7220 */ /* 0x000fe20000410000 */
[----:B------:R-:W-:Y:S01]  /*0df0*/  SHF.L.U32 R15, R15, 0x10, RZ ;  /* 0x000000100f0f7819 */ /* 0x000fe200000006ff */
[----:B------:R-:W-:Y:S01]  /*0e00*/  FADD.FTZ R6, RZ, R6 ;  /* 0x00000006ff067221 */ /* 0x000fe20000010000 */
[----:B------:R-:W-:Y:S01]  /*0e10*/  FMUL.FTZ R5, R17, R17 ;  /* 0x0000001111057220 */ /* 0x000fe20000410000 */
[----:B------:R-:W-:Y:S01]  /*0e20*/  FFMA.FTZ R3, R19, R19, R10 ;  /* 0x0000001313037223 */ /* 0x000fe2000001000a */
[----:B------:R-:W-:Y:S01]  /*0e30*/  SHF.L.U32 R12, R12, 0x10, RZ ;  /* 0x000000100c0c7819 */ /* 0x000fe200000006ff */
[----:B------:R-:W-:-:S02]  /*0e40*/  FMUL.FTZ R7, R15, R15 ;  /* 0x0000000f0f077220 */ /* 0x000fc40000410000 */
[----:B------:R-:W-:Y:S01]  /*0e50*/  FADD.FTZ R3, R6, R3 ;  /* 0x0000000306037221 */ /* 0x000fe20000010000 */
[----:B------:R-:W-:Y:S01]  /*0e60*/  FFMA.FTZ R6, R14, R14, R5 ;  /* 0x0000000e0e067223 */ /* 0x000fe20000010005 */
[----:B------:R-:W-:Y:S01]  /*0e70*/  FFMA.FTZ R10, R12, R12, R7 ;  /* 0x0000000c0c0a7223 */ /* 0x000fe20000010007 */
[----:B------:R-:W-:Y:S02]  /*0e80*/  FADD.FTZ R5, R14, R17 ;  /* 0x000000110e057221 */ /* 0x000fe40000010000 */
[----:B------:R-:W-:Y:S01]  /*0e90*/  FADD.FTZ R3, R3, R6 ;  /* 0x0000000603037221 */ /* 0x000fe20000010000 */
[----:B------:R-:W-:-:S04]  /*0ea0*/  PRMT R13, R0, 0x7632, R13 ;  /* 0x00007632000d7816 */ /* 0x000fc8000000000d */
[----:B------:R-:W-:Y:S01]  /*0eb0*/  SHF.L.U32 R13, R13, 0x10, RZ ;  /* 0x000000100d0d7819 */ /* 0x000fe200000006ff */
[----:B------:R-:W-:Y:S01]  /*0ec0*/  FADD.FTZ R2, R2, R5 ;  /* 0x0000000502027221 */ /* 0x000fe20000010000 */
[----:B------:R-:W-:Y:S02]  /*0ed0*/  IMAD.U32 R6, R0, 0x10000, RZ ;  /* 0x0001000000067824 */ /* 0x000fe400078e00ff */
[----:B------:R-:W-:Y:S01]  /*0ee0*/  FADD.FTZ R0, R3, R10 ;  /* 0x0000000a03007221 */ /* 0x000fe20000010000 */
[----:B------:R-:W-:Y:S01]  /*0ef0*/  FADD.FTZ R3, R12, R15 ;  /* 0x0000000f0c037221 */ /* 0x000fe20000010000 */
[----:B------:R-:W-:Y:S01]  /*0f00*/  FMUL.FTZ R5, R13, R13 ;  /* 0x0000000d0d057220 */ /* 0x000fe20000410000 */
[----:B----4-:R-:W-:-:S04]  /*0f10*/  PRMT R7, R4, 0x7632, R7 ;  /* 0x0000763204077816 */ /* 0x010fc80000000007 */
[----:B------:R-:W-:Y:S01]  /*0f20*/  SHF.L.U32 R7, R7, 0x10, RZ ;  /* 0x0000001007077819 */ /* 0x000fe200000006ff */
[----:B------:R-:W-:Y:S01]  /*0f30*/  FFMA.FTZ R5, R6, R6, R5 ;  /* 0x0000000606057223 */ /* 0x000fe20000010005 */
[----:B------:R-:W-:Y:S01]  /*0f40*/  SHF.L.U32 R4, R4, 0x10, RZ ;  /* 0x0000001004047819 */ /* 0x000fe200000006ff */
[----:B------:R-:W-:Y:S02]  /*0f50*/  FADD.FTZ R2, R2, R3 ;  /* 0x0000000302027221 */ /* 0x000fe40000010000 */
[----:B------:R-:W-:Y:S01]  /*0f60*/  FMUL.FTZ R11, R7, R7 ;  /* 0x00000007070b7220 */ /* 0x000fe20000410000 */
[----:B------:R-:W-:Y:S01]  /*0f70*/  FADD.FTZ R3, R6, R13 ;  /* 0x0000000d06037221 */ /* 0x000fe20000010000 */
[----:B------:R-:W-:Y:S02]  /*0f80*/  FADD.FTZ R0, R0, R5 ;  /* 0x0000000500007221 */ /* 0x000fe40000010000 */
[----:B------:R-:W-:Y:S01]  /*0f90*/  FFMA.FTZ R11, R4, R4, R11 ;  /* 0x00000004040b7223 */ /* 0x000fe2000001000b */
[----:B------:R-:W-:Y:S01]  /*0fa0*/  FADD.FTZ R3, R2, R3 ;  /* 0x0000000302037221 */ /* 0x000fe20000010000 */
[----:B-----5:R-:W-:-:S02]  /*0fb0*/  PRMT R5, R8, 0x7632, R5 ;  /* 0x0000763208057816 */ /* 0x020fc40000000005 */
[----:B------:R-:W-:Y:S01]  /*0fc0*/  SHF.L.U32 R2, R8, 0x10, RZ ;  /* 0x0000001008027819 */ /* 0x000fe200000006ff */
[----:B------:R-:W-:Y:S01]  /*0fd0*/  FADD.FTZ R8, R0, R11 ;  /* 0x0000000b00087221 */ /* 0x000fe20000010000 */
[----:B------:R-:W-:Y:S01]  /*0fe0*/  FADD.FTZ R0, R4, R7 ;  /* 0x0000000704007221 */ /* 0x000fe20000010000 */
[----:B------:R-:W-:Y:S02]  /*0ff0*/  SHF.L.U32 R5, R5, 0x10, RZ ;  /* 0x0000001005057819 */ /* 0x000fe400000006ff */
[----:B------:R-:W-:Y:S01]  /*1000*/  PRMT R11, R9, 0x7632, R11 ;  /* 0x00007632090b7816 */ /* 0x000fe2000000000b */
[----:B------:R-:W-:Y:S02]  /*1010*/  FADD.FTZ R10, R3, R0 ;  /* 0x00000000030a7221 */ /* 0x000fe40000010000 */
[----:B------:R-:W-:Y:S01]  /*1020*/  FMUL.FTZ R21, R5, R5 ;  /* 0x0000000505157220 */ /* 0x000fe20000410000 */
[----:B------:R-:W-:Y:S01]  /*1030*/  SHF.L.U32 R3, R11, 0x10, RZ ;  /* 0x000000100b037819 */ /* 0x000fe200000006ff */
[----:B------:R-:W-:-:S02]  /*1040*/  IMAD.U32 R0, R9, 0x10000, RZ ;  /* 0x0001000009007824 */ /* 0x000fc400078e00ff */
[C---:B------:R-:W-:Y:S01]  /*1050*/  FADD.FTZ R9, R2.reuse, R5 ;  /* 0x0000000502097221 */ /* 0x040fe20000010000 */
[----:B------:R-:W-:Y:S01]  /*1060*/  FFMA.FTZ R21, R2, R2, R21 ;  /* 0x0000000202157223 */ /* 0x000fe20000010015 */
[----:B------:R-:W-:Y:S02]  /*1070*/  FMUL.FTZ R11, R3, R3 ;  /* 0x00000003030b7220 */ /* 0x000fe40000410000 */
        /* <DEDUP_REMOVED lines=42> */
.L_x_2081:
[----:B------:R-:W-:Y:S05]  /*1320*/  BSYNC.RECONVERGENT B0 ;  /* 0x0000000000007941 */ /* 0x000fea0003800200 */
.L_x_2080:
        /* <DEDUP_REMOVED lines=36> */
.L_x_2083:
[----:B------:R-:W-:Y:S05]  /*1570*/  BSYNC.RECONVERGENT B0 ;  /* 0x0000000000007941 */ /* 0x000fea0003800200 */
.L_x_2082:
        /* <DEDUP_REMOVED lines=21> */
[----:B-1----:R-:W-:Y:S02]  /*16d0*/  MOV R37, UR10 ;  /* 0x0000000a00257c02 */ /* 0x002fe40008000f00 */
[----:B------:R3:W-:Y:S03]  /*16e0*/  STG.E.64 desc[UR12][R8.64], R10 ;  /* 0x0000000a08007986 */ /* 0x0007e6000c101b0c */
        /* <DEDUP_REMOVED lines=8> */
.L_x_2086:
[----:B---3--:R-:W2:Y:S04]  /*1770*/  LDG.E.STRONG.GPU R8, desc[UR12][R20.64] ;  /* 0x0000000c14087981 */ /* 0x008ea8000c1ef900 */
[----:B--2---:R-:W-:Y:S01]  /*1780*/  CCTL.IVALL ;  /* 0x00000000ff00798f */ /* 0x004fe20002000000 */
[----:B------:R-:W-:Y:S05]  /*1790*/  YIELD ;  /* 0x0000000000007946 */ /* 0x000fea0003800000 */
[----:B------:R-:W-:-:S13]  /*17a0*/  ISETP.NE.AND P2, PT, R8, R37, PT ;  /* 0x000000250800720c */ /* 0x000fda0003f45270 */
[----:B------:R-:W-:Y:S05]  /*17b0*/  @P2 BRA `(.L_x_2086) ;  /* 0xfffffffc00ec2947 */ /* 0x000fea000383ffff */
.L_x_2085:
        /* <DEDUP_REMOVED lines=15> */
.L_x_2088:
[----:B------:R-:W-:-:S13]  /*18b0*/  ISETP.EQ.OR P2, PT, RZ, UR23, P3 ;  /* 0x00000017ff007c0c */ /* 0x000fda0009f42670 */
[----:B------:R-:W-:-:S05]  /*18c0*/  VOTEU.ALL UP0, P2 ;  /* 0x0000000000ff7886 */ /* 0x000fca0001000000 */
[----:B------:R-:W-:-:S06]  /*18d0*/  @!UP0 UIMAD.WIDE.U32 UR24, UR9, 0x8, UR14 ;  /* 0x00000008091888a5 */ /* 0x000fcc000f8e000e */
[----:B------:R-:W-:Y:S02]  /*18e0*/  MOV R20, UR24 ;  /* 0x0000001800147c02 */ /* 0x000fe40008000f00 */
[----:B------:R-:W-:Y:S01]  /*18f0*/  MOV R21, UR25 ;  /* 0x0000001900157c02 */ /* 0x000fe20008000f00 */
[----:B------:R-:W-:-:S05]  /*1900*/  UIADD3 UR24, UPT, UPT, UR5, 0x1, URZ ;  /* 0x0000000105187890 */ /* 0x000fca000fffe0ff */
[----:B------:R-:W0:Y:S01]  /*1910*/  @!P2 LDG.E.64 R20, desc[UR12][R20.64] ;  /* 0x0000000c1414a981 */ /* 0x000e22000c1e1b00 */
[----:B------:R-:W-:-:S04]  /*1920*/  MOV R8, UR24 ;  /* 0x0000001800087c02 */ /* 0x000fc80008000f00 */
[----:B------:R-:W-:-:S13]  /*1930*/  ISETP.EQ.OR P4, PT, R8, UR17, P3 ;  /* 0x0000001108007c0c */ /* 0x000fda0009f82670 */
[----:B------:R-:W-:-:S05]  /*1940*/  VOTEU.ALL UP0, P4 ;  /* 0x0000000000ff7886 */ /* 0x000fca0002000000 */
[----:B------:R-:W-:-:S06]  /*1950*/  @!UP0 UIMAD.WIDE.U32 UR24, UR22, 0x8, UR14 ;  /* 0x00000008161888a5 */ /* 0x000fcc000f8e000e */
[----:B------:R-:W-:Y:S02]  /*1960*/  MOV R8, UR24 ;  /* 0x0000001800087c02 */ /* 0x000fe40008000f00 */
[----:B------:R-:W-:-:S06]  /*1970*/  MOV R9, UR25 ;  /* 0x0000001900097c02 */ /* 0x000fcc0008000f00 */
[----:B------:R-:W2:Y:S01]  /*1980*/  @!P4 LDG.E.64 R8, desc[UR12][R8.64] ;  /* 0x0000000c0808c981 */ /* 0x000ea2000c1e1b00 */
[----:B------:R-:W-:Y:S01]  /*1990*/  UIADD3 UR24, UPT, UPT, UR5, 0x2, URZ ;  /* 0x0000000205187890 */ /* 0x000fe2000fffe0ff */
[----:B0-----:R-:W-:-:S05]  /*19a0*/  @!P2 FADD.FTZ R10, R10, R20 ;  /* 0x000000140a0aa221 */ /* 0x001fca0000010000 */
[----:B------:R-:W-:Y:S02]  /*19b0*/  IMAD.U32 R20, RZ, RZ, UR24 ;  /* 0x00000018ff147e24 */ /* 0x000fe4000f8e00ff */
[----:B------:R-:W-:-:S03]  /*19c0*/  @!P2 FADD.FTZ R11, R11, R21 ;  /* 0x000000150b0ba221 */ /* 0x000fc60000010000 */
[----:B------:R-:W-:-:S13]  /*19d0*/  ISETP.EQ.OR P2, PT, R20, UR17, P3 ;  /* 0x0000001114007c0c */ /* 0x000fda0009f42670 */
[----:B------:R-:W-:-:S05]  /*19e0*/  VOTEU.ALL UP0, P2 ;  /* 0x0000000000ff7886 */ /* 0x000fca0001000000 */
[----:B------:R-:W-:-:S06]  /*19f0*/  @!UP0 UIMAD.WIDE.U32 UR24, UR10, 0x8, UR14 ;  /* 0x000000080a1888a5 */ /* 0x000fcc000f8e000e */
[----:B------:R-:W-:Y:S02]  /*1a00*/  MOV R20, UR24 ;  /* 0x0000001800147c02 */ /* 0x000fe40008000f00 */
[----:B------:R-:W-:Y:S01]  /*1a10*/  MOV R21, UR25 ;  /* 0x0000001900157c02 */ /* 0x000fe20008000f00 */
[----:B------:R-:W-:-:S05]  /*1a20*/  UIADD3 UR24, UPT, UPT, UR5, 0x3, URZ ;  /* 0x0000000305187890 */ /* 0x000fca000fffe0ff */
[----:B------:R-:W3:Y:S01]  /*1a30*/  @!P2 LDG.E.64 R20, desc[UR12][R20.64] ;  /* 0x0000000c1414a981 */ /* 0x000ee2000c1e1b00 */
[----:B--2---:R-:W-:Y:S01]  /*1a40*/  @!P4 FADD.FTZ R10, R10, R8 ;  /* 0x000000080a0ac221 */ /* 0x004fe20000010000 */
[----:B------:R-:W-:Y:S01]  /*1a50*/  MOV R8, UR24 ;  /* 0x0000001800087c02 */ /* 0x000fe20008000f00 */
[----:B------:R-:W-:-:S03]  /*1a60*/  @!P4 FADD.FTZ R11, R11, R9 ;  /* 0x000000090b0bc221 */ /* 0x000fc60000010000 */
[----:B------:R-:W-:-:S13]  /*1a70*/  ISETP.EQ.OR P4, PT, R8, UR17, P3 ;  /* 0x0000001108007c0c */ /* 0x000fda0009f82670 */
[----:B------:R-:W-:-:S05]  /*1a80*/  VOTEU.ALL UP0, P4 ;  /* 0x0000000000ff7886 */ /* 0x000fca0002000000 */
[----:B------:R-:W-:-:S06]  /*1a90*/  @!UP0 UIMAD.WIDE.U32 UR24, UR20, 0x8, UR14 ;  /* 0x00000008141888a5 */ /* 0x000fcc000f8e000e */
[----:B------:R-:W-:Y:S02]  /*1aa0*/  MOV R8, UR24 ;  /* 0x0000001800087c02 */ /* 0x000fe40008000f00 */
[----:B------:R-:W-:-:S06]  /*1ab0*/  MOV R9, UR25 ;  /* 0x0000001900097c02 */ /* 0x000fcc0008000f00 */
[----:B------:R-:W2:Y:S01]  /*1ac0*/  @!P4 LDG.E.64 R8, desc[UR12][R8.64] ;  /* 0x0000000c0808c981 */ /* 0x000ea2000c1e1b00 */
[----:B------:R-:W-:Y:S01]  /*1ad0*/  UIADD3 UR24, UPT, UPT, UR5, 0x4, URZ ;  /* 0x0000000405187890 */ /* 0x000fe2000fffe0ff */
[----:B---3--:R-:W-:-:S05]  /*1ae0*/  @!P2 FADD.FTZ R10, R10, R20 ;  /* 0x000000140a0aa221 */ /* 0x008fca0000010000 */
        /* <DEDUP_REMOVED lines=25> */
[----:B------:R-:W-:Y:S01]  /*1c80*/  MOV R20, UR24 ;  /* 0x0000001800147c02 */ /* 0x000fe20008000f00 */
[----:B------:R-:W-:Y:S01]  /*1c90*/  UIADD3 UR24, UPT, UPT, UR5, 0x7, URZ ;  /* 0x0000000705187890 */ /* 0x000fe2000fffe0ff */
[----:B--2---:R-:W-:-:S05]  /*1ca0*/  @!P4 FADD.FTZ R10, R10, R8 ;  /* 0x000000080a0ac221 */ /* 0x004fca0000010000 */
[----:B------:R-:W-:Y:S01]  /*1cb0*/  MOV R8, UR24 ;  /* 0x0000001800087c02 */ /* 0x000fe20008000f00 */
[----:B------:R-:W-:-:S03]  /*1cc0*/  @!P4 FADD.FTZ R11, R11, R9 ;  /* 0x000000090b0bc221 */ /* 0x000fc60000010000 */
[----:B------:R-:W-:Y:S02]  /*1cd0*/  ISETP.EQ.OR P4, PT, R8, UR17, P3 ;  /* 0x0000001108007c0c */ /* 0x000fe40009f82670 */
[----:B------:R-:W-:-:S06]  /*1ce0*/  MOV R21, UR25 ;  /* 0x0000001900157c02 */ /* 0x000fcc0008000f00 */
[----:B------:R-:W2:Y:S05]  /*1cf0*/  @!P2 LDG.E.64 R20, desc[UR12][R20.64] ;  /* 0x0000000c1414a981 */ /* 0x000eaa000c1e1b00 */
[----:B------:R-:W-:-:S05]  /*1d00*/  VOTEU.ALL UP0, P4 ;  /* 0x0000000000ff7886 */ /* 0x000fca0002000000 */
[----:B------:R-:W-:-:S06]  /*1d10*/  @!UP0 UIMAD.WIDE.U32 UR24, UR21, 0x8, UR14 ;  /* 0x00000008151888a5 */ /* 0x000fcc000f8e000e */
[----:B------:R-:W-:Y:S02]  /*1d20*/  MOV R8, UR24 ;  /* 0x0000001800087c02 */ /* 0x000fe40008000f00 */
        /* <DEDUP_REMOVED lines=19> */
.L_x_2087:
[----:B------:R-:W-:-:S13]  /*1e60*/  LOP3.LUT P2, RZ, R22, 0x7, RZ, 0xc0, !PT ;  /* 0x0000000716ff7812 */ /* 0x000fda000784c0ff */
[----:B------:R-:W-:Y:S05]  /*1e70*/  @!P2 BRA `(.L_x_2084) ;  /* 0x000000040070a947 */ /* 0x000fea0003800000 */
[----:B---3--:R-:W-:-:S05]  /*1e80*/  LOP3.LUT R8, R22, 0x7, RZ, 0xc0, !PT ;  /* 0x0000000716087812 */ /* 0x008fca00078ec0ff */
[----:B------:R-:W-:-:S05]  /*1e90*/  VIADD R8, R8, 0xffffffff ;  /* 0xffffffff08087836 */ /* 0x000fca0000000000 */
        /* <DEDUP_REMOVED lines=10> */
[----:B------:R-:W-:Y:S02]  /*1f40*/  MOV R20, UR10 ;  /* 0x0000000a00147c02 */ /* 0x000fe40008000f00 */
[----:B------:R-:W-:-:S06]  /*1f50*/  MOV R21, UR11 ;  /* 0x0000000b00157c02 */ /* 0x000fcc0008000f00 */
[----:B------:R-:W0:Y:S01]  /*1f60*/  @!P2 LDG.E.64 R20, desc[UR12][R20.64] ;  /* 0x0000000c1414a981 */ /* 0x000e22000c1e1b00 */
[----:B------:R-:W-:-:S05]  /*1f70*/  VOTEU.ALL UP0, P4 ;  /* 0x0000000000ff7886 */ /* 0x000fca0002000000 */
[----:B------:R-:W-:-:S04]  /*1f80*/  @!UP0 UIMAD UR10, UR9, UR16, UR6 ;  /* 0x00000010090a82a4 */ /* 0x000fc8000f8e0206 */
[----:B------:R-:W-:-:S06]  /*1f90*/  @!UP0 UIMAD.WIDE.U32 UR10, UR10, 0x8, UR14 ;  /* 0x000000080a0a88a5 */ /* 0x000fcc000f8e000e */
[----:B------:R-:W-:Y:S01]  /*1fa0*/  MOV R8, UR10 ;  /* 0x0000000a00087c02 */ /* 0x000fe20008000f00 */
[----:B------:R-:W-:-:S06]  /*1fb0*/  IMAD.U32 R9, RZ, RZ, UR11 ;  /* 0x0000000bff097e24 */ /* 0x000fcc000f8e00ff */
        /* <DEDUP_REMOVED lines=11> */
[----:B------:R-:W-:Y:S02]  /*2070*/  MOV R21, UR11 ;  /* 0x0000000b00157c02 */ /* 0x000fe40008000f00 */
        /* <DEDUP_REMOVED lines=8> */
[----:B------:R-:W-:Y:S01]  /*2100*/  MOV R8, UR10 ;  /* 0x0000000a00087c02 */ /* 0x000fe20008000f00 */
[----:B------:R-:W-:-:S06]  /*2110*/  IMAD.U32 R9, RZ, RZ, UR11 ;  /* 0x0000000bff097e24 */ /* 0x000fcc000f8e00ff */
        /* <DEDUP_REMOVED lines=8> */
.L_x_2089:
        /* <DEDUP_REMOVED lines=13> */
[----:B------:R-:W-:Y:S01]  /*2270*/  MOV R8, UR10 ;  /* 0x0000000a00087c02 */ /* 0x000fe20008000f00 */
[----:B------:R-:W-:Y:S01]  /*2280*/  @!UP0 UIMAD UR10, UR9, UR16, UR6 ;  /* 0x00000010090a82a4 */ /* 0x000fe2000f8e0206 */
[----:B------:R-:W-:-:S03]  /*2290*/  IMAD.U32 R9, RZ, RZ, UR11 ;  /* 0x0000000bff097e24 */ /* 0x000fc6000f8e00ff */
        /* <DEDUP_REMOVED lines=12> */
.L_x_2090:
        /* <DEDUP_REMOVED lines=13> */
.L_x_2091:
[----:B------:R-:W-:Y:S05]  /*2430*/  BSYNC.RECONVERGENT B0 ;  /* 0x0000000000007941 */ /* 0x000fea0003800200 */
.L_x_2084:
[----:B------:R-:W4:Y:S01]  /*2440*/  S2UR UR9, SR_CgaCtaId ;  /* 0x00000000000979c3 */ /* 0x000f220000008800 */
[----:B------:R-:W5:Y:S01]  /*2450*/  LDCU UR10, c[0x0][0x414] ;  /* 0x00008280ff0a77ac */ /* 0x000f620008000800 */
[----:B---3--:R-:W-:Y:S01]  /*2460*/  MOV R9, UR7 ;  /* 0x0000000700097c02 */ /* 0x008fe20008000f00 */
[----:B------:R-:W-:-:S05]  /*2470*/  UMOV UR5, 0x400 ;  /* 0x0000040000057882 */ /* 0x000fca0000000000 */
[----:B-1----:R-:W1:Y:S01]  /*2480*/  @P0 LDC.64 R36, c[0x0][0x388] ;  /* 0x0000e200ff240b82 */ /* 0x002e620000000a00 */
[----:B-----5:R-:W-:Y:S01]  /*2490*/  @P0 FMUL.FTZ R8, R10, UR10 ;  /* 0x0000000a0a080c20 */ /* 0x020fe20008410000 */
[----:B----4-:R-:W-:Y:S01]  /*24a0*/  ULEA UR5, UR9, UR5, 0x18 ;  /* 0x0000000509057291 */ /* 0x010fe2000f8ec0ff */
[----:B-1----:R-:W-:-:S04]  /*24b0*/  @P0 IMAD.WIDE R36, R9, 0x8, R36 ;  /* 0x0000000809240825 */ /* 0x002fc800078e0224 */
[----:B------:R-:W-:-:S04]  /*24c0*/  @P0 FMUL.FTZ R9, R11, UR10 ;  /* 0x0000000a0b090c20 */ /* 0x000fc80008410000 */
[----:B------:R-:W-:Y:S04]  /*24d0*/  @!P3 STS.64 [UR5+0x78], R10 ;  /* 0x0000780aff00b988 */ /* 0x000fe80008000a05 */
[----:B------:R1:W-:Y:S01]  /*24e0*/  @P0 STG.E.64 desc[UR12][R36.64], R8 ;  /* 0x0000000824000986 */ /* 0x0003e2000c101b0c */
[----:B------:R-:W-:Y:S08]  /*24f0*/  BAR.SYNC.DEFER_BLOCKING 0x0 ;  /* 0x0000000000007b1d */ /* 0x000ff00000010000 */
[----:B-1----:R-:W1:Y:S01]  /*2500*/  LDC.64 R36, c[0x0][0x398] ;  /* 0x0000e600ff247b82 */ /* 0x002e620000000a00 */
[----:B--2---:R-:W2:Y:S02]  /*2510*/  LDS.64 R20, [UR5+0x78] ;  /* 0x00007805ff147984 */ /* 0x004ea40008000a00 */
[----:B--2---:R-:W-:-:S05]  /*2520*/  FMUL.FTZ R20, R20, UR10 ;  /* 0x0000000a14147c20 */ /* 0x004fca0008410000 */
[----:B------:R-:W-:Y:S02]  /*2530*/  R2UR UR5, R20 ;  /* 0x00000000140572ca */ /* 0x000fe400000e0000 */
[----:B------:R-:W-:-:S04]  /*2540*/  LOP3.LUT R20, R28, 0xffff, RZ, 0xc0, !PT ;  /* 0x0000ffff1c147812 */ /* 0x000fc800078ec0ff */
[----:B------:R-:W-:-:S05]  /*2550*/  IADD3 R20, PT, PT, R20, UR8, RZ ;  /* 0x0000000814147c10 */ /* 0x000fca000fffe0ff */
[----:B-1----:R-:W-:Y:S02]  /*2560*/  IMAD.WIDE R36, R20, 0x2, R36 ;  /* 0x0000000214247825 */ /* 0x002fe400078e0224 */
[----:B0-----:R-:W-:-:S03]  /*2570*/  MOV R10, UR5 ;  /* 0x00000005000a7c02 */ /* 0x001fc60008000f00 */
[----:B------:R-:W2:Y:S02]  /*2580*/  LDG.E.U16 R11, desc[UR12][R36.64+0x2] ;  /* 0x0000020c240b7981 */ /* 0x000ea4000c1e1500 */
[----:B------:R-:W-:Y:S02]  /*2590*/  FMUL.FTZ R8, R10, UR5 ;  /* 0x000000050a087c20 */ /* 0x000fe40008410000 */
[----:B------:R-:W3:Y:S02]  /*25a0*/  LDG.E.U16 R10, desc[UR12][R36.64] ;  /* 0x0000000c240a7981 */ /* 0x000ee4000c1e1500 */
[----:B------:R-:W-:Y:S01]  /*25b0*/  FFMA.FTZ R21, R21, UR10, -R8 ;  /* 0x0000000a15157c23 */ /* 0x000fe20008010808 */
[----:B------:R-:W0:Y:S01]  /*25c0*/  LDCU.U8 UR10, c[0x0][0x3fc] ;  /* 0x00007f80ff0a77ac */ /* 0x000e220008000000 */
[----:B------:R-:W1:Y:S02]  /*25d0*/  LDC.64 R8, c[0x0][0x3a0] ;  /* 0x0000e800ff087b82 */ /* 0x000e640000000a00 */
[----:B-1----:R-:W-:-:S05]  /*25e0*/  IMAD.WIDE R8, R20, 0x2, R8 ;  /* 0x0000000214087825 */ /* 0x002fca00078e0208 */
[----:B------:R-:W4:Y:S04]  /*25f0*/  LDG.E.U16 R20, desc[UR12][R8.64] ;  /* 0x0000000c08147981 */ /* 0x000f28000c1e1500 */
[----:B------:R-:W5:Y:S01]  /*2600*/  LDG.E.U16 R8, desc[UR12][R8.64+0x2] ;  /* 0x0000020c08087981 */ /* 0x000f62000c1e1500 */
[----:B------:R-:W-:-:S13]  /*2610*/  FSETP.GTU.FTZ.AND P2, PT, R21, RZ, PT ;  /* 0x000000ff1500720b */ /* 0x000fda0003f5c000 */
[----:B------:R-:W-:-:S05]  /*2620*/  VOTEU.ANY UP0, P2 ;  /* 0x0000000000ff7886 */ /* 0x000fca0001000100 */
[----:B------:R-:W1:Y:S01]  /*2630*/  @UP0 LDCU UR8, c[0x0][0x3a8] ;  /* 0x00007500ff0807ac */ /* 0x000e620008000800 */
[----:B------:R-:W-:-:S13]  /*2640*/  PLOP3.LUT P2, PT, PT, PT, UP0, 0x80, 0x8 ;  /* 0x000000000008781c */ /* 0x000fda0003f4f008 */
[----:B-1----:R-:W-:-:S06]  /*2650*/  @P2 FADD.FTZ R21, R21, UR8 ;  /* 0x0000000815152e21 */ /* 0x002fcc0008010000 */
[----:B------:R-:W1:Y:S01]  /*2660*/  @P2 MUFU.RSQ R21, R21 ;  /* 0x0000001500152308 */ /* 0x000e620000001400 */
[----:B0-----:R-:W-:Y:S01]  /*2670*/  UISETP.NE.AND UP1, UPT, UR10, URZ, UPT ;  /* 0x000000ff0a00728c */ /* 0x001fe2000bf25270 */
[----:B------:R-:W-:Y:S01]  /*2680*/  BSSY.RECONVERGENT B0, `(.L_x_2092) ;  /* 0x00001dc000007945 */ /* 0x000fe20003800200 */
[----:B------:R-:W-:Y:S01]  /*2690*/  UMOV UR8, 0x3f800000 ;  /* 0x3f80000000087882 */ /* 0x000fe20000000000 */
[----:B-1----:R-:W-:-:S13]  /*26a0*/  @P2 R2UR UR9, R21 ;  /* 0x00000000150922ca */ /* 0x002fda00000e0000 */
[----:B------:R-:W-:Y:S01]  /*26b0*/  @UP0 UMOV UR8, UR9 ;  /* 0x0000000900080c82 */ /* 0x000fe20008000000 */
[----:B--2---:R-:W-:Y:S01]  /*26c0*/  IMAD.U32 R11, R11, 0x10000, RZ ;  /* 0x000100000b0b7824 */ /* 0x004fe200078e00ff */
[----:B---3--:R-:W-:Y:S02]  /*26d0*/  SHF.L.U32 R10, R10, 0x10, RZ ;  /* 0x000000100a0a7819 */ /* 0x008fe400000006ff */
[----:B----4-:R-:W-:Y:S02]  /*26e0*/  SHF.L.U32 R21, R20, 0x10, RZ ;  /* 0x0000001014157819 */ /* 0x010fe400000006ff */
[----:B-----5:R-:W-:Y:S01]  /*26f0*/  SHF.L.U32 R20, R8, 0x10, RZ ;  /* 0x0000001008147819 */ /* 0x020fe200000006ff */
[----:B------:R-:W-:Y:S06]  /*2700*/  BRA.U UP1, `(.L_x_2093) ;  /* 0x0000000d010c7547 */ /* 0x000fec000b800000 */
        /* <DEDUP_REMOVED lines=23> */
.L_x_2095:
[----:B------:R-:W-:Y:S05]  /*2880*/  BSYNC.RECONVERGENT B1 ;  /* 0x0000000000017941 */ /* 0x000fea0003800200 */
.L_x_2094:
[----:B0-----:R-:W-:Y:S01]  /*2890*/  VIADD R37, R31, 0x20 ;  /* 0x000000201f257836 */ /* 0x001fe20000000000 */
[----:B------:R-:W-:Y:S04]  /*28a0*/  BSSY.RECONVERGENT B1, `(.L_x_2096) ;  /* 0x0000017000017945 */ /* 0x000fe80003800200 */
[----:B------:R-:W-:Y:S02]  /*28b0*/  ISETP.GE.U32.AND P1, PT, R37, UR14, PT ;  /* 0x0000000e25007c0c */ /* 0x000fe4000bf26070 */
[----:B------:R-:W-:-:S04]  /*28c0*/  SHF.R.S32.HI R8, RZ, 0x1f, R37 ;  /* 0x0000001fff087819 */ /* 0x000fc80000011425 */
[----:B------:R-:W-:-:S13]  /*28d0*/  ISETP.GE.AND.EX P1, PT, R8, UR15, PT, P1 ;  /* 0x0000000f08007c0c */ /* 0x000fda000bf26310 */
[----:B------:R-:W-:Y:S05]  /*28e0*/  @P1 BRA `(.L_x_2097) ;  /* 0x0000000000481947 */ /* 0x000fea0003800000 */
[----:B------:R-:W0:Y:S01]  /*28f0*/  LDCU.64 UR10, c[0x0][0x3e0] ;  /* 0x00007c00ff0a77ac */ /* 0x000e220008000a00 */
[----:B------:R-:W-:Y:S01]  /*2900*/  MOV R9, R33 ;  /* 0x0000002100097202 */ /* 0x000fe20000000f00 */
[----:B------:R-:W-:Y:S01]  /*2910*/  FADD.FTZ R19, R19, -UR5 ;  /* 0x8000000513137e21 */ /* 0x000fe20008010000 */
[----:B------:R-:W-:Y:S01]  /*2920*/  FADD.FTZ R16, R16, -UR5 ;  /* 0x8000000510107e21 */ /* 0x000fe20008010000 */
[----:B------:R-:W1:Y:S02]  /*2930*/  LDCU.64 UR18, c[0x0][0x380] ;  /* 0x00007000ff1277ac */ /* 0x000e640008000a00 */
[----:B------:R-:W-:Y:S01]  /*2940*/  FMUL.FTZ R19, R19, UR8 ;  /* 0x0000000813137c20 */ /* 0x000fe20008410000 */
[----:B------:R-:W-:-:S04]  /*2950*/  FMUL.FTZ R16, R16, UR8 ;  /* 0x0000000810107c20 */ /* 0x000fc80008410000 */
[----:B------:R-:W-:Y:S01]  /*2960*/  FFMA.FTZ R16, R11, R16, R20 ;  /* 0x000000100b107223 */ /* 0x000fe20000010014 */
[----:B0-----:R-:W-:-:S04]  /*2970*/  IMAD R8, R8, UR10, RZ ;  /* 0x0000000a08087c24 */ /* 0x001fc8000f8e02ff */
[----:B------:R-:W-:Y:S01]  /*2980*/  IMAD R23, R37, UR11, R8 ;  /* 0x0000000b25177c24 */ /* 0x000fe2000f8e0208 */
[----:B------:R-:W-:-:S05]  /*2990*/  MOV R8, R34 ;  /* 0x0000002200087202 */ /* 0x000fca0000000f00 */
[----:B------:R-:W-:-:S05]  /*29a0*/  IMAD.WIDE.U32 R8, R37, UR10, R8 ;  /* 0x0000000a25087c25 */ /* 0x000fca000f8e0008 */
[----:B------:R-:W-:Y:S01]  /*29b0*/  IADD3 R23, PT, PT, R9, R23, RZ ;  /* 0x0000001709177210 */ /* 0x000fe20007ffe0ff */
[----:B------:R-:W-:Y:S01]  /*29c0*/  FFMA.FTZ R9, R10, R19, R21 ;  /* 0x000000130a097223 */ /* 0x000fe20000010015 */
[----:B-1----:R-:W-:-:S04]  /*29d0*/  LEA R36, P1, R8, UR18, 0x1 ;  /* 0x0000001208247c11 */ /* 0x002fc8000f8208ff */
[----:B------:R-:W-:Y:S02]  /*29e0*/  LEA.HI.X R37, R8, UR19, R23, 0x1, P1 ;  /* 0x0000001308257c11 */ /* 0x000fe400088f0c17 */
[----:B------:R-:W-:-:S05]  /*29f0*/  F2FP.BF16.F32.PACK_AB R9, R16, R9 ;  /* 0x000000091009723e */ /* 0x000fca00000010ff */
[----:B------:R0:W-:Y:S02]  /*2a00*/  STG.E desc[UR12][R36.64], R9 ;  /* 0x0000000924007986 */ /* 0x0001e4000c10190c */
.L_x_2097:
[----:B------:R-:W-:Y:S05]  /*2a10*/  BSYNC.RECONVERGENT B1 ;  /* 0x0000000000017941 */ /* 0x000fea0003800200 */
.L_x_2096:
[C---:B------:R-:W-:Y:S01]  /*2a20*/  IADD3 R23, PT, PT, R31.reuse, 0x40, RZ ;  /* 0x000000401f177810 */ /* 0x040fe20007ffe0ff */
[----:B------:R-:W-:Y:S01]  /*2a30*/  BSSY.RECONVERGENT B1, `(.L_x_2098) ;  /* 0x0000018000017945 */ /* 0x000fe20003800200 */
[----:B------:R-:W-:Y:S02]  /*2a40*/  IADD3 R19, PT, PT, R31, 0x60, RZ ;  /* 0x000000601f137810 */ /* 0x000fe40007ffe0ff */
[----:B------:R-:W-:Y:S02]  /*2a50*/  ISETP.GE.U32.AND P1, PT, R23, UR14, PT ;  /* 0x0000000e17007c0c */ /* 0x000fe4000bf26070 */
[----:B------:R-:W-:-:S04]  /*2a60*/  SHF.R.S32.HI R8, RZ, 0x1f, R23 ;  /* 0x0000001fff087819 */ /* 0x000fc80000011417 */
[----:B------:R-:W-:-:S13]  /*2a70*/  ISETP.GE.AND.EX P1, PT, R8, UR15, PT, P1 ;  /* 0x0000000f08007c0c */ /* 0x000fda000bf26310 */
[----:B------:R-:W-:Y:S05]  /*2a80*/  @P1 BRA `(.L_x_2099) ;  /* 0x0000000000481947 */ /* 0x000fea0003800000 */
[----:B------:R-:W1:Y:S01]  /*2a90*/  LDCU.64 UR10, c[0x0][0x3e0] ;  /* 0x00007c00ff0a77ac */ /* 0x000e620008000a00 */
[----:B------:R-:W-:Y:S01]  /*2aa0*/  FADD.FTZ R16, R17, -UR5 ;  /* 0x8000000511107e21 */ /* 0x000fe20008010000 */
[----:B0-----:R-:W-:Y:S01]  /*2ab0*/  MOV R9, R33 ;  /* 0x0000002100097202 */ /* 0x001fe20000000f00 */
[----:B------:R-:W-:Y:S01]  /*2ac0*/  FADD.FTZ R14, R14, -UR5 ;  /* 0x800000050e0e7e21 */ /* 0x000fe20008010000 */
[----:B------:R-:W0:Y:S01]  /*2ad0*/  LDCU.64 UR18, c[0x0][0x380] ;  /* 0x00007000ff1277ac */ /* 0x000e220008000a00 */
[----:B------:R-:W-:Y:S02]  /*2ae0*/  FMUL.FTZ R16, R16, UR8 ;  /* 0x0000000810107c20 */ /* 0x000fe40008410000 */
[----:B------:R-:W-:-:S04]  /*2af0*/  FMUL.FTZ R14, R14, UR8 ;  /* 0x000000080e0e7c20 */ /* 0x000fc80008410000 */
[----:B------:R-:W-:Y:S01]  /*2b00*/  FFMA.FTZ R14, R10, R14, R21 ;  /* 0x0000000e0a0e7223 */ /* 0x000fe20000010015 */
[----:B-1----:R-:W-:-:S04]  /*2b10*/  IMAD R8, R8, UR10, RZ ;  /* 0x0000000a08087c24 */ /* 0x002fc8000f8e02ff */
[----:B------:R-:W-:Y:S02]  /*2b20*/  IMAD R17, R23, UR11, R8 ;  /* 0x0000000b17117c24 */ /* 0x000fe4000f8e0208 */
[----:B------:R-:W-:-:S04]  /*2b30*/  IMAD.MOV.U32 R8, RZ, RZ, R34 ;  /* 0x000000ffff087224 */ /* 0x000fc800078e0022 */
[----:B------:R-:W-:-:S04]  /*2b40*/  IMAD.WIDE.U32 R8, R23, UR10, R8 ;  /* 0x0000000a17087c25 */ /* 0x000fc8000f8e0008 */
[----:B------:R-:W-:Y:S01]  /*2b50*/  FFMA.FTZ R23, R11, R16, R20 ;  /* 0x000000100b177223 */ /* 0x000fe20000010014 */
[----:B------:R-:W-:Y:S02]  /*2b60*/  IADD3 R17, PT, PT, R9, R17, RZ ;  /* 0x0000001109117210 */ /* 0x000fe40007ffe0ff */
[C---:B0-----:R-:W-:Y:S02]  /*2b70*/  LEA R16, P1, R8.reuse, UR18, 0x1 ;  /* 0x0000001208107c11 */ /* 0x041fe4000f8208ff */
[----:B------:R-:W-:Y:S02]  /*2b80*/  F2FP.BF16.F32.PACK_AB R9, R23, R14 ;  /* 0x0000000e1709723e */ /* 0x000fe400000010ff */
[----:B------:R-:W-:-:S05]  /*2b90*/  LEA.HI.X R17, R8, UR19, R17, 0x1, P1 ;  /* 0x0000001308117c11 */ /* 0x000fca00088f0c11 */
[----:B------:R1:W-:Y:S04]  /*2ba0*/  STG.E desc[UR12][R16.64], R9 ;  /* 0x0000000910007986 */ /* 0x0003e8000c10190c */
.L_x_2099:
[----:B------:R-:W-:Y:S05]  /*2bb0*/  BSYNC.RECONVERGENT B1 ;  /* 0x0000000000017941 */ /* 0x000fea0003800200 */
.L_x_2098:
[----:B------:R-:W-:Y:S01]  /*2bc0*/  ISETP.GE.U32.AND P3, PT, R19, UR14, PT ;  /* 0x0000000e13007c0c */ /* 0x000fe2000bf66070 */
[----:B------:R-:W-:Y:S01]  /*2bd0*/  BSSY.RECONVERGENT B1, `(.L_x_2100) ;  /* 0x0000023000017945 */ /* 0x000fe20003800200 */
[----:B0-----:R-:W-:Y:S02]  /*2be0*/  SHF.R.S32.HI R36, RZ, 0x1f, R19 ;  /* 0x0000001fff247819 */ /* 0x001fe40000011413 */
[C---:B------:R-:W-:Y:S02]  /*2bf0*/  IADD3 R14, PT, PT, R31.reuse, 0x80, RZ ;  /* 0x000000801f0e7810 */ /* 0x040fe40007ffe0ff */
[----:B------:R-:W-:Y:S02]  /*2c00*/  ISETP.GE.AND.EX P3, PT, R36, UR15, PT, P3 ;  /* 0x0000000f24007c0c */ /* 0x000fe4000bf66330 */
[----:B-1----:R-:W-:Y:S02]  /*2c10*/  IADD3 R16, PT, PT, R31, 0xa0, RZ ;  /* 0x000000a01f107810 */ /* 0x002fe40007ffe0ff */
[----:B------:R-:W-:-:S02]  /*2c20*/  ISETP.GE.U32.AND P1, PT, R14, UR14, PT ;  /* 0x0000000e0e007c0c */ /* 0x000fc4000bf26070 */
[----:B------:R-:W-:Y:S02]  /*2c30*/  ISETP.GE.U32.AND P4, PT, R16, UR14, PT ;  /* 0x0000000e10007c0c */ /* 0x000fe4000bf86070 */
[----:B------:R-:W-:Y:S02]  /*2c40*/  ISETP.GE.U32.AND P5, PT, R30, UR14, PT ;  /* 0x0000000e1e007c0c */ /* 0x000fe4000bfa6070 */
[----:B------:R-:W-:Y:S02]  /*2c50*/  ISETP.GE.U32.AND P2, PT, R29, UR14, PT ;  /* 0x0000000e1d007c0c */ /* 0x000fe4000bf46070 */
[----:B------:R-:W-:Y:S02]  /*2c60*/  SHF.R.S32.HI R17, RZ, 0x1f, R14 ;  /* 0x0000001fff117819 */ /* 0x000fe4000001140e */
        /* <DEDUP_REMOVED lines=9> */
[----:B------:R-:W-:Y:S02]  /*2d00*/  IMAD.MOV.U32 R9, RZ, RZ, R33 ;  /* 0x000000ffff097224 */ /* 0x000fe400078e0021 */
[----:B------:R-:W-:Y:S01]  /*2d10*/  FADD.FTZ R12, R12, -UR5 ;  /* 0x800000050c0c7e21 */ /* 0x000fe20008010000 */
[----:B------:R-:W1:Y:S01]  /*2d20*/  LDCU.64 UR18, c[0x0][0x380] ;  /* 0x00007000ff1277ac */ /* 0x000e620008000a00 */
[----:B------:R-:W-:Y:S02]  /*2d30*/  FADD.FTZ R15, R15, -UR5 ;  /* 0x800000050f0f7e21 */ /* 0x000fe40008010000 */
[----:B------:R-:W-:Y:S02]  /*2d40*/  FMUL.FTZ R12, R12, UR8 ;  /* 0x000000080c0c7c20 */ /* 0x000fe40008410000 */
[----:B------:R-:W-:Y:S01]  /*2d50*/  FMUL.FTZ R15, R15, UR8 ;  /* 0x000000080f0f7c20 */ /* 0x000fe20008410000 */
[----:B0-----:R-:W-:-:S02]  /*2d60*/  IMAD R36, R36, UR10, RZ ;  /* 0x0000000a24247c24 */ /* 0x001fc4000f8e02ff */
[----:B------:R-:W-:-:S04]  /*2d70*/  IMAD.WIDE.U32 R8, R19, UR10, R8 ;  /* 0x0000000a13087c25 */ /* 0x000fc8000f8e0008 */
[----:B------:R-:W-:-:S05]  /*2d80*/  IMAD R36, R19, UR11, R36 ;  /* 0x0000000b13247c24 */ /* 0x000fca000f8e0224 */
[----:B------:R-:W-:Y:S02]  /*2d90*/  IADD3 R9, PT, PT, R9, R36, RZ ;  /* 0x0000002409097210 */ /* 0x000fe40007ffe0ff */
[----:B-1----:R-:W-:-:S04]  /*2da0*/  LEA R36, P3, R8, UR18, 0x1 ;  /* 0x0000001208247c11 */ /* 0x002fc8000f8608ff */
[----:B------:R-:W-:Y:S01]  /*2db0*/  LEA.HI.X R37, R8, UR19, R9, 0x1, P3 ;  /* 0x0000001308257c11 */ /* 0x000fe200098f0c09 */
[----:B------:R-:W-:Y:S01]  /*2dc0*/  FFMA.FTZ R9, R10, R12, R21 ;  /* 0x0000000c0a097223 */ /* 0x000fe20000010015 */
[----:B------:R-:W-:-:S05]  /*2dd0*/  FFMA.FTZ R8, R11, R15, R20 ;  /* 0x0000000f0b087223 */ /* 0x000fca0000010014 */
[----:B------:R-:W-:-:S05]  /*2de0*/  F2FP.BF16.F32.PACK_AB R9, R8, R9 ;  /* 0x000000090809723e */ /* 0x000fca00000010ff */
[----:B------:R0:W-:Y:S02]  /*2df0*/  STG.E desc[UR12][R36.64], R9 ;  /* 0x0000000924007986 */ /* 0x0001e4000c10190c */
.L_x_2101:
[----:B------:R-:W-:Y:S05]  /*2e00*/  BSYNC.RECONVERGENT B1 ;  /* 0x0000000000017941 */ /* 0x000fea0003800200 */
.L_x_2100:
[----:B------:R-:W-:Y:S04]  /*2e10*/  BSSY.RECONVERGENT B1, `(.L_x_2102) ;  /* 0x0000014000017945 */ /* 0x000fe80003800200 */
[----:B------:R-:W-:Y:S05]  /*2e20*/  @P1 BRA `(.L_x_2103) ;  /* 0x0000000000481947 */ /* 0x000fea0003800000 */
[----:B------:R-:W1:Y:S01]  /*2e30*/  LDCU.64 UR10, c[0x0][0x3e0] ;  /* 0x00007c00ff0a77ac */ /* 0x000e620008000a00 */
[----:B------:R-:W-:Y:S01]  /*2e40*/  MOV R8, R34 ;  /* 0x0000002200087202 */ /* 0x000fe20000000f00 */
[----:B------:R-:W-:Y:S01]  /*2e50*/  FADD.FTZ R6, R6, -UR5 ;  /* 0x8000000506067e21 */ /* 0x000fe20008010000 */
[----:B0-----:R-:W-:Y:S01]  /*2e60*/  MOV R9, R33 ;  /* 0x0000002100097202 */ /* 0x001fe20000000f00 */
[----:B------:R-:W0:Y:S01]  /*2e70*/  LDCU.64 UR18, c[0x0][0x380] ;  /* 0x00007000ff1277ac */ /* 0x000e220008000a00 */
[----:B------:R-:W-:Y:S01]  /*2e80*/  FADD.FTZ R13, R13, -UR5 ;  /* 0x800000050d0d7e21 */ /* 0x000fe20008010000 */
[----:B------:R-:W-:-:S03]  /*2e90*/  FMUL.FTZ R6, R6, UR8 ;  /* 0x0000000806067c20 */ /* 0x000fc60008410000 */
[----:B------:R-:W-:Y:S01]  /*2ea0*/  FMUL.FTZ R13, R13, UR8 ;  /* 0x000000080d0d7c20 */ /* 0x000fe20008410000 */
[----:B------:R-:W-:-:S03]  /*2eb0*/  FFMA.FTZ R6, R10, R6, R21 ;  /* 0x000000060a067223 */ /* 0x000fc60000010015 */
        /* <DEDUP_REMOVED lines=9> */
.L_x_2103:
[----:B------:R-:W-:Y:S05]  /*2f50*/  BSYNC.RECONVERGENT B1 ;  /* 0x0000000000017941 */ /* 0x000fea0003800200 */
.L_x_2102:
[----:B------:R-:W-:Y:S04]  /*2f60*/  BSSY.RECONVERGENT B1, `(.L_x_2104) ;  /* 0x0000014000017945 */ /* 0x000fe80003800200 */
[----:B------:R-:W-:Y:S05]  /*2f70*/  @P4 BRA `(.L_x_2105) ;  /* 0x0000000000484947 */ /* 0x000fea0003800000 */
[----:B------:R-:W0:Y:S01]  /*2f80*/  LDCU.64 UR10, c[0x0][0x3e0] ;  /* 0x00007c00ff0a77ac */ /* 0x000e220008000a00 */
[----:B------:R-:W-:Y:S01]  /*2f90*/  FADD.FTZ R8, R7, -UR5 ;  /* 0x8000000507087e21 */ /* 0x000fe20008010000 */
[----:B------:R-:W-:Y:S01]  /*2fa0*/  MOV R6, R34 ;  /* 0x0000002200067202 */ /* 0x000fe20000000f00 */
[----:B------:R-:W-:Y:S01]  /*2fb0*/  FADD.FTZ R4, R4, -UR5 ;  /* 0x8000000504047e21 */ /* 0x000fe20008010000 */
[----:B------:R-:W2:Y:S01]  /*2fc0*/  LDCU.64 UR18, c[0x0][0x380] ;  /* 0x00007000ff1277ac */ /* 0x000ea20008000a00 */
[----:B------:R-:W-:Y:S02]  /*2fd0*/  IMAD.MOV.U32 R7, RZ, RZ, R33 ;  /* 0x000000ffff077224 */ /* 0x000fe400078e0021 */
[----:B------:R-:W-:Y:S01]  /*2fe0*/  FMUL.FTZ R8, R8, UR8 ;  /* 0x0000000808087c20 */ /* 0x000fe20008410000 */
[----:B------:R-:W-:-:S03]  /*2ff0*/  FMUL.FTZ R4, R4, UR8 ;  /* 0x0000000804047c20 */ /* 0x000fc60008410000 */
[----:B-1----:R-:W-:Y:S01]  /*3000*/  FFMA.FTZ R13, R11, R8, R20 ;  /* 0x000000080b0d7223 */ /* 0x002fe20000010014 */
        /* <DEDUP_REMOVED lines=9> */
.L_x_2105:
[----:B------:R-:W-:Y:S05]  /*30a0*/  BSYNC.RECONVERGENT B1 ;  /* 0x0000000000017941 */ /* 0x000fea0003800200 */
.L_x_2104:
[----:B------:R-:W-:Y:S04]  /*30b0*/  BSSY.RECONVERGENT B1, `(.L_x_2106) ;  /* 0x0000014000017945 */ /* 0x000fe80003800200 */
[----:B------:R-:W-:Y:S05]  /*30c0*/  @P5 BRA `(.L_x_2107) ;  /* 0x0000000000485947 */ /* 0x000fea0003800000 */
[----:B------:R-:W3:Y:S01]  /*30d0*/  LDCU.64 UR10, c[0x0][0x3e0] ;  /* 0x00007c00ff0a77ac */ /* 0x000ee20008000a00 */
[----:B------:R-:W-:Y:S01]  /*30e0*/  FADD.FTZ R6, R5, -UR5 ;  /* 0x8000000505067e21 */ /* 0x000fe20008010000 */
[----:B------:R-:W-:Y:S01]  /*30f0*/  MOV R4, R34 ;  /* 0x0000002200047202 */ /* 0x000fe20000000f00 */
[----:B------:R-:W-:Y:S01]  /*3100*/  FADD.FTZ R2, R2, -UR5 ;  /* 0x8000000502027e21 */ /* 0x000fe20008010000 */
[----:B------:R-:W4:Y:S01]  /*3110*/  LDCU.64 UR18, c[0x0][0x380] ;  /* 0x00007000ff1277ac */ /* 0x000f220008000a00 */
[----:B------:R-:W-:Y:S01]  /*3120*/  MOV R5, R33 ;  /* 0x0000002100057202 */ /* 0x000fe20000000f00 */
[----:B------:R-:W-:Y:S01]  /*3130*/  FMUL.FTZ R6, R6, UR8 ;  /* 0x0000000806067c20 */ /* 0x000fe20008410000 */
[----:B------:R-:W-:-:S03]  /*3140*/  FMUL.FTZ R2, R2, UR8 ;  /* 0x0000000802027c20 */ /* 0x000fc60008410000 */
[----:B012---:R-:W-:Y:S01]  /*3150*/  FFMA.FTZ R9, R11, R6, R20 ;  /* 0x000000060b097223 */ /* 0x007fe20000010014 */
        /* <DEDUP_REMOVED lines=9> */
.L_x_2107:
[----:B------:R-:W-:Y:S05]  /*31f0*/  BSYNC.RECONVERGENT B1 ;  /* 0x0000000000017941 */ /* 0x000fea0003800200 */
.L_x_2106:
        /* <DEDUP_REMOVED lines=8> */
[----:B------:R-:W-:-:S03]  /*3280*/  FMUL.FTZ R0, R0, UR8 ;  /* 0x0000000800007c20 */ /* 0x000fc60008410000 */
[----:B------:R-:W-:Y:S01]  /*3290*/  FFMA.FTZ R11, R11, R4, R20 ;  /* 0x000000040b0b7223 */ /* 0x000fe20000010014 */
        /* <DEDUP_REMOVED lines=8> */
[----:B------:R4:W-:Y:S01]  /*3320*/  STG.E desc[UR12][R4.64], R3 ;  /* 0x0000000304007986 */ /* 0x0009e2000c10190c */
[----:B------:R-:W-:Y:S05]  /*3330*/  BRA `(.L_x_2108) ;  /* 0x0000001000407947 */ /* 0x000fea0003800000 */
.L_x_2093:
        /* <DEDUP_REMOVED lines=20> */
[----:B------:R-:W3:Y:S01]  /*3480*/  MUFU.RCP R36, R18 ;  /* 0x0000001200247308 */ /* 0x000ee20000001000 */
[----:B--2---:R-:W-:Y:S01]  /*3490*/  FMUL.FTZ R8, R8, R37 ;  /* 0x0000002508087220 */ /* 0x004fe20000410000 */
[----:B------:R-:W-:Y:S01]  /*34a0*/  MOV R37, R33 ;  /* 0x0000002100257202 */ /* 0x000fe20000000f00 */
[----:B---3--:R-:W-:Y:S01]  /*34b0*/  FMUL.FTZ R23, R9, R36 ;  /* 0x0000002409177220 */ /* 0x008fe20000410000 */
[----:B------:R-:W-:-:S04]  /*34c0*/  MOV R36, R34 ;  /* 0x0000002200247202 */ /* 0x000fc80000000f00 */
        /* <DEDUP_REMOVED lines=8> */
.L_x_2110:
[----:B------:R-:W-:Y:S05]  /*3550*/  BSYNC.RECONVERGENT B1 ;  /* 0x0000000000017941 */ /* 0x000fea0003800200 */
.L_x_2109:
        /* <DEDUP_REMOVED lines=22> */
[----:B------:R-:W-:Y:S01]  /*36c0*/  MUFU.RCP R36, R36 ;  /* 0x0000002400247308 */ /* 0x000fe20000001000 */
[----:B------:R-:W-:-:S07]  /*36d0*/  IMAD.MOV.U32 R8, RZ, RZ, R34 ;  /* 0x000000ffff087224 */ /* 0x000fce00078e0022 */
[----:B------:R-:W0:Y:S02]  /*36e0*/  MUFU.RCP R9, R37 ;  /* 0x0000002500097308 */ /* 0x000e240000001000 */
[----:B0-----:R-:W-:Y:S01]  /*36f0*/  FMUL.FTZ R16, R16, R9 ;  /* 0x0000000910107220 */ /* 0x001fe20000410000 */
[----:B------:R-:W-:-:S03]  /*3700*/  MOV R9, R33 ;  /* 0x0000002100097202 */ /* 0x000fc60000000f00 */
[----:B------:R-:W-:-:S04]  /*3710*/  IMAD.WIDE.U32 R8, R23, UR14, R8 ;  /* 0x0000000e17087c25 */ /* 0x000fc8000f8e0008 */
[----:B------:R-:W-:Y:S01]  /*3720*/  FMUL.FTZ R23, R19, R36 ;  /* 0x0000002413177220 */ /* 0x000fe20000410000 */
[----:B------:R-:W-:Y:S02]  /*3730*/  IADD3 R9, PT, PT, R9, R18, RZ ;  /* 0x0000001209097210 */ /* 0x000fe40007ffe0ff */
[C---:B-1----:R-:W-:Y:S02]  /*3740*/  LEA R18, P2, R8.reuse, UR18, 0x1 ;  /* 0x0000001208127c11 */ /* 0x042fe4000f8408ff */
[----:B------:R-:W-:Y:S02]  /*3750*/  F2FP.BF16.F32.PACK_AB R23, R23, R16 ;  /* 0x000000101717723e */ /* 0x000fe400000010ff */
[----:B------:R-:W-:-:S05]  /*3760*/  LEA.HI.X R19, R8, UR19, R9, 0x1, P2 ;  /* 0x0000001308137c11 */ /* 0x000fca00090f0c09 */
[----:B------:R0:W-:Y:S04]  /*3770*/  STG.E desc[UR12][R18.64], R23 ;  /* 0x0000001712007986 */ /* 0x0001e8000c10190c */
.L_x_2112:
[----:B------:R-:W-:Y:S05]  /*3780*/  BSYNC.RECONVERGENT B1 ;  /* 0x0000000000017941 */ /* 0x000fea0003800200 */
.L_x_2111:
[C---:B0-----:R-:W-:Y:S01]  /*3790*/  IADD3 R19, PT, PT, R31.reuse, 0x40, RZ ;  /* 0x000000401f137810 */ /* 0x041fe20007ffe0ff */
[----:B------:R-:W-:Y:S01]  /*37a0*/  BSSY.RECONVERGENT B1, `(.L_x_2113) ;  /* 0x0000022000017945 */ /* 0x000fe20003800200 */
[----:B------:R-:W-:Y:S02]  /*37b0*/  IADD3 R16, PT, PT, R31, 0x80, RZ ;  /* 0x000000801f107810 */ /* 0x000fe40007ffe0ff */
        /* <DEDUP_REMOVED lines=14> */
[----:B------:R-:W2:Y:S01]  /*38a0*/  MUFU.EX2 R14, R14 ;  /* 0x0000000e000e7308 */ /* 0x000ea20000000800 */
[----:B0-----:R-:W-:-:S03]  /*38b0*/  IMAD R8, R8, UR14, RZ ;  /* 0x0000000e08087c24 */ /* 0x001fc6000f8e02ff */
[----:B------:R-:W0:Y:S01]  /*38c0*/  MUFU.EX2 R9, R9 ;  /* 0x0000000900097308 */ /* 0x000e220000000800 */
[----:B------:R-:W-:Y:S01]  /*38d0*/  IMAD R17, R19, UR15, R8 ;  /* 0x0000000f13117c24 */ /* 0x000fe2000f8e0208 */
[----:B------:R-:W-:Y:S01]  /*38e0*/  MOV R8, R34 ;  /* 0x0000002200087202 */ /* 0x000fe20000000f00 */
[----:B--2---:R-:W-:Y:S01]  /*38f0*/  FADD.FTZ R14, R14, 1 ;  /* 0x3f8000000e0e7421 */ /* 0x004fe20000010000 */
[----:B0-----:R-:W-:Y:S01]  /*3900*/  FADD.FTZ R36, R9, 1 ;  /* 0x3f80000009247421 */ /* 0x001fe20000010000 */
[----:B------:R-:W-:-:S04]  /*3910*/  IMAD.MOV.U32 R9, RZ, RZ, R33 ;  /* 0x000000ffff097224 */ /* 0x000fc800078e0021 */
[----:B------:R-:W0:Y:S01]  /*3920*/  MUFU.RCP R14, R14 ;  /* 0x0000000e000e7308 */ /* 0x000e220000001000 */
[----:B------:R-:W-:-:S07]  /*3930*/  IMAD.WIDE.U32 R8, R19, UR14, R8 ;  /* 0x0000000e13087c25 */ /* 0x000fce000f8e0008 */
[----:B------:R-:W2:Y:S01]  /*3940*/  MUFU.RCP R37, R36 ;  /* 0x0000002400257308 */ /* 0x000ea20000001000 */
[----:B------:R-:W-:Y:S01]  /*3950*/  IADD3 R17, PT, PT, R9, R17, RZ ;  /* 0x0000001109117210 */ /* 0x000fe20007ffe0ff */
[----:B0-----:R-:W-:Y:S01]  /*3960*/  FMUL.FTZ R23, R23, R14 ;  /* 0x0000000e17177220 */ /* 0x001fe20000410000 */
[----:B--2---:R-:W-:Y:S01]  /*3970*/  FMUL.FTZ R37, R18, R37 ;  /* 0x0000002512257220 */ /* 0x004fe20000410000 */
[----:B-1----:R-:W-:-:S04]  /*3980*/  LEA R18, P2, R8, UR18, 0x1 ;  /* 0x0000001208127c11 */ /* 0x002fc8000f8408ff */
[----:B------:R-:W-:Y:S02]  /*3990*/  LEA.HI.X R19, R8, UR19, R17, 0x1, P2 ;  /* 0x0000001308137c11 */ /* 0x000fe400090f0c11 */
[----:B------:R-:W-:-:S05]  /*39a0*/  F2FP.BF16.F32.PACK_AB R23, R23, R37 ;  /* 0x000000251717723e */ /* 0x000fca00000010ff */
[----:B------:R0:W-:Y:S02]  /*39b0*/  STG.E desc[UR12][R18.64], R23 ;  /* 0x0000001712007986 */ /* 0x0001e4000c10190c */
.L_x_2114:
[----:B------:R-:W-:Y:S05]  /*39c0*/  BSYNC.RECONVERGENT B1 ;  /* 0x0000000000017941 */ /* 0x000fea0003800200 */
.L_x_2113:
[----:B------:R-:W-:Y:S01]  /*39d0*/  IADD3 R17, PT, PT, R31, 0xa0, RZ ;  /* 0x000000a01f117810 */ /* 0x000fe20007ffe0ff */
        /* <DEDUP_REMOVED lines=34> */
[----:B------:R-:W-:Y:S01]  /*3c00*/  MOV R15, R33 ;  /* 0x00000021000f7202 */ /* 0x000fe20000000f00 */
[----:B0-----:R-:W-:Y:S01]  /*3c10*/  FMUL.FTZ R37, R37, R14 ;  /* 0x0000000e25257220 */ /* 0x001fe20000410000 */
[----:B------:R-:W-:-:S04]  /*3c20*/  MOV R14, R34 ;  /* 0x00000022000e7202 */ /* 0x000fc80000000f00 */
[----:B------:R-:W-:Y:S01]  /*3c30*/  F2FP.BF16.F32.PACK_AB R37, R37, R12 ;  /* 0x0000000c2525723e */ /* 0x000fe200000010ff */
[----:B------:R-:W-:-:S04]  /*3c40*/  IMAD.WIDE.U32 R14, R8, UR14, R14 ;  /* 0x0000000e080e7c25 */ /* 0x000fc8000f8e000e */
[----:B------:R-:W-:Y:S01]  /*3c50*/  IMAD.IADD R9, R15, 0x1, R9 ;  /* 0x000000010f097824 */ /* 0x000fe200078e0209 */
[----:B-1----:R-:W-:-:S04]  /*3c60*/  LEA R8, P1, R14, UR18, 0x1 ;  /* 0x000000120e087c11 */ /* 0x002fc8000f8208ff */
[----:B------:R-:W-:-:S05]  /*3c70*/  LEA.HI.X R9, R14, UR19, R9, 0x1, P1 ;  /* 0x000000130e097c11 */ /* 0x000fca00088f0c09 */
[----:B------:R0:W-:Y:S04]  /*3c80*/  STG.E desc[UR12][R8.64], R37 ;  /* 0x0000002508007986 */ /* 0x0001e8000c10190c */
.L_x_2116:
[----:B------:R-:W-:Y:S05]  /*3c90*/  BSYNC.RECONVERGENT B1 ;  /* 0x0000000000017941 */ /* 0x000fea0003800200 */
.L_x_2115:
[----:B------:R-:W-:Y:S04]  /*3ca0*/  BSSY.RECONVERGENT B1, `(.L_x_2117) ;  /* 0x000001e000017945 */ /* 0x000fe80003800200 */
[----:B------:R-:W-:Y:S05]  /*3cb0*/  @P3 BRA `(.L_x_2118) ;  /* 0x0000000000703947 */ /* 0x000fea0003800000 */
[----:B------:R-:W-:Y:S01]  /*3cc0*/  FADD.FTZ R6, R6, -UR5 ;  /* 0x8000000506067e21 */ /* 0x000fe20008010000 */
[----:B------:R-:W-:Y:S01]  /*3cd0*/  FADD.FTZ R13, R13, -UR5 ;  /* 0x800000050d0d7e21 */ /* 0x000fe20008010000 */
[----:B------:R-:W1:Y:S01]  /*3ce0*/  LDCU.64 UR14, c[0x0][0x3e0] ;  /* 0x00007c00ff0e77ac */ /* 0x000e620008000a00 */
[----:B0-----:R-:W-:Y:S01]  /*3cf0*/  MOV R9, R33 ;  /* 0x0000002100097202 */ /* 0x001fe20000000f00 */
[----:B------:R-:W-:Y:S01]  /*3d00*/  FMUL.FTZ R6, R6, UR8 ;  /* 0x0000000806067c20 */ /* 0x000fe20008410000 */
[----:B------:R-:W0:Y:S03]  /*3d10*/  LDCU.64 UR18, c[0x0][0x380] ;  /* 0x00007000ff1277ac */ /* 0x000e260008000a00 */
[----:B------:R-:W-:Y:S01]  /*3d20*/  FFMA.FTZ R12, R10, R6, R21 ;  /* 0x000000060a0c7223 */ /* 0x000fe20000010015 */
[----:B------:R-:W-:-:S03]  /*3d30*/  FMUL.FTZ R6, R13, UR8 ;  /* 0x000000080d067c20 */ /* 0x000fc60008410000 */
[----:B------:R-:W-:Y:S01]  /*3d40*/  FMUL.FTZ R8, R12, -1.4426950216293334961 ;  /* 0xbfb8aa3b0c087820 */ /* 0x000fe20000410000 */
[----:B------:R-:W-:-:S04]  /*3d50*/  FFMA.FTZ R6, R11, R6, R20 ;  /* 0x000000060b067223 */ /* 0x000fc80000010014 */
[----:B------:R-:W-:Y:S01]  /*3d60*/  FMUL.FTZ R14, R6, -1.4426950216293334961 ;  /* 0xbfb8aa3b060e7820 */ /* 0x000fe20000410000 */
[----:B------:R-:W2:Y:S01]  /*3d70*/  MUFU.EX2 R8, R8 ;  /* 0x0000000800087308 */ /* 0x000ea20000000800 */
[----:B-1----:R-:W-:-:S04]  /*3d80*/  IMAD R19, R19, UR14, RZ ;  /* 0x0000000e13137c24 */ /* 0x002fc8000f8e02ff */
        /* <DEDUP_REMOVED lines=15> */
.L_x_2118:
[----:B------:R-:W-:Y:S05]  /*3e80*/  BSYNC.RECONVERGENT B1 ;  /* 0x0000000000017941 */ /* 0x000fea0003800200 */
.L_x_2117:
[----:B------:R-:W-:Y:S04]  /*3e90*/  BSSY.RECONVERGENT B1, `(.L_x_2119) ;  /* 0x000001e000017945 */ /* 0x000fe80003800200 */
[----:B------:R-:W-:Y:S05]  /*3ea0*/  @P2 BRA `(.L_x_2120) ;  /* 0x0000000000702947 */ /* 0x000fea0003800000 */
[----:B------:R-:W-:Y:S01]  /*3eb0*/  FADD.FTZ R4, R4, -UR5 ;  /* 0x8000000504047e21 */ /* 0x000fe20008010000 */
[----:B------:R-:W-:Y:S01]  /*3ec0*/  FADD.FTZ R7, R7, -UR5 ;  /* 0x8000000507077e21 */ /* 0x000fe20008010000 */
[----:B------:R-:W2:Y:S02]  /*3ed0*/  LDCU.64 UR14, c[0x0][0x3e0] ;  /* 0x00007c00ff0e77ac */ /* 0x000ea40008000a00 */
[----:B------:R-:W-:Y:S01]  /*3ee0*/  FMUL.FTZ R4, R4, UR8 ;  /* 0x0000000804047c20 */ /* 0x000fe20008410000 */
[----:B------:R-:W3:Y:S03]  /*3ef0*/  LDCU.64 UR18, c[0x0][0x380] ;  /* 0x00007000ff1277ac */ /* 0x000ee60008000a00 */
[----:B0-----:R-:W-:Y:S01]  /*3f00*/  FFMA.FTZ R8, R10, R4, R21 ;  /* 0x000000040a087223 */ /* 0x001fe20000010015 */
[----:B------:R-:W-:Y:S01]  /*3f10*/  FMUL.FTZ R4, R7, UR8 ;  /* 0x0000000807047c20 */ /* 0x000fe20008410000 */
[----:B------:R-:W-:-:S02]  /*3f20*/  MOV R7, R33 ;  /* 0x0000002100077202 */ /* 0x000fc40000000f00 */
[----:B------:R-:W-:Y:S01]  /*3f30*/  FMUL.FTZ R6, R8, -1.4426950216293334961 ;  /* 0xbfb8aa3b08067820 */ /* 0x000fe20000410000 */
[----:B------:R-:W-:-:S04]  /*3f40*/  FFMA.FTZ R4, R11, R4, R20 ;  /* 0x000000040b047223 */ /* 0x000fc80000010014 */
[----:B-1----:R-:W-:Y:S01]  /*3f50*/  FMUL.FTZ R12, R4, -1.4426950216293334961 ;  /* 0xbfb8aa3b040c7820 */ /* 0x002fe20000410000 */
[----:B------:R-:W0:Y:S01]  /*3f60*/  MUFU.EX2 R6, R6 ;  /* 0x0000000600067308 */ /* 0x000e220000000800 */
[----:B--2---:R-:W-:-:S04]  /*3f70*/  IMAD R14, R23, UR14, RZ ;  /* 0x0000000e170e7c24 */ /* 0x004fc8000f8e02ff */
        /* <DEDUP_REMOVED lines=15> */
.L_x_2120:
[----:B------:R-:W-:Y:S05]  /*4070*/  BSYNC.RECONVERGENT B1 ;  /* 0x0000000000017941 */ /* 0x000fea0003800200 */
.L_x_2119:
[----:B------:R-:W-:Y:S04]  /*4080*/  BSSY.RECONVERGENT B1, `(.L_x_2121) ;  /* 0x000001e000017945 */ /* 0x000fe80003800200 */
[----:B------:R-:W-:Y:S05]  /*4090*/  @P5 BRA `(.L_x_2122) ;  /* 0x0000000000705947 */ /* 0x000fea0003800000 */
[----:B------:R-:W-:Y:S01]  /*40a0*/  FADD.FTZ R2, R2, -UR5 ;  /* 0x8000000502027e21 */ /* 0x000fe20008010000 */
[----:B------:R-:W-:Y:S01]  /*40b0*/  FADD.FTZ R5, R5, -UR5 ;  /* 0x8000000505057e21 */ /* 0x000fe20008010000 */
[----:B------:R-:W3:Y:S01]  /*40c0*/  LDCU.64 UR14, c[0x0][0x3e0] ;  /* 0x00007c00ff0e77ac */ /* 0x000ee20008000a00 */
[----:B------:R-:W-:Y:S01]  /*40d0*/  MOV R6, R34 ;  /* 0x0000002200067202 */ /* 0x000fe20000000f00 */
[----:B------:R-:W-:Y:S01]  /*40e0*/  FMUL.FTZ R2, R2, UR8 ;  /* 0x0000000802027c20 */ /* 0x000fe20008410000 */
[----:B------:R-:W-:Y:S01]  /*40f0*/  FMUL.FTZ R5, R5, UR8 ;  /* 0x0000000805057c20 */ /* 0x000fe20008410000 */
[----:B------:R-:W4:Y:S01]  /*4100*/  LDCU.64 UR18, c[0x0][0x380] ;  /* 0x00007000ff1277ac */ /* 0x000f220008000a00 */
[----:B------:R-:W-:Y:S01]  /*4110*/  MOV R7, R33 ;  /* 0x0000002100077202 */ /* 0x000fe20000000f00 */
[----:B------:R-:W-:Y:S01]  /*4120*/  FFMA.FTZ R2, R10, R2, R21 ;  /* 0x000000020a027223 */ /* 0x000fe20000010015 */
[----:B-1----:R-:W-:-:S03]  /*4130*/  FFMA.FTZ R12, R11, R5, R20 ;  /* 0x000000050b0c7223 */ /* 0x002fc60000010014 */
[----:B------:R-:W-:Y:S01]  /*4140*/  FMUL.FTZ R4, R2, -1.4426950216293334961 ;  /* 0xbfb8aa3b02047820 */ /* 0x000fe20000410000 */
[----:B0-2---:R-:W-:-:S05]  /*4150*/  FMUL.FTZ R8, R12, -1.4426950216293334961 ;  /* 0xbfb8aa3b0c087820 */ /* 0x005fca0000410000 */
[----:B------:R-:W0:Y:S01]  /*4160*/  MUFU.EX2 R4, R4 ;  /* 0x0000000400047308 */ /* 0x000e220000000800 */
[----:B---3--:R-:W-:-:S03]  /*4170*/  IMAD R13, R18, UR14, RZ ;  /* 0x0000000e120d7c24 */ /* 0x008fc6000f8e02ff */
[----:B------:R-:W1:Y:S01]  /*4180*/  MUFU.EX2 R8, R8 ;  /* 0x0000000800087308 */ /* 0x000e620000000800 */
[----:B------:R-:W-:-:S04]  /*4190*/  IMAD.WIDE.U32 R6, R30, UR14, R6 ;  /* 0x0000000e1e067c25 */ /* 0x000fc8000f8e0006 */
[----:B------:R-:W-:Y:S02]  /*41a0*/  IMAD R15, R30, UR15, R13 ;  /* 0x0000000f1e0f7c24 */ /* 0x000fe4000f8e020d */
[----:B0-----:R-:W-:Y:S01]  /*41b0*/  FADD.FTZ R5, R4, 1 ;  /* 0x3f80000004057421 */ /* 0x001fe20000010000 */
[----:B----4-:R-:W-:Y:S02]  /*41c0*/  LEA R4, P1, R6, UR18, 0x1 ;  /* 0x0000001206047c11 */ /* 0x010fe4000f8208ff */
[----:B------:R-:W-:Y:S01]  /*41d0*/  IADD3 R15, PT, PT, R7, R15, RZ ;  /* 0x0000000f070f7210 */ /* 0x000fe20007ffe0ff */
[----:B-1----:R-:W-:Y:S02]  /*41e0*/  FADD.FTZ R9, R8, 1 ;  /* 0x3f80000008097421 */ /* 0x002fe40000010000 */
[----:B------:R-:W0:Y:S08]  /*41f0*/  MUFU.RCP R5, R5 ;  /* 0x0000000500057308 */ /* 0x000e300000001000 */
[----:B------:R-:W1:Y:S01]  /*4200*/  MUFU.RCP R9, R9 ;  /* 0x0000000900097308 */ /* 0x000e620000001000 */
[----:B0-----:R-:W-:Y:S01]  /*4210*/  FMUL.FTZ R2, R2, R5 ;  /* 0x0000000502027220 */ /* 0x001fe20000410000 */
[----:B------:R-:W-:Y:S01]  /*4220*/  LEA.HI.X R5, R6, UR19, R15, 0x1, P1 ;  /* 0x0000001306057c11 */ /* 0x000fe200088f0c0f */
[----:B-1----:R-:W-:-:S05]  /*4230*/  FMUL.FTZ R13, R12, R9 ;  /* 0x000000090c0d7220 */ /* 0x002fca0000410000 */
[----:B------:R-:W-:-:S05]  /*4240*/  F2FP.BF16.F32.PACK_AB R13, R13, R2 ;  /* 0x000000020d0d723e */ /* 0x000fca00000010ff */
[----:B------:R3:W-:Y:S02]  /*4250*/  STG.E desc[UR12][R4.64], R13 ;  /* 0x0000000d04007986 */ /* 0x0007e4000c10190c */
.L_x_2122:
[----:B------:R-:W-:Y:S05]  /*4260*/  BSYNC.RECONVERGENT B1 ;  /* 0x0000000000017941 */ /* 0x000fea0003800200 */
.L_x_2121:
[----:B------:R-:W-:Y:S05]  /*4270*/  @P4 BRA `(.L_x_2108) ;  /* 0x0000000000704947 */ /* 0x000fea0003800000 */
[----:B------:R-:W-:Y:S01]  /*4280*/  FADD.FTZ R0, R0, -UR5 ;  /* 0x8000000500007e21 */ /* 0x000fe20008010000 */
[----:B------:R-:W-:Y:S01]  /*4290*/  FADD.FTZ R3, R3, -UR5 ;  /* 0x8000000503037e21 */ /* 0x000fe20008010000 */
[----:B------:R-:W0:Y:S01]  /*42a0*/  LDCU.64 UR10, c[0x0][0x3e0] ;  /* 0x00007c00ff0a77ac */ /* 0x000e220008000a00 */
[----:B------:R-:W-:Y:S01]  /*42b0*/  MOV R2, R34 ;  /* 0x0000002200027202 */ /* 0x000fe20000000f00 */
[----:B------:R-:W-:Y:S01]  /*42c0*/  FMUL.FTZ R0, R0, UR8 ;  /* 0x0000000800007c20 */ /* 0x000fe20008410000 */
[----:B------:R-:W-:Y:S01]  /*42d0*/  FMUL.FTZ R3, R3, UR8 ;  /* 0x0000000803037c20 */ /* 0x000fe20008410000 */
[----:B------:R-:W4:Y:S02]  /*42e0*/  LDCU.64 UR14, c[0x0][0x380] ;  /* 0x00007000ff0e77ac */ /* 0x000f240008000a00 */
[----:B------:R-:W-:Y:S01]  /*42f0*/  FFMA.FTZ R21, R10, R0, R21 ;  /* 0x000000000a157223 */ /* 0x000fe20000010015 */
[----:B------:R-:W-:Y:S01]  /*4300*/  FFMA.FTZ R7, R11, R3, R20 ;  /* 0x000000030b077223 */ /* 0x000fe20000010014 */
[----:B------:R-:W-:-:S02]  /*4310*/  MOV R3, R33 ;  /* 0x0000002100037202 */ /* 0x000fc40000000f00 */
[----:B------:R-:W-:Y:S01]  /*4320*/  FMUL.FTZ R0, R21, -1.4426950216293334961 ;  /* 0xbfb8aa3b15007820 */ /* 0x000fe20000410000 */
[----:B---3--:R-:W-:-:S05]  /*4330*/  FMUL.FTZ R5, R7, -1.4426950216293334961 ;  /* 0xbfb8aa3b07057820 */ /* 0x008fca0000410000 */
[----:B------:R-:W3:Y:S01]  /*4340*/  MUFU.EX2 R0, R0 ;  /* 0x0000000000007308 */ /* 0x000ee20000000800 */
[----:B0-2---:R-:W-:-:S03]  /*4350*/  IMAD R8, R25, UR10, RZ ;  /* 0x0000000a19087c24 */ /* 0x005fc6000f8e02ff */
[----:B------:R-:W0:Y:S01]  /*4360*/  MUFU.EX2 R5, R5 ;  /* 0x0000000500057308 */ /* 0x000e220000000800 */
[----:B------:R-:W-:-:S04]  /*4370*/  IMAD.WIDE.U32 R2, R29, UR10, R2 ;  /* 0x0000000a1d027c25 */ /* 0x000fc8000f8e0002 */
[----:B------:R-:W-:Y:S02]  /*4380*/  IMAD R9, R29, UR11, R8 ;  /* 0x0000000b1d097c24 */ /* 0x000fe4000f8e0208 */
[----:B---3--:R-:W-:-:S03]  /*4390*/  FADD.FTZ R4, R0, 1 ;  /* 0x3f80000000047421 */ /* 0x008fc60000010000 */
[----:B------:R-:W-:Y:S01]  /*43a0*/  IADD3 R9, PT, PT, R3, R9, RZ ;  /* 0x0000000903097210 */ /* 0x000fe20007ffe0ff */
[----:B0-----:R-:W-:Y:S02]  /*43b0*/  FADD.FTZ R6, R5, 1 ;  /* 0x3f80000005067421 */ /* 0x001fe40000010000 */
[----:B------:R-:W0:Y:S08]  /*43c0*/  MUFU.RCP R4, R4 ;  /* 0x0000000400047308 */ /* 0x000e300000001000 */
[----:B------:R-:W2:Y:S01]  /*43d0*/  MUFU.RCP R6, R6 ;  /* 0x0000000600067308 */ /* 0x000ea20000001000 */
[----:B0-----:R-:W-:Y:S01]  /*43e0*/  FMUL.FTZ R0, R21, R4 ;  /* 0x0000000415007220 */ /* 0x001fe20000410000 */
[----:B----4-:R-:W-:-:S04]  /*43f0*/  LEA R4, P1, R2, UR14, 0x1 ;  /* 0x0000000e02047c11 */ /* 0x010fc8000f8208ff */
[----:B------:R-:W-:Y:S01]  /*4400*/  LEA.HI.X R5, R2, UR15, R9, 0x1, P1 ;  /* 0x0000000f02057c11 */ /* 0x000fe200088f0c09 */
[----:B--2---:R-:W-:-:S05]  /*4410*/  FMUL.FTZ R7, R7, R6 ;  /* 0x0000000607077220 */ /* 0x004fca0000410000 */
[----:B------:R-:W-:-:S05]  /*4420*/  F2FP.BF16.F32.PACK_AB R7, R7, R0 ;  /* 0x000000000707723e */ /* 0x000fca00000010ff */
[----:B------:R0:W-:Y:S02]  /*4430*/  STG.E desc[UR12][R4.64], R7 ;  /* 0x0000000704007986 */ /* 0x0001e4000c10190c */
.L_x_2108:
[----:B------:R-:W-:Y:S05]  /*4440*/  BSYNC.RECONVERGENT B0 ;  /* 0x0000000000007941 */ /* 0x000fea0003800200 */
.L_x_2092:
[----:B------:R-:W5:Y:S01]  /*4450*/  LDCU UR5, c[0x0][0x3f8] ;  /* 0x00007f00ff0577ac */ /* 0x000f620008000800 */
[----:B------:R-:W5:Y:S01]  /*4460*/  LDCU UR8, c[0x0][0x3c8] ;  /* 0x00007900ff0877ac */ /* 0x000f620008000800 */
[----:B------:R-:W-:Y:S02]  /*4470*/  UIADD3 UR7, UPT, UPT, UR16, UR7, URZ ;  /* 0x0000000710077290 */ /* 0x000fe4000fffe0ff */
[----:B------:R-:W-:Y:S02]  /*4480*/  UIADD3 UR4, UPT, UPT, UR4, 0x1, URZ ;  /* 0x0000000104047890 */ /* 0x000fe4000fffe0ff */
[----:B-----5:R-:W-:-:S04]  /*4490*/  UIMAD UR5, UR5, UR8, URZ ;  /* 0x00000008050572a4 */ /* 0x020fc8000f8e02ff */
[----:B------:R-:W-:-:S09]  /*44a0*/  UISETP.GE.AND UP0, UPT, UR7, UR5, UPT ;  /* 0x000000050700728c */ /* 0x000fd2000bf06270 */
[----:B------:R-:W-:Y:S05]  /*44b0*/  BRA.U !UP0, `(.L_x_2123) ;  /* 0xffffffbd08607547 */ /* 0x000fea000b83ffff */
[----:B------:R-:W-:Y:S05]  /*44c0*/  EXIT ;  /* 0x000000000000794d */ /* 0x000fea0003800000 */
.L_x_2124:
        /* <DEDUP_REMOVED lines=11> */
.L_x_3449:


//--------------------- .text._Z35group_norm_nhwc_fwd_one_pass_kernelI11Bf16IOBf16WLi512ELi24ELi384EEv26Group_norm_nhwc_fwd_params --------------------------
	.section	.text._Z35group_norm_nhwc_fwd_one_pass_kernelI11Bf16IOBf16WLi512ELi24ELi384EEv26Group_norm_nhwc_fwd_params,"ax",@progbits
	.align	128
        .global         _Z35group_norm_nhwc_fwd_one_pass_kernelI11Bf16IOBf16WLi512ELi24ELi384EEv26Group_norm_nhwc_fwd_params
        .type           _Z35group_norm_nhwc_fwd_one_pass_kernelI11Bf16IOBf16WLi512ELi24ELi384EEv26Group_norm_nhwc_fwd_params,@function
        .size           _Z35group_norm_nhwc_fwd_one_pass_kernelI11Bf16IOBf16WLi512ELi24ELi384EEv26Group_norm_nhwc_fwd_params,(.L_x_3450 - _Z35group_norm_nhwc_fwd_one_pass_kernelI11Bf16IOBf16WLi512ELi24ELi384EEv26Group_norm_nhwc_fwd_params)
        .other          _Z35group_norm_nhwc_fwd_one_pass_kernelI11Bf16IOBf16WLi512ELi24ELi384EEv26Group_norm_nhwc_fwd_params,@"STO_CUDA_ENTRY STV_DEFAULT"
_Z35group_norm_nhwc_fwd_one_pass_kernelI11Bf16IOBf16WLi512ELi24ELi384EEv26Group_norm_nhwc_fwd_params:
.text._Z35group_norm_nhwc_fwd_one_pass_kernelI11Bf16IOBf16WLi512ELi24ELi384EEv26Group_norm_nhwc_fwd_params:
        /* <DEDUP_REMOVED lines=41> */
.L_x_2200:
[----:B0-----:R-:W0:Y:S01]  /*0290*/  LDC R10, c[0x0][0x3f8] ;  /* 0x0000fe00ff0a7b82 */ /* 0x001e220000000800 */
[----:B----4-:R-:W-:Y:S01]  /*02a0*/  IABS R11, R61 ;  /* 0x0000003d000b7213 */ /* 0x010fe20000000000 */
        /* <DEDUP_REMOVED lines=12> */
[----:B0--3--:R-:W-:-:S02]  /*0370*/  IABS R8, R10 ;  /* 0x0000000a00087213 */ /* 0x009fc40000000000 */
        /* <DEDUP_REMOVED lines=14> */
[----:B------:R-:W-:-:S04]  /*0460*/  SHF.R.S32.HI R19, RZ, 0x1f, R11 ;  /* 0x0000001fff137819 */ /* 0x000fc8000001140b */
        /* <DEDUP_REMOVED lines=415> */
.L_x_2126:
[----:B------:R-:W-:Y:S05]  /*1e60*/  BSYNC.RECONVERGENT B0 ;  /* 0x0000000000007941 */ /* 0x000fea0003800200 */
.L_x_2125:
        /* <DEDUP_REMOVED lines=36> */
.L_x_2128:
[----:B------:R-:W-:Y:S05]  /*20b0*/  BSYNC.RECONVERGENT B0 ;  /* 0x0000000000007941 */ /* 0x000fea0003800200 */
.L_x_2127:
        /* <DEDUP_REMOVED lines=25> */
.L_x_2131:
[----:B----4-:R-:W3:Y:S04]  /*2250*/  LDG.E.STRONG.GPU R18, desc[UR8][R16.64] ;  /* 0x0000000810127981 */ /* 0x010ee8000c1ef900 */
[----:B---3--:R-:W-:Y:S01]  /*2260*/  CCTL.IVALL ;  /* 0x00000000ff00798f */ /* 0x008fe20002000000 */
[----:B------:R-:W-:Y:S05]  /*2270*/  YIELD ;  /* 0x0000000000007946 */ /* 0x000fea0003800000 */
[----:B------:R-:W-:-:S13]  /*2280*/  ISETP.NE.AND P3, PT, R18, R23, PT ;  /* 0x000000171200720c */ /* 0x000fda0003f65270 */
[----:B------:R-:W-:Y:S05]  /*2290*/  @P3 BRA `(.L_x_2131) ;  /* 0xfffffffc00ec3947 */ /* 0x000fea000383ffff */
.L_x_2130:
        /* <DEDUP_REMOVED lines=15> */
.L_x_2133:
        /* <DEDUP_REMOVED lines=60> */
.L_x_2132:
        /* <DEDUP_REMOVED lines=35> */
.L_x_2134:
        /* <DEDUP_REMOVED lines=18> */
.L_x_2135:
        /* <DEDUP_REMOVED lines=9> */
.L_x_2136:
[----:B------:R-:W-:Y:S05]  /*2b30*/  BSYNC.RECONVERGENT B0 ;  /* 0x0000000000007941 */ /* 0x000fea0003800200 */
.L_x_2129:
[----:B------:R-:W5:Y:S01]  /*2b40*/  S2UR UR6, SR_CgaCtaId ;  /* 0x00000000000679c3 */ /* 0x000f620000008800 */
[----:B------:R-:W0:Y:S01]  /*2b50*/  LDCU UR7, c[0x0][0x414] ;  /* 0x00008280ff0777ac */ /* 0x000e220008000800 */
[----:B------:R-:W-:Y:S01]  /*2b60*/  LOP3.LUT R25, R63, 0xffff, RZ, 0xc0, !PT ;  /* 0x0000ffff3f197812 */ /* 0x000fe200078ec0ff */
[----:B------:R-:W-:-:S03]  /*2b70*/  UMOV UR4, 0x400 ;  /* 0x0000040000047882 */ /* 0x000fc60000000000 */
[----:B------:R-:W-:Y:S02]  /*2b80*/  IADD3 R25, PT, PT, R70, R25, RZ ;  /* 0x0000001946197210 */ /* 0x000fe40007ffe0ff */
[----:B---34-:R-:W2:Y:S08]  /*2b90*/  @P0 LDC.64 R16, c[0x0][0x388] ;  /* 0x0000e200ff100b82 */ /* 0x018eb00000000a00 */
[----:B-1----:R-:W1:Y:S01]  /*2ba0*/  LDC.64 R20, c[0x0][0x398] ;  /* 0x0000e600ff147b82 */ /* 0x002e620000000a00 */
[----:B-----5:R-:W-:-:S07]  /*2bb0*/  ULEA UR4, UR6, UR4, 0x18 ;  /* 0x0000000406047291 */ /* 0x020fce000f8ec0ff */
[----:B------:R-:W3:Y:S01]  /*2bc0*/  LDC.64 R18, c[0x0][0x3a0] ;  /* 0x0000e800ff127b82 */ /* 0x000ee20000000a00 */
[----:B--2---:R-:W-:-:S04]  /*2bd0*/  @P0 IMAD.WIDE R22, R61, 0x8, R16 ;  /* 0x000000083d160825 */ /* 0x004fc800078e0210 */
[----:B0-----:R-:W-:Y:S01]  /*2be0*/  @P0 FMUL.FTZ R16, R30, UR7 ;  /* 0x000000071e100c20 */ /* 0x001fe20008410000 */
[----:B------:R-:W-:Y:S01]  /*2bf0*/  @P0 FMUL.FTZ R17, R31, UR7 ;  /* 0x000000071f110c20 */ /* 0x000fe20008410000 */
[----:B------:R-:W-:Y:S04]  /*2c00*/  @!P2 STS.64 [UR4+0x78], R30 ;  /* 0x0000781eff00a988 */ /* 0x000fe80008000a04 */
[----:B------:R-:W-:Y:S01]  /*2c10*/  @P0 STG.E.64 desc[UR8][R22.64], R16 ;  /* 0x0000001016000986 */ /* 0x000fe2000c101b08 */
[C---:B-1----:R-:W-:Y:S01]  /*2c20*/  IMAD.WIDE R20, R25.reuse, 0x2, R20 ;  /* 0x0000000219147825 */ /* 0x042fe200078e0214 */
[----:B------:R-:W-:Y:S03]  /*2c30*/  BAR.SYNC.DEFER_BLOCKING 0x0 ;  /* 0x0000000000007b1d */ /* 0x000fe60000010000 */
[----:B---3--:R-:W-:-:S03]  /*2c40*/  IMAD.WIDE R18, R25, 0x2, R18 ;  /* 0x0000000219127825 */ /* 0x008fc600078e0212 */
[----:B------:R-:W2:Y:S04]  /*2c50*/  LDG.E.U16 R24, desc[UR8][R20.64] ;  /* 0x0000000814187981 */ /* 0x000ea8000c1e1500 */
[----:B------:R0:W3:Y:S04]  /*2c60*/  LDG.E.U16 R25, desc[UR8][R20.64+0x2] ;  /* 0x0000020814197981 */ /* 0x0000e8000c1e1500 */
[----:B------:R-:W4:Y:S04]  /*2c70*/  LDG.E.U16 R26, desc[UR8][R18.64] ;  /* 0x00000008121a7981 */ /* 0x000f28000c1e1500 */
[----:B------:R-:W5:Y:S01]  /*2c80*/  LDG.E.U16 R27, desc[UR8][R18.64+0x2] ;  /* 0x00000208121b7981 */ /* 0x000f62000c1e1500 */
[----:B------:R-:W-:Y:S01]  /*2c90*/  BSSY.RECONVERGENT B0, `(.L_x_2137) ;  /* 0x00003b4000007945 */ /* 0x000fe20003800200 */
[----:B0-----:R-:W-:-:S02]  /*2ca0*/  HFMA2 R21, -RZ, RZ, 1.875, 0 ;  /* 0x3f800000ff157431 */ /* 0x001fc400000001ff */
[----:B------:R-:W0:Y:S01]  /*2cb0*/  LDS.64 R16, [UR4+0x78] ;  /* 0x00007804ff107984 */ /* 0x000e220008000a00 */
[----:B------:R-:W1:Y:S02]  /*2cc0*/  LDCU.U8 UR4, c[0x0][0x3fc] ;  /* 0x00007f80ff0477ac */ /* 0x000e640008000000 */
[----:B-1----:R-:W-:Y:S01]  /*2cd0*/  UISETP.NE.AND UP0, UPT, UR4, URZ, UPT ;  /* 0x000000ff0400728c */ /* 0x002fe2000bf05270 */
        /* <DEDUP_REMOVED lines=9> */
[----:B----4-:R-:W-:Y:S02]  /*2d70*/  SHF.L.U32 R25, R26, 0x10, RZ ;  /* 0x000000101a197819 */ /* 0x010fe400000006ff */
[----:B-----5:R-:W-:Y:S01]  /*2d80*/  SHF.L.U32 R24, R27, 0x10, RZ ;  /* 0x000000101b187819 */ /* 0x020fe200000006ff */
[----:B01----:R-:W-:Y:S06]  /*2d90*/  BRA.U UP0, `(.L_x_2138) ;  /* 0x00000019000c7547 */ /* 0x003fec000b800000 */
[----:B------:R-:W0:Y:S01]  /*2da0*/  LDCU.64 UR10, c[0x0][0x3e8] ;  /* 0x00007d00ff0a77ac */ /* 0x000e220008000a00 */
[----:B------:R-:W-:Y:S01]  /*2db0*/  BSSY.RECONVERGENT B1, `(.L_x_2139) ;  /* 0x000001e000017945 */ /* 0x000fe20003800200 */
[C---:B------:R-:W-:Y:S02]  /*2dc0*/  IADD3 R27, PT, PT, R69.reuse, 0xa0, RZ ;  /* 0x000000a0451b7810 */ /* 0x040fe40007ffe0ff */
[C---:B------:R-:W-:Y:S02]  /*2dd0*/  IADD3 R26, PT, PT, R69.reuse, 0xc0, RZ ;  /* 0x000000c0451a7810 */ /* 0x040fe40007ffe0ff */
[----:B0-----:R-:W-:Y:S02]  /*2de0*/  ISETP.GE.U32.AND P2, PT, R69, UR10, PT ;  /* 0x0000000a45007c0c */ /* 0x001fe4000bf46070 */
        /* <DEDUP_REMOVED lines=12> */
[----:B------:R-:W1:Y:S01]  /*2eb0*/  LDCU.64 UR6, c[0x0][0x380] ;  /* 0x00007000ff0677ac */ /* 0x000e620008000a00 */
[----:B------:R-:W-:Y:S01]  /*2ec0*/  FADD.FTZ R6, R6, -R20 ;  /* 0x8000001406067221 */ /* 0x000fe20000010000 */
[----:B------:R-:W-:-:S03]  /*2ed0*/  FMUL.FTZ R8, R8, R21 ;  /* 0x0000001508087220 */ /* 0x000fc60000410000 */
[----:B------:R-:W-:Y:S01]  /*2ee0*/  FMUL.FTZ R6, R6, R21 ;  /* 0x0000001506067220 */ /* 0x000fe20000410000 */
[----:B------:R-:W-:-:S03]  /*2ef0*/  FFMA.FTZ R8, R22, R8, R25 ;  /* 0x0000000816087223 */ /* 0x000fc60000010019 */
[----:B------:R-:W-:Y:S01]  /*2f00*/  FFMA.FTZ R29, R23, R6, R24 ;  /* 0x00000006171d7223 */ /* 0x000fe20000010018 */
        /* <DEDUP_REMOVED lines=8> */
.L_x_2140:
[----:B------:R-:W-:Y:S05]  /*2f90*/  BSYNC.RECONVERGENT B1 ;  /* 0x0000000000017941 */ /* 0x000fea0003800200 */
.L_x_2139:
[----:B------:R-:W-:Y:S04]  /*2fa0*/  BSSY.RECONVERGENT B1, `(.L_x_2141) ;  /* 0x0000014000017945 */ /* 0x000fe80003800200 */
[----:B------:R-:W-:Y:S05]  /*2fb0*/  @P3 BRA `(.L_x_2142) ;  /* 0x0000000000483947 */ /* 0x000fea0003800000 */
[----:B------:R-:W1:Y:S01]  /*2fc0*/  LDCU.64 UR6, c[0x0][0x3e0] ;  /* 0x00007c00ff0677ac */ /* 0x000e620008000a00 */
[--C-:B------:R-:W-:Y:S01]  /*2fd0*/  FADD.FTZ R16, R7, -R20.reuse ;  /* 0x8000001407107221 */ /* 0x100fe20000010000 */
[----:B------:R-:W-:Y:S01]  /*2fe0*/  FADD.FTZ R8, R5, -R20 ;  /* 0x8000001405087221 */ /* 0x000fe20000010000 */
[----:B------:R-:W-:Y:S01]  /*2ff0*/  MOV R6, R74 ;  /* 0x0000004a00067202 */ /* 0x000fe20000000f00 */
[----:B------:R-:W2:Y:S01]  /*3000*/  LDCU.64 UR12, c[0x0][0x380] ;  /* 0x00007000ff0c77ac */ /* 0x000ea20008000a00 */
[----:B------:R-:W-:Y:S01]  /*3010*/  MOV R7, R73 ;  /* 0x0000004900077202 */ /* 0x000fe20000000f00 */
[-C--:B------:R-:W-:Y:S01]  /*3020*/  FMUL.FTZ R8, R8, R21.reuse ;  /* 0x0000001508087220 */ /* 0x080fe20000410000 */
[----:B------:R-:W-:Y:S01]  /*3030*/  FMUL.FTZ R16, R16, R21 ;  /* 0x0000001510107220 */ /* 0x000fe20000410000 */
[----:B-1----:R-:W-:Y:S02]  /*3040*/  IMAD R5, R53, UR6, RZ ;  /* 0x0000000635057c24 */ /* 0x002fe4000f8e02ff */
[----:B------:R-:W-:-:S04]  /*3050*/  IMAD.WIDE.U32 R6, R68, UR6, R6 ;  /* 0x0000000644067c25 */ /* 0x000fc8000f8e0006 */
[----:B0-----:R-:W-:Y:S02]  /*3060*/  IMAD R17, R68, UR7, R5 ;  /* 0x0000000744117c24 */ /* 0x001fe4000f8e0205 */
[----:B------:R-:W-:Y:S01]  /*3070*/  FFMA.FTZ R5, R22, R8, R25 ;  /* 0x0000000816057223 */ /* 0x000fe20000010019 */
[----:B------:R-:W-:Y:S01]  /*3080*/  FFMA.FTZ R8, R23, R16, R24 ;  /* 0x0000001017087223 */ /* 0x000fe20000010018 */
[----:B--2---:R-:W-:Y:S02]  /*3090*/  LEA R16, P2, R6, UR12, 0x1 ;  /* 0x0000000c06107c11 */ /* 0x004fe4000f8408ff */
[----:B------:R-:W-:Y:S02]  /*30a0*/  IADD3 R17, PT, PT, R7, R17, RZ ;  /* 0x0000001107117210 */ /* 0x000fe40007ffe0ff */
[----:B------:R-:W-:Y:S02]  /*30b0*/  F2FP.BF16.F32.PACK_AB R5, R8, R5 ;  /* 0x000000050805723e */ /* 0x000fe400000010ff */
[----:B------:R-:W-:-:S05]  /*30c0*/  LEA.HI.X R17, R6, UR13, R17, 0x1, P2 ;  /* 0x0000000d06117c11 */ /* 0x000fca00090f0c11 */
[----:B------:R1:W-:Y:S02]  /*30d0*/  STG.E desc[UR8][R16.64], R5 ;  /* 0x0000000510007986 */ /* 0x0003e4000c101908 */
.L_x_2142:
[----:B------:R-:W-:Y:S05]  /*30e0*/  BSYNC.RECONVERGENT B1 ;  /* 0x0000000000017941 */ /* 0x000fea0003800200 */
.L_x_2141:
[----:B------:R-:W-:Y:S04]  /*30f0*/  BSSY.RECONVERGENT B1, `(.L_x_2143) ;  /* 0x0000014000017945 */ /* 0x000fe80003800200 */
[----:B------:R-:W-:Y:S05]  /*3100*/  @P4 BRA `(.L_x_2144) ;  /* 0x0000000000484947 */ /* 0x000fea0003800000 */
[----:B------:R-:W2:Y:S01]  /*3110*/  LDCU.64 UR6, c[0x0][0x3e0] ;  /* 0x00007c00ff0677ac */ /* 0x000ea20008000a00 */
[----:B------:R-:W-:Y:S01]  /*3120*/  MOV R6, R74 ;  /* 0x0000004a00067202 */ /* 0x000fe20000000f00 */
[--C-:B------:R-:W-:Y:S01]  /*3130*/  FADD.FTZ R8, R9, -R20.reuse ;  /* 0x8000001409087221 */ /* 0x100fe20000010000 */
[----:B------:R-:W-:Y:S01]  /*3140*/  MOV R7, R73 ;  /* 0x0000004900077202 */ /* 0x000fe20000000f00 */
[----:B------:R-:W3:Y:S01]  /*3150*/  LDCU.64 UR12, c[0x0][0x380] ;  /* 0x00007000ff0c77ac */ /* 0x000ee20008000a00 */
[----:B------:R-:W-:Y:S01]  /*3160*/  FADD.FTZ R10, R10, -R20 ;  /* 0x800000140a0a7221 */ /* 0x000fe20000010000 */
[----:B------:R-:W-:-:S03]  /*3170*/  FMUL.FTZ R8, R8, R21 ;  /* 0x0000001508087220 */ /* 0x000fc60000410000 */
[----:B------:R-:W-:Y:S01]  /*3180*/  FMUL.FTZ R10, R10, R21 ;  /* 0x000000150a0a7220 */ /* 0x000fe20000410000 */
[----:B-1----:R-:W-:-:S03]  /*3190*/  FFMA.FTZ R5, R22, R8, R25 ;  /* 0x0000000816057223 */ /* 0x002fc60000010019 */
[----:B------:R-:W-:Y:S01]  /*31a0*/  FFMA.FTZ R10, R23, R10, R24 ;  /* 0x0000000a170a7223 */ /* 0x000fe20000010018 */
[----:B--2---:R-:W-:-:S04]  /*31b0*/  IMAD R16, R0, UR6, RZ ;  /* 0x0000000600107c24 */ /* 0x004fc8000f8e02ff */
[----:B------:R-:W-:Y:S01]  /*31c0*/  F2FP.BF16.F32.PACK_AB R5, R10, R5 ;  /* 0x000000050a05723e */ /* 0x000fe200000010ff */
[----:B------:R-:W-:-:S04]  /*31d0*/  IMAD.WIDE.U32 R6, R67, UR6, R6 ;  /* 0x0000000643067c25 */ /* 0x000fc8000f8e0006 */
[----:B------:R-:W-:Y:S01]  /*31e0*/  IMAD R9, R67, UR7, R16 ;  /* 0x0000000743097c24 */ /* 0x000fe2000f8e0210 */
[----:B---3--:R-:W-:-:S04]  /*31f0*/  LEA R8, P2, R6, UR12, 0x1 ;  /* 0x0000000c06087c11 */ /* 0x008fc8000f8408ff */
[----:B------:R-:W-:-:S04]  /*3200*/  IADD3 R9, PT, PT, R7, R9, RZ ;  /* 0x0000000907097210 */ /* 0x000fc80007ffe0ff */
[----:B------:R-:W-:-:S05]  /*3210*/  LEA.HI.X R9, R6, UR13, R9, 0x1, P2 ;  /* 0x0000000d06097c11 */ /* 0x000fca00090f0c09 */
[----:B------:R2:W-:Y:S02]  /*3220*/  STG.E desc[UR8][R8.64], R5 ;  /* 0x0000000508007986 */ /* 0x0005e4000c101908 */
.L_x_2144:
[----:B------:R-:W-:Y:S05]  /*3230*/  BSYNC.RECONVERGENT B1 ;  /* 0x0000000000017941 */ /* 0x000fea0003800200 */
.L_x_2143:
[----:B------:R-:W-:Y:S04]  /*3240*/  BSSY.RECONVERGENT B1, `(.L_x_2145) ;  /* 0x0000014000017945 */ /* 0x000fe80003800200 */
[----:B------:R-:W-:Y:S05]  /*3250*/  @P1 BRA `(.L_x_2146) ;  /* 0x0000000000481947 */ /* 0x000fea0003800000 */
[----:B------:R-:W1:Y:S01]  /*3260*/  LDCU.64 UR6, c[0x0][0x3e0] ;  /* 0x00007c00ff0677ac */ /* 0x000e620008000a00 */
[----:B------:R-:W-:Y:S01]  /*3270*/  MOV R6, R74 ;  /* 0x0000004a00067202 */ /* 0x000fe20000000f00 */
[--C-:B------:R-:W-:Y:S01]  /*3280*/  FADD.FTZ R12, R12, -R20.reuse ;  /* 0x800000140c0c7221 */ /* 0x100fe20000010000 */
[----:B------:R-:W-:Y:S01]  /*3290*/  MOV R7, R73 ;  /* 0x0000004900077202 */ /* 0x000fe20000000f00 */
[----:B------:R-:W3:Y:S01]  /*32a0*/  LDCU.64 UR12, c[0x0][0x380] ;  /* 0x00007000ff0c77ac */ /* 0x000ee20008000a00 */
[----:B--2---:R-:W-:Y:S01]  /*32b0*/  FADD.FTZ R8, R11, -R20 ;  /* 0x800000140b087221 */ /* 0x004fe20000010000 */
[----:B------:R-:W-:-:S03]  /*32c0*/  FMUL.FTZ R12, R12, R21 ;  /* 0x000000150c0c7220 */ /* 0x000fc60000410000 */
[----:B------:R-:W-:-:S04]  /*32d0*/  FMUL.FTZ R8, R8, R21 ;  /* 0x0000001508087220 */ /* 0x000fc80000410000 */
[----:B------:R-:W-:Y:S01]  /*32e0*/  FFMA.FTZ R10, R23, R8, R24 ;  /* 0x00000008170a7223 */ /* 0x000fe20000010018 */
[----:B-1----:R-:W-:Y:S02]  /*32f0*/  IMAD R5, R2, UR6, RZ ;  /* 0x0000000602057c24 */ /* 0x002fe4000f8e02ff */
[----:B------:R-:W-:-:S04]  /*3300*/  IMAD.WIDE.U32 R6, R66, UR6, R6 ;  /* 0x0000000642067c25 */ /* 0x000fc8000f8e0006 */
[----:B------:R-:W-:Y:S02]  /*3310*/  IMAD R9, R66, UR7, R5 ;  /* 0x0000000742097c24 */ /* 0x000fe4000f8e0205 */
[----:B------:R-:W-:Y:S01]  /*3320*/  FFMA.FTZ R5, R22, R12, R25 ;  /* 0x0000000c16057223 */ /* 0x000fe20000010019 */
[----:B---3--:R-:W-:Y:S02]  /*3330*/  LEA R8, P1, R6, UR12, 0x1 ;  /* 0x0000000c06087c11 */ /* 0x008fe4000f8208ff */
[----:B------:R-:W-:Y:S02]  /*3340*/  IADD3 R9, PT, PT, R7, R9, RZ ;  /* 0x0000000907097210 */ /* 0x000fe40007ffe0ff */
[----:B------:R-:W-:Y:S02]  /*3350*/  F2FP.BF16.F32.PACK_AB R5, R10, R5 ;  /* 0x000000050a05723e */ /* 0x000fe400000010ff */
[----:B------:R-:W-:-:S05]  /*3360*/  LEA.HI.X R9, R6, UR13, R9, 0x1, P1 ;  /* 0x0000000d06097c11 */ /* 0x000fca00088f0c09 */
[----:B------:R3:W-:Y:S02]  /*3370*/  STG.E desc[UR8][R8.64], R5 ;  /* 0x0000000508007986 */ /* 0x0007e4000c101908 */
.L_x_2146:
[----:B------:R-:W-:Y:S05]  /*3380*/  BSYNC.RECONVERGENT B1 ;  /* 0x0000000000017941 */ /* 0x000fea0003800200 */
.L_x_2145:
[----:B------:R-:W-:Y:S01]  /*3390*/  ISETP.GE.U32.AND P5, PT, R65, UR10, PT ;  /* 0x0000000a41007c0c */ /* 0x000fe2000bfa6070 */
[----:B------:R-:W-:Y:S01]  /*33a0*/  BSSY.RECONVERGENT B1, `(.L_x_2147) ;  /* 0x0000029000017945 */ /* 0x000fe20003800200 */
[----:B-123--:R-:W-:Y:S02]  /*33b0*/  IADD3 R5, PT, PT, R69, 0xe0, RZ ;  /* 0x000000e045057810 */ /* 0x00efe40007ffe0ff */
        /* <DEDUP_REMOVED lines=39> */
.L_x_2148:
[----:B------:R-:W-:Y:S05]  /*3630*/  BSYNC.RECONVERGENT B1 ;  /* 0x0000000000017941 */ /* 0x000fea0003800200 */
.L_x_2147:
        /* <DEDUP_REMOVED lines=20> */
.L_x_2150:
[----:B------:R-:W-:Y:S05]  /*3780*/  BSYNC.RECONVERGENT B1 ;  /* 0x0000000000017941 */ /* 0x000fea0003800200 */
.L_x_2149:
[----:B------:R-:W-:Y:S04]  /*3790*/  BSSY.RECONVERGENT B1, `(.L_x_2151) ;  /* 0x0000014000017945 */ /* 0x000fe80003800200 */
[----:B------:R-:W-:Y:S05]  /*37a0*/  @P1 BRA `(.L_x_2152) ;  /* 0x0000000000481947 */ /* 0x000fea0003800000 */
[----:B------:R-:W2:Y:S01]  /*37b0*/  LDCU.64 UR6, c[0x0][0x3e0] ;  /* 0x00007c00ff0677ac */ /* 0x000ea20008000a00 */
[----:B------:R-:W-:Y:S01]  /*37c0*/  MOV R6, R74 ;  /* 0x0000004a00067202 */ /* 0x000fe20000000f00 */
[--C-:B01----:R-:W-:Y:S01]  /*37d0*/  FADD.FTZ R8, R33, -R20.reuse ;  /* 0x8000001421087221 */ /* 0x103fe20000010000 */
[----:B------:R-:W-:Y:S01]  /*37e0*/  MOV R7, R73 ;  /* 0x0000004900077202 */ /* 0x000fe20000000f00 */
[----:B------:R-:W0:Y:S01]  /*37f0*/  LDCU.64 UR12, c[0x0][0x380] ;  /* 0x00007000ff0c77ac */ /* 0x000e220008000a00 */
[----:B------:R-:W-:Y:S01]  /*3800*/  FADD.FTZ R34, R34, -R20 ;  /* 0x8000001422227221 */ /* 0x000fe20000010000 */
[----:B------:R-:W-:-:S03]  /*3810*/  FMUL.FTZ R8, R8, R21 ;  /* 0x0000001508087220 */ /* 0x000fc60000410000 */
[----:B------:R-:W-:-:S04]  /*3820*/  FMUL.FTZ R34, R34, R21 ;  /* 0x0000001522227220 */ /* 0x000fc80000410000 */
[----:B------:R-:W-:Y:S01]  /*3830*/  FFMA.FTZ R13, R23, R34, R24 ;  /* 0x00000022170d7223 */ /* 0x000fe20000010018 */
[----:B--2---:R-:W-:Y:S02]  /*3840*/  IMAD R9, R12, UR6, RZ ;  /* 0x000000060c097c24 */ /* 0x004fe4000f8e02ff */
[----:B------:R-:W-:Y:S01]  /*3850*/  FFMA.FTZ R12, R22, R8, R25 ;  /* 0x00000008160c7223 */ /* 0x000fe20000010019 */
[----:B------:R-:W-:-:S04]  /*3860*/  IMAD.WIDE.U32 R6, R26, UR6, R6 ;  /* 0x000000061a067c25 */ /* 0x000fc8000f8e0006 */
[----:B------:R-:W-:Y:S01]  /*3870*/  IMAD R9, R26, UR7, R9 ;  /* 0x000000071a097c24 */ /* 0x000fe2000f8e0209 */
[----:B0-----:R-:W-:-:S04]  /*3880*/  LEA R8, P1, R6, UR12, 0x1 ;  /* 0x0000000c06087c11 */ /* 0x001fc8000f8208ff */
[----:B------:R-:W-:Y:S02]  /*3890*/  IADD3 R9, PT, PT, R7, R9, RZ ;  /* 0x0000000907097210 */ /* 0x000fe40007ffe0ff */
[----:B------:R-:W-:Y:S02]  /*38a0*/  F2FP.BF16.F32.PACK_AB R7, R13, R12 ;  /* 0x0000000c0d07723e */ /* 0x000fe400000010ff */
[----:B------:R-:W-:-:S05]  /*38b0*/  LEA.HI.X R9, R6, UR13, R9, 0x1, P1 ;  /* 0x0000000d06097c11 */ /* 0x000fca00088f0c09 */
[----:B------:R2:W-:Y:S02]  /*38c0*/  STG.E desc[UR8][R8.64], R7 ;  /* 0x0000000708007986 */ /* 0x0005e4000c101908 */
.L_x_2152:
[----:B------:R-:W-:Y:S05]  /*38d0*/  BSYNC.RECONVERGENT B1 ;  /* 0x0000000000017941 */ /* 0x000fea0003800200 */
.L_x_2151:
[----:B------:R-:W-:Y:S04]  /*38e0*/  BSSY.RECONVERGENT B1, `(.L_x_2153) ;  /* 0x0000014000017945 */ /* 0x000fe80003800200 */
[----:B------:R-:W-:Y:S05]  /*38f0*/  @P6 BRA `(.L_x_2154) ;  /* 0x0000000000486947 */ /* 0x000fea0003800000 */
[----:B------:R-:W3:Y:S01]  /*3900*/  LDCU.64 UR6, c[0x0][0x3e0] ;  /* 0x00007c00ff0677ac */ /* 0x000ee20008000a00 */
[----:B------:R-:W-:Y:S01]  /*3910*/  MOV R6, R74 ;  /* 0x0000004a00067202 */ /* 0x000fe20000000f00 */
[--C-:B012---:R-:W-:Y:S01]  /*3920*/  FADD.FTZ R8, R35, -R20.reuse ;  /* 0x8000001423087221 */ /* 0x107fe20000010000 */
[----:B------:R-:W-:Y:S01]  /*3930*/  MOV R7, R73 ;  /* 0x0000004900077202 */ /* 0x000fe20000000f00 */
[----:B------:R-:W0:Y:S01]  /*3940*/  LDCU.64 UR12, c[0x0][0x380] ;  /* 0x00007000ff0c77ac */ /* 0x000e220008000a00 */
[----:B------:R-:W-:Y:S01]  /*3950*/  FADD.FTZ R36, R36, -R20 ;  /* 0x8000001424247221 */ /* 0x000fe20000010000 */
[----:B------:R-:W-:-:S03]  /*3960*/  FMUL.FTZ R8, R8, R21 ;  /* 0x0000001508087220 */ /* 0x000fc60000410000 */
[----:B------:R-:W-:-:S04]  /*3970*/  FMUL.FTZ R36, R36, R21 ;  /* 0x0000001524247220 */ /* 0x000fc80000410000 */
[----:B------:R-:W-:Y:S01]  /*3980*/  FFMA.FTZ R36, R23, R36, R24 ;  /* 0x0000002417247223 */ /* 0x000fe20000010018 */
[----:B---3--:R-:W-:Y:S02]  /*3990*/  IMAD R16, R16, UR6, RZ ;  /* 0x0000000610107c24 */ /* 0x008fe4000f8e02ff */
        /* <DEDUP_REMOVED lines=8> */
.L_x_2154:
[----:B------:R-:W-:Y:S05]  /*3a20*/  BSYNC.RECONVERGENT B1 ;  /* 0x0000000000017941 */ /* 0x000fea0003800200 */
.L_x_2153:
[----:B------:R-:W-:Y:S04]  /*3a30*/  BSSY.RECONVERGENT B1, `(.L_x_2155) ;  /* 0x0000014000017945 */ /* 0x000fe80003800200 */
[----:B------:R-:W-:Y:S05]  /*3a40*/  @P3 BRA `(.L_x_2156) ;  /* 0x0000000000483947 */ /* 0x000fea0003800000 */
[----:B------:R-:W4:Y:S01]  /*3a50*/  LDCU.64 UR6, c[0x0][0x3e0] ;  /* 0x00007c00ff0677ac */ /* 0x000f220008000a00 */
[----:B------:R-:W-:Y:S01]  /*3a60*/  MOV R6, R74 ;  /* 0x0000004a00067202 */ /* 0x000fe20000000f00 */
[--C-:B0123--:R-:W-:Y:S01]  /*3a70*/  FADD.FTZ R8, R37, -R20.reuse ;  /* 0x8000001425087221 */ /* 0x10ffe20000010000 */
[----:B------:R-:W-:Y:S01]  /*3a80*/  MOV R7, R73 ;  /* 0x0000004900077202 */ /* 0x000fe20000000f00 */
[----:B------:R-:W0:Y:S01]  /*3a90*/  LDCU.64 UR12, c[0x0][0x380] ;  /* 0x00007000ff0c77ac */ /* 0x000e220008000a00 */
[----:B------:R-:W-:Y:S01]  /*3aa0*/  FADD.FTZ R38, R38, -R20 ;  /* 0x8000001426267221 */ /* 0x000fe20000010000 */
[----:B------:R-:W-:-:S03]  /*3ab0*/  FMUL.FTZ R8, R8, R21 ;  /* 0x0000001508087220 */ /* 0x000fc60000410000 */
[----:B------:R-:W-:Y:S01]  /*3ac0*/  FMUL.FTZ R38, R38, R21 ;  /* 0x0000001526267220 */ /* 0x000fe20000410000 */
[----:B------:R-:W-:-:S03]  /*3ad0*/  FFMA.FTZ R5, R22, R8, R25 ;  /* 0x0000000816057223 */ /* 0x000fc60000010019 */
        /* <DEDUP_REMOVED lines=9> */
.L_x_2156:
[----:B------:R-:W-:Y:S05]  /*3b70*/  BSYNC.RECONVERGENT B1 ;  /* 0x0000000000017941 */ /* 0x000fea0003800200 */
.L_x_2155:
[----:B------:R-:W-:Y:S04]  /*3b80*/  BSSY.RECONVERGENT B1, `(.L_x_2157) ;  /* 0x0000014000017945 */ /* 0x000fe80003800200 */
[----:B------:R-:W-:Y:S05]  /*3b90*/  @P4 BRA `(.L_x_2158) ;  /* 0x0000000000484947 */ /* 0x000fea0003800000 */
[----:B------:R-:W5:Y:S01]  /*3ba0*/  LDCU.64 UR6, c[0x0][0x3e0] ;  /* 0x00007c00ff0677ac */ /* 0x000f620008000a00 */
[----:B------:R-:W-:Y:S01]  /*3bb0*/  MOV R6, R74 ;  /* 0x0000004a00067202 */ /* 0x000fe20000000f00 */
[--C-:B01234-:R-:W-:Y:S01]  /*3bc0*/  FADD.FTZ R8, R39, -R20.reuse ;  /* 0x8000001427087221 */ /* 0x11ffe20000010000 */
[----:B------:R-:W-:Y:S01]  /*3bd0*/  MOV R7, R73 ;  /* 0x0000004900077202 */ /* 0x000fe20000000f00 */
[----:B------:R-:W0:Y:S01]  /*3be0*/  LDCU.64 UR12, c[0x0][0x380] ;  /* 0x00007000ff0c77ac */ /* 0x000e220008000a00 */
[----:B------:R-:W-:Y:S01]  /*3bf0*/  FADD.FTZ R40, R40, -R20 ;  /* 0x8000001428287221 */ /* 0x000fe20000010000 */
[----:B------:R-:W-:-:S03]  /*3c00*/  FMUL.FTZ R8, R8, R21 ;  /* 0x0000001508087220 */ /* 0x000fc60000410000 */
[----:B------:R-:W-:Y:S01]  /*3c10*/  FMUL.FTZ R40, R40, R21 ;  /* 0x0000001528287220 */ /* 0x000fe20000410000 */
[----:B------:R-:W-:-:S03]  /*3c20*/  FFMA.FTZ R5, R22, R8, R25 ;  /* 0x0000000816057223 */ /* 0x000fc60000010019 */
[----:B------:R-:W-:Y:S01]  /*3c30*/  FFMA.FTZ R40, R23, R40, R24 ;  /* 0x0000002817287223 */ /* 0x000fe20000010018 */
[----:B-----5:R-:W-:-:S04]  /*3c40*/  IMAD R18, R18, UR6, RZ ;  /* 0x0000000612127c24 */ /* 0x020fc8000f8e02ff */
[----:B------:R-:W-:Y:S01]  /*3c50*/  F2FP.BF16.F32.PACK_AB R5, R40, R5 ;  /* 0x000000052805723e */ /* 0x000fe200000010ff */
[----:B------:R-:W-:-:S04]  /*3c60*/  IMAD.WIDE.U32 R6, R11, UR6, R6 ;  /* 0x000000060b067c25 */ /* 0x000fc8000f8e0006 */
[----:B------:R-:W-:Y:S01]  /*3c70*/  IMAD R11, R11, UR7, R18 ;  /* 0x000000070b0b7c24 */ /* 0x000fe2000f8e0212 */
[----:B0-----:R-:W-:-:S04]  /*3c80*/  LEA R8, P1, R6, UR12, 0x1 ;  /* 0x0000000c06087c11 */ /* 0x001fc8000f8208ff */
[----:B------:R-:W-:-:S04]  /*3c90*/  IADD3 R11, PT, PT, R7, R11, RZ ;  /* 0x0000000b070b7210 */ /* 0x000fc80007ffe0ff */
[----:B------:R-:W-:-:S05]  /*3ca0*/  LEA.HI.X R9, R6, UR13, R11, 0x1, P1 ;  /* 0x0000000d06097c11 */ /* 0x000fca00088f0c0b */
[----:B------:R0:W-:Y:S02]  /*3cb0*/  STG.E desc[UR8][R8.64], R5 ;  /* 0x0000000508007986 */ /* 0x0001e4000c101908 */
.L_x_2158:
[----:B------:R-:W-:Y:S05]  /*3cc0*/  BSYNC.RECONVERGENT B1 ;  /* 0x0000000000017941 */ /* 0x000fea0003800200 */
.L_x_2157:
[----:B------:R-:W-:Y:S01]  /*3cd0*/  ISETP.GE.U32.AND P5, PT, R19, UR10, PT ;  /* 0x0000000a13007c0c */ /* 0x000fe2000bfa6070 */
[----:B------:R-:W-:Y:S01]  /*3ce0*/  BSSY.RECONVERGENT B1, `(.L_x_2159) ;  /* 0x0000027000017945 */ /* 0x000fe20003800200 */
[----:B------:R-:W-:Y:S02]  /*3cf0*/  SHF.R.S32.HI R16, RZ, 0x1f, R19 ;  /* 0x0000001fff107819 */ /* 0x000fe40000011413 */
[C---:B------:R-:W-:Y:S02]  /*3d00*/  IADD3 R13, PT, PT, R69.reuse, 0x180, RZ ;  /* 0x00000180450d7810 */ /* 0x040fe40007ffe0ff */
[----:B------:R-:W-:Y:S02]  /*3d10*/  ISETP.GE.AND.EX P5, PT, R16, UR11, PT, P5 ;  /* 0x0000000b10007c0c */ /* 0x000fe4000bfa6350 */
[C---:B------:R-:W-:Y:S02]  /*3d20*/  IADD3 R11, PT, PT, R69.reuse, 0x1a0, RZ ;  /* 0x000001a0450b7810 */ /* 0x040fe40007ffe0ff */
[----:B0--34-:R-:W-:-:S02]  /*3d30*/  IADD3 R5, PT, PT, R69, 0x1c0, RZ ;  /* 0x000001c045057810 */ /* 0x019fc40007ffe0ff */
        /* <DEDUP_REMOVED lines=18> */
[----:B-12---:R-:W-:Y:S01]  /*3e60*/  MOV R7, R73 ;  /* 0x0000004900077202 */ /* 0x006fe20000000f00 */
        /* <DEDUP_REMOVED lines=14> */
.L_x_2160:
[----:B------:R-:W-:Y:S05]  /*3f50*/  BSYNC.RECONVERGENT B1 ;  /* 0x0000000000017941 */ /* 0x000fea0003800200 */
.L_x_2159:
[----:B------:R-:W-:Y:S04]  /*3f60*/  BSSY.RECONVERGENT B1, `(.L_x_2161) ;  /* 0x0000014000017945 */ /* 0x000fe80003800200 */
[----:B------:R-:W-:Y:S05]  /*3f70*/  @P2 BRA `(.L_x_2162) ;  /* 0x0000000000482947 */ /* 0x000fea0003800000 */
[----:B------:R-:W3:Y:S01]  /*3f80*/  LDCU.64 UR6, c[0x0][0x3e0] ;  /* 0x00007c00ff0677ac */ /* 0x000ee20008000a00 */
[----:B------:R-:W-:Y:S01]  /*3f90*/  MOV R6, R74 ;  /* 0x0000004a00067202 */ /* 0x000fe20000000f00 */
[--C-:B------:R-:W-:Y:S01]  /*3fa0*/  FADD.FTZ R44, R44, -R20.reuse ;  /* 0x800000142c2c7221 */ /* 0x100fe20000010000 */
[----:B012---:R-:W-:Y:S01]  /*3fb0*/  MOV R7, R73 ;  /* 0x0000004900077202 */ /* 0x007fe20000000f00 */
[----:B------:R-:W0:Y:S01]  /*3fc0*/  LDCU.64 UR12, c[0x0][0x380] ;  /* 0x00007000ff0c77ac */ /* 0x000e220008000a00 */
[----:B------:R-:W-:Y:S01]  /*3fd0*/  FADD.FTZ R8, R43, -R20 ;  /* 0x800000142b087221 */ /* 0x000fe20000010000 */
[----:B------:R-:W-:-:S03]  /*3fe0*/  FMUL.FTZ R44, R44, R21 ;  /* 0x000000152c2c7220 */ /* 0x000fc60000410000 */
[----:B------:R-:W-:Y:S01]  /*3ff0*/  FMUL.FTZ R8, R8, R21 ;  /* 0x0000001508087220 */ /* 0x000fe20000410000 */
[----:B------:R-:W-:-:S03]  /*4000*/  FFMA.FTZ R44, R22, R44, R25 ;  /* 0x0000002c162c7223 */ /* 0x000fc60000010019 */
[----:B------:R-:W-:Y:S01]  /*4010*/  FFMA.FTZ R15, R23, R8, R24 ;  /* 0x00000008170f7223 */ /* 0x000fe20000010018 */
[----:B---3--:R-:W-:Y:S02]  /*4020*/  IMAD R9, R17, UR6, RZ ;  /* 0x0000000611097c24 */ /* 0x008fe4000f8e02ff */
[----:B------:R-:W-:-:S04]  /*4030*/  IMAD.WIDE.U32 R6, R28, UR6, R6 ;  /* 0x000000061c067c25 */ /* 0x000fc8000f8e0006 */
[----:B------:R-:W-:Y:S01]  /*4040*/  IMAD R9, R28, UR7, R9 ;  /* 0x000000071c097c24 */ /* 0x000fe2000f8e0209 */
[----:B0-----:R-:W-:-:S04]  /*4050*/  LEA R8, P2, R6, UR12, 0x1 ;  /* 0x0000000c06087c11 */ /* 0x001fc8000f8408ff */
[----:B------:R-:W-:Y:S02]  /*4060*/  IADD3 R9, PT, PT, R7, R9, RZ ;  /* 0x0000000907097210 */ /* 0x000fe40007ffe0ff */
[----:B------:R-:W-:Y:S02]  /*4070*/  F2FP.BF16.F32.PACK_AB R7, R15, R44 ;  /* 0x0000002c0f07723e */ /* 0x000fe400000010ff */
[----:B------:R-:W-:-:S05]  /*4080*/  LEA.HI.X R9, R6, UR13, R9, 0x1, P2 ;  /* 0x0000000d06097c11 */ /* 0x000fca00090f0c09 */
[----:B------:R3:W-:Y:S02]  /*4090*/  STG.E desc[UR8][R8.64], R7 ;  /* 0x0000000708007986 */ /* 0x0007e4000c101908 */
.L_x_2162:
[----:B------:R-:W-:Y:S05]  /*40a0*/  BSYNC.RECONVERGENT B1 ;  /* 0x0000000000017941 */ /* 0x000fea0003800200 */
.L_x_2161:
        /* <DEDUP_REMOVED lines=9> */
[----:B------:R-:W-:-:S04]  /*4140*/  FMUL.FTZ R46, R46, R21 ;  /* 0x000000152e2e7220 */ /* 0x000fc80000410000 */
[----:B------:R-:W-:Y:S01]  /*4150*/  FFMA.FTZ R46, R23, R46, R24 ;  /* 0x0000002e172e7223 */ /* 0x000fe20000010018 */
        /* <DEDUP_REMOVED lines=9> */
.L_x_2164:
[----:B------:R-:W-:Y:S05]  /*41f0*/  BSYNC.RECONVERGENT B1 ;  /* 0x0000000000017941 */ /* 0x000fea0003800200 */
.L_x_2163:
[----:B------:R-:W-:Y:S04]  /*4200*/  BSSY.RECONVERGENT B1, `(.L_x_2165) ;  /* 0x0000014000017945 */ /* 0x000fe80003800200 */
[----:B------:R-:W-:Y:S05]  /*4210*/  @P6 BRA `(.L_x_2166) ;  /* 0x0000000000486947 */ /* 0x000fea0003800000 */
[----:B------:R-:W5:Y:S01]  /*4220*/  LDCU.64 UR6, c[0x0][0x3e0] ;  /* 0x00007c00ff0677ac */ /* 0x000f620008000a00 */
[----:B------:R-:W-:Y:S01]  /*4230*/  MOV R6, R74 ;  /* 0x0000004a00067202 */ /* 0x000fe20000000f00 */
[--C-:B------:R-:W-:Y:S01]  /*4240*/  FADD.FTZ R48, R48, -R20.reuse ;  /* 0x8000001430307221 */ /* 0x100fe20000010000 */
[----:B01234-:R-:W-:Y:S01]  /*4250*/  MOV R7, R73 ;  /* 0x0000004900077202 */ /* 0x01ffe20000000f00 */
[----:B------:R-:W0:Y:S01]  /*4260*/  LDCU.64 UR12, c[0x0][0x380] ;  /* 0x00007000ff0c77ac */ /* 0x000e220008000a00 */
[----:B------:R-:W-:Y:S01]  /*4270*/  FADD.FTZ R8, R47, -R20 ;  /* 0x800000142f087221 */ /* 0x000fe20000010000 */
[----:B------:R-:W-:-:S03]  /*4280*/  FMUL.FTZ R48, R48, R21 ;  /* 0x0000001530307220 */ /* 0x000fc60000410000 */
[----:B------:R-:W-:Y:S01]  /*4290*/  FMUL.FTZ R8, R8, R21 ;  /* 0x0000001508087220 */ /* 0x000fe20000410000 */
[----:B------:R-:W-:Y:S01]  /*42a0*/  FFMA.FTZ R48, R22, R48, R25 ;  /* 0x0000003016307223 */ /* 0x000fe20000010019 */
[----:B-----5:R-:W-:Y:S02]  /*42b0*/  IMAD R12, R12, UR6, RZ ;  /* 0x000000060c0c7c24 */ /* 0x020fe4000f8e02ff */
        /* <DEDUP_REMOVED lines=8> */
.L_x_2166:
[----:B------:R-:W-:Y:S05]  /*4340*/  BSYNC.RECONVERGENT B1 ;  /* 0x0000000000017941 */ /* 0x000fea0003800200 */
.L_x_2165:
        /* <DEDUP_REMOVED lines=10> */
[----:B-----5:R-:W-:Y:S02]  /*43f0*/  IMAD R10, R10, UR6, RZ ;  /* 0x000000060a0a7c24 */ /* 0x020fe4000f8e02ff */
[----:B------:R-:W-:-:S04]  /*4400*/  IMAD.WIDE.U32 R6, R5, UR6, R6 ;  /* 0x0000000605067c25 */ /* 0x000fc8000f8e0006 */
[----:B------:R-:W-:Y:S02]  /*4410*/  IMAD R9, R5, UR7, R10 ;  /* 0x0000000705097c24 */ /* 0x000fe4000f8e020a */
[----:B------:R-:W-:Y:S01]  /*4420*/  FFMA.FTZ R5, R22, R50, R25 ;  /* 0x0000003216057223 */ /* 0x000fe20000010019 */
[----:B------:R-:W-:Y:S01]  /*4430*/  FFMA.FTZ R10, R23, R8, R24 ;  /* 0x00000008170a7223 */ /* 0x000fe20000010018 */
[----:B0-----:R-:W-:Y:S02]  /*4440*/  LEA R8, P1, R6, UR12, 0x1 ;  /* 0x0000000c06087c11 */ /* 0x001fe4000f8208ff */
[----:B------:R-:W-:Y:S02]  /*4450*/  IADD3 R9, PT, PT, R7, R9, RZ ;  /* 0x0000000907097210 */ /* 0x000fe40007ffe0ff */
[----:B------:R-:W-:Y:S02]  /*4460*/  F2FP.BF16.F32.PACK_AB R5, R10, R5 ;  /* 0x000000050a05723e */ /* 0x000fe400000010ff */
[----:B------:R-:W-:-:S05]  /*4470*/  LEA.HI.X R9, R6, UR13, R9, 0x1, P1 ;  /* 0x0000000d06097c11 */ /* 0x000fca00088f0c09 */
[----:B------:R0:W-:Y:S02]  /*4480*/  STG.E desc[UR8][R8.64], R5 ;  /* 0x0000000508007986 */ /* 0x0001e4000c101908 */
.L_x_2168:
[----:B------:R-:W-:Y:S05]  /*4490*/  BSYNC.RECONVERGENT B1 ;  /* 0x0000000000017941 */ /* 0x000fea0003800200 */
.L_x_2167:
[----:B------:R-:W-:Y:S05]  /*44a0*/  @P4 BRA `(.L_x_2169) ;  /* 0x0000002000c84947 */ /* 0x000fea0003800000 */
[----:B------:R-:W0:Y:S01]  /*44b0*/  LDCU.64 UR6, c[0x0][0x3e0] ;  /* 0x00007c00ff0677ac */ /* 0x000e220008000a00 */
[--C-:B------:R-:W-:Y:S01]  /*44c0*/  FADD.FTZ R52, R52, -R20.reuse ;  /* 0x8000001434347221 */ /* 0x100fe20000010000 */
[----:B------:R-:W-:Y:S01]  /*44d0*/  MOV R72, R74 ;  /* 0x0000004a00487202 */ /* 0x000fe20000000f00 */
[----:B------:R-:W-:Y:S01]  /*44e0*/  FADD.FTZ R20, R51, -R20 ;  /* 0x8000001433147221 */ /* 0x000fe20000010000 */
[----:B------:R-:W5:Y:S01]  /*44f0*/  LDCU.64 UR10, c[0x0][0x380] ;  /* 0x00007000ff0a77ac */ /* 0x000f620008000a00 */
[-C--:B------:R-:W-:Y:S02]  /*4500*/  FMUL.FTZ R52, R52, R21.reuse ;  /* 0x0000001534347220 */ /* 0x080fe40000410000 */
[----:B------:R-:W-:-:S04]  /*4510*/  FMUL.FTZ R20, R20, R21 ;  /* 0x0000001514147220 */ /* 0x000fc80000410000 */
[----:B------:R-:W-:Y:S01]  /*4520*/  FFMA.FTZ R20, R23, R20, R24 ;  /* 0x0000001417147223 */ /* 0x000fe20000010018 */
[----:B0-----:R-:W-:Y:S02]  /*4530*/  IMAD R5, R4, UR6, RZ ;  /* 0x0000000604057c24 */ /* 0x001fe4000f8e02ff */
[----:B------:R-:W-:-:S04]  /*4540*/  IMAD.WIDE.U32 R72, R64, UR6, R72 ;  /* 0x0000000640487c25 */ /* 0x000fc8000f8e0048 */
[----:B-1234-:R-:W-:Y:S02]  /*4550*/  IMAD R7, R64, UR7, R5 ;  /* 0x0000000740077c24 */ /* 0x01efe4000f8e0205 */
[----:B------:R-:W-:Y:S01]  /*4560*/  FFMA.FTZ R5, R22, R52, R25 ;  /* 0x0000003416057223 */ /* 0x000fe20000010019 */
[----:B-----5:R-:W-:Y:S02]  /*4570*/  LEA R6, P1, R72, UR10, 0x1 ;  /* 0x0000000a48067c11 */ /* 0x020fe4000f8208ff */
[----:B------:R-:W-:Y:S02]  /*4580*/  IADD3 R7, PT, PT, R73, R7, RZ ;  /* 0x0000000749077210 */ /* 0x000fe40007ffe0ff */
[----:B------:R-:W-:Y:S02]  /*4590*/  F2FP.BF16.F32.PACK_AB R5, R20, R5 ;  /* 0x000000051405723e */ /* 0x000fe400000010ff */
[----:B------:R-:W-:-:S05]  /*45a0*/  LEA.HI.X R7, R72, UR11, R7, 0x1, P1 ;  /* 0x0000000b48077c11 */ /* 0x000fca00088f0c07 */
[----:B------:R0:W-:Y:S01]  /*45b0*/  STG.E desc[UR8][R6.64], R5 ;  /* 0x0000000506007986 */ /* 0x0001e2000c101908 */
[----:B------:R-:W-:Y:S05]  /*45c0*/  BRA `(.L_x_2169) ;  /* 0x0000002000807947 */ /* 0x000fea0003800000 */
.L_x_2138:
[----:B------:R-:W0:Y:S01]  /*45d0*/  LDCU.64 UR12, c[0x0][0x3e8] ;  /* 0x00007d00ff0c77ac */ /* 0x000e220008000a00 */
[----:B------:R-:W-:Y:S01]  /*45e0*/  BSSY.RECONVERGENT B1, `(.L_x_2170) ;  /* 0x0000026000017945 */ /* 0x000fe20003800200 */
[C---:B------:R-:W-:Y:S02]  /*45f0*/  IADD3 R27, PT, PT, R69.reuse, 0xa0, RZ ;  /* 0x000000a0451b7810 */ /* 0x040fe40007ffe0ff */
[----:B------:R-:W-:Y:S02]  /*4600*/  IADD3 R26, PT, PT, R69, 0xc0, RZ ;  /* 0x000000c0451a7810 */ /* 0x000fe40007ffe0ff */
[----:B0-----:R-:W-:Y:S02]  /*4610*/  ISETP.GE.U32.AND P1, PT, R68, UR12, PT ;  /* 0x0000000c44007c0c */ /* 0x001fe4000bf26070 */
        /* <DEDUP_REMOVED lines=10> */
[-C--:B------:R-:W-:Y:S01]  /*46c0*/  FMUL.FTZ R8, R8, R21.reuse ;  /* 0x0000001508087220 */ /* 0x080fe20000410000 */
[----:B------:R-:W-:Y:S01]  /*46d0*/  FMUL.FTZ R6, R6, R21 ;  /* 0x0000001506067220 */ /* 0x000fe20000410000 */
[----:B------:R-:W1:Y:S01]  /*46e0*/  LDCU.64 UR10, c[0x0][0x380] ;  /* 0x00007000ff0a77ac */ /* 0x000e620008000a00 */
[----:B------:R-:W-:Y:S01]  /*46f0*/  MOV R19, R73 ;  /* 0x0000004900137202 */ /* 0x000fe20000000f00 */
[----:B------:R-:W-:Y:S01]  /*4700*/  FFMA.FTZ R8, R22, R8, R25 ;  /* 0x0000000816087223 */ /* 0x000fe20000010019 */
        /* <DEDUP_REMOVED lines=19> */
.L_x_2171:
[----:B------:R-:W-:Y:S05]  /*4840*/  BSYNC.RECONVERGENT B1 ;  /* 0x0000000000017941 */ /* 0x000fea0003800200 */
.L_x_2170:
[----:B------:R-:W-:Y:S04]  /*4850*/  BSSY.RECONVERGENT B1, `(.L_x_2172) ;  /* 0x000001e000017945 */ /* 0x000fe80003800200 */
[----:B------:R-:W-:Y:S05]  /*4860*/  @P1 BRA `(.L_x_2173) ;  /* 0x0000000000701947 */ /* 0x000fea0003800000 */
[--C-:B------:R-:W-:Y:S01]  /*4870*/  FADD.FTZ R6, R5, -R20.reuse ;  /* 0x8000001405067221 */ /* 0x100fe20000010000 */
[----:B------:R-:W1:Y:S01]  /*4880*/  LDCU.64 UR6, c[0x0][0x3e0] ;  /* 0x00007c00ff0677ac */ /* 0x000e620008000a00 */
[----:B0-----:R-:W-:Y:S02]  /*4890*/  MOV R16, R74 ;  /* 0x0000004a00107202 */ /* 0x001fe40000000f00 */
[----:B------:R-:W-:Y:S01]  /*48a0*/  FMUL.FTZ R5, R6, R21 ;  /* 0x0000001506057220 */ /* 0x000fe20000410000 */
[----:B------:R-:W-:Y:S01]  /*48b0*/  FADD.FTZ R6, R7, -R20 ;  /* 0x8000001407067221 */ /* 0x000fe20000010000 */
[----:B------:R-:W0:Y:S01]  /*48c0*/  LDCU.64 UR10, c[0x0][0x380] ;  /* 0x00007000ff0a77ac */ /* 0x000e220008000a00 */
[----:B------:R-:W-:Y:S01]  /*48d0*/  MOV R17, R73 ;  /* 0x0000004900117202 */ /* 0x000fe20000000f00 */
[----:B------:R-:W-:Y:S01]  /*48e0*/  FFMA.FTZ R5, R22, R5, R25 ;  /* 0x0000000516057223 */ /* 0x000fe20000010019 */
[----:B------:R-:W-:-:S03]  /*48f0*/  FMUL.FTZ R6, R6, R21 ;  /* 0x0000001506067220 */ /* 0x000fc60000410000 */
[----:B------:R-:W-:Y:S01]  /*4900*/  FMUL.FTZ R7, R5, -1.4426950216293334961 ;  /* 0xbfb8aa3b05077820 */ /* 0x000fe20000410000 */
[----:B------:R-:W-:-:S04]  /*4910*/  FFMA.FTZ R6, R23, R6, R24 ;  /* 0x0000000617067223 */ /* 0x000fc80000010018 */
[----:B------:R-:W-:Y:S01]  /*4920*/  FMUL.FTZ R18, R6, -1.4426950216293334961 ;  /* 0xbfb8aa3b06127820 */ /* 0x000fe20000410000 */
[----:B------:R-:W2:Y:S01]  /*4930*/  MUFU.EX2 R7, R7 ;  /* 0x0000000700077308 */ /* 0x000ea20000000800 */
[----:B-1----:R-:W-:Y:S02]  /*4940*/  IMAD R29, R53, UR6, RZ ;  /* 0x00000006351d7c24 */ /* 0x002fe4000f8e02ff */
[C---:B------:R-:W-:Y:S02]  /*4950*/  IMAD.WIDE.U32 R16, R68.reuse, UR6, R16 ;  /* 0x0000000644107c25 */ /* 0x040fe4000f8e0010 */
[----:B------:R-:W1:Y:S02]  /*4960*/  MUFU.EX2 R18, R18 ;  /* 0x0000001200127308 */ /* 0x000e640000000800 */
[----:B------:R-:W-:-:S05]  /*4970*/  IMAD R29, R68, UR7, R29 ;  /* 0x00000007441d7c24 */ /* 0x000fca000f8e021d */
[----:B------:R-:W-:Y:S01]  /*4980*/  IADD3 R29, PT, PT, R17, R29, RZ ;  /* 0x0000001d111d7210 */ /* 0x000fe20007ffe0ff */
[----:B--2---:R-:W-:Y:S01]  /*4990*/  FADD.FTZ R8, R7, 1 ;  /* 0x3f80000007087421 */ /* 0x004fe20000010000 */
[----:B-1----:R-:W-:-:S05]  /*49a0*/  FADD.FTZ R19, R18, 1 ;  /* 0x3f80000012137421 */ /* 0x002fca0000010000 */
        /* <DEDUP_REMOVED lines=8> */
.L_x_2173:
[----:B------:R-:W-:Y:S05]  /*4a30*/  BSYNC.RECONVERGENT B1 ;  /* 0x0000000000017941 */ /* 0x000fea0003800200 */
.L_x_2172:
[----:B------:R-:W-:Y:S04]  /*4a40*/  BSSY.RECONVERGENT B1, `(.L_x_2174) ;  /* 0x000001e000017945 */ /* 0x000fe80003800200 */
[----:B------:R-:W-:Y:S05]  /*4a50*/  @P2 BRA `(.L_x_2175) ;  /* 0x0000000000702947 */ /* 0x000fea0003800000 */
[--C-:B-1----:R-:W-:Y:S01]  /*4a60*/  FADD.FTZ R6, R9, -R20.reuse ;  /* 0x8000001409067221 */ /* 0x102fe20000010000 */
[----:B------:R-:W-:Y:S01]  /*4a70*/  FADD.FTZ R10, R10, -R20 ;  /* 0x800000140a0a7221 */ /* 0x000fe20000010000 */
[----:B------:R-:W1:Y:S01]  /*4a80*/  LDCU.64 UR6, c[0x0][0x3e0] ;  /* 0x00007c00ff0677ac */ /* 0x000e620008000a00 */
[----:B------:R-:W-:Y:S01]  /*4a90*/  MOV R8, R74 ;  /* 0x0000004a00087202 */ /* 0x000fe20000000f00 */
[-C--:B------:R-:W-:Y:S01]  /*4aa0*/  FMUL.FTZ R6, R6, R21.reuse ;  /* 0x0000001506067220 */ /* 0x080fe20000410000 */
[----:B------:R-:W-:Y:S01]  /*4ab0*/  FMUL.FTZ R10, R10, R21 ;  /* 0x000000150a0a7220 */ /* 0x000fe20000410000 */
[----:B------:R-:W2:Y:S01]  /*4ac0*/  LDCU.64 UR10, c[0x0][0x380] ;  /* 0x00007000ff0a77ac */ /* 0x000ea20008000a00 */
[----:B------:R-:W-:Y:S01]  /*4ad0*/  MOV R9, R73 ;  /* 0x0000004900097202 */ /* 0x000fe20000000f00 */
[----:B0-----:R-:W-:Y:S01]  /*4ae0*/  FFMA.FTZ R17, R22, R6, R25 ;  /* 0x0000000616117223 */ /* 0x001fe20000010019 */
[----:B------:R-:W-:-:S03]  /*4af0*/  FFMA.FTZ R19, R23, R10, R24 ;  /* 0x0000000a17137223 */ /* 0x000fc60000010018 */
[----:B------:R-:W-:Y:S01]  /*4b00*/  FMUL.FTZ R5, R17, -1.4426950216293334961 ;  /* 0xbfb8aa3b11057820 */ /* 0x000fe20000410000 */
[----:B------:R-:W-:-:S05]  /*4b10*/  FMUL.FTZ R7, R19, -1.4426950216293334961 ;  /* 0xbfb8aa3b13077820 */ /* 0x000fca0000410000 */
[----:B------:R-:W0:Y:S01]  /*4b20*/  MUFU.EX2 R5, R5 ;  /* 0x0000000500057308 */ /* 0x000e220000000800 */
[----:B-1----:R-:W-:-:S03]  /*4b30*/  IMAD R16, R0, UR6, RZ ;  /* 0x0000000600107c24 */ /* 0x002fc6000f8e02ff */
[----:B------:R-:W1:Y:S01]  /*4b40*/  MUFU.EX2 R7, R7 ;  /* 0x0000000700077308 */ /* 0x000e620000000800 */
[----:B------:R-:W-:-:S04]  /*4b50*/  IMAD.WIDE.U32 R8, R67, UR6, R8 ;  /* 0x0000000643087c25 */ /* 0x000fc8000f8e0008 */
[----:B------:R-:W-:Y:S02]  /*4b60*/  IMAD R29, R67, UR7, R16 ;  /* 0x00000007431d7c24 */ /* 0x000fe4000f8e0210 */
[----:B0-----:R-:W-:-:S03]  /*4b70*/  FADD.FTZ R6, R5, 1 ;  /* 0x3f80000005067421 */ /* 0x001fc60000010000 */
[----:B------:R-:W-:Y:S01]  /*4b80*/  IADD3 R29, PT, PT, R9, R29, RZ ;  /* 0x0000001d091d7210 */ /* 0x000fe20007ffe0ff */
[----:B-1----:R-:W-:Y:S02]  /*4b90*/  FADD.FTZ R10, R7, 1 ;  /* 0x3f800000070a7421 */ /* 0x002fe40000010000 */
[----:B------:R-:W0:Y:S08]  /*4ba0*/  MUFU.RCP R6, R6 ;  /* 0x0000000600067308 */ /* 0x000e300000001000 */
[----:B------:R-:W1:Y:S01]  /*4bb0*/  MUFU.RCP R10, R10 ;  /* 0x0000000a000a7308 */ /* 0x000e620000001000 */
[----:B0-----:R-:W-:Y:S01]  /*4bc0*/  FMUL.FTZ R5, R17, R6 ;  /* 0x0000000611057220 */ /* 0x001fe20000410000 */
[----:B--2---:R-:W-:-:S04]  /*4bd0*/  LEA R6, P1, R8, UR10, 0x1 ;  /* 0x0000000a08067c11 */ /* 0x004fc8000f8208ff */
[----:B------:R-:W-:Y:S01]  /*4be0*/  LEA.HI.X R7, R8, UR11, R29, 0x1, P1 ;  /* 0x0000000b08077c11 */ /* 0x000fe200088f0c1d */
[----:B-1----:R-:W-:-:S05]  /*4bf0*/  FMUL.FTZ R16, R19, R10 ;  /* 0x0000000a13107220 */ /* 0x002fca0000410000 */
[----:B------:R-:W-:-:S05]  /*4c00*/  F2FP.BF16.F32.PACK_AB R5, R16, R5 ;  /* 0x000000051005723e */ /* 0x000fca00000010ff */
[----:B------:R2:W-:Y:S02]  /*4c10*/  STG.E desc[UR8][R6.64], R5 ;  /* 0x0000000506007986 */ /* 0x0005e4000c101908 */
.L_x_2175:
[----:B------:R-:W-:Y:S05]  /*4c20*/  BSYNC.RECONVERGENT B1 ;  /* 0x0000000000017941 */ /* 0x000fea0003800200 */
.L_x_2174:
[----:B------:R-:W-:Y:S04]  /*4c30*/  BSSY.RECONVERGENT B1, `(.L_x_2176) ;  /* 0x000001e000017945 */ /* 0x000fe80003800200 */
[----:B------:R-:W-:Y:S05]  /*4c40*/  @P3 BRA `(.L_x_2177) ;  /* 0x0000000000703947 */ /* 0x000fea0003800000 */
[--C-:B------:R-:W-:Y:S01]  /*4c50*/  FADD.FTZ R12, R12, -R20.reuse ;  /* 0x800000140c0c7221 */ /* 0x100fe20000010000 */
[----:B-12---:R-:W-:Y:S01]  /*4c60*/  FADD.FTZ R6, R11, -R20 ;  /* 0x800000140b067221 */ /* 0x006fe20000010000 */
[----:B------:R-:W1:Y:S01]  /*4c70*/  LDCU.64 UR6, c[0x0][0x3e0] ;  /* 0x00007c00ff0677ac */ /* 0x000e620008000a00 */
[----:B------:R-:W-:Y:S01]  /*4c80*/  MOV R8, R74 ;  /* 0x0000004a00087202 */ /* 0x000fe20000000f00 */
[-C--:B------:R-:W-:Y:S01]  /*4c90*/  FMUL.FTZ R12, R12, R21.reuse ;  /* 0x000000150c0c7220 */ /* 0x080fe20000410000 */
[----:B------:R-:W-:Y:S01]  /*4ca0*/  FMUL.FTZ R6, R6, R21 ;  /* 0x0000001506067220 */ /* 0x000fe20000410000 */
[----:B------:R-:W2:Y:S01]  /*4cb0*/  LDCU.64 UR10, c[0x0][0x380] ;  /* 0x00007000ff0a77ac */ /* 0x000ea20008000a00 */
[----:B------:R-:W-:Y:S01]  /*4cc0*/  MOV R9, R73 ;  /* 0x0000004900097202 */ /* 0x000fe20000000f00 */
[----:B------:R-:W-:Y:S01]  /*4cd0*/  FFMA.FTZ R11, R22, R12, R25 ;  /* 0x0000000c160b7223 */ /* 0x000fe20000010019 */
[----:B0-----:R-:W-:-:S03]  /*4ce0*/  FFMA.FTZ R17, R23, R6, R24 ;  /* 0x0000000617117223 */ /* 0x001fc60000010018 */
        /* <DEDUP_REMOVED lines=18> */
.L_x_2177:
[----:B------:R-:W-:Y:S05]  /*4e10*/  BSYNC.RECONVERGENT B1 ;  /* 0x0000000000017941 */ /* 0x000fea0003800200 */
.L_x_2176:
        /* <DEDUP_REMOVED lines=28> */
[-C--:B------:R-:W-:Y:S01]  /*4fe0*/  FMUL.FTZ R6, R6, R21.reuse ;  /* 0x0000001506067220 */ /* 0x080fe20000410000 */
[----:B------:R-:W-:Y:S01]  /*4ff0*/  FMUL.FTZ R7, R14, R21 ;  /* 0x000000150e077220 */ /* 0x000fe20000410000 */
        /* <DEDUP_REMOVED lines=22> */
.L_x_2179:
[----:B------:R-:W-:Y:S05]  /*5160*/  BSYNC.RECONVERGENT B1 ;  /* 0x0000000000017941 */ /* 0x000fea0003800200 */
.L_x_2178:
[----:B------:R-:W-:Y:S04]  /*5170*/  BSSY.RECONVERGENT B1, `(.L_x_2180) ;  /* 0x000001e000017945 */ /* 0x000fe80003800200 */
[----:B------:R-:W-:Y:S05]  /*5180*/  @P2 BRA `(.L_x_2181) ;  /* 0x0000000000702947 */ /* 0x000fea0003800000 */
[--C-:B0-----:R-:W-:Y:S01]  /*5190*/  FADD.FTZ R6, R15, -R20.reuse ;  /* 0x800000140f067221 */ /* 0x101fe20000010000 */
        /* <DEDUP_REMOVED lines=27> */
.L_x_2181:
[----:B------:R-:W-:Y:S05]  /*5350*/  BSYNC.RECONVERGENT B1 ;  /* 0x0000000000017941 */ /* 0x000fea0003800200 */
.L_x_2180:
        /* <DEDUP_REMOVED lines=8> */
[----:B------:R-:W2:Y:S02]  /*53e0*/  LDCU.64 UR10, c[0x0][0x380] ;  /* 0x00007000ff0a77ac */ /* 0x000ea40008000a00 */
[----:B------:R-:W-:Y:S01]  /*53f0*/  FFMA.FTZ R15, R22, R6, R25 ;  /* 0x00000006160f7223 */ /* 0x000fe20000010019 */
[----:B------:R-:W-:-:S03]  /*5400*/  FFMA.FTZ R34, R23, R34, R24 ;  /* 0x0000002217227223 */ /* 0x000fc60000010018 */
        /* <DEDUP_REMOVED lines=10> */
[----:B------:R-:W-:-:S05]  /*54b0*/  IMAD.WIDE.U32 R6, R26, UR6, R6 ;  /* 0x000000061a067c25 */ /* 0x000fca000f8e0006 */
[----:B------:R-:W-:Y:S02]  /*54c0*/  IADD3 R27, PT, PT, R7, R27, RZ ;  /* 0x0000001b071b7210 */ /* 0x000fe40007ffe0ff */
[----:B------:R-:W1:Y:S01]  /*54d0*/  MUFU.RCP R13, R13 ;  /* 0x0000000d000d7308 */ /* 0x000e620000001000 */
[----:B0-----:R-:W-:Y:S01]  /*54e0*/  FMUL.FTZ R12, R15, R8 ;  /* 0x000000080f0c7220 */ /* 0x001fe20000410000 */
[----:B--2---:R-:W-:-:S04]  /*54f0*/  LEA R8, P1, R6, UR10, 0x1 ;  /* 0x0000000a06087c11 */ /* 0x004fc8000f8208ff */
[----:B------:R-:W-:Y:S01]  /*5500*/  LEA.HI.X R9, R6, UR11, R27, 0x1, P1 ;  /* 0x0000000b06097c11 */ /* 0x000fe200088f0c1b */
[----:B-1----:R-:W-:-:S05]  /*5510*/  FMUL.FTZ R15, R34, R13 ;  /* 0x0000000d220f7220 */ /* 0x002fca0000410000 */
[----:B------:R-:W-:-:S05]  /*5520*/  F2FP.BF16.F32.PACK_AB R15, R15, R12 ;  /* 0x0000000c0f0f723e */ /* 0x000fca00000010ff */
[----:B------:R2:W-:Y:S02]  /*5530*/  STG.E desc[UR8][R8.64], R15 ;  /* 0x0000000f08007986 */ /* 0x0005e4000c101908 */
.L_x_2183:
[----:B------:R-:W-:Y:S05]  /*5540*/  BSYNC.RECONVERGENT B1 ;  /* 0x0000000000017941 */ /* 0x000fea0003800200 */
.L_x_2182:
        /* <DEDUP_REMOVED lines=8> */
[----:B------:R-:W3:Y:S02]  /*55d0*/  LDCU.64 UR10, c[0x0][0x380] ;  /* 0x00007000ff0a77ac */ /* 0x000ee40008000a00 */
[----:B------:R-:W-:Y:S01]  /*55e0*/  FFMA.FTZ R13, R22, R6, R25 ;  /* 0x00000006160d7223 */ /* 0x000fe20000010019 */
[----:B--2---:R-:W-:-:S03]  /*55f0*/  FFMA.FTZ R15, R23, R36, R24 ;  /* 0x00000024170f7223 */ /* 0x004fc60000010018 */
        /* <DEDUP_REMOVED lines=14> */
[----:B---3--:R-:W-:-:S04]  /*56e0*/  LEA R8, P1, R6, UR10, 0x1 ;  /* 0x0000000a06087c11 */ /* 0x008fc8000f8208ff */
[----:B------:R-:W-:Y:S01]  /*56f0*/  LEA.HI.X R9, R6, UR11, R27, 0x1, P1 ;  /* 0x0000000b06097c11 */ /* 0x000fe200088f0c1b */
[----:B-1----:R-:W-:-:S05]  /*5700*/  FMUL.FTZ R14, R15, R12 ;  /* 0x0000000c0f0e7220 */ /* 0x002fca0000410000 */
[----:B------:R-:W-:-:S05]  /*5710*/  F2FP.BF16.F32.PACK_AB R5, R14, R5 ;  /* 0x000000050e05723e */ /* 0x000fca00000010ff */
[----:B------:R3:W-:Y:S02]  /*5720*/  STG.E desc[UR8][R8.64], R5 ;  /* 0x0000000508007986 */ /* 0x0007e4000c101908 */
.L_x_2185:
[----:B------:R-:W-:Y:S05]  /*5730*/  BSYNC.RECONVERGENT B1 ;  /* 0x0000000000017941 */ /* 0x000fea0003800200 */
.L_x_2184:
        /* <DEDUP_REMOVED lines=8> */
[----:B------:R-:W4:Y:S02]  /*57c0*/  LDCU.64 UR10, c[0x0][0x380] ;  /* 0x00007000ff0a77ac */ /* 0x000f240008000a00 */
[----:B------:R-:W-:Y:S01]  /*57d0*/  FFMA.FTZ R13, R22, R6, R25 ;  /* 0x00000006160d7223 */ /* 0x000fe20000010019 */
[----:B--2---:R-:W-:Y:S01]  /*57e0*/  FFMA.FTZ R15, R23, R38, R24 ;  /* 0x00000026170f7223 */ /* 0x004fe20000010018 */
[----:B------:R-:W-:-:S02]  /*57f0*/  MOV R6, R74 ;  /* 0x0000004a00067202 */ /* 0x000fc40000000f00 */
[----:B---3--:R-:W-:Y:S01]  /*5800*/  FMUL.FTZ R5, R13, -1.4426950216293334961 ;  /* 0xbfb8aa3b0d057820 */ /* 0x008fe20000410000 */
[----:B-1----:R-:W-:-:S05]  /*5810*/  FMUL.FTZ R9, R15, -1.4426950216293334961 ;  /* 0xbfb8aa3b0f097820 */ /* 0x002fca0000410000 */
[----:B------:R-:W1:Y:S01]  /*5820*/  MUFU.EX2 R5, R5 ;  /* 0x0000000500057308 */ /* 0x000e620000000800 */
[----:B0-----:R-:W-:-:S03]  /*5830*/  IMAD R17, R17, UR6, RZ ;  /* 0x0000000611117c24 */ /* 0x001fc6000f8e02ff */
[----:B------:R-:W0:Y:S01]  /*5840*/  MUFU.EX2 R9, R9 ;  /* 0x0000000900097308 */ /* 0x000e220000000800 */
[----:B------:R-:W-:-:S04]  /*5850*/  IMAD.WIDE.U32 R6, R10, UR6, R6 ;  /* 0x000000060a067c25 */ /* 0x000fc8000f8e0006 */
[----:B------:R-:W-:Y:S02]  /*5860*/  IMAD R17, R10, UR7, R17 ;  /* 0x000000070a117c24 */ /* 0x000fe4000f8e0211 */
[----:B-1----:R-:W-:-:S03]  /*5870*/  FADD.FTZ R8, R5, 1 ;  /* 0x3f80000005087421 */ /* 0x002fc60000010000 */
[----:B------:R-:W-:Y:S01]  /*5880*/  IADD3 R17, PT, PT, R7, R17, RZ ;  /* 0x0000001107117210 */ /* 0x000fe20007ffe0ff */
[----:B0-----:R-:W-:Y:S02]  /*5890*/  FADD.FTZ R12, R9, 1 ;  /* 0x3f800000090c7421 */ /* 0x001fe40000010000 */
[----:B------:R-:W0:Y:S08]  /*58a0*/  MUFU.RCP R8, R8 ;  /* 0x0000000800087308 */ /* 0x000e300000001000 */
[----:B------:R-:W1:Y:S01]  /*58b0*/  MUFU.RCP R12, R12 ;  /* 0x0000000c000c7308 */ /* 0x000e620000001000 */
[----:B0-----:R-:W-:Y:S01]  /*58c0*/  FMUL.FTZ R5, R13, R8 ;  /* 0x000000080d057220 */ /* 0x001fe20000410000 */
[----:B----4-:R-:W-:-:S04]  /*58d0*/  LEA R8, P1, R6, UR10, 0x1 ;  /* 0x0000000a06087c11 */ /* 0x010fc8000f8208ff */
[----:B------:R-:W-:Y:S01]  /*58e0*/  LEA.HI.X R9, R6, UR11, R17, 0x1, P1 ;  /* 0x0000000b06097c11 */ /* 0x000fe200088f0c11 */
[----:B-1----:R-:W-:-:S05]  /*58f0*/  FMUL.FTZ R10, R15, R12 ;  /* 0x0000000c0f0a7220 */ /* 0x002fca0000410000 */
[----:B------:R-:W-:-:S05]  /*5900*/  F2FP.BF16.F32.PACK_AB R5, R10, R5 ;  /* 0x000000050a05723e */ /* 0x000fca00000010ff */
[----:B------:R4:W-:Y:S02]  /*5910*/  STG.E desc[UR8][R8.64], R5 ;  /* 0x0000000508007986 */ /* 0x0009e4000c101908 */
.L_x_2187:
[----:B------:R-:W-:Y:S05]  /*5920*/  BSYNC.RECONVERGENT B1 ;  /* 0x0000000000017941 */ /* 0x000fea0003800200 */
.L_x_2186:
        /* <DEDUP_REMOVED lines=8> */
[----:B------:R-:W5:Y:S02]  /*59b0*/  LDCU.64 UR10, c[0x0][0x380] ;  /* 0x00007000ff0a77ac */ /* 0x000f640008000a00 */
[----:B------:R-:W-:Y:S01]  /*59c0*/  FFMA.FTZ R13, R22, R6, R25 ;  /* 0x00000006160d7223 */ /* 0x000fe20000010019 */
[----:B--2---:R-:W-:Y:S01]  /*59d0*/  FFMA.FTZ R15, R23, R40, R24 ;  /* 0x00000028170f7223 */ /* 0x004fe20000010018 */
[----:B------:R-:W-:-:S02]  /*59e0*/  MOV R6, R74 ;  /* 0x0000004a00067202 */ /* 0x000fc40000000f00 */
[----:B---34-:R-:W-:Y:S01]  /*59f0*/  FMUL.FTZ R5, R13, -1.4426950216293334961 ;  /* 0xbfb8aa3b0d057820 */ /* 0x018fe20000410000 */
        /* <DEDUP_REMOVED lines=12> */
[----:B-----5:R-:W-:-:S04]  /*5ac0*/  LEA R8, P1, R6, UR10, 0x1 ;  /* 0x0000000a06087c11 */ /* 0x020fc8000f8208ff */
[----:B------:R-:W-:Y:S01]  /*5ad0*/  LEA.HI.X R9, R6, UR11, R11, 0x1, P1 ;  /* 0x0000000b06097c11 */ /* 0x000fe200088f0c0b */
[----:B-1----:R-:W-:-:S05]  /*5ae0*/  FMUL.FTZ R12, R15, R10 ;  /* 0x0000000a0f0c7220 */ /* 0x002fca0000410000 */
[----:B------:R-:W-:-:S05]  /*5af0*/  F2FP.BF16.F32.PACK_AB R5, R12, R5 ;  /* 0x000000050c05723e */ /* 0x000fca00000010ff */
[----:B------:R0:W-:Y:S02]  /*5b00*/  STG.E desc[UR8][R8.64], R5 ;  /* 0x0000000508007986 */ /* 0x0001e4000c101908 */
.L_x_2189:
[----:B------:R-:W-:Y:S05]  /*5b10*/  BSYNC.RECONVERGENT B1 ;  /* 0x0000000000017941 */ /* 0x000fea0003800200 */
.L_x_2188:
        /* <DEDUP_REMOVED lines=12> */
[----:B--2---:R-:W-:-:S02]  /*5be0*/  SHF.R.S32.HI R15, RZ, 0x1f, R28 ;  /* 0x0000001fff0f7819 */ /* 0x004fc4000001141c */
        /* <DEDUP_REMOVED lines=12> */
[-C--:B------:R-:W-:Y:S01]  /*5cb0*/  FMUL.FTZ R42, R42, R21.reuse ;  /* 0x000000152a2a7220 */ /* 0x080fe20000410000 */
[----:B------:R-:W-:Y:S01]  /*5cc0*/  FMUL.FTZ R7, R6, R21 ;  /* 0x0000001506077220 */ /* 0x000fe20000410000 */
[----:B------:R-:W2:Y:S02]  /*5cd0*/  LDCU.64 UR10, c[0x0][0x380] ;  /* 0x00007000ff0a77ac */ /* 0x000ea40008000a00 */
[----:B------:R-:W-:Y:S01]  /*5ce0*/  FFMA.FTZ R27, R22, R42, R25 ;  /* 0x0000002a161b7223 */ /* 0x000fe20000010019 */
        /* <DEDUP_REMOVED lines=21> */
.L_x_2191:
[----:B------:R-:W-:Y:S05]  /*5e40*/  BSYNC.RECONVERGENT B1 ;  /* 0x0000000000017941 */ /* 0x000fea0003800200 */
.L_x_2190:
[----:B------:R-:W-:Y:S04]  /*5e50*/  BSSY.RECONVERGENT B1, `(.L_x_2192) ;  /* 0x000001e000017945 */ /* 0x000fe80003800200 */
[----:B------:R-:W-:Y:S05]  /*5e60*/  @P2 BRA `(.L_x_2193) ;  /* 0x0000000000702947 */ /* 0x000fea0003800000 */
[--C-:B------:R-:W-:Y:S01]  /*5e70*/  FADD.FTZ R44, R44, -R20.reuse ;  /* 0x800000142c2c7221 */ /* 0x100fe20000010000 */
[----:B------:R-:W-:Y:S01]  /*5e80*/  FADD.FTZ R6, R43, -R20 ;  /* 0x800000142b067221 */ /* 0x000fe20000010000 */
[----:B------:R-:W2:Y:S02]  /*5e90*/  LDCU.64 UR6, c[0x0][0x3e0] ;  /* 0x00007c00ff0677ac */ /* 0x000ea40008000a00 */
[-C--:B------:R-:W-:Y:S01]  /*5ea0*/  FMUL.FTZ R44, R44, R21.reuse ;  /* 0x000000152c2c7220 */ /* 0x080fe20000410000 */
[----:B------:R-:W-:Y:S01]  /*5eb0*/  FMUL.FTZ R7, R6, R21 ;  /* 0x0000001506077220 */ /* 0x000fe20000410000 */
[----:B------:R-:W3:Y:S02]  /*5ec0*/  LDCU.64 UR10, c[0x0][0x380] ;  /* 0x00007000ff0a77ac */ /* 0x000ee40008000a00 */
[----:B------:R-:W-:Y:S01]  /*5ed0*/  FFMA.FTZ R17, R22, R44, R25 ;  /* 0x0000002c16117223 */ /* 0x000fe20000010019 */
[----:B0-----:R-:W-:Y:S01]  /*5ee0*/  FFMA.FTZ R19, R23, R7, R24 ;  /* 0x0000000717137223 */ /* 0x001fe20000010018 */
[----:B------:R-:W-:-:S02]  /*5ef0*/  MOV R7, R73 ;  /* 0x0000004900077202 */ /* 0x000fc40000000f00 */
[----:B------:R-:W-:Y:S01]  /*5f00*/  FMUL.FTZ R6, R17, -1.4426950216293334961 ;  /* 0xbfb8aa3b11067820 */ /* 0x000fe20000410000 */
[----:B-1----:R-:W-:-:S05]  /*5f10*/  FMUL.FTZ R9, R19, -1.4426950216293334961 ;  /* 0xbfb8aa3b13097820 */ /* 0x002fca0000410000 */
[----:B------:R-:W0:Y:S01]  /*5f20*/  MUFU.EX2 R6, R6 ;  /* 0x0000000600067308 */ /* 0x000e220000000800 */
[----:B--2---:R-:W-:-:S03]  /*5f30*/  IMAD R15, R15, UR6, RZ ;  /* 0x000000060f0f7c24 */ /* 0x004fc6000f8e02ff */
[----:B------:R-:W1:Y:S01]  /*5f40*/  MUFU.EX2 R9, R9 ;  /* 0x0000000900097308 */ /* 0x000e620000000800 */
[----:B------:R-:W-:Y:S02]  /*5f50*/  IMAD R27, R28, UR7, R15 ;  /* 0x000000071c1b7c24 */ /* 0x000fe4000f8e020f */
[----:B0-----:R-:W-:Y:S01]  /*5f60*/  FADD.FTZ R8, R6, 1 ;  /* 0x3f80000006087421 */ /* 0x001fe20000010000 */
[----:B------:R-:W-:Y:S01]  /*5f70*/  MOV R6, R74 ;  /* 0x0000004a00067202 */ /* 0x000fe20000000f00 */
[----:B-1----:R-:W-:-:S04]  /*5f80*/  FADD.FTZ R16, R9, 1 ;  /* 0x3f80000009107421 */ /* 0x002fc80000010000 */
        /* <DEDUP_REMOVED lines=10> */
.L_x_2193:
[----:B------:R-:W-:Y:S05]  /*6030*/  BSYNC.RECONVERGENT B1 ;  /* 0x0000000000017941 */ /* 0x000fea0003800200 */
.L_x_2192:
[----:B------:R-:W-:Y:S04]  /*6040*/  BSSY.RECONVERGENT B1, `(.L_x_2194) ;  /* 0x000001e000017945 */ /* 0x000fe80003800200 */
[----:B------:R-:W-:Y:S05]  /*6050*/  @P1 BRA `(.L_x_2195) ;  /* 0x0000000000701947 */ /* 0x000fea0003800000 */
[--C-:B------:R-:W-:Y:S01]  /*6060*/  FADD.FTZ R6, R45, -R20.reuse ;  /* 0x800000142d067221 */ /* 0x100fe20000010000 */
[----:B------:R-:W-:Y:S01]  /*6070*/  FADD.FTZ R46, R46, -R20 ;  /* 0x800000142e2e7221 */ /* 0x000fe20000010000 */
[----:B------:R-:W3:Y:S01]  /*6080*/  LDCU.64 UR6, c[0x0][0x3e0] ;  /* 0x00007c00ff0677ac */ /* 0x000ee20008000a00 */
[----:B------:R-:W-:Y:S01]  /*6090*/  MOV R7, R73 ;  /* 0x0000004900077202 */ /* 0x000fe20000000f00 */
[-C--:B------:R-:W-:Y:S01]  /*60a0*/  FMUL.FTZ R6, R6, R21.reuse ;  /* 0x0000001506067220 */ /* 0x080fe20000410000 */
[----:B------:R-:W-:Y:S01]  /*60b0*/  FMUL.FTZ R46, R46, R21 ;  /* 0x000000152e2e7220 */ /* 0x000fe20000410000 */
[----:B------:R-:W4:Y:S02]  /*60c0*/  LDCU.64 UR10, c[0x0][0x380] ;  /* 0x00007000ff0a77ac */ /* 0x000f240008000a00 */
[----:B------:R-:W-:Y:S01]  /*60d0*/  FFMA.FTZ R17, R22, R6, R25 ;  /* 0x0000000616117223 */ /* 0x000fe20000010019 */
[----:B------:R-:W-:-:S03]  /*60e0*/  FFMA.FTZ R46, R23, R46, R24 ;  /* 0x0000002e172e7223 */ /* 0x000fc60000010018 */
[----:B------:R-:W-:Y:S01]  /*60f0*/  FMUL.FTZ R6, R17, -1.4426950216293334961 ;  /* 0xbfb8aa3b11067820 */ /* 0x000fe20000410000 */
[----:B012---:R-:W-:-:S05]  /*6100*/  FMUL.FTZ R9, R46, -1.4426950216293334961 ;  /* 0xbfb8aa3b2e097820 */ /* 0x007fca0000410000 */
[----:B------:R-:W0:Y:S01]  /*6110*/  MUFU.EX2 R6, R6 ;  /* 0x0000000600067308 */ /* 0x000e220000000800 */
[----:B---3--:R-:W-:-:S03]  /*6120*/  IMAD R14, R14, UR6, RZ ;  /* 0x000000060e0e7c24 */ /* 0x008fc6000f8e02ff */
        /* <DEDUP_REMOVED lines=10> */
[----:B----4-:R-:W-:-:S04]  /*61d0*/  LEA R8, P1, R6, UR10, 0x1 ;  /* 0x0000000a06087c11 */ /* 0x010fc8000f8208ff */
[----:B------:R-:W-:Y:S01]  /*61e0*/  LEA.HI.X R9, R6, UR11, R19, 0x1, P1 ;  /* 0x0000000b06097c11 */ /* 0x000fe200088f0c13 */
[----:B-1----:R-:W-:-:S05]  /*61f0*/  FMUL.FTZ R14, R46, R15 ;  /* 0x0000000f2e0e7220 */ /* 0x002fca0000410000 */
[----:B------:R-:W-:-:S05]  /*6200*/  F2FP.BF16.F32.PACK_AB R13, R14, R13 ;  /* 0x0000000d0e0d723e */ /* 0x000fca00000010ff */
[----:B------:R3:W-:Y:S02]  /*6210*/  STG.E desc[UR8][R8.64], R13 ;  /* 0x0000000d08007986 */ /* 0x0007e4000c101908 */
.L_x_2195:
[----:B------:R-:W-:Y:S05]  /*6220*/  BSYNC.RECONVERGENT B1 ;  /* 0x0000000000017941 */ /* 0x000fea0003800200 */
.L_x_2194:
[----:B------:R-:W-:Y:S04]  /*6230*/  BSSY.RECONVERGENT B1, `(.L_x_2196) ;  /* 0x000001e000017945 */ /* 0x000fe80003800200 */
[----:B------:R-:W-:Y:S05]  /*6240*/  @P6 BRA `(.L_x_2197) ;  /* 0x0000000000706947 */ /* 0x000fea0003800000 */
[--C-:B------:R-:W-:Y:S01]  /*6250*/  FADD.FTZ R48, R48, -R20.reuse ;  /* 0x8000001430307221 */ /* 0x100fe20000010000 */
[----:B------:R-:W-:Y:S01]  /*6260*/  FADD.FTZ R6, R47, -R20 ;  /* 0x800000142f067221 */ /* 0x000fe20000010000 */
[----:B------:R-:W4:Y:S02]  /*6270*/  LDCU.64 UR6, c[0x0][0x3e0] ;  /* 0x00007c00ff0677ac */ /* 0x000f240008000a00 */
[-C--:B------:R-:W-:Y:S01]  /*6280*/  FMUL.FTZ R48, R48, R21.reuse ;  /* 0x0000001530307220 */ /* 0x080fe20000410000 */
[----:B------:R-:W-:Y:S01]  /*6290*/  FMUL.FTZ R7, R6, R21 ;  /* 0x0000001506077220 */ /* 0x000fe20000410000 */
[----:B------:R-:W5:Y:S02]  /*62a0*/  LDCU.64 UR10, c[0x0][0x380] ;  /* 0x00007000ff0a77ac */ /* 0x000f640008000a00 */
[----:B--2---:R-:W-:Y:S01]  /*62b0*/  FFMA.FTZ R15, R22, R48, R25 ;  /* 0x00000030160f7223 */ /* 0x004fe20000010019 */
[----:B------:R-:W-:Y:S01]  /*62c0*/  FFMA.FTZ R14, R23, R7, R24 ;  /* 0x00000007170e7223 */ /* 0x000fe20000010018 */
[----:B------:R-:W-:-:S02]  /*62d0*/  MOV R7, R73 ;  /* 0x0000004900077202 */ /* 0x000fc40000000f00 */
[----:B------:R-:W-:Y:S01]  /*62e0*/  FMUL.FTZ R6, R15, -1.4426950216293334961 ;  /* 0xbfb8aa3b0f067820 */ /* 0x000fe20000410000 */
[----:B01-3--:R-:W-:-:S05]  /*62f0*/  FMUL.FTZ R9, R14, -1.4426950216293334961 ;  /* 0xbfb8aa3b0e097820 */ /* 0x00bfca0000410000 */
[----:B------:R-:W0:Y:S01]  /*6300*/  MUFU.EX2 R6, R6 ;  /* 0x0000000600067308 */ /* 0x000e220000000800 */
[----:B----4-:R-:W-:-:S03]  /*6310*/  IMAD R12, R12, UR6, RZ ;  /* 0x000000060c0c7c24 */ /* 0x010fc6000f8e02ff */
        /* <DEDUP_REMOVED lines=10> */
[----:B-----5:R-:W-:-:S04]  /*63c0*/  LEA R8, P1, R6, UR10, 0x1 ;  /* 0x0000000a06087c11 */ /* 0x020fc8000f8208ff */
[----:B------:R-:W-:Y:S01]  /*63d0*/  LEA.HI.X R9, R6, UR11, R17, 0x1, P1 ;  /* 0x0000000b06097c11 */ /* 0x000fe200088f0c11 */
[----:B-1----:R-:W-:-:S05]  /*63e0*/  FMUL.FTZ R12, R14, R13 ;  /* 0x0000000d0e0c7220 */ /* 0x002fca0000410000 */
[----:B------:R-:W-:-:S05]  /*63f0*/  F2FP.BF16.F32.PACK_AB R11, R12, R11 ;  /* 0x0000000b0c0b723e */ /* 0x000fca00000010ff */
[----:B------:R4:W-:Y:S02]  /*6400*/  STG.E desc[UR8][R8.64], R11 ;  /* 0x0000000b08007986 */ /* 0x0009e4000c101908 */
.L_x_2197:
[----:B------:R-:W-:Y:S05]  /*6410*/  BSYNC.RECONVERGENT B1 ;  /* 0x0000000000017941 */ /* 0x000fea0003800200 */
.L_x_2196:
[----:B------:R-:W-:Y:S04]  /*6420*/  BSSY.RECONVERGENT B1, `(.L_x_2198) ;  /* 0x000001e000017945 */ /* 0x000fe80003800200 */
[----:B------:R-:W-:Y:S05]  /*6430*/  @P3 BRA `(.L_x_2199) ;  /* 0x0000000000703947 */ /* 0x000fea0003800000 */
[--C-:B------:R-:W-:Y:S01]  /*6440*/  FADD.FTZ R50, R50, -R20.reuse ;  /* 0x8000001432327221 */ /* 0x100fe20000010000 */
[----:B------:R-:W-:Y:S01]  /*6450*/  FADD.FTZ R6, R49, -R20 ;  /* 0x8000001431067221 */ /* 0x000fe20000010000 */
[----:B------:R-:W5:Y:S02]  /*6460*/  LDCU.64 UR6, c[0x0][0x3e0] ;  /* 0x00007c00ff0677ac */ /* 0x000f640008000a00 */
[-C--:B------:R-:W-:Y:S01]  /*6470*/  FMUL.FTZ R50, R50, R21.reuse ;  /* 0x0000001532327220 */ /* 0x080fe20000410000 */
[----:B------:R-:W-:Y:S01]  /*6480*/  FMUL.FTZ R7, R6, R21 ;  /* 0x0000001506077220 */ /* 0x000fe20000410000 */
[----:B------:R-:W5:Y:S02]  /*6490*/  LDCU.64 UR10, c[0x0][0x380] ;  /* 0x00007000ff0a77ac */ /* 0x000f640008000a00 */
[----:B---3--:R-:W-:Y:S01]  /*64a0*/  FFMA.FTZ R13, R22, R50, R25 ;  /* 0x00000032160d7223 */ /* 0x008fe20000010019 */
[----:B------:R-:W-:Y:S01]  /*64b0*/  FFMA.FTZ R12, R23, R7, R24 ;  /* 0x00000007170c7223 */ /* 0x000fe20000010018 */
[----:B------:R-:W-:-:S02]  /*64c0*/  MOV R7, R73 ;  /* 0x0000004900077202 */ /* 0x000fc40000000f00 */
[----:B------:R-:W-:Y:S01]  /*64d0*/  FMUL.FTZ R6, R13, -1.4426950216293334961 ;  /* 0xbfb8aa3b0d067820 */ /* 0x000fe20000410000 */
[----:B012-4-:R-:W-:-:S05]  /*64e0*/  FMUL.FTZ R9, R12, -1.4426950216293334961 ;  /* 0xbfb8aa3b0c097820 */ /* 0x017fca0000410000 */
[----:B------:R-:W0:Y:S01]  /*64f0*/  MUFU.EX2 R6, R6 ;  /* 0x0000000600067308 */ /* 0x000e220000000800 */
[----:B-----5:R-:W-:-:S03]  /*6500*/  IMAD R10, R10, UR6, RZ ;  /* 0x000000060a0a7c24 */ /* 0x020fc6000f8e02ff */
        /* <DEDUP_REMOVED lines=10> */
[----:B------:R-:W-:-:S04]  /*65b0*/  LEA R8, P1, R6, UR10, 0x1 ;  /* 0x0000000a06087c11 */ /* 0x000fc8000f8208ff */
[----:B------:R-:W-:Y:S01]  /*65c0*/  LEA.HI.X R9, R6, UR11, R15, 0x1, P1 ;  /* 0x0000000b06097c11 */ /* 0x000fe200088f0c0f */
[----:B-1----:R-:W-:-:S05]  /*65d0*/  FMUL.FTZ R10, R12, R11 ;  /* 0x0000000b0c0a7220 */ /* 0x002fca0000410000 */
[----:B------:R-:W-:-:S05]  /*65e0*/  F2FP.BF16.F32.PACK_AB R5, R10, R5 ;  /* 0x000000050a05723e */ /* 0x000fca00000010ff */
[----:B------:R0:W-:Y:S02]  /*65f0*/  STG.E desc[UR8][R8.64], R5 ;  /* 0x0000000508007986 */ /* 0x0001e4000c101908 */
.L_x_2199:
[----:B------:R-:W-:Y:S05]  /*6600*/  BSYNC.RECONVERGENT B1 ;  /* 0x0000000000017941 */ /* 0x000fea0003800200 */
.L_x_2198:
[----:B------:R-:W-:Y:S05]  /*6610*/  @P4 BRA `(.L_x_2169) ;  /* 0x00000000006c4947 */ /* 0x000fea0003800000 */
[--C-:B------:R-:W-:Y:S01]  /*6620*/  FADD.FTZ R52, R52, -R20.reuse ;  /* 0x8000001434347221 */ /* 0x100fe20000010000 */
[----:B------:R-:W-:Y:S01]  /*6630*/  FADD.FTZ R20, R51, -R20 ;  /* 0x8000001433147221 */ /* 0x000fe20000010000 */
[----:B------:R-:W1:Y:S01]  /*6640*/  LDCU.64 UR6, c[0x0][0x3e0] ;  /* 0x00007c00ff0677ac */ /* 0x000e620008000a00 */
[----:B------:R-:W-:Y:S01]  /*6650*/  MOV R72, R74 ;  /* 0x0000004a00487202 */ /* 0x000fe20000000f00 */
[-C--:B------:R-:W-:Y:S01]  /*6660*/  FMUL.FTZ R52, R52, R21.reuse ;  /* 0x0000001534347220 */ /* 0x080fe20000410000 */
[----:B------:R-:W-:Y:S01]  /*6670*/  FMUL.FTZ R20, R20, R21 ;  /* 0x0000001514147220 */ /* 0x000fe20000410000 */
[----:B------:R-:W5:Y:S02]  /*6680*/  LDCU.64 UR10, c[0x0][0x380] ;  /* 0x00007000ff0a77ac */ /* 0x000f640008000a00 */
[----:B------:R-:W-:Y:S01]  /*6690*/  FFMA.FTZ R25, R22, R52, R25 ;  /* 0x0000003416197223 */ /* 0x000fe20000010019 */
[----:B------:R-:W-:-:S03]  /*66a0*/  FFMA.FTZ R23, R23, R20, R24 ;  /* 0x0000001417177223 */ /* 0x000fc60000010018 */
[----:B0-----:R-:W-:Y:S01]  /*66b0*/  FMUL.FTZ R5, R25, -1.4426950216293334961 ;  /* 0xbfb8aa3b19057820 */ /* 0x001fe20000410000 */
[----:B------:R-:W-:-:S05]  /*66c0*/  FMUL.FTZ R7, R23, -1.4426950216293334961 ;  /* 0xbfb8aa3b17077820 */ /* 0x000fca0000410000 */
[----:B------:R-:W0:Y:S01]  /*66d0*/  MUFU.EX2 R5, R5 ;  /* 0x0000000500057308 */ /* 0x000e220000000800 */
[----:B-1234-:R-:W-:-:S03]  /*66e0*/  IMAD R9, R4, UR6, RZ ;  /* 0x0000000604097c24 */ /* 0x01efc6000f8e02ff */
        /* <DEDUP_REMOVED lines=14> */
.L_x_2169:
[----:B------:R-:W-:Y:S05]  /*67d0*/  BSYNC.RECONVERGENT B0 ;  /* 0x0000000000007941 */ /* 0x000fea0003800200 */
.L_x_2137:
[----:B------:R-:W-:Y:S02]  /*67e0*/  IADD3 R61, PT, PT, R57, R61, RZ ;  /* 0x0000003d393d7210 */ /* 0x000fe40007ffe0ff */
[----:B------:R-:W-:Y:S02]  /*67f0*/  IADD3 R62, PT, PT, R62, 0x1, RZ ;  /* 0x000000013e3e7810 */ /* 0x000fe40007ffe0ff */
[----:B------:R-:W-:-:S13]  /*6800*/  ISETP.GE.AND P1, PT, R61, UR5, PT ;  /* 0x000000053d007c0c */ /* 0x000fda000bf26270 */
[----:B------:R-:W-:Y:S05]  /*6810*/  @!P1 BRA `(.L_x_2200) ;  /* 0xffffff98009c9947 */ /* 0x000fea000383ffff */
[----:B------:R-:W-:Y:S05]  /*6820*/  EXIT ;  /* 0x000000000000794d */ /* 0x000fea0003800000 */
.L_x_2201:
        /* <DEDUP_REMOVED lines=13> */
.L_x_3450:


//--------------------- .text._Z35group_norm_nhwc_fwd_one_pass_kernelI11Bf16IOFp16WLi64ELi24ELi384EEv26Group_norm_nhwc_fwd_params --------------------------
	.section	.text._Z35group_norm_nhwc_fwd_one_pass_kernelI11Bf16IOFp16WLi64ELi24ELi384EEv26Group_norm_nhwc_fwd_params,"ax",@progbits
	.align	128
        .global         _Z35group_norm_nhwc_fwd_one_pass_kernelI11Bf16IOFp16WLi64ELi24ELi384EEv26Group_norm_nhwc_fwd_params
        .type           _Z35group_norm_nhwc_fwd_one_pass_kernelI11Bf16IOFp16WLi64ELi24ELi384EEv26Group_norm_nhwc_fwd_params,@function
        .size           _Z35group_norm_nhwc_fwd_one_pass_kernelI11Bf16IOFp16WLi64ELi24ELi384EEv26Group_norm_nhwc_fwd_params,(.L_x_3451 - _Z35group_norm_nhwc_fwd_one_pass_kernelI11Bf16IOFp16WLi64ELi24ELi384EEv26Group_norm_nhwc_fwd_params)
        .other          _Z35group_norm_nhwc_fwd_one_pass_kernelI11Bf16IOFp16WLi64ELi24ELi384EEv26Group_norm_nhwc_fwd_params,@"STO_CUDA_ENTRY STV_DEFAULT"
_Z35group_norm_nhwc_fwd_one_pass_kernelI11Bf16IOFp16WLi64ELi24ELi384EEv26Group_norm_nhwc_fwd_params:
.text._Z35group_norm_nhwc_fwd_one_pass_kernelI11Bf16IOFp16WLi64ELi24ELi384EEv26Group_norm_nhwc_fwd_params:
        /* <DEDUP_REMOVED lines=28> */
.L_x_2221:
        /* <DEDUP_REMOVED lines=129> */
.L_x_2203:
[----:B------:R-:W-:Y:S05]  /*09d0*/  BSYNC.RECONVERGENT B0 ;  /* 0x0000000000007941 */ /* 0x000fea0003800200 */
.L_x_2202:
        /* <DEDUP_REMOVED lines=36> */
.L_x_2205:
[----:B------:R-:W-:Y:S05]  /*0c20*/  BSYNC.RECONVERGENT B0 ;  /* 0x0000000000007941 */ /* 0x000fea0003800200 */
.L_x_2204:
[----:B------:R-:W-:Y:S05]  /*0c30*/  @!P2 BRA `(.L_x_2206) ;  /* 0x0000000c00b0a947 */ /* 0x000fea0003800000 */
[----:B---3--:R-:W3:Y:S01]  /*0c40*/  LDC.64 R6, c[0x0][0x3b8] ;  /* 0x0000ee00ff067b82 */ /* 0x008ee20000000a00 */
[----:B------:R-:W-:Y:S01]  /*0c50*/  ULOP3.LUT UR5, UR4, 0x1, URZ, 0xc0, !UPT ;  /* 0x0000000104057892 */ /* 0x000fe2000f8ec0ff */
[----:B------:R-:W-:-:S03]  /*0c60*/  ISETP.GE.U32.AND P2, PT, R19, 0x8, PT ;  /* 0x000000081300780c */ /* 0x000fc60003f46070 */
[----:B------:R-:W-:-:S06]  /*0c70*/  UIMAD UR5, UR5, UR19, URZ ;  /* 0x00000013050572a4 */ /* 0x000fcc000f8e02ff */
[----:B------:R-:W-:-:S05]  /*0c80*/  IMAD R8, R19, UR5, RZ ;  /* 0x0000000513087c24 */ /* 0x000fca000f8e02ff */
[----:B------:R-:W-:-:S05]  /*0c90*/  SHF.L.U32 R9, R8, 0x1, RZ ;  /* 0x0000000108097819 */ /* 0x000fca00000006ff */
        /* <DEDUP_REMOVED lines=8> */
[----:B------:R-:W-:Y:S01]  /*0d20*/  IMAD.U32 R9, RZ, RZ, UR12 ;  /* 0x0000000cff097e24 */ /* 0x000fe2000f8e00ff */
[----:B------:R-:W-:Y:S01]  /*0d30*/  MOV R10, UR12 ;  /* 0x0000000c000a7c02 */ /* 0x000fe20008000f00 */
[----:B------:R-:W-:Y:S02]  /*0d40*/  UIMAD.WIDE.U32 UR10, UR10, 0x8, UR16 ;  /* 0x000000080a0a78a5 */ /* 0x000fe4000f8e0010 */
[----:B------:R-:W-:-:S04]  /*0d50*/  UIADD3 UR9, UPT, UPT, -UR9, 0x1, URZ ;  /* 0x0000000109097890 */ /* 0x000fc8000fffe1ff */
        /* <DEDUP_REMOVED lines=14> */
.L_x_2208:
[----:B------:R-:W3:Y:S04]  /*0e40*/  LDG.E.STRONG.GPU R8, desc[UR14][R6.64] ;  /* 0x0000000e06087981 */ /* 0x000ee8000c1ef900 */
[----:B---3--:R-:W-:Y:S01]  /*0e50*/  CCTL.IVALL ;  /* 0x00000000ff00798f */ /* 0x008fe20002000000 */
[----:B------:R-:W-:Y:S05]  /*0e60*/  YIELD ;  /* 0x0000000000007946 */ /* 0x000fea0003800000 */
[----:B------:R-:W-:-:S13]  /*0e70*/  ISETP.NE.AND P4, PT, R8, R11, PT ;  /* 0x0000000b0800720c */ /* 0x000fda0003f85270 */
[----:B------:R-:W-:Y:S05]  /*0e80*/  @P4 BRA `(.L_x_2208) ;  /* 0xfffffffc00ec4947 */ /* 0x000fea000383ffff */
.L_x_2207:
        /* <DEDUP_REMOVED lines=14> */
.L_x_2210:
[----:B------:R-:W-:Y:S01]  /*0f70*/  UIADD3 UR24, UPT, UPT, UR5, 0x1, URZ ;  /* 0x0000000105187890 */ /* 0x000fe2000fffe0ff */
[----:B------:R-:W-:Y:S01]  /*0f80*/  ISETP.EQ.OR P2, PT, RZ, UR21, P3 ;  /* 0x00000015ff007c0c */ /* 0x000fe20009f42670 */
[----:B------:R-:W-:-:S04]  /*0f90*/  UIADD3 UR25, UPT, UPT, UR5, 0x2, URZ ;  /* 0x0000000205197890 */ /* 0x000fc8000fffe0ff */
[----:B------:R-:W-:Y:S01]  /*0fa0*/  MOV R6, UR24 ;  /* 0x0000001800067c02 */ /* 0x000fe20008000f00 */
[----:B------:R-:W-:Y:S01]  /*0fb0*/  UIADD3 UR24, UPT, UPT, UR5, 0x3, URZ ;  /* 0x0000000305187890 */ /* 0x000fe2000fffe0ff */
[----:B------:R-:W-:Y:S02]  /*0fc0*/  MOV R7, UR25 ;  /* 0x0000001900077c02 */ /* 0x000fe40008000f00 */
[----:B------:R-:W-:Y:S02]  /*0fd0*/  ISETP.EQ.OR P4, PT, R6, UR18, P3 ;  /* 0x0000001206007c0c */ /* 0x000fe40009f82670 */
[----:B------:R-:W-:Y:S02]  /*0fe0*/  ISETP.EQ.OR P6, PT, R7, UR18, P3 ;  /* 0x0000001207007c0c */ /* 0x000fe40009fc2670 */
[----:B------:R-:W-:Y:S01]  /*0ff0*/  MOV R6, UR24 ;  /* 0x0000001800067c02 */ /* 0x000fe20008000f00 */
[----:B------:R-:W-:-:S03]  /*1000*/  VOTEU.ALL UP1, P2 ;  /* 0x0000000000ff7886 */ /* 0x000fc60001020000 */
[----:B------:R-:W-:Y:S02]  /*1010*/  ISETP.EQ.OR P5, PT, R6, UR18, P3 ;  /* 0x0000001206007c0c */ /* 0x000fe40009fa2670 */
[----:B------:R-:W-:-:S03]  /*1020*/  @!UP1 UIMAD.WIDE.U32 UR24, UR9, 0x8, UR16 ;  /* 0x00000008091898a5 */ /* 0x000fc6000f8e0010 */
[----:B------:R-:W-:Y:S02]  /*1030*/  VOTEU.ALL UP1, P4 ;  /* 0x0000000000ff7886 */ /* 0x000fe40002020000 */
[----:B------:R-:W-:Y:S01]  /*1040*/  VOTEU.ALL UP2, P6 ;  /* 0x0000000000ff7886 */ /* 0x000fe20003040000 */
[----:B------:R-:W-:Y:S01]  /*1050*/  IMAD.U32 R6, RZ, RZ, UR24 ;  /* 0x00000018ff067e24 */ /* 0x000fe2000f8e00ff */
[----:B------:R-:W-:Y:S01]  /*1060*/  MOV R7, UR25 ;  /* 0x0000001900077c02 */ /* 0x000fe20008000f00 */
[----:B------:R-:W-:Y:S02]  /*1070*/  @!UP1 UIMAD.WIDE.U32 UR24, UR22, 0x8, UR16 ;  /* 0x00000008161898a5 */ /* 0x000fe4000f8e0010 */
[----:B------:R-:W-:Y:S01]  /*1080*/  @!UP2 UIMAD.WIDE.U32 UR26, UR11, 0x8, UR16 ;  /* 0x000000080b1aa8a5 */ /* 0x000fe2000f8e0010 */
[----:B------:R-:W-:Y:S02]  /*1090*/  VOTEU.ALL UP1, P5 ;  /* 0x0000000000ff7886 */ /* 0x000fe40002820000 */
[----:B------:R-:W0:Y:S01]  /*10a0*/  @!P2 LDG.E.64 R6, desc[UR14][R6.64] ;  /* 0x0000000e0606a981 */ /* 0x000e22000c1e1b00 */
[----:B------:R-:W-:-:S02]  /*10b0*/  MOV R8, UR24 ;  /* 0x0000001800087c02 */ /* 0x000fc40008000f00 */
[----:B------:R-:W-:Y:S01]  /*10c0*/  MOV R9, UR25 ;  /* 0x0000001900097c02 */ /* 0x000fe20008000f00 */
[----:B------:R-:W-:Y:S01]  /*10d0*/  @!UP1 UIMAD.WIDE.U32 UR24, UR10, 0x8, UR16 ;  /* 0x000000080a1898a5 */ /* 0x000fe2000f8e0010 */
[----:B------:R-:W-:Y:S01]  /*10e0*/  IMAD.U32 R10, RZ, RZ, UR26 ;  /* 0x0000001aff0a7e24 */ /* 0x000fe2000f8e00ff */
[----:B-1----:R-:W-:-:S03]  /*10f0*/  MOV R11, UR27 ;  /* 0x0000001b000b7c02 */ /* 0x002fc60008000f00 */
[----:B------:R-:W3:Y:S01]  /*1100*/  @!P4 LDG.E.64 R8, desc[UR14][R8.64] ;  /* 0x0000000e0808c981 */ /* 0x000ee2000c1e1b00 */
[----:B--2---:R-:W-:Y:S02]  /*1110*/  MOV R12, UR24 ;  /* 0x00000018000c7c02 */ /* 0x004fe40008000f00 */
[----:B------:R-:W-:Y:S01]  /*1120*/  MOV R13, UR25 ;  /* 0x00000019000d7c02 */ /* 0x000fe20008000f00 */
[----:B------:R-:W2:Y:S05]  /*1130*/  @!P6 LDG.E.64 R10, desc[UR14][R10.64] ;  /* 0x0000000e0a0ae981 */ /* 0x000eaa000c1e1b00 */
[----:B------:R-:W4:Y:S01]  /*1140*/  @!P5 LDG.E.64 R12, desc[UR14][R12.64] ;  /* 0x0000000e0c0cd981 */ /* 0x000f22000c1e1b00 */
[----:B------:R-:W-:-:S02]  /*1150*/  UIADD3 UR24, UPT, UPT, UR5, 0x4, URZ ;  /* 0x0000000405187890 */ /* 0x000fc4000fffe0ff */
[----:B------:R-:W-:-:S04]  /*1160*/  UIADD3 UR25, UPT, UPT, UR5, 0x5, URZ ;  /* 0x0000000505197890 */ /* 0x000fc8000fffe0ff */
[----:B------:R-:W-:Y:S01]  /*1170*/  IMAD.U32 R14, RZ, RZ, UR24 ;  /* 0x00000018ff0e7e24 */ /* 0x000fe2000f8e00ff */
[----:B------:R-:W-:Y:S01]  /*1180*/  UIADD3 UR24, UPT, UPT, UR5, 0x6, URZ ;  /* 0x0000000605187890 */ /* 0x000fe2000fffe0ff */
[----:B0-----:R-:W-:Y:S01]  /*1190*/  @!P2 FADD.FTZ R4, R4, R6 ;  /* 0x000000060404a221 */ /* 0x001fe20000010000 */
[----:B------:R-:W-:Y:S02]  /*11a0*/  @!P2 FADD.FTZ R5, R5, R7 ;  /* 0x000000070505a221 */ /* 0x000fe40000010000 */
[----:B------:R-:W-:Y:S02]  /*11b0*/  ISETP.EQ.OR P2, PT, R14, UR18, P3 ;  /* 0x000000120e007c0c */ /* 0x000fe40009f42670 */
[----:B------:R-:W-:Y:S01]  /*11c0*/  MOV R6, UR25 ;  /* 0x0000001900067c02 */ /* 0x000fe20008000f00 */
[----:B------:R-:W-:Y:S01]  /*11d0*/  UIADD3 UR25, UPT, UPT, UR5, 0x7, URZ ;  /* 0x0000000705197890 */ /* 0x000fe2000fffe0ff */
[----:B---3--:R-:W-:Y:S01]  /*11e0*/  @!P4 FADD.FTZ R4, R4, R8 ;  /* 0x000000080404c221 */ /* 0x008fe20000010000 */
[----:B------:R-:W-:Y:S01]  /*11f0*/  @!P4 FADD.FTZ R5, R5, R9 ;  /* 0x000000090505c221 */ /* 0x000fe20000010000 */
        /* <DEDUP_REMOVED lines=50> */
.L_x_2209:
        /* <DEDUP_REMOVED lines=53> */
.L_x_2211:
        /* <DEDUP_REMOVED lines=27> */
.L_x_2212:
        /* <DEDUP_REMOVED lines=13> */
.L_x_2213:
[----:B------:R-:W-:Y:S05]  /*1af0*/  BSYNC.RECONVERGENT B0 ;  /* 0x0000000000007941 */ /* 0x000fea0003800200 */
.L_x_2206:
        /* <DEDUP_REMOVED lines=42> */
[----:B--2---:R-:W-:Y:S02]  /*1da0*/  HADD2.F32 R7, -RZ, R16.H0_H0 ;  /* 0x20000010ff077230 */ /* 0x004fe40000004100 */
[----:B---3--:R-:W-:Y:S02]  /*1db0*/  HADD2.F32 R12, -RZ, R26.H0_H0 ;  /* 0x2000001aff0c7230 */ /* 0x008fe40000004100 */
[----:B----4-:R-:W-:Y:S02]  /*1dc0*/  HADD2.F32 R14, -RZ, R27.H0_H0 ;  /* 0x2000001bff0e7230 */ /* 0x010fe40000004100 */
[----:B-----5:R-:W-:Y:S01]  /*1dd0*/  HADD2.F32 R13, -RZ, R28.H0_H0 ;  /* 0x2000001cff0d7230 */ /* 0x020fe20000004100 */
        /* <DEDUP_REMOVED lines=28> */
.L_x_2217:
[----:B------:R-:W-:Y:S05]  /*1fa0*/  BSYNC.RECONVERGENT B1 ;  /* 0x0000000000017941 */ /* 0x000fea0003800200 */
.L_x_2216:
        /* <DEDUP_REMOVED lines=19> */
.L_x_2215:
        /* <DEDUP_REMOVED lines=31> */
.L_x_2220:
[----:B------:R-:W-:Y:S05]  /*22d0*/  BSYNC.RECONVERGENT B1 ;  /* 0x0000000000017941 */ /* 0x000fea0003800200 */
.L_x_2219:
        /* <DEDUP_REMOVED lines=33> */
.L_x_2218:
[----:B------:R-:W-:Y:S05]  /*24f0*/  BSYNC.RECONVERGENT B0 ;  /* 0x0000000000007941 */ /* 0x000fea0003800200 */
.L_x_2214:
[----:B------:R-:W-:Y:S02]  /*2500*/  UIADD3 UR8, UPT, UPT, UR19, UR8, URZ ;  /* 0x0000000813087290 */ /* 0x000fe4000fffe0ff */
[----:B------:R-:W-:Y:S02]  /*2510*/  UIADD3 UR4, UPT, UPT, UR4, 0x1, URZ ;  /* 0x0000000104047890 */ /* 0x000fe4000fffe0ff */
[----:B------:R-:W-:-:S09]  /*2520*/  UISETP.GE.AND UP1, UPT, UR8, UR7, UPT ;  /* 0x000000070800728c */ /* 0x000fd2000bf26270 */
[----:B------:R-:W-:Y:S05]  /*2530*/  BRA.U !UP1, `(.L_x_2221) ;  /* 0xffffffdd09207547 */ /* 0x000fea000b83ffff */
[----:B------:R-:W-:Y:S05]  /*2540*/  EXIT ;  /* 0x000000000000794d */ /* 0x000fea0003800000 */
.L_x_2222:
        /* <DEDUP_REMOVED lines=11> */
.L_x_3451:


//--------------------- .text._Z35group_norm_nhwc_fwd_one_pass_kernelI11Bf16IOFp16WLi128ELi24ELi384EEv26Group_norm_nhwc_fwd_params --------------------------
	.section	.text._Z35group_norm_nhwc_fwd_one_pass_kernelI11Bf16IOFp16WLi128ELi24ELi384EEv26Group_norm_nhwc_fwd_params,"ax",@progbits
	.align	128
        .global         _Z35group_norm_nhwc_fwd_one_pass_kernelI11Bf16IOFp16WLi128ELi24ELi384EEv26Group_norm_nhwc_fwd_params
        .type           _Z35group_norm_nhwc_fwd_one_pass_kernelI11Bf16IOFp16WLi128ELi24ELi384EEv26Group_norm_nhwc_fwd_params,@function
        .size           _Z35group_norm_nhwc_fwd_one_pass_kernelI11Bf16IOFp16WLi128ELi24ELi384EEv26Group_norm_nhwc_fwd_params,(.L_x_3452 - _Z35group_norm_nhwc_fwd_one_pass_kernelI11Bf16IOFp16WLi128ELi24ELi384EEv26Group_norm_nhwc_fwd_params)
        .other          _Z35group_norm_nhwc_fwd_one_pass_kernelI11Bf16IOFp16WLi128ELi24ELi384EEv26Group_norm_nhwc_fwd_params,@"STO_CUDA_ENTRY STV_DEFAULT"
_Z35group_norm_nhwc_fwd_one_pass_kernelI11Bf16IOFp16WLi128ELi24ELi384EEv26Group_norm_nhwc_fwd_params:
.text._Z35group_norm_nhwc_fwd_one_pass_kernelI11Bf16IOFp16WLi128ELi24ELi384EEv26Group_norm_nhwc_fwd_params:
        /* <DEDUP_REMOVED lines=25> */
.L_x_2250:
        /* <DEDUP_REMOVED lines=114> */
[C---:B--2---:R-:W-:Y:S02]  /*08b0*/  PRMT R17, R2.reuse, 0x7632, R17 ;  /* 0x0000763202117816 */ /* 0x044fe40000000011 */
[----:B------:R-:W-:Y:S01]  /*08c0*/  SHF.L.U32 R19, R19, 0x10, RZ ;  /* 0x0000001013137819 */ /* 0x000fe200000006ff */
[----:B------:R-:W-:Y:S01]  /*08d0*/  IMAD.U32 R18, R2, 0x10000, RZ ;  /* 0x0001000002127824 */ /* 0x000fe200078e00ff */
[----:B------:R-:W-:-:S03]  /*08e0*/  SHF.L.U32 R17, R17, 0x10, RZ ;  /* 0x0000001011117819 */ /* 0x000fc600000006ff */
[----:B------:R-:W-:Y:S01]  /*08f0*/  FADD.FTZ R2, R20, R19 ;  /* 0x0000001314027221 */ /* 0x000fe20000010000 */
[----:B------:R-:W-:Y:S01]  /*0900*/  FMUL.FTZ R5, R19, R19 ;  /* 0x0000001313057220 */ /* 0x000fe20000410000 */
[----:B------:R-:W-:Y:S01]  /*0910*/  FADD.FTZ R7, R18, R17 ;  /* 0x0000001112077221 */ /* 0x000fe20000010000 */
[----:B------:R-:W-:Y:S01]  /*0920*/  FMUL.FTZ R9, R17, R17 ;  /* 0x0000001111097220 */ /* 0x000fe20000410000 */
[----:B------:R-:W-:Y:S01]  /*0930*/  FADD.FTZ R2, RZ, R2 ;  /* 0x00000002ff027221 */ /* 0x000fe20000010000 */
[----:B------:R-:W-:-:S03]  /*0940*/  FFMA.FTZ R5, R20, R20, R5 ;  /* 0x0000001414057223 */ /* 0x000fc60000010005 */
[----:B------:R-:W-:Y:S01]  /*0950*/  FADD.FTZ R4, R2, R7 ;  /* 0x0000000702047221 */ /* 0x000fe20000010000 */
[C---:B---3--:R-:W-:Y:S01]  /*0960*/  PRMT R16, R3.reuse, 0x7632, R16 ;  /* 0x0000763203107816 */ /* 0x048fe20000000010 */
[----:B------:R-:W-:Y:S01]  /*0970*/  FFMA.FTZ R2, R18, R18, R9 ;  /* 0x0000001212027223 */ /* 0x000fe20000010009 */
[----:B------:R-:W-:Y:S02]  /*0980*/  FADD.FTZ R5, RZ, R5 ;  /* 0x00000005ff057221 */ /* 0x000fe40000010000 */
[----:B------:R-:W-:Y:S02]  /*0990*/  SHF.L.U32 R16, R16, 0x10, RZ ;  /* 0x0000001010107819 */ /* 0x000fe400000006ff */
[----:B------:R-:W-:Y:S01]  /*09a0*/  SHF.L.U32 R3, R3, 0x10, RZ ;  /* 0x0000001003037819 */ /* 0x000fe200000006ff */
[----:B------:R-:W-:Y:S01]  /*09b0*/  FADD.FTZ R5, R5, R2 ;  /* 0x0000000205057221 */ /* 0x000fe20000010000 */
[----:B----4-:R-:W-:Y:S01]  /*09c0*/  PRMT R7, R0, 0x7632, R7 ;  /* 0x0000763200077816 */ /* 0x010fe20000000007 */
[----:B------:R-:W-:-:S03]  /*09d0*/  FMUL.FTZ R8, R16, R16 ;  /* 0x0000001010087220 */ /* 0x000fc60000410000 */
[----:B------:R-:W-:Y:S01]  /*09e0*/  SHF.L.U32 R2, R7, 0x10, RZ ;  /* 0x0000001007027819 */ /* 0x000fe200000006ff */
[C---:B------:R-:W-:Y:S01]  /*09f0*/  FADD.FTZ R7, R3.reuse, R16 ;  /* 0x0000001003077221 */ /* 0x040fe20000010000 */
[----:B------:R-:W-:Y:S02]  /*0a00*/  IMAD.U32 R0, R0, 0x10000, RZ ;  /* 0x0001000000007824 */ /* 0x000fe400078e00ff */
[----:B------:R-:W-:Y:S01]  /*0a10*/  FFMA.FTZ R8, R3, R3, R8 ;  /* 0x0000000303087223 */ /* 0x000fe20000010008 */
[----:B------:R-:W-:Y:S01]  /*0a20*/  FMUL.FTZ R9, R2, R2 ;  /* 0x0000000202097220 */ /* 0x000fe20000410000 */
[----:B------:R-:W-:Y:S02]  /*0a30*/  FADD.FTZ R7, R4, R7 ;  /* 0x0000000704077221 */ /* 0x000fe40000010000 */
        /* <DEDUP_REMOVED lines=39> */
.L_x_2224:
[----:B------:R-:W-:Y:S05]  /*0cb0*/  BSYNC.RECONVERGENT B0 ;  /* 0x0000000000007941 */ /* 0x000fea0003800200 */
.L_x_2223:
        /* <DEDUP_REMOVED lines=36> */
.L_x_2226:
[----:B------:R-:W-:Y:S05]  /*0f00*/  BSYNC.RECONVERGENT B0 ;  /* 0x0000000000007941 */ /* 0x000fea0003800200 */
.L_x_2225:
        /* <DEDUP_REMOVED lines=20> */
[----:B-1----:R-:W-:Y:S02]  /*1050*/  MOV R13, UR5 ;  /* 0x00000005000d7c02 */ /* 0x002fe40008000f00 */
[----:B------:R-:W-:Y:S02]  /*1060*/  ISETP.NE.AND P2, PT, R11, -0x1, PT ;  /* 0xffffffff0b00780c */ /* 0x000fe40003f45270 */
[----:B------:R-:W-:Y:S01]  /*1070*/  MOV R6, UR10 ;  /* 0x0000000a00067c02 */ /* 0x000fe20008000f00 */
[----:B---3--:R-:W-:-:S04]  /*1080*/  IMAD.WIDE.U32 R8, R7, 0x4, R8 ;  /* 0x0000000407087825 */ /* 0x008fc800078e0008 */
[----:B------:R-:W-:-:S05]  /*1090*/  IMAD.U32 R7, RZ, RZ, UR11 ;  /* 0x0000000bff077e24 */ /* 0x000fca000f8e00ff */
[----:B------:R3:W-:Y:S01]  /*10a0*/  STG.E.64 desc[UR16][R6.64], R4 ;  /* 0x0000000406007986 */ /* 0x0007e2000c101b10 */
[----:B------:R-:W-:Y:S06]  /*10b0*/  MEMBAR.ALL.GPU ;  /* 0x0000000000007992 */ /* 0x000fec000000a000 */
[----:B------:R-:W-:-:S00]  /*10c0*/  ERRBAR ;  /* 0x00000000000079ab */ /* 0x000fc00000000000 */
[----:B------:R-:W-:Y:S06]  /*10d0*/  CGAERRBAR ;  /* 0x00000000000075ab */ /* 0x000fec0000000000 */
[----:B------:R3:W-:Y:S01]  /*10e0*/  REDG.E.ADD.S32.STRONG.GPU desc[UR16][R8.64], R13 ;  /* 0x0000000d0800798e */ /* 0x0007e2000c12e310 */
[----:B------:R-:W-:Y:S05]  /*10f0*/  @!P2 BRA `(.L_x_2228) ;  /* 0x000000000014a947 */ /* 0x000fea0003800000 */
.L_x_2229:
[----:B---3--:R-:W3:Y:S04]  /*1100*/  LDG.E.STRONG.GPU R6, desc[UR16][R8.64] ;  /* 0x0000001008067981 */ /* 0x008ee8000c1ef900 */
[----:B---3--:R-:W-:Y:S01]  /*1110*/  CCTL.IVALL ;  /* 0x00000000ff00798f */ /* 0x008fe20002000000 */
[----:B------:R-:W-:Y:S05]  /*1120*/  YIELD ;  /* 0x0000000000007946 */ /* 0x000fea0003800000 */
[----:B------:R-:W-:-:S13]  /*1130*/  ISETP.NE.AND P2, PT, R6, R11, PT ;  /* 0x0000000b0600720c */ /* 0x000fda0003f45270 */
[----:B------:R-:W-:Y:S05]  /*1140*/  @P2 BRA `(.L_x_2229) ;  /* 0xfffffffc00ec2947 */ /* 0x000fea000383ffff */
.L_x_2228:
        /* <DEDUP_REMOVED lines=15> */
.L_x_2231:
        /* <DEDUP_REMOVED lines=16> */
[----:B------:R-:W-:Y:S01]  /*1340*/  @!UP0 UIMAD.WIDE.U32 UR24, UR22, 0x8, UR18 ;  /* 0x00000008161888a5 */ /* 0x000fe2000f8e0012 */
[----:B------:R-:W0:Y:S01]  /*1350*/  @!P2 LDG.E.64 R6, desc[UR16][R6.64] ;  /* 0x000000100606a981 */ /* 0x000e22000c1e1b00 */
[----:B------:R-:W-:Y:S01]  /*1360*/  VOTEU.ALL UP0, P5 ;  /* 0x0000000000ff7886 */ /* 0x000fe20002800000 */
[----:B------:R-:W-:-:S03]  /*1370*/  @!UP1 UIMAD.WIDE.U32 UR26, UR11, 0x8, UR18 ;  /* 0x000000080b1a98a5 */ /* 0x000fc6000f8e0012 */
        /* <DEDUP_REMOVED lines=13> */
[----:B------:R-:W-:Y:S01]  /*1450*/  MOV R6, UR24 ;  /* 0x0000001800067c02 */ /* 0x000fe20008000f00 */
[----:B------:R-:W-:Y:S01]  /*1460*/  UIADD3 UR24, UPT, UPT, UR5, 0x5, URZ ;  /* 0x0000000505187890 */ /* 0x000fe2000fffe0ff */
[----:B------:R-:W-:Y:S01]  /*1470*/  @!P2 FADD.FTZ R5, R5, R7 ;  /* 0x000000070505a221 */ /* 0x000fe20000010000 */
[----:B------:R-:W-:Y:S01]  /*1480*/  IMAD.U32 R7, RZ, RZ, UR25 ;  /* 0x00000019ff077e24 */ /* 0x000fe2000f8e00ff */
[----:B------:R-:W-:-:S03]  /*1490*/  ISETP.EQ.OR P2, PT, R6, UR15, P3 ;  /* 0x0000000f06007c0c */ /* 0x000fc60009f42670 */
[----:B------:R-:W-:Y:S01]  /*14a0*/  MOV R6, UR24 ;  /* 0x0000001800067c02 */ /* 0x000fe20008000f00 */
[----:B------:R-:W-:Y:S01]  /*14b0*/  UIADD3 UR24, UPT, UPT, UR5, 0x7, URZ ;  /* 0x0000000705187890 */ /* 0x000fe2000fffe0ff */
[----:B---3--:R-:W-:Y:S01]  /*14c0*/  @!P4 FADD.FTZ R4, R4, R8 ;  /* 0x000000080404c221 */ /* 0x008fe20000010000 */
[----:B------:R-:W-:Y:S01]  /*14d0*/  @!P4 FADD.FTZ R5, R5, R9 ;  /* 0x000000090505c221 */ /* 0x000fe20000010000 */
[----:B------:R-:W-:Y:S02]  /*14e0*/  ISETP.EQ.OR P4, PT, R6, UR15, P3 ;  /* 0x0000000f06007c0c */ /* 0x000fe40009f82670 */
[----:B--2---:R-:W-:Y:S01]  /*14f0*/  @!P6 FADD.FTZ R4, R4, R10 ;  /* 0x0000000a0404e221 */ /* 0x004fe20000010000 */
[----:B------:R-:W-:Y:S01]  /*1500*/  @!P6 FADD.FTZ R5, R5, R11 ;  /* 0x0000000b0505e221 */ /* 0x000fe20000010000 */
[----:B------:R-:W-:Y:S02]  /*1510*/  ISETP.EQ.OR P6, PT, R7, UR15, P3 ;  /* 0x0000000f07007c0c */ /* 0x000fe40009fc2670 */
[----:B------:R-:W-:Y:S01]  /*1520*/  VOTEU.ALL UP0, P2 ;  /* 0x0000000000ff7886 */ /* 0x000fe20001000000 */
[----:B------:R-:W-:Y:S01]  /*1530*/  MOV R6, UR24 ;  /* 0x0000001800067c02 */ /* 0x000fe20008000f00 */
[----:B----4-:R-:W-:Y:S01]  /*1540*/  @!P5 FADD.FTZ R4, R4, R12 ;  /* 0x0000000c0404d221 */ /* 0x010fe20000010000 */
[----:B------:R-:W-:-:S02]  /*1550*/  @!P5 FADD.FTZ R5, R5, R13 ;  /* 0x0000000d0505d221 */ /* 0x000fc40000010000 */
[----:B------:R-:W-:Y:S01]  /*1560*/  ISETP.EQ.OR P5, PT, R6, UR15, P3 ;  /* 0x0000000f06007c0c */ /* 0x000fe20009fa2670 */
[----:B------:R-:W-:Y:S01]  /*1570*/  @!UP0 UIMAD.WIDE.U32 UR24, UR21, 0x8, UR18 ;  /* 0x00000008151888a5 */ /* 0x000fe2000f8e0012 */
[----:B------:R-:W-:-:S05]  /*1580*/  VOTEU.ALL UP0, P4 ;  /* 0x0000000000ff7886 */ /* 0x000fca0002000000 */
[----:B------:R-:W-:Y:S01]  /*1590*/  MOV R6, UR24 ;  /* 0x0000001800067c02 */ /* 0x000fe20008000f00 */
[----:B------:R-:W-:Y:S01]  /*15a0*/  VOTEU.ALL UP1, P6 ;  /* 0x0000000000ff7886 */ /* 0x000fe20003020000 */
[----:B------:R-:W-:Y:S01]  /*15b0*/  MOV R7, UR25 ;  /* 0x0000001900077c02 */ /* 0x000fe20008000f00 */
[----:B------:R-:W-:-:S03]  /*15c0*/  @!UP0 UIMAD.WIDE.U32 UR24, UR12, 0x8, UR18 ;  /* 0x000000080c1888a5 */ /* 0x000fc6000f8e0012 */
[----:B------:R-:W-:Y:S01]  /*15d0*/  VOTEU.ALL UP0, P5 ;  /* 0x0000000000ff7886 */ /* 0x000fe20002800000 */
[----:B------:R-:W-:Y:S01]  /*15e0*/  @!UP1 UIMAD.WIDE.U32 UR26, UR14, 0x8, UR18 ;  /* 0x000000080e1a98a5 */ /* 0x000fe2000f8e0012 */
[----:B------:R-:W2:Y:S01]  /*15f0*/  @!P2 LDG.E.64 R6, desc[UR16][R6.64] ;  /* 0x000000100606a981 */ /* 0x000ea2000c1e1b00 */
[----:B------:R-:W-:Y:S01]  /*1600*/  MOV R8, UR24 ;  /* 0x0000001800087c02 */ /* 0x000fe20008000f00 */
[----:B------:R-:W-:Y:S01]  /*1610*/  IMAD.U32 R9, RZ, RZ, UR25 ;  /* 0x00000019ff097e24 */ /* 0x000fe2000f8e00ff */
[----:B------:R-:W-:Y:S02]  /*1620*/  @!UP0 UIMAD.WIDE.U32 UR24, UR13, 0x8, UR18 ;  /* 0x000000080d1888a5 */ /* 0x000fe4000f8e0012 */
[----:B------:R-:W-:Y:S02]  /*1630*/  MOV R10, UR26 ;  /* 0x0000001a000a7c02 */ /* 0x000fe40008000f00 */
[----:B------:R-:W-:Y:S01]  /*1640*/  MOV R11, UR27 ;  /* 0x0000001b000b7c02 */ /* 0x000fe20008000f00 */
[----:B------:R-:W3:Y:S01]  /*1650*/  @!P4 LDG.E.64 R8, desc[UR16][R8.64] ;  /* 0x000000100808c981 */ /* 0x000ee2000c1e1b00 */
[----:B------:R-:W-:-:S02]  /*1660*/  MOV R12, UR24 ;  /* 0x00000018000c7c02 */ /* 0x000fc40008000f00 */
[----:B------:R-:W-:Y:S02]  /*1670*/  MOV R13, UR25 ;  /* 0x00000019000d7c02 */ /* 0x000fe40008000f00 */
[----:B------:R-:W4:Y:S04]  /*1680*/  @!P6 LDG.E.64 R10, desc[UR16][R10.64] ;  /* 0x000000100a0ae981 */ /* 0x000f28000c1e1b00 */
        /* <DEDUP_REMOVED lines=22> */
.L_x_2230:
        /* <DEDUP_REMOVED lines=52> */
.L_x_2232:
        /* <DEDUP_REMOVED lines=28> */
.L_x_2233:
        /* <DEDUP_REMOVED lines=13> */
.L_x_2234:
[----:B------:R-:W-:Y:S05]  /*1dc0*/  BSYNC.RECONVERGENT B0 ;  /* 0x0000000000007941 */ /* 0x000fea0003800200 */
.L_x_2227:
        /* <DEDUP_REMOVED lines=17> */
[----:B------:R-:W-:Y:S02]  /*1ee0*/  SHF.L.U32 R12, R13, 0x1, RZ ;  /* 0x000000010d0c7819 */ /* 0x000fe400000006ff */
[----:B------:R-:W-:Y:S02]  /*1ef0*/  MOV R13, UR8 ;  /* 0x00000008000d7c02 */ /* 0x000fe40008000f00 */
[----:B------:R-:W-:-:S05]  /*1f00*/  LOP3.LUT R12, R12, 0xffff, RZ, 0xc0, !PT ;  /* 0x0000ffff0c0c7812 */ /* 0x000fca00078ec0ff */
[----:B------:R-:W-:Y:S02]  /*1f10*/  IMAD.IADD R21, R21, 0x1, R12 ;  /* 0x0000000115157824 */ /* 0x000fe400078e020c */
        /* <DEDUP_REMOVED lines=21> */
[----:B------:R-:W-:-:S06]  /*2070*/  MOV R5, 0x3f800000 ;  /* 0x3f80000000057802 */ /* 0x000fcc0000000f00 */
        /* <DEDUP_REMOVED lines=33> */
.L_x_2238:
[----:B------:R-:W-:Y:S05]  /*2290*/  BSYNC.RECONVERGENT B1 ;  /* 0x0000000000017941 */ /* 0x000fea0003800200 */
.L_x_2237:
        /* <DEDUP_REMOVED lines=29> */
.L_x_2240:
[----:B------:R-:W-:Y:S05]  /*2470*/  BSYNC.RECONVERGENT B1 ;  /* 0x0000000000017941 */ /* 0x000fea0003800200 */
.L_x_2239:
        /* <DEDUP_REMOVED lines=20> */
.L_x_2242:
[----:B------:R-:W-:Y:S05]  /*25c0*/  BSYNC.RECONVERGENT B1 ;  /* 0x0000000000017941 */ /* 0x000fea0003800200 */
.L_x_2241:
        /* <DEDUP_REMOVED lines=19> */
.L_x_2236:
        /* <DEDUP_REMOVED lines=35> */
.L_x_2245:
[----:B0-----:R-:W-:Y:S05]  /*2930*/  BSYNC.RECONVERGENT B1 ;  /* 0x0000000000017941 */ /* 0x001fea0003800200 */
.L_x_2244:
        /* <DEDUP_REMOVED lines=39> */
.L_x_2247:
[----:B------:R-:W-:Y:S05]  /*2bb0*/  BSYNC.RECONVERGENT B1 ;  /* 0x0000000000017941 */ /* 0x000fea0003800200 */
.L_x_2246:
        /* <DEDUP_REMOVED lines=30> */
.L_x_2249:
[----:B------:R-:W-:Y:S05]  /*2da0*/  BSYNC.RECONVERGENT B1 ;  /* 0x0000000000017941 */ /* 0x000fea0003800200 */
.L_x_2248:
        /* <DEDUP_REMOVED lines=28> */
.L_x_2243:
[----:B------:R-:W-:Y:S05]  /*2f70*/  BSYNC.RECONVERGENT B0 ;  /* 0x0000000000007941 */ /* 0x000fea0003800200 */
.L_x_2235:
[----:B------:R-:W-:Y:S02]  /*2f80*/  UIADD3 UR8, UPT, UPT, UR20, UR8, URZ ;  /* 0x0000000814087290 */ /* 0x000fe4000fffe0ff */
[----:B------:R-:W-:Y:S02]  /*2f90*/  UIADD3 UR4, UPT, UPT, UR4, 0x1, URZ ;  /* 0x0000000104047890 */ /* 0x000fe4000fffe0ff */
[----:B------:R-:W-:-:S09]  /*2fa0*/  UISETP.GE.AND UP0, UPT, UR8, UR7, UPT ;  /* 0x000000070800728c */ /* 0x000fd2000bf06270 */
[----:B------:R-:W-:Y:S05]  /*2fb0*/  BRA.U !UP0, `(.L_x_2250) ;  /* 0xffffffd108747547 */ /* 0x000fea000b83ffff */
[----:B------:R-:W-:Y:S05]  /*2fc0*/  EXIT ;  /* 0x000000000000794d */ /* 0x000fea0003800000 */
.L_x_2251:
        /* <DEDUP_REMOVED lines=11> */
.L_x_3452:


//--------------------- .text._Z35group_norm_nhwc_fwd_one_pass_kernelI11Bf16IOFp16WLi256ELi24ELi384EEv26Group_norm_nhwc_fwd_params --------------------------
	.section	.text._Z35group_norm_nhwc_fwd_one_pass_kernelI11Bf16IOFp16WLi256ELi24ELi384EEv26Group_norm_nhwc_fwd_params,"ax",@progbits
	.align	128
        .global         _Z35group_norm_nhwc_fwd_one_pass_kernelI11Bf16IOFp16WLi256ELi24ELi384EEv26Group_norm_nhwc_fwd_params
        .type           _Z35group_norm_nhwc_fwd_one_pass_kernelI11Bf16IOFp16WLi256ELi24ELi384EEv26Group_norm_nhwc_fwd_params,@function
        .size           _Z35group_norm_nhwc_fwd_one_pass_kernelI11Bf16IOFp16WLi256ELi24ELi384EEv26Group_norm_nhwc_fwd_params,(.L_x_3453 - _Z35group_norm_nhwc_fwd_one_pass_kernelI11Bf16IOFp16WLi256ELi24ELi384EEv26Group_norm_nhwc_fwd_params)
        .other          _Z35group_norm_nhwc_fwd_one_pass_kernelI11Bf16IOFp16WLi256ELi24ELi384EEv26Group_norm_nhwc_fwd_params,@"STO_CUDA_ENTRY STV_DEFAULT"
_Z35group_norm_nhwc_fwd_one_pass_kernelI11Bf16IOFp16WLi256ELi24ELi384EEv26Group_norm_nhwc_fwd_params:
.text._Z35group_norm_nhwc_fwd_one_pass_kernelI11Bf16IOFp16WLi256ELi24ELi384EEv26Group_norm_nhwc_fwd_params:
        /* <DEDUP_REMOVED lines=34> */
[----:B------:R-:W-:-:S04]  /*0220*/  IADD3 R28, PT, PT, R3, R26, RZ ;  /* 0x0000001a031c7210 */ /* 0x000fc80007ffe0ff */
[----:B---3--:R-:W-:-:S07]  /*0230*/  SHF.L.U32 R28, R28, 0x1, RZ ;  /* 0x000000011c1c7819 */ /* 0x008fce00000006ff */
.L_x_2295:
[----:B0-----:R-:W0:Y:S01]  /*0240*/  LDCU UR5, c[0x0][0x3f8] ;  /* 0x00007f00ff0577ac */ /* 0x001e220008000800 */
[----:B---3--:R-:W-:Y:S01]  /*0250*/  IABS R6, UR7 ;  /* 0x0000000700067c13 */ /* 0x008fe20008000000 */
[C---:B------:R-:W-:Y:S01]  /*0260*/  VIADD R18, R31.reuse, 0x60 ;  /* 0x000000601f127836 */ /* 0x040fe20000000000 */
[C---:B------:R-:W-:Y:S01]  /*0270*/  IADD3 R37, PT, PT, R31.reuse, 0x20, RZ ;  /* 0x000000201f257810 */ /* 0x040fe20007ffe0ff */
[----:B-1----:R-:W1:Y:S01]  /*0280*/  LDCU.64 UR14, c[0x0][0x3e8] ;  /* 0x00007d00ff0e77ac */ /* 0x002e620008000a00 */
[----:B------:R-:W-:Y:S02]  /*0290*/  IADD3 R21, PT, PT, R31, 0x40, RZ ;  /* 0x000000401f157810 */ /* 0x000fe40007ffe0ff */
[----:B------:R-:W-:Y:S02]  /*02a0*/  SHF.R.S32.HI R11, RZ, 0x1f, R37 ;  /* 0x0000001fff0b7819 */ /* 0x000fe40000011425 */
[----:B------:R-:W-:Y:S02]  /*02b0*/  SHF.R.S32.HI R19, RZ, 0x1f, R21 ;  /* 0x0000001fff137819 */ /* 0x000fe40000011415 */
[----:B------:R-:W-:-:S02]  /*02c0*/  LOP3.LUT R34, R28, 0xffff, RZ, 0xc0, !PT ;  /* 0x0000ffff1c227812 */ /* 0x000fc400078ec0ff */
[----:B--2---:R-:W-:Y:S01]  /*02d0*/  SHF.R.S32.HI R15, RZ, 0x1f, R18 ;  /* 0x0000001fff0f7819 */ /* 0x004fe20000011412 */
[----:B0-----:R-:W-:Y:S01]  /*02e0*/  IMAD.U32 R0, RZ, RZ, UR5 ;  /* 0x00000005ff007e24 */ /* 0x001fe2000f8e00ff */
[----:B-1----:R-:W-:-:S04]  /*02f0*/  ISETP.GE.U32.AND P4, PT, R37, UR14, PT ;  /* 0x0000000e25007c0c */ /* 0x002fc8000bf86070 */
[----:B----4-:R-:W-:Y:S02]  /*0300*/  IABS R5, R0 ;  /* 0x0000000000057213 */ /* 0x010fe40000000000 */
[----:B------:R-:W-:Y:S02]  /*0310*/  ISETP.GE.AND.EX P4, PT, R11, UR15, PT, P4 ;  /* 0x0000000f0b007c0c */ /* 0x000fe4000bf86340 */
[----:B------:R-:W0:Y:S01]  /*0320*/  I2F.RP R0, R5 ;  /* 0x0000000500007306 */ /* 0x000e220000209400 */
[----:B------:R-:W-:Y:S02]  /*0330*/  ISETP.GE.U32.AND P5, PT, R21, UR14, PT ;  /* 0x0000000e15007c0c */ /* 0x000fe4000bfa6070 */
        /* <DEDUP_REMOVED lines=19> */
[----:B------:R-:W-:-:S05]  /*0470*/  IADD3 R0, PT, PT, RZ, -UR9, RZ ;  /* 0x80000009ff007c10 */ /* 0x000fca000fffe0ff */
[C---:B------:R-:W-:Y:S01]  /*0480*/  IMAD R0, R5.reuse, R0, UR10 ;  /* 0x0000000a05007e24 */ /* 0x040fe2000f8e0200 */
[----:B------:R-:W2:Y:S04]  /*0490*/  LDCU.64 UR10, c[0x0][0x3f0] ;  /* 0x00007e00ff0a77ac */ /* 0x000ea80008000a00 */
[----:B------:R-:W-:-:S13]  /*04a0*/  ISETP.GT.U32.AND P1, PT, R5, R0, PT ;  /* 0x000000000500720c */ /* 0x000fda0003f24070 */
[----:B------:R-:W-:Y:S01]  /*04b0*/  VOTEU.ANY UP0, P1 ;  /* 0x0000000000ff7886 */ /* 0x000fe20000800100 */
[----:B------:R-:W-:Y:S02]  /*04c0*/  PLOP3.LUT P1, PT, PT, PT, UP0, 0x80, 0x8 ;  /* 0x000000000008781c */ /* 0x000fe40003f2f008 */
[----:B--2---:R-:W-:Y:S02]  /*04d0*/  MOV R3, UR10 ;  /* 0x0000000a00037c02 */ /* 0x004fe40008000f00 */
[----:B------:R-:W-:Y:S02]  /*04e0*/  @!UP0 UIADD3 UR9, UPT, UPT, UR9, 0x1, URZ ;  /* 0x0000000109098890 */ /* 0x000fe4000fffe0ff */
[----:B------:R-:W-:-:S07]  /*04f0*/  UISETP.GE.AND UP0, UPT, UR8, URZ, UPT ;  /* 0x000000ff0800728c */ /* 0x000fce000bf06270 */
[----:B------:R-:W-:-:S05]  /*0500*/  @!P1 IMAD.IADD R0, R0, 0x1, -R5 ;  /* 0x0000000100009824 */ /* 0x000fca00078e0a05 */
        /* <DEDUP_REMOVED lines=35> */
[----:B------:R-:W-:-:S04]  /*0740*/  @!P5 MOV R4, R34 ;  /* 0x000000220004d202 */ /* 0x000fc80000000f00 */
[----:B------:R-:W-:Y:S01]  /*0750*/  @!P4 IADD3 R14, PT, PT, R37, R11, RZ ;  /* 0x0000000b250ec210 */ /* 0x000fe20007ffe0ff */
[----:B------:R-:W-:Y:S01]  /*0760*/  @!P5 IMAD.WIDE.U32 R8, R21, R8, R4 ;  /* 0x000000081508d225 */ /* 0x000fe200078e0004 */
[----:B------:R-:W2:Y:S01]  /*0770*/  @!P1 LDC.64 R10, c[0x0][0x3e0] ;  /* 0x0000f800ff0a9b82 */ /* 0x000ea20000000a00 */
[C---:B0-----:R-:W-:Y:S02]  /*0780*/  @!P4 LEA R20, P6, R36.reuse, R6, 0x1 ;  /* 0x000000062414c211 */ /* 0x041fe400078c08ff */
[----:B------:R-:W-:Y:S02]  /*0790*/  @!P5 IMAD.IADD R19, R9, 0x1, R19 ;  /* 0x000000010913d824 */ /* 0x000fe400078e0213 */
[----:B------:R-:W-:Y:S01]  /*07a0*/  @!P4 LEA.HI.X R21, R36, R7, R14, 0x1, P6 ;  /* 0x000000072415c211 */ /* 0x000fe200030f0c0e */
[----:B------:R-:W-:Y:S01]  /*07b0*/  HFMA2 R14, -RZ, RZ, 0, 0 ;  /* 0x00000000ff0e7431 */ /* 0x000fe200000001ff */
[----:B-1----:R-:W-:Y:S01]  /*07c0*/  @!P5 LEA R36, P6, R8, R2, 0x1 ;  /* 0x000000020824d211 */ /* 0x002fe200078c08ff */
[----:B------:R-:W0:Y:S01]  /*07d0*/  @!P2 LDC.64 R4, c[0x0][0x390] ;  /* 0x0000e400ff04ab82 */ /* 0x000e220000000a00 */
[----:B------:R-:W-:-:S02]  /*07e0*/  @!P2 MOV R2, R34 ;  /* 0x000000220002a202 */ /* 0x000fc40000000f00 */
[----:B------:R-:W-:Y:S01]  /*07f0*/  @!P5 LEA.HI.X R37, R8, R3, R19, 0x1, P6 ;  /* 0x000000030825d211 */ /* 0x000fe200030f0c13 */
[----:B------:R-:W-:Y:S01]  /*0800*/  HFMA2 R19, -RZ, RZ, 0, 0 ;  /* 0x00000000ff137431 */ /* 0x000fe200000001ff */
[----:B------:R-:W-:-:S03]  /*0810*/  @!P2 MOV R3, R33 ;  /* 0x000000210003a202 */ /* 0x000fc60000000f00 */
[----:B------:R-:W1:Y:S01]  /*0820*/  @!P3 LDC.64 R6, c[0x0][0x3e0] ;  /* 0x0000f800ff06bb82 */ /* 0x000e620000000a00 */
[----:B------:R-:W3:Y:S01]  /*0830*/  @!P5 LDG.E R14, desc[UR12][R36.64] ;  /* 0x0000000c240ed981 */ /* 0x000ee2000c1e1900 */
[----:B------:R-:W-:-:S03]  /*0840*/  @!P2 IMAD.WIDE.U32 R12, R0, R12, R2 ;  /* 0x0000000c000ca225 */ /* 0x000fc600078e0002 */
[----:B------:R4:W5:Y:S03]  /*0850*/  @!P4 LDG.E R19, desc[UR12][R20.64] ;  /* 0x0000000c1413c981 */ /* 0x000966000c1e1900 */
[----:B------:R-:W1:Y:S01]  /*0860*/  @!P1 LDC.64 R8, c[0x0][0x390] ;  /* 0x0000e400ff089b82 */ /* 0x000e620000000a00 */
[----:B------:R-:W-:Y:S01]  /*0870*/  @!P2 IADD3 R13, PT, PT, R13, R17, RZ ;  /* 0x000000110d0da210 */ /* 0x000fe20007ffe0ff */
[----:B------:R-:W-:-:S06]  /*0880*/  VIADD R0, R31, 0xa0 ;  /* 0x000000a01f007836 */ /* 0x000fcc0000000000 */
[----:B------:R-:W1:Y:S01]  /*0890*/  @!P3 LDC.64 R2, c[0x0][0x390] ;  /* 0x0000e400ff02bb82 */ /* 0x000e620000000a00 */
[C---:B0-----:R-:W-:Y:S01]  /*08a0*/  @!P2 LEA R16, P4, R12.reuse, R4, 0x1 ;  /* 0x000000040c10a211 */ /* 0x041fe200078808ff */
[----:B--2---:R-:W-:Y:S01]  /*08b0*/  @!P1 IMAD R4, R15, R10, RZ ;  /* 0x0000000a0f049224 */ /* 0x004fe200078e02ff */
[----:B------:R-:W-:Y:S02]  /*08c0*/  SHF.R.S32.HI R15, RZ, 0x1f, R0 ;  /* 0x0000001fff0f7819 */ /* 0x000fe40000011400 */
[----:B------:R-:W-:Y:S01]  /*08d0*/  @!P2 LEA.HI.X R17, R12, R5, R13, 0x1, P4 ;  /* 0x000000050c11a211 */ /* 0x000fe200020f0c0d */
[----:B----4-:R-:W-:Y:S01]  /*08e0*/  @!P1 IMAD R21, R18, R11, R4 ;  /* 0x0000000b12159224 */ /* 0x010fe200078e0204 */
[----:B------:R-:W-:Y:S02]  /*08f0*/  ISETP.GE.U32.AND P4, PT, R0, UR14, PT ;  /* 0x0000000e00007c0c */ /* 0x000fe4000bf86070 */
[----:B------:R-:W-:Y:S02]  /*0900*/  @!P1 MOV R4, R34 ;  /* 0x0000002200049202 */ /* 0x000fe40000000f00 */
[----:B------:R-:W-:-:S02]  /*0910*/  @!P1 MOV R5, R33 ;  /* 0x0000002100059202 */ /* 0x000fc40000000f00 */
[----:B------:R-:W-:Y:S01]  /*0920*/  ISETP.GE.AND.EX P4, PT, R15, UR15, PT, P4 ;  /* 0x0000000f0f007c0c */ /* 0x000fe2000bf86340 */
[----:B-1----:R-:W-:Y:S01]  /*0930*/  @!P3 IMAD R12, R27, R6, RZ ;  /* 0x000000061b0cb224 */ /* 0x002fe200078e02ff */
[----:B------:R-:W-:Y:S01]  /*0940*/  SHF.R.S32.HI R13, RZ, 0x1f, R30 ;  /* 0x0000001fff0d7819 */ /* 0x000fe2000001141e */
[----:B------:R-:W-:Y:S01]  /*0950*/  @!P1 IMAD.WIDE.U32 R4, R18, R10, R4 ;  /* 0x0000000a12049225 */ /* 0x000fe200078e0004 */
[----:B------:R-:W-:Y:S02]  /*0960*/  ISETP.GE.U32.AND P5, PT, R30, UR14, PT ;  /* 0x0000000e1e007c0c */ /* 0x000fe4000bfa6070 */
[----:B------:R-:W-:Y:S02]  /*0970*/  @!P3 MOV R10, R34 ;  /* 0x00000022000ab202 */ /* 0x000fe40000000f00 */
[----:B------:R-:W-:Y:S01]  /*0980*/  @!P3 MOV R11, R33 ;  /* 0x00000021000bb202 */ /* 0x000fe20000000f00 */
[----:B------:R-:W-:Y:S01]  /*0990*/  @!P3 IMAD R23, R31, R7, R12 ;  /* 0x000000071f17b224 */ /* 0x000fe200078e020c */
[----:B------:R-:W-:-:S02]  /*09a0*/  ISETP.GE.AND.EX P5, PT, R13, UR15, PT, P5 ;  /* 0x0000000f0d007c0c */ /* 0x000fc4000bfa6350 */
[----:B------:R-:W-:Y:S01]  /*09b0*/  @!P1 IADD3 R5, PT, PT, R5, R21, RZ ;  /* 0x0000001505059210 */ /* 0x000fe20007ffe0ff */
[----:B------:R-:W-:Y:S01]  /*09c0*/  @!P3 IMAD.WIDE.U32 R6, R31, R6, R10 ;  /* 0x000000061f06b225 */ /* 0x000fe200078e000a */
[----:B------:R-:W-:-:S03]  /*09d0*/  @!P1 LEA R20, P6, R4, R8, 0x1 ;  /* 0x0000000804149211 */ /* 0x000fc600078c08ff */
[----:B------:R-:W-:Y:S01]  /*09e0*/  @!P3 IMAD.IADD R23, R7, 0x1, R23 ;  /* 0x000000010717b824 */ /* 0x000fe200078e0217 */
[----:B------:R-:W-:Y:S02]  /*09f0*/  @!P1 LEA.HI.X R21, R4, R9, R5, 0x1, P6 ;  /* 0x0000000904159211 */ /* 0x000fe400030f0c05 */
[----:B------:R-:W0:Y:S01]  /*0a00*/  @!P4 LDC.64 R4, c[0x0][0x3e0] ;  /* 0x0000f800ff04cb82 */ /* 0x000e220000000a00 */
[----:B------:R-:W-:-:S04]  /*0a10*/  @!P3 LEA R36, P6, R6, R2, 0x1 ;  /* 0x000000020624b211 */ /* 0x000fc800078c08ff */
[----:B------:R-:W-:Y:S01]  /*0a20*/  @!P3 LEA.HI.X R37, R6, R3, R23, 0x1, P6 ;  /* 0x000000030625b211 */ /* 0x000fe200030f0c17 */
[----:B------:R-:W-:Y:S02]  /*0a30*/  HFMA2 R23, -RZ, RZ, 0, 0 ;  /* 0x00000000ff177431 */ /* 0x000fe400000001ff */
[----:B------:R-:W1:Y:S01]  /*0a40*/  @!P5 LDC.64 R2, c[0x0][0x3e0] ;  /* 0x0000f800ff02db82 */ /* 0x000e620000000a00 */
[----:B------:R-:W-:-:S03]  /*0a50*/  ISETP.GE.U32.AND P6, PT, R29, UR14, PT ;  /* 0x0000000e1d007c0c */ /* 0x000fc6000bfc6070 */
[----:B------:R-:W2:Y:S01]  /*0a60*/  @!P3 LDG.E R23, desc[UR12][R36.64] ;  /* 0x0000000c2417b981 */ /* 0x000ea2000c1e1900 */
[----:B------:R-:W-:-:S03]  /*0a70*/  ISETP.GE.AND.EX P3, PT, R25, UR15, PT, P6 ;  /* 0x0000000f19007c0c */ /* 0x000fc6000bf66360 */
[----:B------:R-:W4:Y:S01]  /*0a80*/  @!P4 LDC.64 R6, c[0x0][0x390] ;  /* 0x0000e400ff06cb82 */ /* 0x000f220000000a00 */
[----:B------:R-:W-:-:S06]  /*0a90*/  MOV R12, RZ ;  /* 0x000000ff000c7202 */ /* 0x000fcc0000000f00 */
[----:B------:R0:W2:Y:S02]  /*0aa0*/  @!P1 LDG.E R12, desc[UR12][R20.64] ;  /* 0x0000000c140c9981 */ /* 0x0000a4000c1e1900 */
[----:B0-----:R-:W-:Y:S01]  /*0ab0*/  @!P4 IMAD R15, R15, R4, RZ ;  /* 0x000000040f0fc224 */ /* 0x001fe200078e02ff */
[----:B------:R-:W0:Y:S03]  /*0ac0*/  @!P5 LDC.64 R8, c[0x0][0x390] ;  /* 0x0000e400ff08db82 */ /* 0x000e260000000a00 */
[----:B------:R-:W-:Y:S01]  /*0ad0*/  @!P4 IMAD R15, R0, R5, R15 ;  /* 0x00000005000fc224 */ /* 0x000fe200078e020f */
[----:B------:R-:W-:-:S04]  /*0ae0*/  @!P4 MOV R20, R34 ;  /* 0x000000220014c202 */ /* 0x000fc80000000f00 */
[----:B------:R-:W0:Y:S01]  /*0af0*/  @!P3 LDC.64 R10, c[0x0][0x3e0] ;  /* 0x0000f800ff0abb82 */ /* 0x000e220000000a00 */
[-C--:B------:R-:W-:Y:S01]  /*0b00*/  @!P4 MOV R21, R33.reuse ;  /* 0x000000210015c202 */ /* 0x080fe20000000f00 */
[----:B-1----:R-:W-:Y:S02]  /*0b10*/  @!P5 IMAD R13, R13, R2, RZ ;  /* 0x000000020d0dd224 */ /* 0x002fe400078e02ff */
[----:B------:R-:W-:Y:S01]  /*0b20*/  @!P4 IMAD.WIDE.U32 R4, R0, R4, R20 ;  /* 0x000000040004c225 */ /* 0x000fe200078e0014 */
[----:B------:R-:W-:-:S03]  /*0b30*/  @!P5 MOV R21, R33 ;  /* 0x000000210015d202 */ /* 0x000fc60000000f00 */
[----:B------:R-:W-:Y:S02]  /*0b40*/  HFMA2 R0, -RZ, RZ, 0, 0 ;  /* 0x00000000ff007431 */ /* 0x000fe400000001ff */
[----:B------:R-:W-:Y:S02]  /*0b50*/  @!P5 IMAD.MOV.U32 R20, RZ, RZ, R34 ;  /* 0x000000ffff14d224 */ /* 0x000fe400078e0022 */
[C---:B------:R-:W-:Y:S02]  /*0b60*/  @!P5 IMAD R13, R30.reuse, R3, R13 ;  /* 0x000000031e0dd224 */ /* 0x040fe400078e020d */
[----:B------:R-:W-:Y:S01]  /*0b70*/  @!P5 IMAD.WIDE.U32 R20, R30, R2, R20 ;  /* 0x000000021e14d225 */ /* 0x000fe200078e0014 */
[----:B------:R-:W2:Y:S01]  /*0b80*/  @!P2 LDG.E R0, desc[UR12][R16.64] ;  /* 0x0000000c1000a981 */ /* 0x000ea2000c1e1900 */
[----:B------:R-:W1:Y:S01]  /*0b90*/  @!P3 LDC.64 R2, c[0x0][0x390] ;  /* 0x0000e400ff02bb82 */ /* 0x000e620000000a00 */
[----:B------:R-:W-:Y:S02]  /*0ba0*/  @!P4 IADD3 R15, PT, PT, R5, R15, RZ ;  /* 0x0000000f050fc210 */ /* 0x000fe40007ffe0ff */
[----:B----4-:R-:W-:-:S04]  /*0bb0*/  @!P4 LEA R6, P2, R4, R6, 0x1 ;  /* 0x000000060406c211 */ /* 0x010fc800078408ff */
[----:B------:R-:W-:Y:S01]  /*0bc0*/  @!P4 LEA.HI.X R7, R4, R7, R15, 0x1, P2 ;  /* 0x000000070407c211 */ /* 0x000fe200010f0c0f */
[----:B------:R-:W-:Y:S01]  /*0bd0*/  HFMA2 R4, -RZ, RZ, 0, 0 ;  /* 0x00000000ff047431 */ /* 0x000fe200000001ff */
[----:B0-----:R-:W-:Y:S01]  /*0be0*/  @!P5 LEA R36, P2, R20, R8, 0x1 ;  /* 0x000000081424d211 */ /* 0x001fe200078408ff */
[----:B------:R-:W-:-:S04]  /*0bf0*/  @!P3 IMAD R8, R25, R10, RZ ;  /* 0x0000000a1908b224 */ /* 0x000fc800078e02ff */
[----:B------:R0:W4:Y:S01]  /*0c00*/  @!P4 LDG.E R4, desc[UR12][R6.64] ;  /* 0x0000000c0604c981 */ /* 0x000122000c1e1900 */
[----:B------:R-:W-:Y:S01]  /*0c10*/  @!P5 IADD3 R13, PT, PT, R21, R13, RZ ;  /* 0x0000000d150dd210 */ /* 0x000fe20007ffe0ff */
[C---:B------:R-:W-:Y:S01]  /*0c20*/  @!P3 IMAD R5, R29.reuse, R11, R8 ;  /* 0x0000000b1d05b224 */ /* 0x040fe200078e0208 */
[----:B0-----:R-:W-:Y:S02]  /*0c30*/  @!P3 MOV R6, R34 ;  /* 0x000000220006b202 */ /* 0x001fe40000000f00 */
[----:B------:R-:W-:Y:S02]  /*0c40*/  @!P3 MOV R7, R33 ;  /* 0x000000210007b202 */ /* 0x000fe40000000f00 */
[----:B------:R-:W-:Y:S01]  /*0c50*/  @!P5 LEA.HI.X R37, R20, R9, R13, 0x1, P2 ;  /* 0x000000091425d211 */ /* 0x000fe200010f0c0d */
[----:B------:R-:W-:Y:S01]  /*0c60*/  @!P3 IMAD.WIDE.U32 R10, R29, R10, R6 ;  /* 0x0000000a1d0ab225 */ /* 0x000fe200078e0006 */
[----:B------:R-:W-:-:S03]  /*0c70*/  CS2R R8, SRZ ;  /* 0x0000000000087805 */ /* 0x000fc6000001ff00 */
[----:B------:R-:W-:Y:S01]  /*0c80*/  @!P3 IMAD.IADD R5, R11, 0x1, R5 ;  /* 0x000000010b05b824 */ /* 0x000fe200078e0205 */
[C---:B-1----:R-:W-:Y:S02]  /*0c90*/  @!P3 LEA R2, P2, R10.reuse, R2, 0x1 ;  /* 0x000000020a02b211 */ /* 0x042fe400078408ff */
[----:B------:R-:W4:Y:S02]  /*0ca0*/  @!P5 LDG.E R8, desc[UR12][R36.64] ;  /* 0x0000000c2408d981 */ /* 0x000f24000c1e1900 */
[----:B------:R-:W-:-:S05]  /*0cb0*/  @!P3 LEA.HI.X R3, R10, R3, R5, 0x1, P2 ;  /* 0x000000030a03b211 */ /* 0x000fca00010f0c05 */
[----:B------:R0:W4:Y:S01]  /*0cc0*/  @!P3 LDG.E R9, desc[UR12][R2.64] ;  /* 0x0000000c0209b981 */ /* 0x000122000c1e1900 */
[----:B------:R-:W-:Y:S02]  /*0cd0*/  ISETP.GT.AND P2, PT, R24, 0x1e, PT ;  /* 0x0000001e1800780c */ /* 0x000fe40003f44270 */
[C---:B-----5:R-:W-:Y:S02]  /*0ce0*/  PRMT R16, R19.reuse, 0x7632, R16 ;  /* 0x0000763213107816 */ /* 0x060fe40000000010 */
[----:B------:R-:W-:Y:S02]  /*0cf0*/  SHF.L.U32 R19, R19, 0x10, RZ ;  /* 0x0000001013137819 */ /* 0x000fe400000006ff */
[----:B------:R-:W-:Y:S02]  /*0d00*/  SHF.L.U32 R16, R16, 0x10, RZ ;  /* 0x0000001010107819 */ /* 0x000fe400000006ff */
[----:B---3--:R-:W-:-:S03]  /*0d10*/  PRMT R17, R14, 0x7632, R17 ;  /* 0x000076320e117816 */ /* 0x008fc60000000011 */
        /* <DEDUP_REMOVED lines=13> */
[----:B------:R-:W-:Y:S02]  /*0df0*/  IMAD.U32 R15, R15, 0x10000, RZ ;  /* 0x000100000f0f7824 */ /* 0x000fe400078e00ff */
        /* <DEDUP_REMOVED lines=13> */
[----:B------:R-:W-:Y:S01]  /*0ed0*/  SHF.L.U32 R6, R0, 0x10, RZ ;  /* 0x0000001000067819 */ /* 0x000fe200000006ff */
        /* <DEDUP_REMOVED lines=13> */
[C---:B------:R-:W-:Y:S01]  /*0fb0*/  PRMT R5, R8.reuse, 0x7632, R5 ;  /* 0x0000763208057816 */ /* 0x040fe20000000005 */
[----:B------:R-:W-:-:S02]  /*0fc0*/  IMAD.U32 R2, R8, 0x10000, RZ ;  /* 0x0001000008027824 */ /* 0x000fc400078e00ff */
[----:B------:R-:W-:Y:S01]  /*0fd0*/  FADD.FTZ R8, R0, R11 ;  /* 0x0000000b00087221 */ /* 0x000fe20000010000 */
[----:B------:R-:W-:Y:S01]  /*0fe0*/  FADD.FTZ R0, R4, R7 ;  /* 0x0000000704007221 */ /* 0x000fe20000010000 */
[----:B------:R-:W-:Y:S02]  /*0ff0*/  SHF.L.U32 R5, R5, 0x10, RZ ;  /* 0x0000001005057819 */ /* 0x000fe400000006ff */
[----:B------:R-:W-:Y:S01]  /*1000*/  PRMT R11, R9, 0x7632, R11 ;  /* 0x00007632090b7816 */ /* 0x000fe2000000000b */
[----:B------:R-:W-:Y:S02]  /*1010*/  FADD.FTZ R10, R3, R0 ;  /* 0x00000000030a7221 */ /* 0x000fe40000010000 */
[----:B------:R-:W-:Y:S01]  /*1020*/  FMUL.FTZ R21, R5, R5 ;  /* 0x0000000505157220 */ /* 0x000fe20000410000 */
[----:B------:R-:W-:Y:S02]  /*1030*/  SHF.L.U32 R3, R11, 0x10, RZ ;  /* 0x000000100b037819 */ /* 0x000fe400000006ff */
        /* <DEDUP_REMOVED lines=46> */
.L_x_2253:
[----:B------:R-:W-:Y:S05]  /*1320*/  BSYNC.RECONVERGENT B0 ;  /* 0x0000000000007941 */ /* 0x000fea0003800200 */
.L_x_2252:
        /* <DEDUP_REMOVED lines=36> */
.L_x_2255:
[----:B------:R-:W-:Y:S05]  /*1570*/  BSYNC.RECONVERGENT B0 ;  /* 0x0000000000007941 */ /* 0x000fea0003800200 */
.L_x_2254:
        /* <DEDUP_REMOVED lines=18> */
[----:B------:R-:W-:Y:S02]  /*16a0*/  PLOP3.LUT P2, PT, PT, PT, UP0, 0x80, 0x8 ;  /* 0x000000000008781c */ /* 0x000fe40003f4f008 */
[----:B------:R-:W-:Y:S02]  /*16b0*/  MOV R9, UR11 ;  /* 0x0000000b00097c02 */ /* 0x000fe40008000f00 */
[----:B------:R-:W-:Y:S01]  /*16c0*/  MOV R36, UR5 ;  /* 0x0000000500247c02 */ /* 0x000fe20008000f00 */
[----:B-1----:R-:W-:Y:S02]  /*16d0*/  IMAD.U32 R37, RZ, RZ, UR10 ;  /* 0x0000000aff257e24 */ /* 0x002fe4000f8e00ff */
[----:B------:R3:W-:Y:S02]  /*16e0*/  STG.E.64 desc[UR12][R8.64], R10 ;  /* 0x0000000a08007986 */ /* 0x0007e4000c101b0c */
        /* <DEDUP_REMOVED lines=8> */
.L_x_2258:
[----:B---3--:R-:W2:Y:S04]  /*1770*/  LDG.E.STRONG.GPU R8, desc[UR12][R20.64] ;  /* 0x0000000c14087981 */ /* 0x008ea8000c1ef900 */
[----:B--2---:R-:W-:Y:S01]  /*1780*/  CCTL.IVALL ;  /* 0x00000000ff00798f */ /* 0x004fe20002000000 */
[----:B------:R-:W-:Y:S05]  /*1790*/  YIELD ;  /* 0x0000000000007946 */ /* 0x000fea0003800000 */
[----:B------:R-:W-:-:S13]  /*17a0*/  ISETP.NE.AND P2, PT, R8, R37, PT ;  /* 0x000000250800720c */ /* 0x000fda0003f45270 */
[----:B------:R-:W-:Y:S05]  /*17b0*/  @P2 BRA `(.L_x_2258) ;  /* 0xfffffffc00ec2947 */ /* 0x000fea000383ffff */
.L_x_2257:
        /* <DEDUP_REMOVED lines=15> */
.L_x_2260:
        /* <DEDUP_REMOVED lines=21> */
[----:B------:R-:W-:Y:S01]  /*1a00*/  MOV R20, UR24 ;  /* 0x0000001800147c02 */ /* 0x000fe20008000f00 */
[----:B------:R-:W-:Y:S01]  /*1a10*/  UIADD3 UR24, UPT, UPT, UR5, 0x3, URZ ;  /* 0x0000000305187890 */ /* 0x000fe2000fffe0ff */
[----:B------:R-:W-:Y:S01]  /*1a20*/  MOV R21, UR25 ;  /* 0x0000001900157c02 */ /* 0x000fe20008000f00 */
[----:B--2---:R-:W-:-:S05]  /*1a30*/  @!P4 FADD.FTZ R10, R10, R8 ;  /* 0x000000080a0ac221 */ /* 0x004fca0000010000 */
[----:B------:R-:W2:Y:S01]  /*1a40*/  @!P2 LDG.E.64 R20, desc[UR12][R20.64] ;  /* 0x0000000c1414a981 */ /* 0x000ea2000c1e1b00 */
[----:B------:R-:W-:Y:S01]  /*1a50*/  MOV R8, UR24 ;  /* 0x0000001800087c02 */ /* 0x000fe20008000f00 */
[----:B------:R-:W-:-:S03]  /*1a60*/  @!P4 FADD.FTZ R11, R11, R9 ;  /* 0x000000090b0bc221 */ /* 0x000fc60000010000 */
[----:B------:R-:W-:-:S13]  /*1a70*/  ISETP.EQ.OR P4, PT, R8, UR17, P3 ;  /* 0x0000001108007c0c */ /* 0x000fda0009f82670 */
[----:B------:R-:W-:-:S05]  /*1a80*/  VOTEU.ALL UP0, P4 ;  /* 0x0000000000ff7886 */ /* 0x000fca0002000000 */
[----:B------:R-:W-:-:S06]  /*1a90*/  @!UP0 UIMAD.WIDE.U32 UR24, UR20, 0x8, UR14 ;  /* 0x00000008141888a5 */ /* 0x000fcc000f8e000e */
[----:B------:R-:W-:Y:S02]  /*1aa0*/  MOV R8, UR24 ;  /* 0x0000001800087c02 */ /* 0x000fe40008000f00 */
        /* <DEDUP_REMOVED lines=9> */
[----:B------:R-:W-:Y:S01]  /*1b40*/  IMAD.U32 R20, RZ, RZ, UR24 ;  /* 0x00000018ff147e24 */ /* 0x000fe2000f8e00ff */
[----:B------:R-:W-:Y:S01]  /*1b50*/  MOV R21, UR25 ;  /* 0x0000001900157c02 */ /* 0x000fe20008000f00 */
[----:B------:R-:W-:-:S05]  /*1b60*/  UIADD3 UR24, UPT, UPT, UR5, 0x5, URZ ;  /* 0x0000000505187890 */ /* 0x000fca000fffe0ff */
[----:B------:R-:W2:Y:S01]  /*1b70*/  @!P2 LDG.E.64 R20, desc[UR12][R20.64] ;  /* 0x0000000c1414a981 */ /* 0x000ea2000c1e1b00 */
[----:B---3--:R-:W-:Y:S01]  /*1b80*/  @!P4 FADD.FTZ R10, R10, R8 ;  /* 0x000000080a0ac221 */ /* 0x008fe20000010000 */
        /* <DEDUP_REMOVED lines=20> */
[----:B------:R-:W-:Y:S01]  /*1cd0*/  ISETP.EQ.OR P4, PT, R8, UR17, P3 ;  /* 0x0000001108007c0c */ /* 0x000fe20009f82670 */
[----:B------:R-:W-:-:S06]  /*1ce0*/  IMAD.U32 R21, RZ, RZ, UR25 ;  /* 0x00000019ff157e24 */ /* 0x000fcc000f8e00ff */
[----:B------:R-:W2:Y:S06]  /*1cf0*/  @!P2 LDG.E.64 R20, desc[UR12][R20.64] ;  /* 0x0000000c1414a981 */ /* 0x000eac000c1e1b00 */
        /* <DEDUP_REMOVED lines=22> */
.L_x_2259:
        /* <DEDUP_REMOVED lines=14> */
[----:B------:R-:W-:Y:S01]  /*1f40*/  IMAD.U32 R20, RZ, RZ, UR10 ;  /* 0x0000000aff147e24 */ /* 0x000fe2000f8e00ff */
[----:B------:R-:W-:-:S06]  /*1f50*/  MOV R21, UR11 ;  /* 0x0000000b00157c02 */ /* 0x000fcc0008000f00 */
        /* <DEDUP_REMOVED lines=36> */
.L_x_2261:
        /* <DEDUP_REMOVED lines=28> */
.L_x_2262:
        /* <DEDUP_REMOVED lines=13> */
.L_x_2263:
[----:B------:R-:W-:Y:S05]  /*2430*/  BSYNC.RECONVERGENT B0 ;  /* 0x0000000000007941 */ /* 0x000fea0003800200 */
.L_x_2256:
        /* <DEDUP_REMOVED lines=40> */
[----:B--2---:R-:W-:Y:S02]  /*26c0*/  HADD2.F32 R11, -RZ, R11.H0_H0 ;  /* 0x2000000bff0b7230 */ /* 0x004fe40000004100 */
[----:B---3--:R-:W-:Y:S02]  /*26d0*/  HADD2.F32 R10, -RZ, R10.H0_H0 ;  /* 0x2000000aff0a7230 */ /* 0x008fe40000004100 */
[----:B----4-:R-:W-:Y:S02]  /*26e0*/  HADD2.F32 R21, -RZ, R20.H0_H0 ;  /* 0x20000014ff157230 */ /* 0x010fe40000004100 */
[----:B-----5:R-:W-:Y:S01]  /*26f0*/  HADD2.F32 R20, -RZ, R8.H0_H0 ;  /* 0x20000008ff147230 */ /* 0x020fe20000004100 */
        /* <DEDUP_REMOVED lines=24> */
.L_x_2267:
[----:B------:R-:W-:Y:S05]  /*2880*/  BSYNC.RECONVERGENT B1 ;  /* 0x0000000000017941 */ /* 0x000fea0003800200 */
.L_x_2266:
        /* <DEDUP_REMOVED lines=24> */
.L_x_2269:
[----:B------:R-:W-:Y:S05]  /*2a10*/  BSYNC.RECONVERGENT B1 ;  /* 0x0000000000017941 */ /* 0x000fea0003800200 */
.L_x_2268:
        /* <DEDUP_REMOVED lines=25> */
.L_x_2271:
[----:B------:R-:W-:Y:S05]  /*2bb0*/  BSYNC.RECONVERGENT B1 ;  /* 0x0000000000017941 */ /* 0x000fea0003800200 */
.L_x_2270:
        /* <DEDUP_REMOVED lines=26> */
[----:B0-----:R-:W-:Y:S02]  /*2d60*/  IMAD R36, R36, UR10, RZ ;  /* 0x0000000a24247c24 */ /* 0x001fe4000f8e02ff */
[----:B------:R-:W-:-:S04]  /*2d70*/  IMAD.WIDE.U32 R8, R19, UR10, R8 ;  /* 0x0000000a13087c25 */ /* 0x000fc8000f8e0008 */
[----:B------:R-:W-:-:S04]  /*2d80*/  IMAD R36, R19, UR11, R36 ;  /* 0x0000000b13247c24 */ /* 0x000fc8000f8e0224 */
[----:B------:R-:W-:Y:S01]  /*2d90*/  IMAD.IADD R9, R9, 0x1, R36 ;  /* 0x0000000109097824 */ /* 0x000fe200078e0224 */
[----:B-1----:R-:W-:-:S04]  /*2da0*/  LEA R36, P3, R8, UR18, 0x1 ;  /* 0x0000001208247c11 */ /* 0x002fc8000f8608ff */
[----:B------:R-:W-:Y:S01]  /*2db0*/  LEA.HI.X R37, R8, UR19, R9, 0x1, P3 ;  /* 0x0000001308257c11 */ /* 0x000fe200098f0c09 */
[----:B------:R-:W-:Y:S01]  /*2dc0*/  FFMA.FTZ R9, R10, R12, R21 ;  /* 0x0000000c0a097223 */ /* 0x000fe20000010015 */
[----:B------:R-:W-:-:S05]  /*2dd0*/  FFMA.FTZ R8, R11, R15, R20 ;  /* 0x0000000f0b087223 */ /* 0x000fca0000010014 */
[----:B------:R-:W-:-:S05]  /*2de0*/  F2FP.BF16.F32.PACK_AB R9, R8, R9 ;  /* 0x000000090809723e */ /* 0x000fca00000010ff */
[----:B------:R0:W-:Y:S02]  /*2df0*/  STG.E desc[UR12][R36.64], R9 ;  /* 0x0000000924007986 */ /* 0x0001e4000c10190c */
.L_x_2273:
[----:B------:R-:W-:Y:S05]  /*2e00*/  BSYNC.RECONVERGENT B1 ;  /* 0x0000000000017941 */ /* 0x000fea0003800200 */
.L_x_2272:
        /* <DEDUP_REMOVED lines=20> */
.L_x_2275:
[----:B------:R-:W-:Y:S05]  /*2f50*/  BSYNC.RECONVERGENT B1 ;  /* 0x0000000000017941 */ /* 0x000fea0003800200 */
.L_x_2274:
[----:B------:R-:W-:Y:S04]  /*2f60*/  BSSY.RECONVERGENT B1, `(.L_x_2276) ;  /* 0x0000014000017945 */ /* 0x000fe80003800200 */
[----:B------:R-:W-:Y:S05]  /*2f70*/  @P4 BRA `(.L_x_2277) ;  /* 0x0000000000484947 */ /* 0x000fea0003800000 */
[----:B------:R-:W0:Y:S01]  /*2f80*/  LDCU.64 UR10, c[0x0][0x3e0] ;  /* 0x00007c00ff0a77ac */ /* 0x000e220008000a00 */
[----:B------:R-:W-:Y:S01]  /*2f90*/  FADD.FTZ R8, R7, -UR5 ;  /* 0x8000000507087e21 */ /* 0x000fe20008010000 */
[----:B------:R-:W-:Y:S01]  /*2fa0*/  MOV R6, R34 ;  /* 0x0000002200067202 */ /* 0x000fe20000000f00 */
[----:B------:R-:W-:Y:S01]  /*2fb0*/  FADD.FTZ R4, R4, -UR5 ;  /* 0x8000000504047e21 */ /* 0x000fe20008010000 */
[----:B------:R-:W2:Y:S01]  /*2fc0*/  LDCU.64 UR18, c[0x0][0x380] ;  /* 0x00007000ff1277ac */ /* 0x000ea20008000a00 */
[----:B------:R-:W-:Y:S01]  /*2fd0*/  MOV R7, R33 ;  /* 0x0000002100077202 */ /* 0x000fe20000000f00 */
        /* <DEDUP_REMOVED lines=12> */
.L_x_2277:
[----:B------:R-:W-:Y:S05]  /*30a0*/  BSYNC.RECONVERGENT B1 ;  /* 0x0000000000017941 */ /* 0x000fea0003800200 */
.L_x_2276:
        /* <DEDUP_REMOVED lines=20> */
.L_x_2279:
[----:B------:R-:W-:Y:S05]  /*31f0*/  BSYNC.RECONVERGENT B1 ;  /* 0x0000000000017941 */ /* 0x000fea0003800200 */
.L_x_2278:
        /* <DEDUP_REMOVED lines=20> */
.L_x_2265:
        /* <DEDUP_REMOVED lines=22> */
[----:B------:R-:W-:-:S02]  /*34a0*/  IMAD.MOV.U32 R37, RZ, RZ, R33 ;  /* 0x000000ffff257224 */ /* 0x000fc400078e0021 */
        /* <DEDUP_REMOVED lines=10> */
.L_x_2282:
[----:B------:R-:W-:Y:S05]  /*3550*/  BSYNC.RECONVERGENT B1 ;  /* 0x0000000000017941 */ /* 0x000fea0003800200 */
.L_x_2281:
        /* <DEDUP_REMOVED lines=23> */
[----:B------:R-:W-:-:S07]  /*36d0*/  MOV R8, R34 ;  /* 0x0000002200087202 */ /* 0x000fce0000000f00 */
        /* <DEDUP_REMOVED lines=10> */
.L_x_2284:
[----:B------:R-:W-:Y:S05]  /*3780*/  BSYNC.RECONVERGENT B1 ;  /* 0x0000000000017941 */ /* 0x000fea0003800200 */
.L_x_2283:
[C---:B0-----:R-:W-:Y:S01]  /*3790*/  IADD3 R19, PT, PT, R31.reuse, 0x40, RZ ;  /* 0x000000401f137810 */ /* 0x041fe20007ffe0ff */
        /* <DEDUP_REMOVED lines=34> */
.L_x_2286:
[----:B------:R-:W-:Y:S05]  /*39c0*/  BSYNC.RECONVERGENT B1 ;  /* 0x0000000000017941 */ /* 0x000fea0003800200 */
.L_x_2285:
        /* <DEDUP_REMOVED lines=44> */
.L_x_2288:
[----:B------:R-:W-:Y:S05]  /*3c90*/  BSYNC.RECONVERGENT B1 ;  /* 0x0000000000017941 */ /* 0x000fea0003800200 */
.L_x_2287:
        /* <DEDUP_REMOVED lines=30> */
.L_x_2290:
[----:B------:R-:W-:Y:S05]  /*3e80*/  BSYNC.RECONVERGENT B1 ;  /* 0x0000000000017941 */ /* 0x000fea0003800200 */
.L_x_2289:
        /* <DEDUP_REMOVED lines=30> */
.L_x_2292:
[----:B------:R-:W-:Y:S05]  /*4070*/  BSYNC.RECONVERGENT B1 ;  /* 0x0000000000017941 */ /* 0x000fea0003800200 */
.L_x_2291:
        /* <DEDUP_REMOVED lines=30> */
.L_x_2294:
[----:B------:R-:W-:Y:S05]  /*4260*/  BSYNC.RECONVERGENT B1 ;  /* 0x0000000000017941 */ /* 0x000fea0003800200 */
.L_x_2293:
        /* <DEDUP_REMOVED lines=29> */
.L_x_2280:
[----:B------:R-:W-:Y:S05]  /*4440*/  BSYNC.RECONVERGENT B0 ;  /* 0x0000000000007941 */ /* 0x000fea0003800200 */
.L_x_2264:
        /* <DEDUP_REMOVED lines=8> */
.L_x_2296:
        /* <DEDUP_REMOVED lines=11> */
.L_x_3453:


//--------------------- .text._Z35group_norm_nhwc_fwd_one_pass_kernelI11Bf16IOFp16WLi512ELi24ELi384EEv26Group_norm_nhwc_fwd_params --------------------------
	.section	.text._Z35group_norm_nhwc_fwd_one_pass_kernelI11Bf16IOFp16WLi512ELi24ELi384EEv26Group_norm_nhwc_fwd_params,"ax",@progbits
	.align	128
        .global         _Z35group_norm_nhwc_fwd_one_pass_kernelI11Bf16IOFp16WLi512ELi24ELi384EEv26Group_norm_nhwc_fwd_params
        .type           _Z35group_norm_nhwc_fwd_one_pass_kernelI11Bf16IOFp16WLi512ELi24ELi384EEv26Group_norm_nhwc_fwd_params,@function
        .size           _Z35group_norm_nhwc_fwd_one_pass_kernelI11Bf16IOFp16WLi512ELi24ELi384EEv26Group_norm_nhwc_fwd_params,(.L_x_3454 - _Z35group_norm_nhwc_fwd_one_pass_kernelI11Bf16IOFp16WLi512ELi24ELi384EEv26Group_norm_nhwc_fwd_params)
        .other          _Z35group_norm_nhwc_fwd_one_pass_kernelI11Bf16IOFp16WLi512ELi24ELi384EEv26Group_norm_nhwc_fwd_params,@"STO_CUDA_ENTRY STV_DEFAULT"
_Z35group_norm_nhwc_fwd_one_pass_kernelI11Bf16IOFp16WLi512ELi24ELi384EEv26Group_norm_nhwc_fwd_params:
.text._Z35group_norm_nhwc_fwd_one_pass_kernelI11Bf16IOFp16WLi512ELi24ELi384EEv26Group_norm_nhwc_fwd_params:
        /* <DEDUP_REMOVED lines=41> */
.L_x_2372:
        /* <DEDUP_REMOVED lines=445> */
.L_x_2298:
[----:B------:R-:W-:Y:S05]  /*1e60*/  BSYNC.RECONVERGENT B0 ;  /* 0x0000000000007941 */ /* 0x000fea0003800200 */
.L_x_2297:
        /* <DEDUP_REMOVED lines=36> */
.L_x_2300:
[----:B------:R-:W-:Y:S05]  /*20b0*/  BSYNC.RECONVERGENT B0 ;  /* 0x0000000000007941 */ /* 0x000fea0003800200 */
.L_x_2299:
        /* <DEDUP_REMOVED lines=25> */
.L_x_2303:
[----:B----4-:R-:W3:Y:S04]  /*2250*/  LDG.E.STRONG.GPU R18, desc[UR8][R16.64] ;  /* 0x0000000810127981 */ /* 0x010ee8000c1ef900 */
[----:B---3--:R-:W-:Y:S01]  /*2260*/  CCTL.IVALL ;  /* 0x00000000ff00798f */ /* 0x008fe20002000000 */
[----:B------:R-:W-:Y:S05]  /*2270*/  YIELD ;  /* 0x0000000000007946 */ /* 0x000fea0003800000 */
[----:B------:R-:W-:-:S13]  /*2280*/  ISETP.NE.AND P3, PT, R18, R23, PT ;  /* 0x000000171200720c */ /* 0x000fda0003f65270 */
[----:B------:R-:W-:Y:S05]  /*2290*/  @P3 BRA `(.L_x_2303) ;  /* 0xfffffffc00ec3947 */ /* 0x000fea000383ffff */
.L_x_2302:
        /* <DEDUP_REMOVED lines=15> */
.L_x_2305:
        /* <DEDUP_REMOVED lines=60> */
.L_x_2304:
        /* <DEDUP_REMOVED lines=35> */
.L_x_2306:
        /* <DEDUP_REMOVED lines=18> */
.L_x_2307:
        /* <DEDUP_REMOVED lines=9> */
.L_x_2308:
[----:B------:R-:W-:Y:S05]  /*2b30*/  BSYNC.RECONVERGENT B0 ;  /* 0x0000000000007941 */ /* 0x000fea0003800200 */
.L_x_2301:
        /* <DEDUP_REMOVED lines=69> */
.L_x_2312:
[----:B------:R-:W-:Y:S05]  /*2f90*/  BSYNC.RECONVERGENT B1 ;  /* 0x0000000000017941 */ /* 0x000fea0003800200 */
.L_x_2311:
        /* <DEDUP_REMOVED lines=20> */
.L_x_2314:
[----:B------:R-:W-:Y:S05]  /*30e0*/  BSYNC.RECONVERGENT B1 ;  /* 0x0000000000017941 */ /* 0x000fea0003800200 */
.L_x_2313:
        /* <DEDUP_REMOVED lines=20> */
.L_x_2316:
[----:B------:R-:W-:Y:S05]  /*3230*/  BSYNC.RECONVERGENT B1 ;  /* 0x0000000000017941 */ /* 0x000fea0003800200 */
.L_x_2315:
        /* <DEDUP_REMOVED lines=20> */
.L_x_2318:
[----:B------:R-:W-:Y:S05]  /*3380*/  BSYNC.RECONVERGENT B1 ;  /* 0x0000000000017941 */ /* 0x000fea0003800200 */
.L_x_2317:
        /* <DEDUP_REMOVED lines=42> */
.L_x_2320:
[----:B------:R-:W-:Y:S05]  /*3630*/  BSYNC.RECONVERGENT B1 ;  /* 0x0000000000017941 */ /* 0x000fea0003800200 */
.L_x_2319:
        /* <DEDUP_REMOVED lines=20> */
.L_x_2322:
[----:B------:R-:W-:Y:S05]  /*3780*/  BSYNC.RECONVERGENT B1 ;  /* 0x0000000000017941 */ /* 0x000fea0003800200 */
.L_x_2321:
        /* <DEDUP_REMOVED lines=20> */
.L_x_2324:
[----:B------:R-:W-:Y:S05]  /*38d0*/  BSYNC.RECONVERGENT B1 ;  /* 0x0000000000017941 */ /* 0x000fea0003800200 */
.L_x_2323:
        /* <DEDUP_REMOVED lines=20> */
.L_x_2326:
[----:B------:R-:W-:Y:S05]  /*3a20*/  BSYNC.RECONVERGENT B1 ;  /* 0x0000000000017941 */ /* 0x000fea0003800200 */
.L_x_2325:
        /* <DEDUP_REMOVED lines=20> */
.L_x_2328:
[----:B------:R-:W-:Y:S05]  /*3b70*/  BSYNC.RECONVERGENT B1 ;  /* 0x0000000000017941 */ /* 0x000fea0003800200 */
.L_x_2327:
        /* <DEDUP_REMOVED lines=20> */
.L_x_2330:
[----:B------:R-:W-:Y:S05]  /*3cc0*/  BSYNC.RECONVERGENT B1 ;  /* 0x0000000000017941 */ /* 0x000fea0003800200 */
.L_x_2329:
        /* <DEDUP_REMOVED lines=40> */
.L_x_2332:
[----:B------:R-:W-:Y:S05]  /*3f50*/  BSYNC.RECONVERGENT B1 ;  /* 0x0000000000017941 */ /* 0x000fea0003800200 */
.L_x_2331:
        /* <DEDUP_REMOVED lines=20> */
.L_x_2334:
[----:B------:R-:W-:Y:S05]  /*40a0*/  BSYNC.RECONVERGENT B1 ;  /* 0x0000000000017941 */ /* 0x000fea0003800200 */
.L_x_2333:
        /* <DEDUP_REMOVED lines=20> */
.L_x_2336:
[----:B------:R-:W-:Y:S05]  /*41f0*/  BSYNC.RECONVERGENT B1 ;  /* 0x0000000000017941 */ /* 0x000fea0003800200 */
.L_x_2335:
        /* <DEDUP_REMOVED lines=20> */
.L_x_2338:
[----:B------:R-:W-:Y:S05]  /*4340*/  BSYNC.RECONVERGENT B1 ;  /* 0x0000000000017941 */ /* 0x000fea0003800200 */
.L_x_2337:
        /* <DEDUP_REMOVED lines=20> */
.L_x_2340:
[----:B------:R-:W-:Y:S05]  /*4490*/  BSYNC.RECONVERGENT B1 ;  /* 0x0000000000017941 */ /* 0x000fea0003800200 */
.L_x_2339:
        /* <DEDUP_REMOVED lines=19> */
.L_x_2310:
        /* <DEDUP_REMOVED lines=39> */
.L_x_2343:
[----:B------:R-:W-:Y:S05]  /*4840*/  BSYNC.RECONVERGENT B1 ;  /* 0x0000000000017941 */ /* 0x000fea0003800200 */
.L_x_2342:
        /* <DEDUP_REMOVED lines=30> */
.L_x_2345:
[----:B------:R-:W-:Y:S05]  /*4a30*/  BSYNC.RECONVERGENT B1 ;  /* 0x0000000000017941 */ /* 0x000fea0003800200 */
.L_x_2344:
        /* <DEDUP_REMOVED lines=30> */
.L_x_2347:
[----:B------:R-:W-:Y:S05]  /*4c20*/  BSYNC.RECONVERGENT B1 ;  /* 0x0000000000017941 */ /* 0x000fea0003800200 */
.L_x_2346:
        /* <DEDUP_REMOVED lines=30> */
.L_x_2349:
[----:B------:R-:W-:Y:S05]  /*4e10*/  BSYNC.RECONVERGENT B1 ;  /* 0x0000000000017941 */ /* 0x000fea0003800200 */
.L_x_2348:
        /* <DEDUP_REMOVED lines=52> */
.L_x_2351:
[----:B------:R-:W-:Y:S05]  /*5160*/  BSYNC.RECONVERGENT B1 ;  /* 0x0000000000017941 */ /* 0x000fea0003800200 */
.L_x_2350:
        /* <DEDUP_REMOVED lines=30> */
.L_x_2353:
[----:B------:R-:W-:Y:S05]  /*5350*/  BSYNC.RECONVERGENT B1 ;  /* 0x0000000000017941 */ /* 0x000fea0003800200 */
.L_x_2352:
        /* <DEDUP_REMOVED lines=30> */
.L_x_2355:
[----:B------:R-:W-:Y:S05]  /*5540*/  BSYNC.RECONVERGENT B1 ;  /* 0x0000000000017941 */ /* 0x000fea0003800200 */
.L_x_2354:
        /* <DEDUP_REMOVED lines=30> */
.L_x_2357:
[----:B------:R-:W-:Y:S05]  /*5730*/  BSYNC.RECONVERGENT B1 ;  /* 0x0000000000017941 */ /* 0x000fea0003800200 */
.L_x_2356:
        /* <DEDUP_REMOVED lines=30> */
.L_x_2359:
[----:B------:R-:W-:Y:S05]  /*5920*/  BSYNC.RECONVERGENT B1 ;  /* 0x0000000000017941 */ /* 0x000fea0003800200 */
.L_x_2358:
        /* <DEDUP_REMOVED lines=30> */
.L_x_2361:
[----:B------:R-:W-:Y:S05]  /*5b10*/  BSYNC.RECONVERGENT B1 ;  /* 0x0000000000017941 */ /* 0x000fea0003800200 */
.L_x_2360:
        /* <DEDUP_REMOVED lines=50> */
.L_x_2363:
[----:B------:R-:W-:Y:S05]  /*5e40*/  BSYNC.RECONVERGENT B1 ;  /* 0x0000000000017941 */ /* 0x000fea0003800200 */
.L_x_2362:
        /* <DEDUP_REMOVED lines=30> */
.L_x_2365:
[----:B------:R-:W-:Y:S05]  /*6030*/  BSYNC.RECONVERGENT B1 ;  /* 0x0000000000017941 */ /* 0x000fea0003800200 */
.L_x_2364:
        /* <DEDUP_REMOVED lines=30> */
.L_x_2367:
[----:B------:R-:W-:Y:S05]  /*6220*/  BSYNC.RECONVERGENT B1 ;  /* 0x0000000000017941 */ /* 0x000fea0003800200 */
.L_x_2366:
        /* <DEDUP_REMOVED lines=30> */
.L_x_2369:
[----:B------:R-:W-:Y:S05]  /*6410*/  BSYNC.RECONVERGENT B1 ;  /* 0x0000000000017941 */ /* 0x000fea0003800200 */
.L_x_2368:
        /* <DEDUP_REMOVED lines=30> */
.L_x_2371:
[----:B------:R-:W-:Y:S05]  /*6600*/  BSYNC.RECONVERGENT B1 ;  /* 0x0000000000017941 */ /* 0x000fea0003800200 */
.L_x_2370:
        /* <DEDUP_REMOVED lines=28> */
.L_x_2341:
[----:B------:R-:W-:Y:S05]  /*67d0*/  BSYNC.RECONVERGENT B0 ;  /* 0x0000000000007941 */ /* 0x000fea0003800200 */
.L_x_2309:
[----:B------:R-:W-:Y:S02]  /*67e0*/  IADD3 R61, PT, PT, R57, R61, RZ ;  /* 0x0000003d393d7210 */ /* 0x000fe40007ffe0ff */
[----:B------:R-:W-:Y:S02]  /*67f0*/  IADD3 R62, PT, PT, R62, 0x1, RZ ;  /* 0x000000013e3e7810 */ /* 0x000fe40007ffe0ff */
[----:B------:R-:W-:-:S13]  /*6800*/  ISETP.GE.AND P1, PT, R61, UR5, PT ;  /* 0x000000053d007c0c */ /* 0x000fda000bf26270 */
[----:B------:R-:W-:Y:S05]  /*6810*/  @!P1 BRA `(.L_x_2372) ;  /* 0xffffff98009c9947 */ /* 0x000fea000383ffff */
[----:B------:R-:W-:Y:S05]  /*6820*/  EXIT ;  /* 0x000000000000794d */ /* 0x000fea0003800000 */
.L_x_2373:
        /* <DEDUP_REMOVED lines=13> */
.L_x_3454:


//--------------------- .text._Z35group_norm_nhwc_fwd_one_pass_kernelI11Fp16IOFp32WLi64ELi24ELi384EEv26Group_norm_nhwc_fwd_params --------------------------
	.section	.text._Z35group_norm_nhwc_fwd_one_pass_kernelI11Fp16IOFp32WLi64ELi24ELi384EEv26Group_norm_nhwc_fwd_params,"ax",@progbits
	.align	128
        .global         _Z35group_norm_nhwc_fwd_one_pass_kernelI11Fp16IOFp32WLi64ELi24ELi384EEv26Group_norm_nhwc_fwd_params
        .type           _Z35group_norm_nhwc_fwd_one_pass_kernelI11Fp16IOFp32WLi64ELi24ELi384EEv26Group_norm_nhwc_fwd_params,@function
        .size           _Z35group_norm_nhwc_fwd_one_pass_kernelI11Fp16IOFp32WLi64ELi24ELi384EEv26Group_norm_nhwc_fwd_params,(.L_x_3455 - _Z35group_norm_nhwc_fwd_one_pass_kernelI11Fp16IOFp32WLi64ELi24ELi384EEv26Group_norm_nhwc_fwd_params)
        .other          _Z35group_norm_nhwc_fwd_one_pass_kernelI11Fp16IOFp32WLi64ELi24ELi384EEv26Group_norm_nhwc_fwd_params,@"STO_CUDA_ENTRY STV_DEFAULT"
_Z35group_norm_nhwc_fwd_one_pass_kernelI11Fp16IOFp32WLi64ELi24ELi384EEv26Group_norm_nhwc_fwd_params:
.text._Z35group_norm_nhwc_fwd_one_pass_kernelI11Fp16IOFp32WLi64ELi24ELi384EEv26Group_norm_nhwc_fwd_params:
        /* <DEDUP_REMOVED lines=28> */
.L_x_2393:
[----:B0-2---:R-:W0:Y:S01]  /*01c0*/  LDC R2, c[0x0][0x3f8] ;  /* 0x0000fe00ff027b82 */ /* 0x005e220000000800 */
[----:B-1----:R-:W1:Y:S01]  /*01d0*/  LDCU.64 UR10, c[0x0][0x3e8] ;  /* 0x00007d00ff0a77ac */ /* 0x002e620008000a00 */
[----:B------:R-:W-:Y:S02]  /*01e0*/  SHF.R.S32.HI R13, RZ, 0x1f, R21 ;  /* 0x0000001fff0d7819 */ /* 0x000fe40000011415 */
[----:B0-----:R-:W-:Y:S02]  /*01f0*/  IABS R3, R2 ;  /* 0x0000000200037213 */ /* 0x001fe40000000000 */
[----:B------:R-:W-:Y:S02]  /*0200*/  ISETP.NE.AND P3, PT, R2, RZ, PT ;  /* 0x000000ff0200720c */ /* 0x000fe40003f65270 */
[----:B------:R-:W0:Y:S08]  /*0210*/  I2F.RP R0, R3 ;  /* 0x0000000300007306 */ /* 0x000e300000209400 */
[----:B0-----:R-:W0:Y:S02]  /*0220*/  MUFU.RCP R0, R0 ;  /* 0x0000000000007308 */ /* 0x001e240000001000 */
[----:B0--3--:R-:W-:-:S06]  /*0230*/  IADD3 R4, PT, PT, R0, 0xffffffe, RZ ;  /* 0x0ffffffe00047810 */ /* 0x009fcc0007ffe0ff */
[----:B------:R0:W2:Y:S02]  /*0240*/  F2I.FTZ.U32.TRUNC.NTZ R5, R4 ;  /* 0x0000000400057305 */ /* 0x0000a4000021f000 */
[----:B0-----:R-:W-:Y:S01]  /*0250*/  IMAD.MOV.U32 R4, RZ, RZ, RZ ;  /* 0x000000ffff047224 */ /* 0x001fe200078e00ff */
[----:B--2--5:R-:W-:-:S05]  /*0260*/  IADD3 R6, PT, PT, RZ, -R5, RZ ;  /* 0x80000005ff067210 */ /* 0x024fca0007ffe0ff */
        /* <DEDUP_REMOVED lines=10> */
[-C--:B------:R-:W-:Y:S02]  /*0310*/  @!P2 IADD3 R0, PT, PT, R0, -R3.reuse, RZ ;  /* 0x800000030000a210 */ /* 0x080fe40007ffe0ff */
[----:B------:R-:W-:Y:S02]  /*0320*/  @!P2 IADD3 R15, PT, PT, R15, 0x1, RZ ;  /* 0x000000010f0fa810 */ /* 0x000fe40007ffe0ff */
[----:B------:R-:W-:Y:S02]  /*0330*/  ISETP.GE.U32.AND P1, PT, R0, R3, PT ;  /* 0x000000030000720c */ /* 0x000fe40003f26070 */
[----:B------:R-:W-:Y:S02]  /*0340*/  LOP3.LUT R0, R2, UR8, RZ, 0x3c, !PT ;  /* 0x0000000802007c12 */ /* 0x000fe4000f8e3cff */
[----:B------:R-:W-:Y:S02]  /*0350*/  PRMT R3, R4, 0x9910, RZ ;  /* 0x0000991004037816 */ /* 0x000fe400000000ff */
[----:B------:R-:W-:Y:S01]  /*0360*/  ISETP.GE.AND P4, PT, R0, RZ, PT ;  /* 0x000000ff0000720c */ /* 0x000fe20003f86270 */
[----:B------:R-:W-:-:S02]  /*0370*/  VIADD R0, R21, 0x20 ;  /* 0x0000002015007836 */ /* 0x000fc40000000000 */
[----:B------:R-:W-:-:S03]  /*0380*/  IMAD R3, R3, 0xc, RZ ;  /* 0x0000000c03037824 */ /* 0x000fc600078e02ff */
[----:B-1----:R-:W-:Y:S02]  /*0390*/  ISETP.GE.U32.AND P2, PT, R0, UR10, PT ;  /* 0x0000000a00007c0c */ /* 0x002fe4000bf46070 */
[----:B------:R-:W-:Y:S02]  /*03a0*/  @P1 IADD3 R15, PT, PT, R15, 0x1, RZ ;  /* 0x000000010f0f1810 */ /* 0x000fe40007ffe0ff */
        /* <DEDUP_REMOVED lines=26> */
[----:B------:R-:W-:Y:S01]  /*0550*/  IADD3 R25, PT, PT, R23, R25, RZ ;  /* 0x0000001917197210 */ /* 0x000fe20007ffe0ff */
[----:B------:R-:W-:Y:S02]  /*0560*/  @!P1 IMAD.MOV.U32 R24, RZ, RZ, R22 ;  /* 0x000000ffff189224 */ /* 0x000fe400078e0016 */
[C---:B------:R-:W-:Y:S01]  /*0570*/  @!P1 IMAD R13, R21.reuse, R7, R10 ;  /* 0x00000007150d9224 */ /* 0x040fe200078e020a */
[----:B------:R-:W-:Y:S01]  /*0580*/  @!P2 MOV R10, R22 ;  /* 0x00000016000aa202 */ /* 0x000fe20000000f00 */
[----:B------:R-:W-:-:S04]  /*0590*/  @!P1 IMAD.WIDE.U32 R6, R21, R6, R24 ;  /* 0x0000000615069225 */ /* 0x000fc800078e0018 */
[----:B--2---:R-:W-:Y:S01]  /*05a0*/  @!P2 IMAD R11, R11, R8, RZ ;  /* 0x000000080b0ba224 */ /* 0x004fe200078e02ff */
[----:B------:R-:W-:-:S03]  /*05b0*/  @!P1 IADD3 R7, PT, PT, R7, R13, RZ ;  /* 0x0000000d07079210 */ /* 0x000fc60007ffe0ff */
[----:B------:R-:W-:Y:S01]  /*05c0*/  @!P2 IMAD R9, R0, R9, R11 ;  /* 0x000000090009a224 */ /* 0x000fe200078e020b */
[----:B------:R-:W-:-:S03]  /*05d0*/  @!P2 MOV R11, R25 ;  /* 0x00000019000ba202 */ /* 0x000fc60000000f00 */
[----:B------:R-:W-:Y:S01]  /*05e0*/  @!P2 IMAD.WIDE.U32 R10, R0, R8, R10 ;  /* 0x00000008000aa225 */ /* 0x000fe200078e000a */
[----:B0-----:R-:W-:-:S03]  /*05f0*/  @!P1 LEA R8, P3, R6, R4, 0x1 ;  /* 0x0000000406089211 */ /* 0x001fc600078608ff */
[----:B------:R-:W-:Y:S01]  /*0600*/  @!P2 IMAD.IADD R0, R11, 0x1, R9 ;  /* 0x000000010b00a824 */ /* 0x000fe200078e0209 */
[----:B---3--:R-:W-:Y:S01]  /*0610*/  @!P2 LEA R4, P4, R10, R2, 0x1 ;  /* 0x000000020a04a211 */ /* 0x008fe200078808ff */
[----:B------:R-:W-:Y:S01]  /*0620*/  HFMA2 R2, -RZ, RZ, 0, 0 ;  /* 0x00000000ff027431 */ /* 0x000fe200000001ff */
[----:B------:R-:W-:Y:S02]  /*0630*/  @!P1 LEA.HI.X R9, R6, R5, R7, 0x1, P3 ;  /* 0x0000000506099211 */ /* 0x000fe400018f0c07 */
[----:B------:R-:W-:Y:S02]  /*0640*/  @!P2 LEA.HI.X R5, R10, R3, R0, 0x1, P4 ;  /* 0x000000030a05a211 */ /* 0x000fe400020f0c00 */
[----:B------:R-:W-:Y:S01]  /*0650*/  MOV R0, RZ ;  /* 0x000000ff00007202 */ /* 0x000fe20000000f00 */
[----:B------:R-:W2:Y:S05]  /*0660*/  @!P1 LDG.E R2, desc[UR14][R8.64] ;  /* 0x0000000e08029981 */ /* 0x000eaa000c1e1900 */
[----:B------:R-:W3:Y:S01]  /*0670*/  @!P2 LDG.E R0, desc[UR14][R4.64] ;  /* 0x0000000e0400a981 */ /* 0x000ee2000c1e1900 */
[----:B------:R-:W-:Y:S01]  /*0680*/  BSSY.RECONVERGENT B0, `(.L_x_2374) ;  /* 0x0000033000007945 */ /* 0x000fe20003800200 */
[----:B------:R-:W0:Y:S02]  /*0690*/  S2R R6, SR_LANEID ;  /* 0x0000000000067919 */ /* 0x000e240000000000 */
[----:B0-----:R-:W-:-:S02]  /*06a0*/  ISETP.GT.AND P2, PT, R6, 0x1e, PT ;  /* 0x0000001e0600780c */ /* 0x001fc40003f44270 */
[----:B------:R-:W-:Y:S01]  /*06b0*/  ISETP.GT.AND P3, PT, R6, 0xf, PT ;  /* 0x0000000f0600780c */ /* 0x000fe20003f64270 */
[--C-:B--2---:R-:W-:Y:S02]  /*06c0*/  HADD2.F32 R17, -RZ, R2.reuse.H1_H1 ;  /* 0x30000002ff117230 */ /* 0x104fe40000004100 */
[----:B------:R-:W-:Y:S02]  /*06d0*/  HADD2.F32 R2, -RZ, R2.H0_H0 ;  /* 0x20000002ff027230 */ /* 0x000fe40000004100 */
[--C-:B---3--:R-:W-:Y:S02]  /*06e0*/  HADD2.F32 R3, -RZ, R0.reuse.H1_H1 ;  /* 0x30000000ff037230 */ /* 0x108fe40000004100 */
[----:B------:R-:W-:Y:S01]  /*06f0*/  FMUL.FTZ R11, R17, R17 ;  /* 0x00000011110b7220 */ /* 0x000fe20000410000 */
[----:B------:R-:W-:Y:S02]  /*0700*/  HADD2.F32 R0, -RZ, R0.H0_H0 ;  /* 0x20000000ff007230 */ /* 0x000fe40000004100 */
[C---:B------:R-:W-:Y:S01]  /*0710*/  FADD.FTZ R7, R2.reuse, R17 ;  /* 0x0000001102077221 */ /* 0x040fe20000010000 */
[----:B------:R-:W-:Y:S01]  /*0720*/  FMUL.FTZ R13, R3, R3 ;  /* 0x00000003030d7220 */ /* 0x000fe20000410000 */
[----:B------:R-:W-:Y:S01]  /*0730*/  FFMA.FTZ R11, R2, R2, R11 ;  /* 0x00000002020b7223 */ /* 0x000fe2000001000b */
[C---:B------:R-:W-:Y:S01]  /*0740*/  FADD.FTZ R8, R0.reuse, R3 ;  /* 0x0000000300087221 */ /* 0x040fe20000010000 */
[----:B------:R-:W-:Y:S01]  /*0750*/  FADD.FTZ R7, RZ, R7 ;  /* 0x00000007ff077221 */ /* 0x000fe20000010000 */
[----:B------:R-:W-:Y:S01]  /*0760*/  FFMA.FTZ R4, R0, R0, R13 ;  /* 0x0000000000047223 */ /* 0x000fe2000001000d */
[----:B------:R-:W-:-:S02]  /*0770*/  FADD.FTZ R11, RZ, R11 ;  /* 0x0000000bff0b7221 */ /* 0x000fc40000010000 */
        /* <DEDUP_REMOVED lines=35> */
.L_x_2375:
[----:B------:R-:W-:Y:S05]  /*09b0*/  BSYNC.RECONVERGENT B0 ;  /* 0x0000000000007941 */ /* 0x000fea0003800200 */
.L_x_2374:
        /* <DEDUP_REMOVED lines=36> */
.L_x_2377:
[----:B------:R-:W-:Y:S05]  /*0c00*/  BSYNC.RECONVERGENT B0 ;  /* 0x0000000000007941 */ /* 0x000fea0003800200 */
.L_x_2376:
[----:B------:R-:W-:Y:S05]  /*0c10*/  @!P2 BRA `(.L_x_2378) ;  /* 0x0000000c00b0a947 */ /* 0x000fea0003800000 */
[----:B---3--:R-:W3:Y:S01]  /*0c20*/  LDC.64 R6, c[0x0][0x3b8] ;  /* 0x0000ee00ff067b82 */ /* 0x008ee20000000a00 */
[----:B------:R-:W-:Y:S01]  /*0c30*/  ULOP3.LUT UR5, UR4, 0x1, URZ, 0xc0, !UPT ;  /* 0x0000000104057892 */ /* 0x000fe2000f8ec0ff */
[----:B------:R-:W-:-:S03]  /*0c40*/  ISETP.GE.U32.AND P2, PT, R19, 0x8, PT ;  /* 0x000000081300780c */ /* 0x000fc60003f46070 */
[----:B------:R-:W-:-:S06]  /*0c50*/  UIMAD UR5, UR5, UR19, URZ ;  /* 0x00000013050572a4 */ /* 0x000fcc000f8e02ff */
[----:B------:R-:W-:-:S05]  /*0c60*/  IMAD R8, R19, UR5, RZ ;  /* 0x0000000513087c24 */ /* 0x000fca000f8e02ff */
[----:B-1----:R-:W-:-:S05]  /*0c70*/  SHF.L.U32 R9, R8, 0x1, RZ ;  /* 0x0000000108097819 */ /* 0x002fca00000006ff */
[----:B---3--:R-:W-:-:S03]  /*0c80*/  IMAD.WIDE R6, R9, 0x4, R6 ;  /* 0x0000000409067825 */ /* 0x008fc600078e0206 */
[----:B------:R-:W-:Y:S02]  /*0c90*/  R2UR UR16, R6 ;  /* 0x00000000061072ca */ /* 0x000fe400000e0000 */
[----:B------:R-:W-:Y:S01]  /*0ca0*/  R2UR UR17, R7 ;  /* 0x00000000071172ca */ /* 0x000fe200000e0000 */
[----:B------:R-:W-:-:S14]  /*0cb0*/  @P3 BRA `(.L_x_2379) ;  /* 0x00000000006c3947 */ /* 0x000fdc0003800000 */
[----:B------:R-:W1:Y:S01]  /*0cc0*/  LDC.64 R6, c[0x0][0x3b0] ;  /* 0x0000ec00ff067b82 */ /* 0x000e620000000a00 */
        /* <DEDUP_REMOVED lines=8> */
[----:B--2---:R-:W-:Y:S01]  /*0d50*/  IMAD.U32 R13, RZ, RZ, UR9 ;  /* 0x00000009ff0d7e24 */ /* 0x004fe2000f8e00ff */
[----:B-1----:R-:W-:Y:S02]  /*0d60*/  LEA R6, P4, R9, R6, 0x2 ;  /* 0x0000000609067211 */ /* 0x002fe400078810ff */
[----:B------:R-:W-:Y:S02]  /*0d70*/  MOV R9, UR11 ;  /* 0x0000000b00097c02 */ /* 0x000fe40008000f00 */
[----:B------:R-:W-:Y:S02]  /*0d80*/  LEA.HI.X R7, R10, R7, RZ, 0x2, P4 ;  /* 0x000000070a077211 */ /* 0x000fe400020f14ff */
[----:B------:R-:W-:Y:S01]  /*0d90*/  PLOP3.LUT P4, PT, PT, PT, UP1, 0x80, 0x8 ;  /* 0x000000000008781c */ /* 0x000fe20003f8f018 */
[----:B------:R1:W-:Y:S03]  /*0da0*/  STG.E.64 desc[UR14][R8.64], R4 ;  /* 0x0000000408007986 */ /* 0x0003e6000c101b0e */
[----:B------:R-:W-:Y:S01]  /*0db0*/  SEL R11, R19, RZ, !P4 ;  /* 0x000000ff130b7207 */ /* 0x000fe20006000000 */
[----:B------:R-:W-:Y:S06]  /*0dc0*/  MEMBAR.ALL.GPU ;  /* 0x0000000000007992 */ /* 0x000fec000000a000 */
[----:B------:R-:W-:-:S00]  /*0dd0*/  ERRBAR ;  /* 0x00000000000079ab */ /* 0x000fc00000000000 */
[----:B------:R-:W-:Y:S06]  /*0de0*/  CGAERRBAR ;  /* 0x00000000000075ab */ /* 0x000fec0000000000 */
[----:B------:R1:W-:Y:S01]  /*0df0*/  REDG.E.ADD.S32.STRONG.GPU desc[UR14][R6.64], R13 ;  /* 0x0000000d0600798e */ /* 0x0003e2000c12e30e */
[----:B------:R-:W-:-:S13]  /*0e00*/  ISETP.NE.AND P4, PT, R11, -0x1, PT ;  /* 0xffffffff0b00780c */ /* 0x000fda0003f85270 */
[----:B-1----:R-:W-:Y:S05]  /*0e10*/  @!P4 BRA `(.L_x_2379) ;  /* 0x000000000014c947 */ /* 0x002fea0003800000 */
.L_x_2380:
[----:B------:R-:W2:Y:S04]  /*0e20*/  LDG.E.STRONG.GPU R8, desc[UR14][R6.64] ;  /* 0x0000000e06087981 */ /* 0x000ea8000c1ef900 */
[----:B--2---:R-:W-:Y:S01]  /*0e30*/  CCTL.IVALL ;  /* 0x00000000ff00798f */ /* 0x004fe20002000000 */
[----:B------:R-:W-:Y:S05]  /*0e40*/  YIELD ;  /* 0x0000000000007946 */ /* 0x000fea0003800000 */
[----:B------:R-:W-:-:S13]  /*0e50*/  ISETP.NE.AND P4, PT, R8, R11, PT ;  /* 0x0000000b0800720c */ /* 0x000fda0003f85270 */
[----:B------:R-:W-:Y:S05]  /*0e60*/  @P4 BRA `(.L_x_2380) ;  /* 0xfffffffc00ec4947 */ /* 0x000fea000383ffff */
.L_x_2379:
        /* <DEDUP_REMOVED lines=14> */
.L_x_2382:
        /* <DEDUP_REMOVED lines=24> */
[----:B------:R-:W-:-:S03]  /*10d0*/  MOV R11, UR27 ;  /* 0x0000001b000b7c02 */ /* 0x000fc60008000f00 */
[----:B------:R-:W3:Y:S01]  /*10e0*/  @!P4 LDG.E.64 R8, desc[UR14][R8.64] ;  /* 0x0000000e0808c981 */ /* 0x000ee2000c1e1b00 */
[----:B------:R-:W-:Y:S02]  /*10f0*/  MOV R12, UR24 ;  /* 0x00000018000c7c02 */ /* 0x000fe40008000f00 */
[----:B--2---:R-:W-:Y:S01]  /*1100*/  MOV R13, UR25 ;  /* 0x00000019000d7c02 */ /* 0x004fe20008000f00 */
        /* <DEDUP_REMOVED lines=63> */
.L_x_2381:
[----:B------:R-:W-:-:S04]  /*1500*/  LOP3.LUT R6, R19, 0x7, RZ, 0xc0, !PT ;  /* 0x0000000713067812 */ /* 0x000fc800078ec0ff */
[----:B------:R-:W-:-:S13]  /*1510*/  ISETP.NE.AND P2, PT, R6, RZ, PT ;  /* 0x000000ff0600720c */ /* 0x000fda0003f45270 */
[----:B------:R-:W-:Y:S05]  /*1520*/  @!P2 BRA `(.L_x_2378) ;  /* 0x00000004006ca947 */ /* 0x000fea0003800000 */
[----:B------:R-:W-:Y:S01]  /*1530*/  VIADD R6, R6, 0xffffffff ;  /* 0xffffffff06067836 */ /* 0x000fe20000000000 */
[----:B------:R-:W-:-:S04]  /*1540*/  LOP3.LUT P2, R12, R19, 0x3, RZ, 0xc0, !PT ;  /* 0x00000003130c7812 */ /* 0x000fc8000784c0ff */
        /* <DEDUP_REMOVED lines=31> */
[----:B------:R-:W3:Y:S04]  /*1740*/  @!P5 LDG.E.64 R6, desc[UR14][R6.64] ;  /* 0x0000000e0606d981 */ /* 0x000ee8000c1e1b00 */
[----:B------:R-:W4:Y:S01]  /*1750*/  @!P4 LDG.E.64 R8, desc[UR14][R8.64] ;  /* 0x0000000e0808c981 */ /* 0x000f22000c1e1b00 */
[----:B------:R-:W-:-:S05]  /*1760*/  VOTEU.ALL UP3, P6 ;  /* 0x0000000000ff7886 */ /* 0x000fca0003060000 */
[----:B------:R-:W-:-:S04]  /*1770*/  @!UP3 UIMAD UR9, UR9, UR19, UR6 ;  /* 0x000000130909b2a4 */ /* 0x000fc8000f8e0206 */
[----:B------:R-:W-:-:S06]  /*1780*/  @!UP3 UIMAD.WIDE.U32 UR10, UR9, 0x8, UR16 ;  /* 0x00000008090ab8a5 */ /* 0x000fcc000f8e0010 */
[----:B------:R-:W-:Y:S01]  /*1790*/  MOV R10, UR10 ;  /* 0x0000000a000a7c02 */ /* 0x000fe20008000f00 */
[----:B------:R-:W-:-:S06]  /*17a0*/  IMAD.U32 R11, RZ, RZ, UR11 ;  /* 0x0000000bff0b7e24 */ /* 0x000fcc000f8e00ff */
[----:B------:R-:W5:Y:S01]  /*17b0*/  @!P6 LDG.E.64 R10, desc[UR14][R10.64] ;  /* 0x0000000e0a0ae981 */ /* 0x000f62000c1e1b00 */
[----:B--2---:R-:W-:-:S04]  /*17c0*/  MOV R13, UR5 ;  /* 0x00000005000d7c02 */ /* 0x004fc80008000f00 */
[----:B------:R-:W-:-:S04]  /*17d0*/  IADD3 R13, PT, PT, R13, 0x4, RZ ;  /* 0x000000040d0d7810 */ /* 0x000fc80007ffe0ff */
[----:B------:R-:W-:Y:S01]  /*17e0*/  R2UR UR5, R13 ;  /* 0x000000000d0572ca */ /* 0x000fe200000e0000 */
[----:B---3--:R-:W-:Y:S01]  /*17f0*/  @!P5 FADD.FTZ R4, R4, R6 ;  /* 0x000000060404d221 */ /* 0x008fe20000010000 */
[----:B------:R-:W-:-:S03]  /*1800*/  @!P5 FADD.FTZ R5, R5, R7 ;  /* 0x000000070505d221 */ /* 0x000fc60000010000 */
[----:B----4-:R-:W-:Y:S01]  /*1810*/  @!P4 FADD.FTZ R4, R4, R8 ;  /* 0x000000080404c221 */ /* 0x010fe20000010000 */
[----:B------:R-:W-:-:S03]  /*1820*/  @!P4 FADD.FTZ R5, R5, R9 ;  /* 0x000000090505c221 */ /* 0x000fc60000010000 */
[----:B-----5:R-:W-:Y:S01]  /*1830*/  @!P6 FADD.FTZ R4, R4, R10 ;  /* 0x0000000a0404e221 */ /* 0x020fe20000010000 */
[----:B------:R-:W-:-:S07]  /*1840*/  @!P6 FADD.FTZ R5, R5, R11 ;  /* 0x0000000b0505e221 */ /* 0x000fce0000010000 */
.L_x_2383:
        /* <DEDUP_REMOVED lines=27> */
.L_x_2384:
        /* <DEDUP_REMOVED lines=13> */
.L_x_2385:
[----:B------:R-:W-:Y:S05]  /*1ad0*/  BSYNC.RECONVERGENT B0 ;  /* 0x0000000000007941 */ /* 0x000fea0003800200 */
.L_x_2378:
[----:B---3--:R-:W-:Y:S01]  /*1ae0*/  LOP3.LUT R6, R20, 0xffff, RZ, 0xc0, !PT ;  /* 0x0000ffff14067812 */ /* 0x008fe200078ec0ff */
[----:B------:R-:W3:Y:S01]  /*1af0*/  S2UR UR9, SR_CgaCtaId ;  /* 0x00000000000979c3 */ /* 0x000ee20000008800 */
[----:B------:R-:W4:Y:S01]  /*1b00*/  LDCU UR10, c[0x0][0x414] ;  /* 0x00008280ff0a77ac */ /* 0x000f220008000800 */
[----:B------:R-:W-:Y:S02]  /*1b10*/  MOV R27, UR8 ;  /* 0x00000008001b7c02 */ /* 0x000fe40008000f00 */
[----:B------:R-:W-:Y:S01]  /*1b20*/  IMAD R6, R6, 0x1556, RZ ;  /* 0x0000155606067824 */ /* 0x000fe200078e02ff */
[----:B------:R-:W-:-:S03]  /*1b30*/  UMOV UR5, 0x400 ;  /* 0x0000040000057882 */ /* 0x000fc60000000000 */
[----:B------:R-:W0:Y:S01]  /*1b40*/  @P0 LDC.64 R10, c[0x0][0x388] ;  /* 0x0000e200ff0a0b82 */ /* 0x000e220000000a00 */
[----:B------:R-:W-:-:S04]  /*1b50*/  SHF.R.U32.HI R6, RZ, 0x10, R6 ;  /* 0x00000010ff067819 */ /* 0x000fc80000011606 */
[----:B------:R-:W-:-:S03]  /*1b60*/  PRMT R6, R6, 0x9910, RZ ;  /* 0x0000991006067816 */ /* 0x000fc600000000ff */
[----:B-1----:R-:W1:Y:S02]  /*1b70*/  LDC.64 R8, c[0x0][0x3a0] ;  /* 0x0000e800ff087b82 */ /* 0x002e640000000a00 */
[----:B------:R-:W-:-:S05]  /*1b80*/  IMAD R6, R6, 0xc, RZ ;  /* 0x0000000c06067824 */ /* 0x000fca00078e02ff */
[----:B--2---:R-:W-:Y:S01]  /*1b90*/  IADD3 R13, PT, PT, RZ, -R6, RZ ;  /* 0x80000006ff0d7210 */ /* 0x004fe20007ffe0ff */
[----:B---3--:R-:W-:Y:S01]  /*1ba0*/  ULEA UR5, UR9, UR5, 0x18 ;  /* 0x0000000509057291 */ /* 0x008fe2000f8ec0ff */
[----:B------:R-:W2:Y:S02]  /*1bb0*/  LDC.64 R6, c[0x0][0x398] ;  /* 0x0000e600ff067b82 */ /* 0x000ea40000000a00 */
[----:B------:R-:W-:-:S04]  /*1bc0*/  PRMT R13, R13, 0x7710, RZ ;  /* 0x000077100d0d7816 */ /* 0x000fc800000000ff */
[----:B------:R-:W-:Y:S02]  /*1bd0*/  IADD3 R13, PT, PT, R13, R20, RZ ;  /* 0x000000140d0d7210 */ /* 0x000fe40007ffe0ff */
[----:B------:R-:W-:Y:S03]  /*1be0*/  @!P3 STS.64 [UR5+0x78], R4 ;  /* 0x00007804ff00b988 */ /* 0x000fe60008000a05 */
[----:B------:R-:W-:-:S05]  /*1bf0*/  IMAD.SHL.U32 R13, R13, 0x2, RZ ;  /* 0x000000020d0d7824 */ /* 0x000fca00078e00ff */
[----:B------:R-:W-:-:S04]  /*1c00*/  LOP3.LUT R13, R13, 0xffff, RZ, 0xc0, !PT ;  /* 0x0000ffff0d0d7812 */ /* 0x000fc800078ec0ff */
[----:B------:R-:W-:Y:S01]  /*1c10*/  IADD3 R15, PT, PT, R16, R13, RZ ;  /* 0x0000000d100f7210 */ /* 0x000fe20007ffe0ff */
[----:B0-----:R-:W-:-:S04]  /*1c20*/  @P0 IMAD.WIDE R12, R27, 0x8, R10 ;  /* 0x000000081b0c0825 */ /* 0x001fc800078e020a */
[----:B----4-:R-:W-:Y:S01]  /*1c30*/  @P0 FMUL.FTZ R10, R4, UR10 ;  /* 0x0000000a040a0c20 */ /* 0x010fe20008410000 */
[----:B------:R-:W-:Y:S01]  /*1c40*/  @P0 FMUL.FTZ R11, R5, UR10 ;  /* 0x0000000a050b0c20 */ /* 0x000fe20008410000 */
[----:B--2---:R-:W-:-:S04]  /*1c50*/  IMAD.WIDE R6, R15, 0x4, R6 ;  /* 0x000000040f067825 */ /* 0x004fc800078e0206 */
[----:B------:R0:W-:Y:S01]  /*1c60*/  @P0 STG.E.64 desc[UR14][R12.64], R10 ;  /* 0x0000000a0c000986 */ /* 0x0001e2000c101b0e */
[----:B-1----:R-:W-:Y:S01]  /*1c70*/  IMAD.WIDE R8, R15, 0x4, R8 ;  /* 0x000000040f087825 */ /* 0x002fe200078e0208 */
[----:B------:R-:W-:Y:S06]  /*1c80*/  BAR.SYNC.DEFER_BLOCKING 0x0 ;  /* 0x0000000000007b1d */ /* 0x000fec0000010000 */
[----:B------:R-:W5:Y:S04]  /*1c90*/  LDG.E.64 R6, desc[UR14][R6.64] ;  /* 0x0000000e06067981 */ /* 0x000f68000c1e1b00 */
[----:B------:R-:W5:Y:S01]  /*1ca0*/  LDG.E.64 R8, desc[UR14][R8.64] ;  /* 0x0000000e08087981 */ /* 0x000f62000c1e1b00 */
        /* <DEDUP_REMOVED lines=15> */
[----:B0-----:R-:W-:Y:S02]  /*1da0*/  SHF.R.S32.HI R15, RZ, 0x1f, R13 ;  /* 0x0000001fff0f7819 */ /* 0x001fe4000001140d */
[----:B--2---:R-:W-:Y:S02]  /*1db0*/  ISETP.GE.U32.AND P1, PT, R21, UR12, PT ;  /* 0x0000000c15007c0c */ /* 0x004fe4000bf26070 */
[----:B------:R-:W-:Y:S02]  /*1dc0*/  ISETP.GE.U32.AND P2, PT, R13, UR12, PT ;  /* 0x0000000c0d007c0c */ /* 0x000fe4000bf46070 */
[----:B------:R-:W-:Y:S02]  /*1dd0*/  ISETP.GE.AND.EX P1, PT, R10, UR13, PT, P1 ;  /* 0x0000000d0a007c0c */ /* 0x000fe4000bf26310 */
[----:B------:R-:W-:-:S11]  /*1de0*/  ISETP.GE.AND.EX P2, PT, R15, UR13, PT, P2 ;  /* 0x0000000d0f007c0c */ /* 0x000fd6000bf46320 */
[----:B------:R-:W-:Y:S05]  /*1df0*/  @P1 BRA `(.L_x_2389) ;  /* 0x0000000000481947 */ /* 0x000fea0003800000 */
        /* <DEDUP_REMOVED lines=15> */
[----:B------:R-:W-:Y:S02]  /*1ef0*/  F2FP.F16.F32.PACK_AB R5, R17, R16 ;  /* 0x000000101105723e */ /* 0x000fe400000000ff */
[----:B------:R-:W-:-:S05]  /*1f00*/  LEA.HI.X R11, R4, UR11, R27, 0x1, P1 ;  /* 0x0000000b040b7c11 */ /* 0x000fca00088f0c1b */
[----:B------:R0:W-:Y:S02]  /*1f10*/  STG.E desc[UR14][R10.64], R5 ;  /* 0x000000050a007986 */ /* 0x0001e4000c10190e */
.L_x_2389:
[----:B------:R-:W-:Y:S05]  /*1f20*/  BSYNC.RECONVERGENT B1 ;  /* 0x0000000000017941 */ /* 0x000fea0003800200 */
.L_x_2388:
[----:B------:R-:W-:Y:S05]  /*1f30*/  @P2 BRA `(.L_x_2390) ;  /* 0x00000004004c2947 */ /* 0x000fea0003800000 */
[----:B------:R-:W2:Y:S01]  /*1f40*/  LDCU.64 UR10, c[0x0][0x3e0] ;  /* 0x00007c00ff0a77ac */ /* 0x000ea20008000a00 */
[--C-:B0-----:R-:W-:Y:S01]  /*1f50*/  FADD.FTZ R5, R0, -R14.reuse ;  /* 0x8000000e00057221 */ /* 0x101fe20000010000 */
[----:B------:R-:W-:Y:S02]  /*1f60*/  IMAD.MOV.U32 R23, RZ, RZ, R25 ;  /* 0x000000ffff177224 */ /* 0x000fe400078e0019 */
[----:B------:R-:W-:Y:S01]  /*1f70*/  FADD.FTZ R3, R3, -R14 ;  /* 0x8000000e03037221 */ /* 0x000fe20000010000 */
[----:B------:R-:W0:Y:S01]  /*1f80*/  LDCU.64 UR12, c[0x0][0x380] ;  /* 0x00007000ff0c77ac */ /* 0x000e220008000a00 */
[-C--:B-1----:R-:W-:Y:S02]  /*1f90*/  FMUL.FTZ R5, R5, R12.reuse ;  /* 0x0000000c05057220 */ /* 0x082fe40000410000 */
[----:B------:R-:W-:Y:S02]  /*1fa0*/  FMUL.FTZ R12, R3, R12 ;  /* 0x0000000c030c7220 */ /* 0x000fe40000410000 */
[----:B-----5:R-:W-:-:S02]  /*1fb0*/  FFMA.FTZ R5, R6, R5, R8 ;  /* 0x0000000506057223 */ /* 0x020fc40000010008 */
[----:B------:R-:W-:-:S05]  /*1fc0*/  FFMA.FTZ R12, R7, R12, R9 ;  /* 0x0000000c070c7223 */ /* 0x000fca0000010009 */
[----:B------:R-:W-:Y:S01]  /*1fd0*/  F2FP.F16.F32.PACK_AB R5, R12, R5 ;  /* 0x000000050c05723e */ /* 0x000fe200000000ff */
[----:B--2---:R-:W-:Y:S02]  /*1fe0*/  IMAD R0, R15, UR10, RZ ;  /* 0x0000000a0f007c24 */ /* 0x004fe4000f8e02ff */
[----:B------:R-:W-:-:S04]  /*1ff0*/  IMAD.WIDE.U32 R22, R13, UR10, R22 ;  /* 0x0000000a0d167c25 */ /* 0x000fc8000f8e0016 */
[----:B------:R-:W-:Y:S01]  /*2000*/  IMAD R13, R13, UR11, R0 ;  /* 0x0000000b0d0d7c24 */ /* 0x000fe2000f8e0200 */
[----:B0-----:R-:W-:-:S04]  /*2010*/  LEA R2, P1, R22, UR12, 0x1 ;  /* 0x0000000c16027c11 */ /* 0x001fc8000f8208ff */
[----:B------:R-:W-:-:S04]  /*2020*/  IADD3 R13, PT, PT, R23, R13, RZ ;  /* 0x0000000d170d7210 */ /* 0x000fc80007ffe0ff */
[----:B------:R-:W-:-:S05]  /*2030*/  LEA.HI.X R3, R22, UR13, R13, 0x1, P1 ;  /* 0x0000000d16037c11 */ /* 0x000fca00088f0c0d */
[----:B------:R2:W-:Y:S01]  /*2040*/  STG.E desc[UR14][R2.64], R5 ;  /* 0x0000000502007986 */ /* 0x0005e2000c10190e */
[----:B------:R-:W-:Y:S05]  /*2050*/  BRA `(.L_x_2390) ;  /* 0x0000000400047947 */ /* 0x000fea0003800000 */
.L_x_2387:
[----:B------:R-:W-:Y:S04]  /*2060*/  BSSY.RECONVERGENT B1, `(.L_x_2391) ;  /* 0x000001f000017945 */ /* 0x000fe80003800200 */
[----:B------:R-:W-:Y:S05]  /*2070*/  @P1 BRA `(.L_x_2392) ;  /* 0x0000000000741947 */ /* 0x000fea0003800000 */
[--C-:B------:R-:W-:Y:S01]  /*2080*/  FADD.FTZ R5, R2, -R14.reuse ;  /* 0x8000000e02057221 */ /* 0x100fe20000010000 */
[----:B------:R-:W-:Y:S01]  /*2090*/  FADD.FTZ R17, R17, -R14 ;  /* 0x8000000e11117221 */ /* 0x000fe20000010000 */
[----:B------:R-:W2:Y:S01]  /*20a0*/  LDCU.64 UR10, c[0x0][0x3e0] ;  /* 0x00007c00ff0a77ac */ /* 0x000ea20008000a00 */
[----:B------:R-:W-:Y:S01]  /*20b0*/  SHF.R.S32.HI R26, RZ, 0x1f, R21 ;  /* 0x0000001fff1a7819 */ /* 0x000fe20000011415 */
[-C--:B-1----:R-:W-:Y:S01]  /*20c0*/  FMUL.FTZ R5, R5, R12.reuse ;  /* 0x0000000c05057220 */ /* 0x082fe20000410000 */
[----:B------:R-:W-:Y:S01]  /*20d0*/  FMUL.FTZ R2, R17, R12 ;  /* 0x0000000c11027220 */ /* 0x000fe20000410000 */
[----:B------:R-:W1:Y:S02]  /*20e0*/  LDCU.64 UR12, c[0x0][0x380] ;  /* 0x00007000ff0c77ac */ /* 0x000e640008000a00 */
[----:B-----5:R-:W-:Y:S01]  /*20f0*/  FFMA.FTZ R10, R6, R5, R8 ;  /* 0x00000005060a7223 */ /* 0x020fe20000010008 */
[----:B------:R-:W-:Y:S01]  /*2100*/  FFMA.FTZ R2, R7, R2, R9 ;  /* 0x0000000207027223 */ /* 0x000fe20000010009 */
[----:B------:R-:W-:-:S02]  /*2110*/  MOV R5, R25 ;  /* 0x0000001900057202 */ /* 0x000fc40000000f00 */
[----:B------:R-:W-:Y:S01]  /*2120*/  FMUL.FTZ R4, R10, -1.4426950216293334961 ;  /* 0xbfb8aa3b0a047820 */ /* 0x000fe20000410000 */
[----:B0-----:R-:W-:-:S05]  /*2130*/  FMUL.FTZ R15, R2, -1.4426950216293334961 ;  /* 0xbfb8aa3b020f7820 */ /* 0x001fca0000410000 */
[----:B------:R-:W0:Y:S01]  /*2140*/  MUFU.EX2 R4, R4 ;  /* 0x0000000400047308 */ /* 0x000e220000000800 */
[----:B--2---:R-:W-:-:S03]  /*2150*/  IMAD R26, R26, UR10, RZ ;  /* 0x0000000a1a1a7c24 */ /* 0x004fc6000f8e02ff */
[----:B------:R-:W2:Y:S01]  /*2160*/  MUFU.EX2 R15, R15 ;  /* 0x0000000f000f7308 */ /* 0x000ea20000000800 */
[----:B------:R-:W-:Y:S02]  /*2170*/  IMAD R27, R21, UR11, R26 ;  /* 0x0000000b151b7c24 */ /* 0x000fe4000f8e021a */
[----:B0-----:R-:W-:Y:S01]  /*2180*/  FADD.FTZ R11, R4, 1 ;  /* 0x3f800000040b7421 */ /* 0x001fe20000010000 */
[----:B------:R-:W-:Y:S01]  /*2190*/  MOV R4, R22 ;  /* 0x0000001600047202 */ /* 0x000fe20000000f00 */
[----:B--2---:R-:W-:-:S04]  /*21a0*/  FADD.FTZ R16, R15, 1 ;  /* 0x3f8000000f107421 */ /* 0x004fc80000010000 */
        /* <DEDUP_REMOVED lines=8> */
[----:B------:R-:W-:-:S05]  /*2230*/  F2FP.F16.F32.PACK_AB R15, R2, R15 ;  /* 0x0000000f020f723e */ /* 0x000fca00000000ff */
[----:B------:R2:W-:Y:S02]  /*2240*/  STG.E desc[UR14][R10.64], R15 ;  /* 0x0000000f0a007986 */ /* 0x0005e4000c10190e */
.L_x_2392:
[----:B------:R-:W-:Y:S05]  /*2250*/  BSYNC.RECONVERGENT B1 ;  /* 0x0000000000017941 */ /* 0x000fea0003800200 */
.L_x_2391:
[----:B------:R-:W3:Y:S01]  /*2260*/  LDCU.64 UR10, c[0x0][0x3e8] ;  /* 0x00007d00ff0a77ac */ /* 0x000ee20008000a00 */
[----:B------:R-:W-:Y:S02]  /*2270*/  SHF.R.S32.HI R2, RZ, 0x1f, R13 ;  /* 0x0000001fff027819 */ /* 0x000fe4000001140d */
[----:B---3--:R-:W-:-:S04]  /*2280*/  ISETP.GE.U32.AND P1, PT, R13, UR10, PT ;  /* 0x0000000a0d007c0c */ /* 0x008fc8000bf26070 */
[----:B------:R-:W-:-:S13]  /*2290*/  ISETP.GE.AND.EX P1, PT, R2, UR11, PT, P1 ;  /* 0x0000000b02007c0c */ /* 0x000fda000bf26310 */
[----:B------:R-:W-:Y:S05]  /*22a0*/  @P1 BRA `(.L_x_2390) ;  /* 0x0000000000701947 */ /* 0x000fea0003800000 */
[--C-:B------:R-:W-:Y:S01]  /*22b0*/  FADD.FTZ R5, R0, -R14.reuse ;  /* 0x8000000e00057221 */ /* 0x100fe20000010000 */
[----:B------:R-:W-:Y:S01]  /*22c0*/  FADD.FTZ R3, R3, -R14 ;  /* 0x8000000e03037221 */ /* 0x000fe20000010000 */
[----:B------:R-:W2:Y:S02]  /*22d0*/  LDCU.64 UR10, c[0x0][0x3e0] ;  /* 0x00007c00ff0a77ac */ /* 0x000ea40008000a00 */
        /* <DEDUP_REMOVED lines=8> */
[----:B------:R-:W3:Y:S01]  /*2360*/  MUFU.EX2 R0, R0 ;  /* 0x0000000000007308 */ /* 0x000ee20000000800 */
[----:B--2---:R-:W-:Y:S01]  /*2370*/  IMAD R10, R2, UR10, RZ ;  /* 0x0000000a020a7c24 */ /* 0x004fe2000f8e02ff */
[----:B------:R-:W-:Y:S02]  /*2380*/  MOV R2, R22 ;  /* 0x0000001600027202 */ /* 0x000fe40000000f00 */
[----:B------:R-:W2:Y:S03]  /*2390*/  MUFU.EX2 R7, R7 ;  /* 0x0000000700077308 */ /* 0x000ea60000000800 */
[----:B------:R-:W-:-:S04]  /*23a0*/  IMAD.WIDE.U32 R2, R13, UR10, R2 ;  /* 0x0000000a0d027c25 */ /* 0x000fc8000f8e0002 */
[----:B------:R-:W-:Y:S02]  /*23b0*/  IMAD R13, R13, UR11, R10 ;  /* 0x0000000b0d0d7c24 */ /* 0x000fe4000f8e020a */
[----:B---3--:R-:W-:-:S03]  /*23c0*/  FADD.FTZ R4, R0, 1 ;  /* 0x3f80000000047421 */ /* 0x008fc60000010000 */
[----:B------:R-:W-:Y:S01]  /*23d0*/  IADD3 R13, PT, PT, R3, R13, RZ ;  /* 0x0000000d030d7210 */ /* 0x000fe20007ffe0ff */
[----:B--2---:R-:W-:Y:S01]  /*23e0*/  FADD.FTZ R8, R7, 1 ;  /* 0x3f80000007087421 */ /* 0x004fe20000010000 */
[----:B------:R1:W2:Y:S08]  /*23f0*/  MUFU.RCP R5, R4 ;  /* 0x0000000400057308 */ /* 0x0002b00000001000 */
[----:B------:R-:W3:Y:S01]  /*2400*/  MUFU.RCP R8, R8 ;  /* 0x0000000800087308 */ /* 0x000ee20000001000 */
[----:B-1----:R-:W-:Y:S01]  /*2410*/  LEA R4, P1, R2, UR12, 0x1 ;  /* 0x0000000c02047c11 */ /* 0x002fe2000f8208ff */
[----:B--2---:R-:W-:-:S03]  /*2420*/  FMUL.FTZ R6, R6, R5 ;  /* 0x0000000506067220 */ /* 0x004fc60000410000 */
[----:B------:R-:W-:Y:S01]  /*2430*/  LEA.HI.X R5, R2, UR13, R13, 0x1, P1 ;  /* 0x0000000d02057c11 */ /* 0x000fe200088f0c0d */
[----:B---3--:R-:W-:-:S05]  /*2440*/  FMUL.FTZ R7, R9, R8 ;  /* 0x0000000809077220 */ /* 0x008fca0000410000 */
[----:B------:R-:W-:-:S05]  /*2450*/  F2FP.F16.F32.PACK_AB R7, R7, R6 ;  /* 0x000000060707723e */ /* 0x000fca00000000ff */
[----:B------:R3:W-:Y:S02]  /*2460*/  STG.E desc[UR14][R4.64], R7 ;  /* 0x0000000704007986 */ /* 0x0007e4000c10190e */
.L_x_2390:
[----:B------:R-:W-:Y:S05]  /*2470*/  BSYNC.RECONVERGENT B0 ;  /* 0x0000000000007941 */ /* 0x000fea0003800200 */
.L_x_2386:
[----:B------:R-:W-:Y:S02]  /*2480*/  UIADD3 UR8, UPT, UPT, UR19, UR8, URZ ;  /* 0x0000000813087290 */ /* 0x000fe4000fffe0ff */
[----:B------:R-:W-:Y:S02]  /*2490*/  UIADD3 UR4, UPT, UPT, UR4, 0x1, URZ ;  /* 0x0000000104047890 */ /* 0x000fe4000fffe0ff */
[----:B------:R-:W-:-:S09]  /*24a0*/  UISETP.GE.AND UP1, UPT, UR8, UR7, UPT ;  /* 0x000000070800728c */ /* 0x000fd2000bf26270 */
[----:B------:R-:W-:Y:S05]  /*24b0*/  BRA.U !UP1, `(.L_x_2393) ;  /* 0xffffffdd09407547 */ /* 0x000fea000b83ffff */
[----:B------:R-:W-:Y:S05]  /*24c0*/  EXIT ;  /* 0x000000000000794d */ /* 0x000fea0003800000 */
.L_x_2394:
        /* <DEDUP_REMOVED lines=11> */
.L_x_3455:


//--------------------- .text._Z35group_norm_nhwc_fwd_one_pass_kernelI11Fp16IOFp32WLi128ELi24ELi384EEv26Group_norm_nhwc_fwd_params --------------------------
	.section	.text._Z35group_norm_nhwc_fwd_one_pass_kernelI11Fp16IOFp32WLi128ELi24ELi384EEv26Group_norm_nhwc_fwd_params,"ax",@progbits
	.align	128
        .global         _Z35group_norm_nhwc_fwd_one_pass_kernelI11Fp16IOFp32WLi128ELi24ELi384EEv26Group_norm_nhwc_fwd_params
        .type           _Z35group_norm_nhwc_fwd_one_pass_kernelI11Fp16IOFp32WLi128ELi24ELi384EEv26Group_norm_nhwc_fwd_params,@function
        .size           _Z35group_norm_nhwc_fwd_one_pass_kernelI11Fp16IOFp32WLi128ELi24ELi384EEv26Group_norm_nhwc_fwd_params,(.L_x_3456 - _Z35group_norm_nhwc_fwd_one_pass_kernelI11Fp16IOFp32WLi128ELi24ELi384EEv26Group_norm_nhwc_fwd_params)
        .other          _Z35group_norm_nhwc_fwd_one_pass_kernelI11Fp16IOFp32WLi128ELi24ELi384EEv26Group_norm_nhwc_fwd_params,@"STO_CUDA_ENTRY STV_DEFAULT"
_Z35group_norm_nhwc_fwd_one_pass_kernelI11Fp16IOFp32WLi128ELi24ELi384EEv26Group_norm_nhwc_fwd_params:
.text._Z35group_norm_nhwc_fwd_one_pass_kernelI11Fp16IOFp32WLi128ELi24ELi384EEv26Group_norm_nhwc_fwd_params:
        /* <DEDUP_REMOVED lines=25> */
.L_x_2422:
[----:B0-----:R-:W0:Y:S01]  /*0190*/  LDC R0, c[0x0][0x3f8] ;  /* 0x0000fe00ff007b82 */ /* 0x001e220000000800 */
[----:B------:R-:W-:Y:S01]  /*01a0*/  IABS R8, UR8 ;  /* 0x0000000800087c13 */ /* 0x000fe20008000000 */
[----:B-1----:R-:W1:Y:S01]  /*01b0*/  LDCU.64 UR10, c[0x0][0x3e8] ;  /* 0x00007d00ff0a77ac */ /* 0x002e620008000a00 */
[----:B------:R-:W-:Y:S02]  /*01c0*/  IADD3 R19, PT, PT, R23, 0x20, RZ ;  /* 0x0000002017137810 */ /* 0x000fe40007ffe0ff */
[----:B------:R-:W-:Y:S01]  /*01d0*/  SHF.R.S32.HI R17, RZ, 0x1f, R23 ;  /* 0x0000001fff117819 */ /* 0x000fe20000011417 */
[----:B--2---:R-:W2:Y:S01]  /*01e0*/  LDCU.64 UR12, c[0x0][0x3f0] ;  /* 0x00007e00ff0c77ac */ /* 0x004ea20008000a00 */
[----:B------:R-:W-:Y:S02]  /*01f0*/  SHF.R.S32.HI R15, RZ, 0x1f, R19 ;  /* 0x0000001fff0f7819 */ /* 0x000fe40000011413 */
[----:B0---45:R-:W-:Y:S02]  /*0200*/  IABS R5, R0 ;  /* 0x0000000000057213 */ /* 0x031fe40000000000 */
[----:B------:R-:W-:-:S02]  /*0210*/  ISETP.NE.AND P3, PT, R0, RZ, PT ;  /* 0x000000ff0000720c */ /* 0x000fc40003f65270 */
[----:B------:R-:W0:Y:S08]  /*0220*/  I2F.RP R4, R5 ;  /* 0x0000000500047306 */ /* 0x000e300000209400 */
[----:B0-----:R-:W0:Y:S02]  /*0230*/  MUFU.RCP R4, R4 ;  /* 0x0000000400047308 */ /* 0x001e240000001000 */
[----:B0-----:R-:W-:-:S06]  /*0240*/  IADD3 R2, PT, PT, R4, 0xffffffe, RZ ;  /* 0x0ffffffe04027810 */ /* 0x001fcc0007ffe0ff */
[----:B---3--:R0:W3:Y:S02]  /*0250*/  F2I.FTZ.U32.TRUNC.NTZ R3, R2 ;  /* 0x0000000200037305 */ /* 0x0080e4000021f000 */
[----:B0-----:R-:W-:Y:S01]  /*0260*/  HFMA2 R2, -RZ, RZ, 0, 0 ;  /* 0x00000000ff027431 */ /* 0x001fe200000001ff */
[----:B---3--:R-:W-:-:S05]  /*0270*/  IADD3 R6, PT, PT, RZ, -R3, RZ ;  /* 0x80000003ff067210 */ /* 0x008fca0007ffe0ff */
[----:B------:R-:W-:Y:S02]  /*0280*/  IMAD R7, R6, R5, RZ ;  /* 0x0000000506077224 */ /* 0x000fe400078e02ff */
[----:B------:R-:W0:Y:S02]  /*0290*/  S2R R6, SR_TID.X ;  /* 0x0000000000067919 */ /* 0x000e240000002100 */
[----:B------:R-:W-:Y:S01]  /*02a0*/  IMAD.HI.U32 R3, R3, R7, R2 ;  /* 0x0000000703037227 */ /* 0x000fe200078e0002 */
[----:B------:R-:W-:-:S05]  /*02b0*/  IADD3 R7, PT, PT, R23, 0x60, RZ ;  /* 0x0000006017077810 */ /* 0x000fca0007ffe0ff */
[----:B------:R-:W-:-:S05]  /*02c0*/  IMAD.HI.U32 R13, R3, R8, RZ ;  /* 0x00000008030d7227 */ /* 0x000fca00078e00ff */
[----:B------:R-:W-:-:S05]  /*02d0*/  IADD3 R3, PT, PT, -R13, RZ, RZ ;  /* 0x000000ff0d037210 */ /* 0x000fca0007ffe1ff */
[----:B------:R-:W-:-:S05]  /*02e0*/  IMAD R2, R5, R3, R8 ;  /* 0x0000000305027224 */ /* 0x000fca00078e0208 */
[----:B------:R-:W-:Y:S02]  /*02f0*/  ISETP.GT.U32.AND P2, PT, R5, R2, PT ;  /* 0x000000020500720c */ /* 0x000fe40003f44070 */
[----:B0-----:R-:W-:-:S11]  /*0300*/  LOP3.LUT R3, R6, 0xffff, RZ, 0xc0, !PT ;  /* 0x0000ffff06037812 */ /* 0x001fd600078ec0ff */
[----:B------:R-:W-:Y:S01]  /*0310*/  @!P2 IMAD.IADD R2, R2, 0x1, -R5 ;  /* 0x000000010202a824 */ /* 0x000fe200078e0a05 */
[----:B------:R-:W-:Y:S01]  /*0320*/  @!P2 IADD3 R13, PT, PT, R13, 0x1, RZ ;  /* 0x000000010d0da810 */ /* 0x000fe20007ffe0ff */
[----:B------:R-:W-:Y:S01]  /*0330*/  IMAD R3, R3, 0x1556, RZ ;  /* 0x0000155603037824 */ /* 0x000fe200078e02ff */
[----:B-1----:R-:W-:Y:S02]  /*0340*/  ISETP.GE.U32.AND P2, PT, R19, UR10, PT ;  /* 0x0000000a13007c0c */ /* 0x002fe4000bf46070 */
[----:B------:R-:W-:Y:S02]  /*0350*/  ISETP.GE.U32.AND P1, PT, R2, R5, PT ;  /* 0x000000050200720c */ /* 0x000fe40003f26070 */
[----:B------:R-:W-:Y:S02]  /*0360*/  LOP3.LUT R2, R0, UR8, RZ, 0x3c, !PT ;  /* 0x0000000800027c12 */ /* 0x000fe4000f8e3cff */
[----:B------:R-:W-:Y:S02]  /*0370*/  SHF.R.U32.HI R3, RZ, 0x10, R3 ;  /* 0x00000010ff037819 */ /* 0x000fe40000011603 */
[----:B------:R-:W-:-:S02]  /*0380*/  ISETP.GE.AND P4, PT, R2, RZ, PT ;  /* 0x000000ff0200720c */ /* 0x000fc40003f86270 */
[----:B------:R-:W-:Y:S02]  /*0390*/  PRMT R2, R3, 0x9910, RZ ;  /* 0x0000991003027816 */ /* 0x000fe400000000ff */
[----:B------:R-:W-:-:S03]  /*03a0*/  ISETP.GE.AND.EX P2, PT, R15, UR11, PT, P2 ;  /* 0x0000000b0f007c0c */ /* 0x000fc6000bf46320 */
[----:B------:R-:W-:Y:S01]  /*03b0*/  IMAD R2, R2, 0xc, RZ ;  /* 0x0000000c02027824 */ /* 0x000fe200078e02ff */
[----:B------:R-:W-:Y:S02]  /*03c0*/  @P1 IADD3 R13, PT, PT, R13, 0x1, RZ ;  /* 0x000000010d0d1810 */ /* 0x000fe40007ffe0ff */
[----:B------:R-:W-:Y:S02]  /*03d0*/  ISETP.GE.U32.AND P1, PT, R23, UR10, PT ;  /* 0x0000000a17007c0c */ /* 0x000fe4000bf26070 */
[----:B------:R-:W-:Y:S02]  /*03e0*/  IADD3 R2, PT, PT, RZ, -R2, RZ ;  /* 0x80000002ff027210 */ /* 0x000fe40007ffe0ff */
[----:B------:R-:W-:Y:S02]  /*03f0*/  @!P4 IADD3 R13, PT, PT, -R13, RZ, RZ ;  /* 0x000000ff0d0dc210 */ /* 0x000fe40007ffe1ff */
[----:B------:R-:W-:Y:S01]  /*0400*/  @!P3 LOP3.LUT R13, RZ, R0, RZ, 0x33, !PT ;  /* 0x00000000ff0db212 */ /* 0x000fe200078e33ff */
[----:B------:R-:W0:Y:S01]  /*0410*/  @!P2 LDC.64 R4, c[0x0][0x3e0] ;  /* 0x0000f800ff04ab82 */ /* 0x000e220000000a00 */
[----:B------:R-:W-:-:S02]  /*0420*/  PRMT R3, R2, 0x7710, RZ ;  /* 0x0000771002037816 */ /* 0x000fc400000000ff */
[----:B------:R-:W-:Y:S01]  /*0430*/  ISETP.GE.AND.EX P1, PT, R17, UR11, PT, P1 ;  /* 0x0000000b11007c0c */ /* 0x000fe2000bf26310 */
[----:B------:R-:W-:Y:S01]  /*0440*/  IMAD.MOV R21, RZ, RZ, -R13 ;  /* 0x000000ffff157224 */ /* 0x000fe200078e0a0d */
[----:B------:R-:W-:Y:S02]  /*0450*/  IADD3 R3, PT, PT, R3, R6, RZ ;  /* 0x0000000603037210 */ /* 0x000fe40007ffe0ff */
[----:B------:R-:W-:Y:S01]  /*0460*/  IADD3 R2, PT, PT, R23, 0x40, RZ ;  /* 0x0000004017027810 */ /* 0x000fe20007ffe0ff */
[----:B------:R-:W-:Y:S01]  /*0470*/  IMAD R21, R0, R21, UR8 ;  /* 0x0000000800157e24 */ /* 0x000fe2000f8e0215 */
[----:B------:R-:W-:Y:S01]  /*0480*/  SHF.L.U32 R3, R3, 0x1, RZ ;  /* 0x0000000103037819 */ /* 0x000fe200000006ff */
[----:B------:R-:W1:Y:S01]  /*0490*/  @!P2 LDC.64 R10, c[0x0][0x390] ;  /* 0x0000e400ff0aab82 */ /* 0x000e620000000a00 */
[----:B------:R-:W-:Y:S01]  /*04a0*/  ISETP.GE.U32.AND P3, PT, R2, UR10, PT ;  /* 0x0000000a02007c0c */ /* 0x000fe2000bf66070 */
[----:B------:R-:W-:Y:S01]  /*04b0*/  IMAD R21, R21, 0x18, RZ ;  /* 0x0000001815157824 */ /* 0x000fe200078e02ff */
[----:B------:R-:W-:-:S02]  /*04c0*/  LOP3.LUT R26, R3, 0xffff, RZ, 0xc0, !PT ;  /* 0x0000ffff031a7812 */ /* 0x000fc400078ec0ff */
[----:B------:R-:W-:Y:S02]  /*04d0*/  SHF.R.S32.HI R3, RZ, 0x1f, R2 ;  /* 0x0000001fff037819 */ /* 0x000fe40000011402 */
[----:B------:R-:W-:Y:S01]  /*04e0*/  SHF.R.S32.HI R0, RZ, 0x1f, R13 ;  /* 0x0000001fff007819 */ /* 0x000fe2000001140d */
[----:B------:R-:W3:Y:S01]  /*04f0*/  @!P1 LDC.64 R8, c[0x0][0x3e0] ;  /* 0x0000f800ff089b82 */ /* 0x000ee20000000a00 */
[----:B------:R-:W-:Y:S02]  /*0500*/  IADD3 R26, P4, PT, R21, R26, RZ ;  /* 0x0000001a151a7210 */ /* 0x000fe40007f9e0ff */
[----:B------:R-:W-:Y:S01]  /*0510*/  ISETP.GE.AND.EX P3, PT, R3, UR11, PT, P3 ;  /* 0x0000000b03007c0c */ /* 0x000fe2000bf66330 */
[----:B--2---:R-:W-:Y:S01]  /*0520*/  IMAD R12, R0, UR12, RZ ;  /* 0x0000000c000c7c24 */ /* 0x004fe2000f8e02ff */
[----:B------:R-:W-:Y:S01]  /*0530*/  LEA.HI.X.SX32 R27, R21, RZ, 0x1, P4 ;  /* 0x000000ff151b7211 */ /* 0x000fe200020f0eff */
[----:B0-----:R-:W-:Y:S01]  /*0540*/  @!P2 IMAD R16, R15, R4, RZ ;  /* 0x000000040f10a224 */ /* 0x001fe200078e02ff */
[----:B------:R-:W-:Y:S01]  /*0550*/  ISETP.GE.U32.AND P4, PT, R7, UR10, PT ;  /* 0x0000000a07007c0c */ /* 0x000fe2000bf86070 */
[C---:B------:R-:W-:Y:S01]  /*0560*/  IMAD R25, R13.reuse, UR13, R12 ;  /* 0x0000000d0d197c24 */ /* 0x040fe2000f8e020c */
[----:B------:R-:W-:Y:S01]  /*0570*/  SHF.R.S32.HI R0, RZ, 0x1f, R7 ;  /* 0x0000001fff007819 */ /* 0x000fe20000011407 */
[----:B------:R-:W-:-:S02]  /*0580*/  IMAD.WIDE.U32 R26, R13, UR12, R26 ;  /* 0x0000000c0d1a7c25 */ /* 0x000fc4000f8e001a */
[----:B------:R-:W0:Y:S01]  /*0590*/  @!P1 LDC.64 R12, c[0x0][0x390] ;  /* 0x0000e400ff0c9b82 */ /* 0x000e220000000a00 */
[----:B------:R-:W-:Y:S01]  /*05a0*/  ISETP.GE.AND.EX P4, PT, R0, UR11, PT, P4 ;  /* 0x0000000b00007c0c */ /* 0x000fe2000bf86340 */
[----:B------:R-:W-:Y:S01]  /*05b0*/  @!P2 IMAD.MOV.U32 R24, RZ, RZ, R26 ;  /* 0x000000ffff18a224 */ /* 0x000fe200078e001a */
[----:B------:R-:W-:Y:S01]  /*05c0*/  IADD3 R25, PT, PT, R27, R25, RZ ;  /* 0x000000191b197210 */ /* 0x000fe20007ffe0ff */
[C---:B------:R-:W-:Y:S01]  /*05d0*/  @!P2 IMAD R16, R19.reuse, R5, R16 ;  /* 0x000000051310a224 */ /* 0x040fe200078e0210 */
[----:B------:R-:W-:Y:S02]  /*05e0*/  @!P1 MOV R28, R26 ;  /* 0x0000001a001c9202 */ /* 0x000fe40000000f00 */
[----:B------:R-:W-:Y:S01]  /*05f0*/  @!P1 MOV R29, R25 ;  /* 0x00000019001d9202 */ /* 0x000fe20000000f00 */
[----:B------:R-:W2:Y:S01]  /*0600*/  @!P3 LDC.64 R14, c[0x0][0x3e0] ;  /* 0x0000f800ff0ebb82 */ /* 0x000ea20000000a00 */
[----:B------:R-:W-:-:S04]  /*0610*/  @!P2 IMAD.WIDE.U32 R18, R19, R4, R24 ;  /* 0x000000041312a225 */ /* 0x000fc800078e0018 */
[-C--:B---3--:R-:W-:Y:S02]  /*0620*/  @!P1 IMAD R20, R17, R8.reuse, RZ ;  /* 0x0000000811149224 */ /* 0x088fe400078e02ff */
[----:B------:R-:W-:Y:S01]  /*0630*/  @!P1 IMAD.WIDE.U32 R28, R23, R8, R28 ;  /* 0x00000008171c9225 */ /* 0x000fe200078e001c */
[----:B------:R-:W-:Y:S01]  /*0640*/  @!P2 IADD3 R8, PT, PT, R19, R16, RZ ;  /* 0x000000101308a210 */ /* 0x000fe20007ffe0ff */
[----:B------:R-:W3:Y:S01]  /*0650*/  @!P4 LDC.64 R4, c[0x0][0x3e0] ;  /* 0x0000f800ff04cb82 */ /* 0x000ee20000000a00 */
[C---:B-1----:R-:W-:Y:S01]  /*0660*/  @!P2 LEA R16, P5, R18.reuse, R10, 0x1 ;  /* 0x0000000a1210a211 */ /* 0x042fe200078a08ff */
[----:B------:R-:W-:Y:S01]  /*0670*/  @!P1 IMAD R20, R23, R9, R20 ;  /* 0x0000000917149224 */ /* 0x000fe200078e0214 */
[----:B------:R-:W-:Y:S02]  /*0680*/  @!P3 MOV R19, R25 ;  /* 0x000000190013b202 */ /* 0x000fe40000000f00 */
[----:B------:R-:W-:Y:S01]  /*0690*/  @!P2 LEA.HI.X R17, R18, R11, R8, 0x1, P5 ;  /* 0x0000000b1211a211 */ /* 0x000fe200028f0c08 */
[----:B------:R-:W-:Y:S01]  /*06a0*/  @!P3 IMAD.MOV.U32 R18, RZ, RZ, R26 ;  /* 0x000000ffff12b224 */ /* 0x000fe200078e001a */
[----:B------:R-:W-:Y:S01]  /*06b0*/  @!P1 IADD3 R20, PT, PT, R29, R20, RZ ;  /* 0x000000141d149210 */ /* 0x000fe20007ffe0ff */
[----:B------:R-:W1:Y:S01]  /*06c0*/  @!P3 LDC.64 R8, c[0x0][0x390] ;  /* 0x0000e400ff08bb82 */ /* 0x000e620000000a00 */
[----:B0-----:R-:W-:-:S04]  /*06d0*/  @!P1 LEA R12, P5, R28, R12, 0x1 ;  /* 0x0000000c1c0c9211 */ /* 0x001fc800078a08ff */
[----:B------:R-:W-:Y:S01]  /*06e0*/  @!P1 LEA.HI.X R13, R28, R13, R20, 0x1, P5 ;  /* 0x0000000d1c0d9211 */ /* 0x000fe200028f0c14 */
[-C--:B--2---:R-:W-:Y:S02]  /*06f0*/  @!P3 IMAD R3, R3, R14.reuse, RZ ;  /* 0x0000000e0303b224 */ /* 0x084fe400078e02ff */
[----:B------:R-:W0:Y:S01]  /*0700*/  @!P4 LDC.64 R10, c[0x0][0x390] ;  /* 0x0000e400ff0acb82 */ /* 0x000e220000000a00 */
[----:B------:R-:W-:-:S04]  /*0710*/  @!P3 IMAD.WIDE.U32 R18, R2, R14, R18 ;  /* 0x0000000e0212b225 */ /* 0x000fc800078e0012 */
[----:B------:R-:W-:Y:S02]  /*0720*/  @!P3 IMAD R15, R2, R15, R3 ;  /* 0x0000000f020fb224 */ /* 0x000fe400078e0203 */
[----:B------:R-:W-:Y:S02]  /*0730*/  HFMA2 R2, -RZ, RZ, 0, 0 ;  /* 0x00000000ff027431 */ /* 0x000fe400000001ff */
[----:B------:R-:W-:Y:S02]  /*0740*/  HFMA2 R3, -RZ, RZ, 0, 0 ;  /* 0x00000000ff037431 */ /* 0x000fe400000001ff */
[----:B---3--:R-:W-:Y:S02]  /*0750*/  @!P4 IMAD R0, R0, R4, RZ ;  /* 0x000000040000c224 */ /* 0x008fe400078e02ff */
[----:B------:R2:W3:Y:S02]  /*0760*/  @!P1 LDG.E R2, desc[UR16][R12.64] ;  /* 0x000000100c029981 */ /* 0x0004e4000c1e1900 */
[----:B------:R-:W-:Y:S01]  /*0770*/  @!P4 IMAD R29, R7, R5, R0 ;  /* 0x00000005071dc224 */ /* 0x000fe200078e0200 */
[----:B------:R-:W-:Y:S01]  /*0780*/  @!P3 IADD3 R15, PT, PT, R19, R15, RZ ;  /* 0x0000000f130fb210 */ /* 0x000fe20007ffe0ff */
[----:B------:R-:W5:Y:S01]  /*0790*/  @!P2 LDG.E R3, desc[UR16][R16.64] ;  /* 0x000000101003a981 */ /* 0x000f62000c1e1900 */
[----:B-1----:R-:W-:-:S02]  /*07a0*/  @!P3 LEA R8, P2, R18, R8, 0x1 ;  /* 0x000000081208b211 */ /* 0x002fc400078408ff */
[----:B--2---:R-:W-:Y:S02]  /*07b0*/  @!P4 MOV R12, R26 ;  /* 0x0000001a000cc202 */ /* 0x004fe40000000f00 */
[----:B------:R-:W-:-:S03]  /*07c0*/  @!P4 MOV R13, R25 ;  /* 0x00000019000dc202 */ /* 0x000fc60000000f00 */
[----:B------:R-:W-:Y:S01]  /*07d0*/  @!P4 IMAD.WIDE.U32 R4, R7, R4, R12 ;  /* 0x000000040704c225 */ /* 0x000fe200078e000c */
[----:B------:R-:W-:-:S03]  /*07e0*/  @!P3 LEA.HI.X R9, R18, R9, R15, 0x1, P2 ;  /* 0x000000091209b211 */ /* 0x000fc600010f0c0f */
[----:B------:R-:W-:Y:S01]  /*07f0*/  IMAD.MOV.U32 R0, RZ, RZ, RZ ;  /* 0x000000ffff007224 */ /* 0x000fe200078e00ff */
[----:B------:R-:W-:Y:S02]  /*0800*/  @!P4 IADD3 R5, PT, PT, R5, R29, RZ ;  /* 0x0000001d0505c210 */ /* 0x000fe40007ffe0ff */
[----:B0-----:R-:W-:-:S03]  /*0810*/  @!P4 LEA R10, P2, R4, R10, 0x1 ;  /* 0x0000000a040ac211 */ /* 0x001fc600078408ff */
[----:B------:R-:W2:Y:S01]  /*0820*/  @!P3 LDG.E R0, desc[UR16][R8.64] ;  /* 0x000000100800b981 */ /* 0x000ea2000c1e1900 */
[----:B------:R-:W-:Y:S01]  /*0830*/  @!P4 LEA.HI.X R11, R4, R11, R5, 0x1, P2 ;  /* 0x0000000b040bc211 */ /* 0x000fe200010f0c05 */
[----:B------:R-:W-:-:S06]  /*0840*/  HFMA2 R4, -RZ, RZ, 0, 0 ;  /* 0x00000000ff047431 */ /* 0x000fcc00000001ff */
[----:B------:R0:W4:Y:S02]  /*0850*/  @!P4 LDG.E R4, desc[UR16][R10.64] ;  /* 0x000000100a04c981 */ /* 0x000124000c1e1900 */
[----:B0-----:R-:W0:Y:S02]  /*0860*/  S2R R11, SR_LANEID ;  /* 0x00000000000b7919 */ /* 0x001e240000000000 */
[C---:B0-----:R-:W-:Y:S02]  /*0870*/  ISETP.GT.AND P2, PT, R11.reuse, 0x1e, PT ;  /* 0x0000001e0b00780c */ /* 0x041fe40003f44270 */
[----:B------:R-:W-:Y:S01]  /*0880*/  ISETP.GT.AND P3, PT, R11, 0xf, PT ;  /* 0x0000000f0b00780c */ /* 0x000fe20003f64270 */
[----:B------:R-:W-:Y:S01]  /*0890*/  BSSY.RECONVERGENT B0, `(.L_x_2395) ;  /* 0x000003f000007945 */ /* 0x000fe20003800200 */
[--C-:B---3--:R-:W-:Y:S02]  /*08a0*/  HADD2.F32 R19, -RZ, R2.reuse.H1_H1 ;  /* 0x30000002ff137230 */ /* 0x108fe40000004100 */
[----:B------:R-:W-:-:S02]  /*08b0*/  HADD2.F32 R18, -RZ, R2.H0_H0 ;  /* 0x20000002ff127230 */ /* 0x000fc40000004100 */
[--C-:B-----5:R-:W-:Y:S02]  /*08c0*/  HADD2.F32 R17, -RZ, R3.reuse.H1_H1 ;  /* 0x30000003ff117230 */ /* 0x120fe40000004100 */
[----:B------:R-:W-:Y:S02]  /*08d0*/  HADD2.F32 R20, -RZ, R3.H0_H0 ;  /* 0x20000003ff147230 */ /* 0x000fe40000004100 */
[----:B------:R-:W-:Y:S01]  /*08e0*/  FMUL.FTZ R3, R19, R19 ;  /* 0x0000001313037220 */ /* 0x000fe20000410000 */
[C---:B------:R-:W-:Y:S01]  /*08f0*/  FADD.FTZ R2, R18.reuse, R19 ;  /* 0x0000001312027221 */ /* 0x040fe20000010000 */
[----:B------:R-:W-:Y:S02]  /*0900*/  FMUL.FTZ R5, R17, R17 ;  /* 0x0000001111057220 */ /* 0x000fe40000410000 */
[----:B------:R-:W-:Y:S01]  /*0910*/  FFMA.FTZ R3, R18, R18, R3 ;  /* 0x0000001212037223 */ /* 0x000fe20000010003 */
[C---:B------:R-:W-:Y:S01]  /*0920*/  FADD.FTZ R7, R20.reuse, R17 ;  /* 0x0000001114077221 */ /* 0x040fe20000010000 */
[----:B------:R-:W-:Y:S01]  /*0930*/  FADD.FTZ R2, RZ, R2 ;  /* 0x00000002ff027221 */ /* 0x000fe20000010000 */
[----:B------:R-:W-:Y:S01]  /*0940*/  FFMA.FTZ R8, R20, R20, R5 ;  /* 0x0000001414087223 */ /* 0x000fe20000010005 */
[----:B------:R-:W-:-:S02]  /*0950*/  FADD.FTZ R5, RZ, R3 ;  /* 0x00000003ff057221 */ /* 0x000fc40000010000 */
[----:B------:R-:W-:Y:S02]  /*0960*/  FADD.FTZ R7, R2, R7 ;  /* 0x0000000702077221 */ /* 0x000fe40000010000 */
[----:B------:R-:W-:Y:S01]  /*0970*/  FADD.FTZ R5, R5, R8 ;  /* 0x0000000805057221 */ /* 0x000fe20000010000 */
[--C-:B--2---:R-:W-:Y:S02]  /*0980*/  HADD2.F32 R16, -RZ, R0.reuse.H1_H1 ;  /* 0x30000000ff107230 */ /* 0x104fe40000004100 */
[----:B------:R-:W-:-:S03]  /*0990*/  HADD2.F32 R3, -RZ, R0.H0_H0 ;  /* 0x20000000ff037230 */ /* 0x000fc60000004100 */
[----:B------:R-:W-:Y:S01]  /*09a0*/  FMUL.FTZ R8, R16, R16 ;  /* 0x0000001010087220 */ /* 0x000fe20000410000 */
[--C-:B----4-:R-:W-:Y:S02]  /*09b0*/  HADD2.F32 R2, -RZ, R4.reuse.H1_H1 ;  /* 0x30000004ff027230 */ /* 0x110fe40000004100 */
[----:B------:R-:W-:Y:S02]  /*09c0*/  HADD2.F32 R0, -RZ, R4.H0_H0 ;  /* 0x20000004ff007230 */ /* 0x000fe40000004100 */
        /* <DEDUP_REMOVED lines=43> */
.L_x_2396:
[----:B------:R-:W-:Y:S05]  /*0c80*/  BSYNC.RECONVERGENT B0 ;  /* 0x0000000000007941 */ /* 0x000fea0003800200 */
.L_x_2395:
        /* <DEDUP_REMOVED lines=36> */
.L_x_2398:
[----:B------:R-:W-:Y:S05]  /*0ed0*/  BSYNC.RECONVERGENT B0 ;  /* 0x0000000000007941 */ /* 0x000fea0003800200 */
.L_x_2397:
        /* <DEDUP_REMOVED lines=21> */
[----:B------:R-:W-:Y:S01]  /*1030*/  ISETP.NE.AND P2, PT, R11, -0x1, PT ;  /* 0xffffffff0b00780c */ /* 0x000fe20003f45270 */
[----:B------:R-:W-:Y:S02]  /*1040*/  IMAD.U32 R6, RZ, RZ, UR10 ;  /* 0x0000000aff067e24 */ /* 0x000fe4000f8e00ff */
        /* <DEDUP_REMOVED lines=8> */
.L_x_2401:
[----:B---3--:R-:W3:Y:S04]  /*10d0*/  LDG.E.STRONG.GPU R6, desc[UR16][R8.64] ;  /* 0x0000001008067981 */ /* 0x008ee8000c1ef900 */
[----:B---3--:R-:W-:Y:S01]  /*10e0*/  CCTL.IVALL ;  /* 0x00000000ff00798f */ /* 0x008fe20002000000 */
[----:B------:R-:W-:Y:S05]  /*10f0*/  YIELD ;  /* 0x0000000000007946 */ /* 0x000fea0003800000 */
[----:B------:R-:W-:-:S13]  /*1100*/  ISETP.NE.AND P2, PT, R6, R11, PT ;  /* 0x0000000b0600720c */ /* 0x000fda0003f45270 */
[----:B------:R-:W-:Y:S05]  /*1110*/  @P2 BRA `(.L_x_2401) ;  /* 0xfffffffc00ec2947 */ /* 0x000fea000383ffff */
.L_x_2400:
        /* <DEDUP_REMOVED lines=15> */
.L_x_2403:
        /* <DEDUP_REMOVED lines=23> */
[----:B------:R-:W-:Y:S02]  /*1380*/  MOV R10, UR26 ;  /* 0x0000001a000a7c02 */ /* 0x000fe40008000f00 */
[----:B------:R-:W-:Y:S02]  /*1390*/  MOV R11, UR27 ;  /* 0x0000001b000b7c02 */ /* 0x000fe40008000f00 */
[----:B------:R-:W3:Y:S01]  /*13a0*/  @!P4 LDG.E.64 R8, desc[UR16][R8.64] ;  /* 0x000000100808c981 */ /* 0x000ee2000c1e1b00 */
[----:B--2---:R-:W-:Y:S01]  /*13b0*/  IMAD.U32 R12, RZ, RZ, UR24 ;  /* 0x00000018ff0c7e24 */ /* 0x004fe2000f8e00ff */
[----:B-1----:R-:W-:-:S02]  /*13c0*/  MOV R13, UR25 ;  /* 0x00000019000d7c02 */ /* 0x002fc40008000f00 */
[----:B------:R-:W2:Y:S04]  /*13d0*/  @!P6 LDG.E.64 R10, desc[UR16][R10.64] ;  /* 0x000000100a0ae981 */ /* 0x000ea8000c1e1b00 */
[----:B------:R-:W4:Y:S01]  /*13e0*/  @!P5 LDG.E.64 R12, desc[UR16][R12.64] ;  /* 0x000000100c0cd981 */ /* 0x000f22000c1e1b00 */
[----:B------:R-:W-:Y:S02]  /*13f0*/  UIADD3 UR24, UPT, UPT, UR5, 0x4, URZ ;  /* 0x0000000405187890 */ /* 0x000fe4000fffe0ff */
[----:B------:R-:W-:Y:S01]  /*1400*/  UIADD3 UR25, UPT, UPT, UR5, 0x6, URZ ;  /* 0x0000000605197890 */ /* 0x000fe2000fffe0ff */
[----:B0-----:R-:W-:-:S03]  /*1410*/  @!P2 FADD.FTZ R4, R4, R6 ;  /* 0x000000060404a221 */ /* 0x001fc60000010000 */
[----:B------:R-:W-:Y:S01]  /*1420*/  MOV R6, UR24 ;  /* 0x0000001800067c02 */ /* 0x000fe20008000f00 */
[----:B------:R-:W-:Y:S01]  /*1430*/  UIADD3 UR24, UPT, UPT, UR5, 0x5, URZ ;  /* 0x0000000505187890 */ /* 0x000fe2000fffe0ff */
[----:B------:R-:W-:Y:S01]  /*1440*/  @!P2 FADD.FTZ R5, R5, R7 ;  /* 0x000000070505a221 */ /* 0x000fe20000010000 */
[----:B------:R-:W-:Y:S02]  /*1450*/  MOV R7, UR25 ;  /* 0x0000001900077c02 */ /* 0x000fe40008000f00 */
[----:B------:R-:W-:Y:S02]  /*1460*/  ISETP.EQ.OR P2, PT, R6, UR15, P3 ;  /* 0x0000000f06007c0c */ /* 0x000fe40009f42670 */
[----:B------:R-:W-:Y:S01]  /*1470*/  MOV R6, UR24 ;  /* 0x0000001800067c02 */ /* 0x000fe20008000f00 */
[----:B------:R-:W-:Y:S01]  /*1480*/  UIADD3 UR24, UPT, UPT, UR5, 0x7, URZ ;  /* 0x0000000705187890 */ /* 0x000fe2000fffe0ff */
[----:B---3--:R-:W-:Y:S01]  /*1490*/  @!P4 FADD.FTZ R4, R4, R8 ;  /* 0x000000080404c221 */ /* 0x008fe20000010000 */
[----:B------:R-:W-:Y:S01]  /*14a0*/  @!P4 FADD.FTZ R5, R5, R9 ;  /* 0x000000090505c221 */ /* 0x000fe20000010000 */
[----:B------:R-:W-:-:S02]  /*14b0*/  ISETP.EQ.OR P4, PT, R6, UR15, P3 ;  /* 0x0000000f06007c0c */ /* 0x000fc40009f82670 */
[----:B--2---:R-:W-:Y:S01]  /*14c0*/  @!P6 FADD.FTZ R4, R4, R10 ;  /* 0x0000000a0404e221 */ /* 0x004fe20000010000 */
[----:B------:R-:W-:Y:S01]  /*14d0*/  @!P6 FADD.FTZ R5, R5, R11 ;  /* 0x0000000b0505e221 */ /* 0x000fe20000010000 */
[----:B------:R-:W-:-:S03]  /*14e0*/  ISETP.EQ.OR P6, PT, R7, UR15, P3 ;  /* 0x0000000f07007c0c */ /* 0x000fc60009fc2670 */
        /* <DEDUP_REMOVED lines=17> */
[----:B------:R-:W-:Y:S02]  /*1600*/  MOV R10, UR26 ;  /* 0x0000001a000a7c02 */ /* 0x000fe40008000f00 */
[----:B------:R-:W-:Y:S01]  /*1610*/  MOV R11, UR27 ;  /* 0x0000001b000b7c02 */ /* 0x000fe20008000f00 */
[----:B------:R-:W3:Y:S01]  /*1620*/  @!P4 LDG.E.64 R8, desc[UR16][R8.64] ;  /* 0x000000100808c981 */ /* 0x000ee2000c1e1b00 */
[----:B------:R-:W-:Y:S01]  /*1630*/  IMAD.U32 R12, RZ, RZ, UR24 ;  /* 0x00000018ff0c7e24 */ /* 0x000fe2000f8e00ff */
[----:B------:R-:W-:-:S03]  /*1640*/  MOV R13, UR25 ;  /* 0x00000019000d7c02 */ /* 0x000fc60008000f00 */
        /* <DEDUP_REMOVED lines=23> */
.L_x_2402:
[----:B------:R-:W-:-:S13]  /*17c0*/  LOP3.LUT P2, RZ, R22, 0x7, RZ, 0xc0, !PT ;  /* 0x0000000716ff7812 */ /* 0x000fda000784c0ff */
[----:B------:R-:W-:Y:S05]  /*17d0*/  @!P2 BRA `(.L_x_2399) ;  /* 0x000000040070a947 */ /* 0x000fea0003800000 */
[----:B---3--:R-:W-:-:S04]  /*17e0*/  LOP3.LUT R6, R22, 0x7, RZ, 0xc0, !PT ;  /* 0x0000000716067812 */ /* 0x008fc800078ec0ff */
[----:B------:R-:W-:-:S04]  /*17f0*/  IADD3 R6, PT, PT, R6, -0x1, RZ ;  /* 0xffffffff06067810 */ /* 0x000fc80007ffe0ff */
        /* <DEDUP_REMOVED lines=27> */
[----:B------:R-:W0:Y:S01]  /*19b0*/  @!P2 LDG.E.64 R6, desc[UR16][R6.64] ;  /* 0x000000100606a981 */ /* 0x000e22000c1e1b00 */
        /* <DEDUP_REMOVED lines=20> */
.L_x_2404:
[----:B------:R-:W-:-:S13]  /*1b00*/  LOP3.LUT P2, R6, R22, 0x3, RZ, 0xc0, !PT ;  /* 0x0000000316067812 */ /* 0x000fda000784c0ff */
[----:B------:R-:W-:Y:S05]  /*1b10*/  @!P2 BRA `(.L_x_2399) ;  /* 0x0000000000a0a947 */ /* 0x000fea0003800000 */
[----:B------:R-:W-:-:S13]  /*1b20*/  ISETP.NE.AND P2, PT, R6, 0x1, PT ;  /* 0x000000010600780c */ /* 0x000fda0003f45270 */
[----:B------:R-:W-:Y:S05]  /*1b30*/  @!P2 BRA `(.L_x_2405) ;  /* 0x000000000060a947 */ /* 0x000fea0003800000 */
[----:B------:R-:W-:Y:S02]  /*1b40*/  UIADD3 UR10, UPT, UPT, UR5, 0x1, URZ ;  /* 0x00000001050a7890 */ /* 0x000fe4000fffe0ff */
[----:B------:R-:W-:-:S04]  /*1b50*/  MOV R6, UR5 ;  /* 0x0000000500067c02 */ /* 0x000fc80008000f00 */
        /* <DEDUP_REMOVED lines=10> */
[----:B------:R-:W-:-:S05]  /*1c00*/  IMAD.U32 R7, RZ, RZ, UR13 ;  /* 0x0000000dff077e24 */ /* 0x000fca000f8e00ff */
[----:B------:R-:W-:Y:S01]  /*1c10*/  MOV R8, UR10 ;  /* 0x0000000a00087c02 */ /* 0x000fe20008000f00 */
[----:B------:R-:W0:Y:S01]  /*1c20*/  @!P4 LDG.E.64 R6, desc[UR16][R6.64] ;  /* 0x000000100606c981 */ /* 0x000e22000c1e1b00 */
[----:B------:R-:W-:-:S06]  /*1c30*/  MOV R9, UR11 ;  /* 0x0000000b00097c02 */ /* 0x000fcc0008000f00 */
        /* <DEDUP_REMOVED lines=8> */
.L_x_2405:
        /* <DEDUP_REMOVED lines=13> */
.L_x_2406:
[----:B------:R-:W-:Y:S05]  /*1d90*/  BSYNC.RECONVERGENT B0 ;  /* 0x0000000000007941 */ /* 0x000fea0003800200 */
.L_x_2399:
        /* <DEDUP_REMOVED lines=20> */
[----:B-1----:R-:W-:Y:S01]  /*1ee0*/  @P0 IMAD.WIDE R12, R7, 0x8, R12 ;  /* 0x00000008070c0825 */ /* 0x002fe200078e020c */
[----:B------:R-:W-:-:S03]  /*1ef0*/  IADD3 R21, PT, PT, R21, R6, RZ ;  /* 0x0000000615157210 */ /* 0x000fc60007ffe0ff */
[----:B0-----:R-:W-:Y:S01]  /*1f00*/  @P0 FMUL.FTZ R6, R4, UR10 ;  /* 0x0000000a04060c20 */ /* 0x001fe20008410000 */
[----:B------:R-:W-:Y:S01]  /*1f10*/  @P0 FMUL.FTZ R7, R5, UR10 ;  /* 0x0000000a05070c20 */ /* 0x000fe20008410000 */
[----:B--2---:R-:W-:-:S04]  /*1f20*/  IMAD.WIDE R10, R21, 0x4, R10 ;  /* 0x00000004150a7825 */ /* 0x004fc800078e020a */
        /* <DEDUP_REMOVED lines=21> */
[C---:B------:R-:W-:Y:S01]  /*2080*/  VIADD R21, R23.reuse, 0x20 ;  /* 0x0000002017157836 */ /* 0x040fe20000000000 */
[C---:B0-----:R-:W-:Y:S02]  /*2090*/  IADD3 R14, PT, PT, R23.reuse, 0x40, RZ ;  /* 0x00000040170e7810 */ /* 0x041fe40007ffe0ff */
[C---:B------:R-:W-:Y:S02]  /*20a0*/  IADD3 R15, PT, PT, R23.reuse, 0x60, RZ ;  /* 0x00000060170f7810 */ /* 0x040fe40007ffe0ff */
[----:B--2---:R-:W-:-:S04]  /*20b0*/  ISETP.GE.U32.AND P1, PT, R23, UR12, PT ;  /* 0x0000000c17007c0c */ /* 0x004fc8000bf26070 */
[----:B------:R-:W-:-:S13]  /*20c0*/  ISETP.GE.AND.EX P1, PT, R28, UR13, PT, P1 ;  /* 0x0000000d1c007c0c */ /* 0x000fda000bf26310 */
        /* <DEDUP_REMOVED lines=19> */
.L_x_2410:
[----:B------:R-:W-:Y:S05]  /*2200*/  BSYNC.RECONVERGENT B1 ;  /* 0x0000000000017941 */ /* 0x000fea0003800200 */
.L_x_2409:
[----:B------:R-:W-:Y:S01]  /*2210*/  ISETP.GE.U32.AND P1, PT, R21, UR12, PT ;  /* 0x0000000c15007c0c */ /* 0x000fe2000bf26070 */
[----:B------:R-:W-:Y:S01]  /*2220*/  BSSY.RECONVERGENT B1, `(.L_x_2411) ;  /* 0x000001c000017945 */ /* 0x000fe20003800200 */
[----:B------:R-:W-:Y:S02]  /*2230*/  SHF.R.S32.HI R10, RZ, 0x1f, R21 ;  /* 0x0000001fff0a7819 */ /* 0x000fe40000011415 */
        /* <DEDUP_REMOVED lines=8> */
[----:B------:R-:W2:Y:S01]  /*22c0*/  LDCU.64 UR10, c[0x0][0x3e0] ;  /* 0x00007c00ff0a77ac */ /* 0x000ea20008000a00 */
[--C-:B------:R-:W-:Y:S01]  /*22d0*/  FADD.FTZ R20, R20, -R8.reuse ;  /* 0x8000000814147221 */ /* 0x100fe20000010000 */
[----:B0-----:R-:W-:Y:S01]  /*22e0*/  FADD.FTZ R12, R17, -R8 ;  /* 0x80000008110c7221 */ /* 0x001fe20000010000 */
[----:B------:R-:W-:Y:S01]  /*22f0*/  IMAD.MOV.U32 R11, RZ, RZ, R25 ;  /* 0x000000ffff0b7224 */ /* 0x000fe200078e0019 */
[----:B------:R-:W0:Y:S01]  /*2300*/  LDCU.64 UR18, c[0x0][0x380] ;  /* 0x00007000ff1277ac */ /* 0x000e220008000a00 */
[-C--:B-1----:R-:W-:Y:S01]  /*2310*/  FMUL.FTZ R17, R20, R9.reuse ;  /* 0x0000000914117220 */ /* 0x082fe20000410000 */
[----:B------:R-:W-:-:S03]  /*2320*/  FMUL.FTZ R12, R12, R9 ;  /* 0x000000090c0c7220 */ /* 0x000fc60000410000 */
[----:B-----5:R-:W-:Y:S01]  /*2330*/  FFMA.FTZ R17, R4, R17, R6 ;  /* 0x0000001104117223 */ /* 0x020fe20000010006 */
[----:B------:R-:W-:Y:S01]  /*2340*/  FFMA.FTZ R20, R5, R12, R7 ;  /* 0x0000000c05147223 */ /* 0x000fe20000010007 */
[----:B--2---:R-:W-:-:S04]  /*2350*/  IMAD R10, R10, UR10, RZ ;  /* 0x0000000a0a0a7c24 */ /* 0x004fc8000f8e02ff */
[----:B------:R-:W-:Y:S01]  /*2360*/  IMAD R13, R21, UR11, R10 ;  /* 0x0000000b150d7c24 */ /* 0x000fe2000f8e020a */
[----:B------:R-:W-:-:S05]  /*2370*/  MOV R10, R26 ;  /* 0x0000001a000a7202 */ /* 0x000fca0000000f00 */
[----:B------:R-:W-:-:S05]  /*2380*/  IMAD.WIDE.U32 R10, R21, UR10, R10 ;  /* 0x0000000a150a7c25 */ /* 0x000fca000f8e000a */
[----:B------:R-:W-:Y:S02]  /*2390*/  IADD3 R13, PT, PT, R11, R13, RZ ;  /* 0x0000000d0b0d7210 */ /* 0x000fe40007ffe0ff */
[----:B0-----:R-:W-:Y:S02]  /*23a0*/  LEA R12, P1, R10, UR18, 0x1 ;  /* 0x000000120a0c7c11 */ /* 0x001fe4000f8208ff */
[----:B------:R-:W-:Y:S02]  /*23b0*/  F2FP.F16.F32.PACK_AB R11, R20, R17 ;  /* 0x00000011140b723e */ /* 0x000fe400000000ff */
[----:B------:R-:W-:-:S05]  /*23c0*/  LEA.HI.X R13, R10, UR19, R13, 0x1, P1 ;  /* 0x000000130a0d7c11 */ /* 0x000fca00088f0c0d */
[----:B------:R2:W-:Y:S04]  /*23d0*/  STG.E desc[UR16][R12.64], R11 ;  /* 0x0000000b0c007986 */ /* 0x0005e8000c101910 */
.L_x_2412:
[----:B------:R-:W-:Y:S05]  /*23e0*/  BSYNC.RECONVERGENT B1 ;  /* 0x0000000000017941 */ /* 0x000fea0003800200 */
.L_x_2411:
        /* <DEDUP_REMOVED lines=10> */
[----:B-----5:R-:W-:-:S03]  /*2490*/  FFMA.FTZ R3, R4, R3, R6 ;  /* 0x0000000304037223 */ /* 0x020fc60000010006 */
[----:B------:R-:W-:Y:S01]  /*24a0*/  FFMA.FTZ R16, R5, R16, R7 ;  /* 0x0000001005107223 */ /* 0x000fe20000010007 */
[----:B---3--:R-:W-:-:S04]  /*24b0*/  IMAD R19, R19, UR10, RZ ;  /* 0x0000000a13137c24 */ /* 0x008fc8000f8e02ff */
[----:B------:R-:W-:Y:S01]  /*24c0*/  F2FP.F16.F32.PACK_AB R3, R16, R3 ;  /* 0x000000031003723e */ /* 0x000fe200000000ff */
[----:B------:R-:W-:-:S04]  /*24d0*/  IMAD.WIDE.U32 R10, R14, UR10, R10 ;  /* 0x0000000a0e0a7c25 */ /* 0x000fc8000f8e000a */
[----:B------:R-:W-:Y:S01]  /*24e0*/  IMAD R19, R14, UR11, R19 ;  /* 0x0000000b0e137c24 */ /* 0x000fe2000f8e0213 */
[----:B0-----:R-:W-:-:S04]  /*24f0*/  LEA R12, P1, R10, UR18, 0x1 ;  /* 0x000000120a0c7c11 */ /* 0x001fc8000f8208ff */
[----:B------:R-:W-:-:S04]  /*2500*/  IADD3 R19, PT, PT, R11, R19, RZ ;  /* 0x000000130b137210 */ /* 0x000fc80007ffe0ff */
[----:B------:R-:W-:-:S05]  /*2510*/  LEA.HI.X R13, R10, UR19, R19, 0x1, P1 ;  /* 0x000000130a0d7c11 */ /* 0x000fca00088f0c13 */
[----:B------:R3:W-:Y:S02]  /*2520*/  STG.E desc[UR16][R12.64], R3 ;  /* 0x000000030c007986 */ /* 0x0007e4000c101910 */
.L_x_2414:
[----:B------:R-:W-:Y:S05]  /*2530*/  BSYNC.RECONVERGENT B1 ;  /* 0x0000000000017941 */ /* 0x000fea0003800200 */
.L_x_2413:
[----:B------:R-:W-:Y:S05]  /*2540*/  @P3 BRA `(.L_x_2415) ;  /* 0x0000000800643947 */ /* 0x000fea0003800000 */
[----:B------:R-:W4:Y:S01]  /*2550*/  LDCU.64 UR10, c[0x0][0x3e0] ;  /* 0x00007c00ff0a77ac */ /* 0x000f220008000a00 */
[----:B------:R-:W-:Y:S01]  /*2560*/  MOV R24, R26 ;  /* 0x0000001a00187202 */ /* 0x000fe20000000f00 */
[--C-:B------:R-:W-:Y:S01]  /*2570*/  FADD.FTZ R0, R0, -R8.reuse ;  /* 0x8000000800007221 */ /* 0x100fe20000010000 */
[----:B------:R-:W-:Y:S01]  /*2580*/  FADD.FTZ R2, R2, -R8 ;  /* 0x8000000802027221 */ /* 0x000fe20000010000 */
[----:B------:R-:W0:Y:S02]  /*2590*/  LDCU.64 UR12, c[0x0][0x380] ;  /* 0x00007000ff0c77ac */ /* 0x000e240008000a00 */
[-C--:B-1-3--:R-:W-:Y:S01]  /*25a0*/  FMUL.FTZ R3, R0, R9.reuse ;  /* 0x0000000900037220 */ /* 0x08afe20000410000 */
[----:B------:R-:W-:-:S03]  /*25b0*/  FMUL.FTZ R2, R2, R9 ;  /* 0x0000000902027220 */ /* 0x000fc60000410000 */
[----:B-----5:R-:W-:Y:S01]  /*25c0*/  FFMA.FTZ R4, R4, R3, R6 ;  /* 0x0000000304047223 */ /* 0x020fe20000010006 */
[----:B------:R-:W-:-:S05]  /*25d0*/  FFMA.FTZ R5, R5, R2, R7 ;  /* 0x0000000205057223 */ /* 0x000fca0000010007 */
[----:B------:R-:W-:Y:S01]  /*25e0*/  F2FP.F16.F32.PACK_AB R5, R5, R4 ;  /* 0x000000040505723e */ /* 0x000fe200000000ff */
[----:B----4-:R-:W-:Y:S02]  /*25f0*/  IMAD R18, R18, UR10, RZ ;  /* 0x0000000a12127c24 */ /* 0x010fe4000f8e02ff */
[----:B------:R-:W-:-:S04]  /*2600*/  IMAD.WIDE.U32 R24, R15, UR10, R24 ;  /* 0x0000000a0f187c25 */ /* 0x000fc8000f8e0018 */
[----:B------:R-:W-:Y:S01]  /*2610*/  IMAD R15, R15, UR11, R18 ;  /* 0x0000000b0f0f7c24 */ /* 0x000fe2000f8e0212 */
[----:B0-----:R-:W-:-:S04]  /*2620*/  LEA R2, P1, R24, UR12, 0x1 ;  /* 0x0000000c18027c11 */ /* 0x001fc8000f8208ff */
[----:B------:R-:W-:-:S04]  /*2630*/  IADD3 R15, PT, PT, R25, R15, RZ ;  /* 0x0000000f190f7210 */ /* 0x000fc80007ffe0ff */
[----:B------:R-:W-:-:S05]  /*2640*/  LEA.HI.X R3, R24, UR13, R15, 0x1, P1 ;  /* 0x0000000d18037c11 */ /* 0x000fca00088f0c0f */
[----:B------:R4:W-:Y:S01]  /*2650*/  STG.E desc[UR16][R2.64], R5 ;  /* 0x0000000502007986 */ /* 0x0009e2000c101910 */
[----:B------:R-:W-:Y:S05]  /*2660*/  BRA `(.L_x_2415) ;  /* 0x00000008001c7947 */ /* 0x000fea0003800000 */
.L_x_2408:
[----:B------:R-:W2:Y:S01]  /*2670*/  LDCU.64 UR18, c[0x0][0x3e8] ;  /* 0x00007d00ff1277ac */ /* 0x000ea20008000a00 */
[----:B------:R-:W-:Y:S01]  /*2680*/  BSSY.RECONVERGENT B1, `(.L_x_2416) ;  /* 0x0000022000017945 */ /* 0x000fe20003800200 */
[C---:B0-----:R-:W-:Y:S01]  /*2690*/  VIADD R14, R23.reuse, 0x20 ;  /* 0x00000020170e7836 */ /* 0x041fe20000000000 */
[C---:B------:R-:W-:Y:S02]  /*26a0*/  IADD3 R10, PT, PT, R23.reuse, 0x40, RZ ;  /* 0x00000040170a7810 */ /* 0x040fe40007ffe0ff */
[----:B------:R-:W-:Y:S01]  /*26b0*/  IADD3 R11, PT, PT, R23, 0x60, RZ ;  /* 0x00000060170b7810 */ /* 0x000fe20007ffe0ff */
[----:B------:R-:W-:Y:S06]  /*26c0*/  @P1 BRA `(.L_x_2417) ;  /* 0x0000000000741947 */ /* 0x000fec0003800000 */
[--C-:B------:R-:W-:Y:S01]  /*26d0*/  FADD.FTZ R18, R18, -R8.reuse ;  /* 0x8000000812127221 */ /* 0x100fe20000010000 */
[----:B------:R-:W-:Y:S01]  /*26e0*/  FADD.FTZ R12, R19, -R8 ;  /* 0x80000008130c7221 */ /* 0x000fe20000010000 */
[----:B------:R-:W0:Y:S02]  /*26f0*/  LDCU.64 UR10, c[0x0][0x3e0] ;  /* 0x00007c00ff0a77ac */ /* 0x000e240008000a00 */
        /* <DEDUP_REMOVED lines=10> */
[----:B------:R-:W-:-:S03]  /*27a0*/  SHF.R.S32.HI R18, RZ, 0x1f, R23 ;  /* 0x0000001fff127819 */ /* 0x000fc60000011417 */
[----:B------:R-:W3:Y:S01]  /*27b0*/  MUFU.RCP R28, R21 ;  /* 0x00000015001c7308 */ /* 0x000ee20000001000 */
[----:B----4-:R-:W-:Y:S01]  /*27c0*/  FADD.FTZ R29, R19, 1 ;  /* 0x3f800000131d7421 */ /* 0x010fe20000010000 */
[----:B------:R-:W-:-:S06]  /*27d0*/  MOV R19, R25 ;  /* 0x0000001900137202 */ /* 0x000fcc0000000f00 */
[----:B------:R-:W4:Y:S01]  /*27e0*/  MUFU.RCP R13, R29 ;  /* 0x0000001d000d7308 */ /* 0x000f220000001000 */
[----:B---3--:R-:W-:Y:S01]  /*27f0*/  FMUL.FTZ R15, R15, R28 ;  /* 0x0000001c0f0f7220 */ /* 0x008fe20000410000 */
[----:B0-----:R-:W-:Y:S01]  /*2800*/  IMAD R28, R18, UR10, RZ ;  /* 0x0000000a121c7c24 */ /* 0x001fe2000f8e02ff */
[----:B------:R-:W-:-:S03]  /*2810*/  MOV R18, R26 ;  /* 0x0000001a00127202 */ /* 0x000fc60000000f00 */
[C---:B------:R-:W-:Y:S02]  /*2820*/  IMAD R21, R23.reuse, UR11, R28 ;  /* 0x0000000b17157c24 */ /* 0x040fe4000f8e021c */
[----:B------:R-:W-:-:S04]  /*2830*/  IMAD.WIDE.U32 R18, R23, UR10, R18 ;  /* 0x0000000a17127c25 */ /* 0x000fc8000f8e0012 */
[----:B----4-:R-:W-:Y:S01]  /*2840*/  FMUL.FTZ R28, R12, R13 ;  /* 0x0000000d0c1c7220 */ /* 0x010fe20000410000 */
[----:B------:R-:W-:Y:S02]  /*2850*/  IADD3 R21, PT, PT, R19, R21, RZ ;  /* 0x0000001513157210 */ /* 0x000fe40007ffe0ff */
[----:B-1----:R-:W-:Y:S02]  /*2860*/  LEA R12, P1, R18, UR12, 0x1 ;  /* 0x0000000c120c7c11 */ /* 0x002fe4000f8208ff */
[----:B------:R-:W-:Y:S02]  /*2870*/  F2FP.F16.F32.PACK_AB R15, R28, R15 ;  /* 0x0000000f1c0f723e */ /* 0x000fe400000000ff */
[----:B------:R-:W-:-:S05]  /*2880*/  LEA.HI.X R13, R18, UR13, R21, 0x1, P1 ;  /* 0x0000000d120d7c11 */ /* 0x000fca00088f0c15 */
[----:B------:R0:W-:Y:S04]  /*2890*/  STG.E desc[UR16][R12.64], R15 ;  /* 0x0000000f0c007986 */ /* 0x0001e8000c101910 */
.L_x_2417:
[----:B--2---:R-:W-:Y:S05]  /*28a0*/  BSYNC.RECONVERGENT B1 ;  /* 0x0000000000017941 */ /* 0x004fea0003800200 */
.L_x_2416:
        /* <DEDUP_REMOVED lines=27> */
[----:B------:R-:W-:-:S03]  /*2a60*/  IMAD.MOV.U32 R13, RZ, RZ, R25 ;  /* 0x000000ffff0d7224 */ /* 0x000fc600078e0019 */
        /* <DEDUP_REMOVED lines=9> */
[----:B------:R-:W-:-:S05]  /*2b00*/  F2FP.F16.F32.PACK_AB R13, R14, R28 ;  /* 0x0000001c0e0d723e */ /* 0x000fca00000000ff */
[----:B------:R0:W-:Y:S02]  /*2b10*/  STG.E desc[UR16][R20.64], R13 ;  /* 0x0000000d14007986 */ /* 0x0001e4000c101910 */
.L_x_2419:
[----:B------:R-:W-:Y:S05]  /*2b20*/  BSYNC.RECONVERGENT B1 ;  /* 0x0000000000017941 */ /* 0x000fea0003800200 */
.L_x_2418:
        /* <DEDUP_REMOVED lines=28> */
[----:B------:R-:W-:-:S05]  /*2cf0*/  F2FP.F16.F32.PACK_AB R3, R3, R10 ;  /* 0x0000000a0303723e */ /* 0x000fca00000000ff */
[----:B------:R2:W-:Y:S02]  /*2d00*/  STG.E desc[UR16][R14.64], R3 ;  /* 0x000000030e007986 */ /* 0x0005e4000c101910 */
.L_x_2421:
[----:B------:R-:W-:Y:S05]  /*2d10*/  BSYNC.RECONVERGENT B1 ;  /* 0x0000000000017941 */ /* 0x000fea0003800200 */
.L_x_2420:
        /* <DEDUP_REMOVED lines=26> */
[----:B------:R-:W-:-:S05]  /*2ec0*/  F2FP.F16.F32.PACK_AB R5, R5, R0 ;  /* 0x000000000505723e */ /* 0x000fca00000000ff */
[----:B------:R0:W-:Y:S02]  /*2ed0*/  STG.E desc[UR16][R2.64], R5 ;  /* 0x0000000502007986 */ /* 0x0001e4000c101910 */
.L_x_2415:
[----:B------:R-:W-:Y:S05]  /*2ee0*/  BSYNC.RECONVERGENT B0 ;  /* 0x0000000000007941 */ /* 0x000fea0003800200 */
.L_x_2407:
[----:B------:R-:W-:Y:S02]  /*2ef0*/  UIADD3 UR8, UPT, UPT, UR20, UR8, URZ ;  /* 0x0000000814087290 */ /* 0x000fe4000fffe0ff */
[----:B------:R-:W-:Y:S02]  /*2f00*/  UIADD3 UR4, UPT, UPT, UR4, 0x1, URZ ;  /* 0x0000000104047890 */ /* 0x000fe4000fffe0ff */
[----:B------:R-:W-:-:S09]  /*2f10*/  UISETP.GE.AND UP0, UPT, UR8, UR7, UPT ;  /* 0x000000070800728c */ /* 0x000fd2000bf06270 */
[----:B------:R-:W-:Y:S05]  /*2f20*/  BRA.U !UP0, `(.L_x_2422) ;  /* 0xffffffd108987547 */ /* 0x000fea000b83ffff */
[----:B------:R-:W-:Y:S05]  /*2f30*/  EXIT ;  /* 0x000000000000794d */ /* 0x000fea0003800000 */
.L_x_2423:
        /* <DEDUP_REMOVED lines=12> */
.L_x_3456:


//--------------------- .text._Z35group_norm_nhwc_fwd_one_pass_kernelI11Fp16IOFp32WLi256ELi24ELi384EEv26Group_norm_nhwc_fwd_params --------------------------
	.section	.text._Z35group_norm_nhwc_fwd_one_pass_kernelI11Fp16IOFp32WLi256ELi24ELi384EEv26Group_norm_nhwc_fwd_params,"ax",@progbits
	.align	128
        .global         _Z35group_norm_nhwc_fwd_one_pass_kernelI11Fp16IOFp32WLi256ELi24ELi384EEv26Group_norm_nhwc_fwd_params
        .type           _Z35group_norm_nhwc_fwd_one_pass_kernelI11Fp16IOFp32WLi256ELi24ELi384EEv26Group_norm_nhwc_fwd_params,@function
        .size           _Z35group_norm_nhwc_fwd_one_pass_kernelI11Fp16IOFp32WLi256ELi24ELi384EEv26Group_norm_nhwc_fwd_params,(.L_x_3457 - _Z35group_norm_nhwc_fwd_one_pass_kernelI11Fp16IOFp32WLi256ELi24ELi384EEv26Group_norm_nhwc_fwd_params)
        .other          _Z35group_norm_nhwc_fwd_one_pass_kernelI11Fp16IOFp32WLi256ELi24ELi384EEv26Group_norm_nhwc_fwd_params,@"STO_CUDA_ENTRY STV_DEFAULT"
_Z35group_norm_nhwc_fwd_one_pass_kernelI11Fp16IOFp32WLi256ELi24ELi384EEv26Group_norm_nhwc_fwd_params:
.text._Z35group_norm_nhwc_fwd_one_pass_kernelI11Fp16IOFp32WLi256ELi24ELi384EEv26Group_norm_nhwc_fwd_params:
        /* <DEDUP_REMOVED lines=36> */
.L_x_2467:
[----:B0-----:R-:W0:Y:S01]  /*0240*/  LDCU UR5, c[0x0][0x3f8] ;  /* 0x00007f00ff0577ac */ /* 0x001e220008000800 */
[----:B---3--:R-:W-:Y:S01]  /*0250*/  IABS R6, UR7 ;  /* 0x0000000700067c13 */ /* 0x008fe20008000000 */
[----:B------:R-:W-:Y:S01]  /*0260*/  HFMA2 R16, -RZ, RZ, 0, 0 ;  /* 0x00000000ff107431 */ /* 0x000fe200000001ff */
[C---:B------:R-:W-:Y:S01]  /*0270*/  IADD3 R19, PT, PT, R31.reuse, 0x20, RZ ;  /* 0x000000201f137810 */ /* 0x040fe20007ffe0ff */
[----:B------:R-:W1:Y:S01]  /*0280*/  LDCU.64 UR14, c[0x0][0x3f0] ;  /* 0x00007e00ff0e77ac */ /* 0x000e620008000a00 */
[C---:B--2---:R-:W-:Y:S02]  /*0290*/  IADD3 R17, PT, PT, R31.reuse, 0x40, RZ ;  /* 0x000000401f117810 */ /* 0x044fe40007ffe0ff */
[----:B------:R-:W-:Y:S02]  /*02a0*/  IADD3 R36, PT, PT, R31, 0x80, RZ ;  /* 0x000000801f247810 */ /* 0x000fe40007ffe0ff */
[----:B------:R-:W-:Y:S02]  /*02b0*/  SHF.R.S32.HI R21, RZ, 0x1f, R17 ;  /* 0x0000001fff157819 */ /* 0x000fe40000011411 */
[----:B------:R-:W-:-:S02]  /*02c0*/  SHF.R.S32.HI R15, RZ, 0x1f, R36 ;  /* 0x0000001fff0f7819 */ /* 0x000fc40000011424 */
[----:B------:R-:W-:Y:S02]  /*02d0*/  LOP3.LUT R34, R28, 0xffff, RZ, 0xc0, !PT ;  /* 0x0000ffff1c227812 */ /* 0x000fe400078ec0ff */
[----:B------:R-:W-:Y:S02]  /*02e0*/  IADD3 R12, PT, PT, R31, 0x60, RZ ;  /* 0x000000601f0c7810 */ /* 0x000fe40007ffe0ff */
[----:B0-----:R-:W-:Y:S01]  /*02f0*/  MOV R0, UR5 ;  /* 0x0000000500007c02 */ /* 0x001fe20008000f00 */
[----:B------:R-:W-:Y:S01]  /*0300*/  UISETP.NE.AND UP0, UPT, UR5, URZ, UPT ;  /* 0x000000ff0500728c */ /* 0x000fe2000bf05270 */
[----:B------:R-:W-:Y:S02]  /*0310*/  SHF.R.S32.HI R13, RZ, 0x1f, R12 ;  /* 0x0000001fff0d7819 */ /* 0x000fe4000001140c */
[----:B----4-:R-:W-:-:S04]  /*0320*/  IABS R5, R0 ;  /* 0x0000000000057213 */ /* 0x010fc80000000000 */
[----:B------:R-:W0:Y:S08]  /*0330*/  I2F.RP R0, R5 ;  /* 0x0000000500007306 */ /* 0x000e300000209400 */
[----:B0-----:R-:W0:Y:S02]  /*0340*/  MUFU.RCP R0, R0 ;  /* 0x0000000000007308 */ /* 0x001e240000001000 */
[----:B0-----:R-:W-:-:S06]  /*0350*/  IADD3 R2, PT, PT, R0, 0xffffffe, RZ ;  /* 0x0ffffffe00027810 */ /* 0x001fcc0007ffe0ff */
        /* <DEDUP_REMOVED lines=10> */
[----:B------:R-:W-:-:S11]  /*0400*/  SHF.R.S32.HI R7, RZ, 0x1f, R19 ;  /* 0x0000001fff077819 */ /* 0x000fd60000011413 */
[----:B------:R-:W-:Y:S02]  /*0410*/  UIMAD.WIDE.U32 UR8, UR8, UR10, URZ ;  /* 0x0000000a080872a5 */ /* 0x000fe4000f8e00ff */
[----:B------:R-:W-:-:S04]  /*0420*/  ULOP3.LUT UR8, UR7, UR5, URZ, 0x3c, !UPT ;  /* 0x0000000507087292 */ /* 0x000fc8000f8e3cff */
[----:B------:R-:W-:-:S05]  /*0430*/  IADD3 R0, PT, PT, RZ, -UR9, RZ ;  /* 0x80000009ff007c10 */ /* 0x000fca000fffe0ff */
        /* <DEDUP_REMOVED lines=10> */
[----:B------:R-:W-:-:S02]  /*04e0*/  ISETP.GE.U32.AND P3, PT, R36, UR10, PT ;  /* 0x0000000a24007c0c */ /* 0x000fc4000bf66070 */
[----:B------:R-:W-:Y:S02]  /*04f0*/  ISETP.GE.AND.EX P5, PT, R21, UR11, PT, P5 ;  /* 0x0000000b15007c0c */ /* 0x000fe4000bfa6350 */
[-C--:B------:R-:W-:Y:S02]  /*0500*/  @!P1 IADD3 R0, PT, PT, R0, -R5.reuse, RZ ;  /* 0x8000000500009210 */ /* 0x080fe40007ffe0ff */
[----:B------:R-:W-:Y:S02]  /*0510*/  ISETP.GE.AND.EX P3, PT, R15, UR11, PT, P3 ;  /* 0x0000000b0f007c0c */ /* 0x000fe4000bf66330 */
[----:B------:R-:W-:Y:S02]  /*0520*/  ISETP.GE.U32.AND P1, PT, R0, R5, PT ;  /* 0x000000050000720c */ /* 0x000fe40003f26070 */
[----:B-1----:R-:W-:Y:S01]  /*0530*/  MOV R5, UR14 ;  /* 0x0000000e00057c02 */ /* 0x002fe20008000f00 */
[----:B------:R-:W0:Y:S01]  /*0540*/  @!P4 LDC.64 R2, c[0x0][0x3e0] ;  /* 0x0000f800ff02cb82 */ /* 0x000e220000000a00 */
[----:B------:R-:W-:-:S04]  /*0550*/  ISETP.GE.U32.AND P2, PT, R31, UR10, PT ;  /* 0x0000000a1f007c0c */ /* 0x000fc8000bf46070 */
[----:B------:R-:W-:-:S03]  /*0560*/  ISETP.GE.AND.EX P2, PT, R27, UR11, PT, P2 ;  /* 0x0000000b1b007c0c */ /* 0x000fc6000bf46320 */
[----:B-----5:R-:W1:Y:S02]  /*0570*/  @!P4 LDC.64 R10, c[0x0][0x390] ;  /* 0x0000e400ff0acb82 */ /* 0x020e640000000a00 */
[----:B------:R-:W-:-:S05]  /*0580*/  VOTEU.ANY UP1, P1 ;  /* 0x0000000000ff7886 */ /* 0x000fca0000820100 */
[----:B------:R-:W-:Y:S01]  /*0590*/  @UP1 UIADD3 UR9, UPT, UPT, UR9, 0x1, URZ ;  /* 0x0000000109091890 */ /* 0x000fe2000fffe0ff */
[----:B------:R-:W2:Y:S03]  /*05a0*/  @!P5 LDC.64 R8, c[0x0][0x3e0] ;  /* 0x0000f800ff08db82 */ /* 0x000ea60000000a00 */
[----:B------:R-:W-:Y:S02]  /*05b0*/  @!UP2 UIADD3 UR9, UPT, UPT, -UR9, URZ, URZ ;  /* 0x000000ff0909a290 */ /* 0x000fe4000fffe1ff */
[----:B------:R-:W-:-:S04]  /*05c0*/  @!UP0 ULOP3.LUT UR9, URZ, UR5, URZ, 0x33, !UPT ;  /* 0x00000005ff098292 */ /* 0x000fc8000f8e33ff */
[----:B------:R-:W-:-:S04]  /*05d0*/  UIADD3 UR8, UPT, UPT, -UR9, URZ, URZ ;  /* 0x000000ff09087290 */ /* 0x000fc8000fffe1ff */
[----:B------:R-:W-:Y:S02]  /*05e0*/  UIMAD UR8, UR5, UR8, UR7 ;  /* 0x00000008050872a4 */ /* 0x000fe4000f8e0207 */
[----:B------:R-:W-:Y:S02]  /*05f0*/  USHF.R.S32.HI UR5, URZ, 0x1f, UR9 ;  /* 0x0000001fff057899 */ /* 0x000fe40008011409 */
[----:B------:R-:W-:Y:S02]  /*0600*/  UIMAD UR8, UR8, 0x18, URZ ;  /* 0x00000018080878a4 */ /* 0x000fe4000f8e02ff */
[----:B------:R-:W-:-:S04]  /*0610*/  UIMAD UR5, UR5, UR14, URZ ;  /* 0x0000000e050572a4 */ /* 0x000fc8000f8e02ff */
[----:B------:R-:W-:Y:S01]  /*0620*/  IADD3 R34, P1, PT, R34, UR8, RZ ;  /* 0x0000000822227c10 */ /* 0x000fe2000ff3e0ff */
[----:B------:R-:W-:Y:S01]  /*0630*/  UIMAD UR5, UR9, UR15, UR5 ;  /* 0x0000000f090572a4 */ /* 0x000fe2000f8e0205 */
[----:B------:R-:W-:-:S04]  /*0640*/  MOV R0, UR8 ;  /* 0x0000000800007c02 */ /* 0x000fc80008000f00 */
[----:B------:R-:W-:Y:S01]  /*0650*/  LEA.HI.X.SX32 R35, R0, RZ, 0x1, P1 ;  /* 0x000000ff00237211 */ /* 0x000fe200008f0eff */
[----:B0-----:R-:W-:Y:S01]  /*0660*/  @!P4 IMAD R0, R7, R2, RZ ;  /* 0x000000020700c224 */ /* 0x001fe200078e02ff */
[----:B------:R-:W-:Y:S01]  /*0670*/  ISETP.GE.U32.AND P1, PT, R12, UR10, PT ;  /* 0x0000000a0c007c0c */ /* 0x000fe2000bf26070 */
[----:B------:R-:W0:Y:S01]  /*0680*/  @!P5 LDC.64 R6, c[0x0][0x390] ;  /* 0x0000e400ff06db82 */ /* 0x000e220000000a00 */
[----:B------:R-:W-:Y:S02]  /*0690*/  IMAD.WIDE.U32 R34, R5, UR9, R34 ;  /* 0x0000000905227c25 */ /* 0x000fe4000f8e0022 */
[----:B------:R-:W-:Y:S02]  /*06a0*/  ISETP.GE.AND.EX P1, PT, R13, UR11, PT, P1 ;  /* 0x0000000b0d007c0c */ /* 0x000fe4000bf26310 */
[----:B------:R-:W-:Y:S01]  /*06b0*/  @!P4 IMAD.MOV.U32 R32, RZ, RZ, R34 ;  /* 0x000000ffff20c224 */ /* 0x000fe200078e0022 */
[----:B------:R-:W-:Y:S02]  /*06c0*/  IADD3 R33, PT, PT, R35, UR5, RZ ;  /* 0x0000000523217c10 */ /* 0x000fe4000fffe0ff */
[----:B------:R-:W3:Y:S01]  /*06d0*/  @!P3 LDC.64 R4, c[0x0][0x3e0] ;  /* 0x0000f800ff04bb82 */ /* 0x000ee20000000a00 */
[C---:B------:R-:W-:Y:S01]  /*06e0*/  @!P4 IMAD R3, R19.reuse, R3, R0 ;  /* 0x000000031303c224 */ /* 0x040fe200078e0200 */
[----:B------:R-:W-:Y:S01]  /*06f0*/  @!P5 MOV R14, R34 ;  /* 0x00000022000ed202 */ /* 0x000fe20000000f00 */
[----:B------:R-:W-:-:S05]  /*0700*/  @!P4 IMAD.WIDE.U32 R18, R19, R2, R32 ;  /* 0x000000021312c225 */ /* 0x000fca00078e0020 */
[----:B------:R-:W-:Y:S02]  /*0710*/  @!P4 IADD3 R0, PT, PT, R19, R3, RZ ;  /* 0x000000031300c210 */ /* 0x000fe40007ffe0ff */
[C---:B-1----:R-:W-:Y:S01]  /*0720*/  @!P4 LEA R20, P6, R18.reuse, R10, 0x1 ;  /* 0x0000000a1214c211 */ /* 0x042fe200078c08ff */
[----:B--2---:R-:W-:Y:S01]  /*0730*/  @!P5 IMAD R10, R21, R8, RZ ;  /* 0x00000008150ad224 */ /* 0x004fe200078e02ff */
[----:B------:R-:W1:Y:S02]  /*0740*/  @!P3 LDC.64 R2, c[0x0][0x390] ;  /* 0x0000e400ff02bb82 */ /* 0x000e640000000a00 */
[----:B------:R-:W-:Y:S01]  /*0750*/  @!P4 LEA.HI.X R21, R18, R11, R0, 0x1, P6 ;  /* 0x0000000b1215c211 */ /* 0x000fe200030f0c00 */
[----:B------:R-:W-:-:S04]  /*0760*/  @!P5 IMAD R19, R17, R9, R10 ;  /* 0x000000091113d224 */ /* 0x000fc800078e020a */
[----:B------:R2:W4:Y:S01]  /*0770*/  @!P4 LDG.E R16, desc[UR12][R20.64] ;  /* 0x0000000c1410c981 */ /* 0x000522000c1e1900 */
[----:B------:R-:W5:Y:S01]  /*0780*/  @!P1 LDC.64 R10, c[0x0][0x3e0] ;  /* 0x0000f800ff0a9b82 */ /* 0x000f620000000a00 */
[----:B---3--:R-:W-:Y:S01]  /*0790*/  @!P3 IMAD R0, R15, R4, RZ ;  /* 0x000000040f00b224 */ /* 0x008fe200078e02ff */
[----:B------:R-:W-:-:S03]  /*07a0*/  @!P5 MOV R15, R33 ;  /* 0x00000021000fd202 */ /* 0x000fc60000000f00 */
[----:B------:R-:W-:Y:S01]  /*07b0*/  @!P5 IMAD.WIDE.U32 R8, R17, R8, R14 ;  /* 0x000000081108d225 */ /* 0x000fe200078e000e */
[----:B--2---:R-:W-:Y:S02]  /*07c0*/  @!P3 MOV R20, R34 ;  /* 0x000000220014b202 */ /* 0x004fe40000000f00 */
[----:B------:R-:W-:Y:S02]  /*07d0*/  @!P3 MOV R21, R33 ;  /* 0x000000210015b202 */ /* 0x000fe40000000f00 */
[----:B------:R-:W-:Y:S02]  /*07e0*/  @!P5 IADD3 R19, PT, PT, R9, R19, RZ ;  /* 0x000000130913d210 */ /* 0x000fe40007ffe0ff */
[----:B0-----:R-:W-:Y:S01]  /*07f0*/  @!P5 LEA R18, P4, R8, R6, 0x1 ;  /* 0x000000060812d211 */ /* 0x001fe200078808ff */
[C---:B------:R-:W-:Y:S02]  /*0800*/  @!P3 IMAD R15, R36.reuse, R5, R0 ;  /* 0x00000005240fb224 */ /* 0x040fe400078e0200 */
[----:B------:R-:W-:Y:S01]  /*0810*/  @!P3 IMAD.WIDE.U32 R36, R36, R4, R20 ;  /* 0x000000042424b225 */ /* 0x000fe200078e0014 */
[----:B------:R-:W-:Y:S01]  /*0820*/  @!P5 LEA.HI.X R19, R8, R7, R19, 0x1, P4 ;  /* 0x000000070813d211 */ /* 0x000fe200020f0c13 */
[----:B------:R-:W0:Y:S01]  /*0830*/  @!P2 LDC.64 R4, c[0x0][0x3e0] ;  /* 0x0000f800ff04ab82 */ /* 0x000e220000000a00 */
[----:B------:R-:W-:-:S02]  /*0840*/  IADD3 R0, PT, PT, R31, 0xa0, RZ ;  /* 0x000000a01f007810 */ /* 0x000fc40007ffe0ff */
[----:B------:R-:W-:-:S05]  /*0850*/  @!P3 IADD3 R6, PT, PT, R37, R15, RZ ;  /* 0x0000000f2506b210 */ /* 0x000fca0007ffe0ff */
[----:B------:R-:W2:Y:S01]  /*0860*/  @!P1 LDC.64 R8, c[0x0][0x390] ;  /* 0x0000e400ff089b82 */ /* 0x000ea20000000a00 */
[----:B------:R-:W-:Y:S01]  /*0870*/  ISETP.GE.U32.AND P4, PT, R0, UR10, PT ;  /* 0x0000000a00007c0c */ /* 0x000fe2000bf86070 */
[----:B------:R-:W-:Y:S01]  /*0880*/  HFMA2 R14, -RZ, RZ, 0, 0 ;  /* 0x00000000ff0e7431 */ /* 0x000fe200000001ff */
[----:B------:R-:W-:Y:S02]  /*0890*/  SHF.R.S32.HI R15, RZ, 0x1f, R0 ;  /* 0x0000001fff0f7819 */ /* 0x000fe40000011400 */
[C---:B-1----:R-:W-:Y:S02]  /*08a0*/  @!P3 LEA R20, P6, R36.reuse, R2, 0x1 ;  /* 0x000000022414b211 */ /* 0x042fe400078c08ff */
[----:B------:R-:W-:Y:S01]  /*08b0*/  ISETP.GE.AND.EX P4, PT, R15, UR11, PT, P4 ;  /* 0x0000000b0f007c0c */ /* 0x000fe2000bf86340 */
[----:B------:R1:W3:Y:S01]  /*08c0*/  @!P5 LDG.E R14, desc[UR12][R18.64] ;  /* 0x0000000c120ed981 */ /* 0x0002e2000c1e1900 */
[----:B-----5:R-:W-:Y:S01]  /*08d0*/  @!P1 IMAD R13, R13, R10, RZ ;  /* 0x0000000a0d0d9224 */ /* 0x020fe200078e02ff */
[----:B------:R-:W-:-:S02]  /*08e0*/  @!P3 LEA.HI.X R21, R36, R3, R6, 0x1, P6 ;  /* 0x000000032415b211 */ /* 0x000fc400030f0c06 */
[----:B------:R-:W5:Y:S01]  /*08f0*/  @!P2 LDC.64 R2, c[0x0][0x390] ;  /* 0x0000e400ff02ab82 */ /* 0x000f620000000a00 */
[----:B------:R-:W-:Y:S01]  /*0900*/  MOV R6, RZ ;  /* 0x000000ff00067202 */ /* 0x000fe20000000f00 */
[----:B------:R-:W-:Y:S01]  /*0910*/  @!P1 IMAD R17, R12, R11, R13 ;  /* 0x0000000b0c119224 */ /* 0x000fe200078e020d */
[----:B-1----:R-:W-:-:S04]  /*0920*/  @!P1 MOV R18, R34 ;  /* 0x0000002200129202 */ /* 0x002fc80000000f00 */
[----:B------:R1:W3:Y:S01]  /*0930*/  @!P3 LDG.E R6, desc[UR12][R20.64] ;  /* 0x0000000c1406b981 */ /* 0x0002e2000c1e1900 */
[----:B------:R-:W-:Y:S02]  /*0940*/  @!P1 MOV R19, R33 ;  /* 0x0000002100139202 */ /* 0x000fe40000000f00 */
[----:B------:R-:W-:Y:S01]  /*0950*/  SHF.R.S32.HI R7, RZ, 0x1f, R30 ;  /* 0x0000001fff077819 */ /* 0x000fe2000001141e */
[----:B------:R-:W-:Y:S01]  /*0960*/  @!P1 IMAD.WIDE.U32 R10, R12, R10, R18 ;  /* 0x0000000a0c0a9225 */ /* 0x000fe200078e0012 */
[----:B------:R-:W-:Y:S01]  /*0970*/  ISETP.GE.U32.AND P5, PT, R30, UR10, PT ;  /* 0x0000000a1e007c0c */ /* 0x000fe2000bfa6070 */
[----:B------:R-:W5:Y:S03]  /*0980*/  @!P4 LDC.64 R12, c[0x0][0x3e0] ;  /* 0x0000f800ff0ccb82 */ /* 0x000f660000000a00 */
[----:B------:R-:W-:Y:S02]  /*0990*/  @!P1 IADD3 R11, PT, PT, R11, R17, RZ ;  /* 0x000000110b0b9210 */ /* 0x000fe40007ffe0ff */
[----:B--2---:R-:W-:-:S02]  /*09a0*/  @!P1 LEA R18, P3, R10, R8, 0x1 ;  /* 0x000000080a129211 */ /* 0x004fc400078608ff */
[----:B------:R-:W-:Y:S02]  /*09b0*/  ISETP.GE.AND.EX P5, PT, R7, UR11, PT, P5 ;  /* 0x0000000b07007c0c */ /* 0x000fe4000bfa6350 */
[----:B------:R-:W-:Y:S01]  /*09c0*/  @!P1 LEA.HI.X R19, R10, R9, R11, 0x1, P3 ;  /* 0x000000090a139211 */ /* 0x000fe200018f0c0b */
[----:B0-----:R-:W-:Y:S01]  /*09d0*/  @!P2 IMAD R36, R27, R4, RZ ;  /* 0x000000041b24a224 */ /* 0x001fe200078e02ff */
[----:B------:R-:W-:Y:S01]  /*09e0*/  ISETP.GE.U32.AND P3, PT, R29, UR10, PT ;  /* 0x0000000a1d007c0c */ /* 0x000fe2000bf66070 */
[----:B------:R-:W0:Y:S01]  /*09f0*/  @!P4 LDC.64 R10, c[0x0][0x390] ;  /* 0x0000e400ff0acb82 */ /* 0x000e220000000a00 */
[----:B-1----:R-:W-:Y:S02]  /*0a00*/  @!P2 MOV R20, R34 ;  /* 0x000000220014a202 */ /* 0x002fe40000000f00 */
[----:B------:R-:W-:Y:S01]  /*0a10*/  @!P2 MOV R21, R33 ;  /* 0x000000210015a202 */ /* 0x000fe20000000f00 */
[----:B------:R-:W-:Y:S01]  /*0a20*/  @!P2 IMAD R17, R31, R5, R36 ;  /* 0x000000051f11a224 */ /* 0x000fe200078e0224 */
[----:B------:R-:W-:Y:S01]  /*0a30*/  ISETP.GE.AND.EX P3, PT, R25, UR11, PT, P3 ;  /* 0x0000000b19007c0c */ /* 0x000fe2000bf66330 */
[----:B------:R-:W-:-:S02]  /*0a40*/  @!P2 IMAD.WIDE.U32 R4, R31, R4, R20 ;  /* 0x000000041f04a225 */ /* 0x000fc400078e0014 */
[----:B------:R-:W1:Y:S03]  /*0a50*/  @!P5 LDC.64 R8, c[0x0][0x3e0] ;  /* 0x0000f800ff08db82 */ /* 0x000e660000000a00 */
[----:B------:R-:W-:Y:S02]  /*0a60*/  @!P2 IADD3 R5, PT, PT, R5, R17, RZ ;  /* 0x000000110505a210 */ /* 0x000fe40007ffe0ff */
[C---:B-----5:R-:W-:Y:S01]  /*0a70*/  @!P2 LEA R36, P6, R4.reuse, R2, 0x1 ;  /* 0x000000020424a211 */ /* 0x060fe200078c08ff */
[----:B------:R-:W-:Y:S01]  /*0a80*/  IMAD.MOV.U32 R23, RZ, RZ, RZ ;  /* 0x000000ffff177224 */ /* 0x000fe200078e00ff */
[----:B------:R-:W-:Y:S02]  /*0a90*/  @!P4 MOV R20, R34 ;  /* 0x000000220014c202 */ /* 0x000fe40000000f00 */
[----:B------:R-:W-:Y:S01]  /*0aa0*/  @!P2 LEA.HI.X R37, R4, R3, R5, 0x1, P6 ;  /* 0x000000030425a211 */ /* 0x000fe200030f0c05 */
[----:B------:R-:W-:Y:S01]  /*0ab0*/  @!P4 IMAD R15, R15, R12, RZ ;  /* 0x0000000c0f0fc224 */ /* 0x000fe200078e02ff */
[----:B------:R-:W2:Y:S01]  /*0ac0*/  @!P3 LDC.64 R2, c[0x0][0x3e0] ;  /* 0x0000f800ff02bb82 */ /* 0x000ea20000000a00 */
[----:B------:R-:W-:-:S02]  /*0ad0*/  @!P4 MOV R21, R33 ;  /* 0x000000210015c202 */ /* 0x000fc40000000f00 */
[----:B------:R-:W5:Y:S01]  /*0ae0*/  @!P2 LDG.E R23, desc[UR12][R36.64] ;  /* 0x0000000c2417a981 */ /* 0x000f62000c1e1900 */
[----:B------:R-:W-:-:S04]  /*0af0*/  @!P4 IMAD R15, R0, R13, R15 ;  /* 0x0000000d000fc224 */ /* 0x000fc800078e020f */
[----:B------:R-:W2:Y:S01]  /*0b00*/  @!P5 LDC.64 R4, c[0x0][0x390] ;  /* 0x0000e400ff04db82 */ /* 0x000ea20000000a00 */
[----:B------:R-:W-:-:S04]  /*0b10*/  @!P4 IMAD.WIDE.U32 R20, R0, R12, R20 ;  /* 0x0000000c0014c225 */ /* 0x000fc800078e0014 */
[----:B------:R-:W-:-:S06]  /*0b20*/  HFMA2 R0, -RZ, RZ, 0, 0 ;  /* 0x00000000ff007431 */ /* 0x000fcc00000001ff */
[----:B------:R0:W5:Y:S01]  /*0b30*/  @!P1 LDG.E R0, desc[UR12][R18.64] ;  /* 0x0000000c12009981 */ /* 0x000162000c1e1900 */
[----:B------:R-:W2:Y:S01]  /*0b40*/  @!P3 LDC.64 R12, c[0x0][0x390] ;  /* 0x0000e400ff0cbb82 */ /* 0x000ea20000000a00 */
[----:B------:R-:W-:Y:S01]  /*0b50*/  @!P4 IADD3 R15, PT, PT, R21, R15, RZ ;  /* 0x0000000f150fc210 */ /* 0x000fe20007ffe0ff */
[----:B-1----:R-:W-:Y:S01]  /*0b60*/  @!P5 IMAD R7, R7, R8, RZ ;  /* 0x000000080707d224 */ /* 0x002fe200078e02ff */
[----:B0-----:R-:W-:Y:S02]  /*0b70*/  @!P4 LEA R10, P2, R20, R10, 0x1 ;  /* 0x0000000a140ac211 */ /* 0x001fe400078408ff */
[----:B------:R-:W-:Y:S02]  /*0b80*/  @!P5 MOV R18, R34 ;  /* 0x000000220012d202 */ /* 0x000fe40000000f00 */
[----:B------:R-:W-:Y:S01]  /*0b90*/  @!P5 MOV R19, R33 ;  /* 0x000000210013d202 */ /* 0x000fe20000000f00 */
[----:B------:R-:W-:Y:S01]  /*0ba0*/  @!P5 IMAD R9, R30, R9, R7 ;  /* 0x000000091e09d224 */ /* 0x000fe200078e0207 */
[----:B------:R-:W-:Y:S01]  /*0bb0*/  @!P4 LEA.HI.X R11, R20, R11, R15, 0x1, P2 ;  /* 0x0000000b140bc211 */ /* 0x000fe200010f0c0f */
[----:B------:R-:W-:-:S04]  /*0bc0*/  @!P5 IMAD.WIDE.U32 R36, R30, R8, R18 ;  /* 0x000000081e24d225 */ /* 0x000fc800078e0012 */
[----:B------:R-:W-:Y:S02]  /*0bd0*/  HFMA2 R8, -RZ, RZ, 0, 0 ;  /* 0x00000000ff087431 */ /* 0x000fe400000001ff */
[----:B--2---:R-:W-:Y:S01]  /*0be0*/  @!P3 IMAD R20, R25, R2, RZ ;  /* 0x000000021914b224 */ /* 0x004fe200078e02ff */
[----:B------:R-:W-:-:S03]  /*0bf0*/  @!P5 IADD3 R9, PT, PT, R37, R9, RZ ;  /* 0x000000092509d210 */ /* 0x000fc60007ffe0ff */
[----:B------:R0:W2:Y:S01]  /*0c00*/  @!P4 LDG.E R8, desc[UR12][R10.64] ;  /* 0x0000000c0a08c981 */ /* 0x0000a2000c1e1900 */
[C---:B------:R-:W-:Y:S01]  /*0c10*/  @!P5 LEA R4, P2, R36.reuse, R4, 0x1 ;  /* 0x000000042404d211 */ /* 0x040fe200078408ff */
[----:B------:R-:W-:Y:S01]  /*0c20*/  @!P3 IMAD R7, R29, R3, R20 ;  /* 0x000000031d07b224 */ /* 0x000fe200078e0214 */
[----:B------:R-:W-:Y:S02]  /*0c30*/  MOV R3, RZ ;  /* 0x000000ff00037202 */ /* 0x000fe40000000f00 */
[----:B------:R-:W-:Y:S02]  /*0c40*/  @!P5 LEA.HI.X R5, R36, R5, R9, 0x1, P2 ;  /* 0x000000052405d211 */ /* 0x000fe400010f0c09 */
[----:B0-----:R-:W-:-:S03]  /*0c50*/  @!P3 MOV R10, R34 ;  /* 0x00000022000ab202 */ /* 0x001fc60000000f00 */
[----:B------:R0:W2:Y:S01]  /*0c60*/  @!P5 LDG.E R3, desc[UR12][R4.64] ;  /* 0x0000000c0403d981 */ /* 0x0000a2000c1e1900 */
[----:B------:R-:W-:-:S03]  /*0c70*/  @!P3 MOV R11, R33 ;  /* 0x00000021000bb202 */ /* 0x000fc60000000f00 */
[----:B------:R-:W-:-:S04]  /*0c80*/  @!P3 IMAD.WIDE.U32 R18, R29, R2, R10 ;  /* 0x000000021d12b225 */ /* 0x000fc800078e000a */
[----:B------:R-:W-:Y:S01]  /*0c90*/  HFMA2 R9, -RZ, RZ, 0, 0 ;  /* 0x00000000ff097431 */ /* 0x000fe200000001ff */
[----:B------:R-:W-:Y:S02]  /*0ca0*/  @!P3 IADD3 R2, PT, PT, R19, R7, RZ ;  /* 0x000000071302b210 */ /* 0x000fe40007ffe0ff */
[----:B------:R-:W-:-:S04]  /*0cb0*/  @!P3 LEA R12, P2, R18, R12, 0x1 ;  /* 0x0000000c120cb211 */ /* 0x000fc800078408ff */
[----:B------:R-:W-:-:S05]  /*0cc0*/  @!P3 LEA.HI.X R13, R18, R13, R2, 0x1, P2 ;  /* 0x0000000d120db211 */ /* 0x000fca00010f0c02 */
[----:B------:R1:W2:Y:S01]  /*0cd0*/  @!P3 LDG.E R9, desc[UR12][R12.64] ;  /* 0x0000000c0c09b981 */ /* 0x0002a2000c1e1900 */
[----:B------:R-:W-:Y:S01]  /*0ce0*/  ISETP.GT.AND P2, PT, R24, 0x1e, PT ;  /* 0x0000001e1800780c */ /* 0x000fe20003f44270 */
[--C-:B----4-:R-:W-:Y:S02]  /*0cf0*/  HADD2.F32 R19, -RZ, R16.reuse.H0_H0 ;  /* 0x20000010ff137230 */ /* 0x110fe40000004100 */
[----:B------:R-:W-:-:S05]  /*0d00*/  HADD2.F32 R16, -RZ, R16.H1_H1 ;  /* 0x30000010ff107230 */ /* 0x000fca0000004100 */
[----:B------:R-:W-:Y:S01]  /*0d10*/  FMUL.FTZ R10, R16, R16 ;  /* 0x00000010100a7220 */ /* 0x000fe20000410000 */
[----:B0-----:R-:W-:-:S03]  /*0d20*/  FADD.FTZ R5, R19, R16 ;  /* 0x0000001013057221 */ /* 0x001fc60000010000 */
[----:B------:R-:W-:Y:S01]  /*0d30*/  FFMA.FTZ R7, R19, R19, R10 ;  /* 0x0000001313077223 */ /* 0x000fe2000001000a */
[--C-:B---3--:R-:W-:Y:S02]  /*0d40*/  HADD2.F32 R17, -RZ, R14.reuse.H0_H0 ;  /* 0x2000000eff117230 */ /* 0x108fe40000004100 */
[----:B------:R-:W-:-:S05]  /*0d50*/  HADD2.F32 R14, -RZ, R14.H1_H1 ;  /* 0x3000000eff0e7230 */ /* 0x000fca0000004100 */
[----:B------:R-:W-:Y:S01]  /*0d60*/  FMUL.FTZ R10, R14, R14 ;  /* 0x0000000e0e0a7220 */ /* 0x000fe20000410000 */
[--C-:B-1----:R-:W-:Y:S02]  /*0d70*/  HADD2.F32 R13, -RZ, R6.reuse.H1_H1 ;  /* 0x30000006ff0d7230 */ /* 0x102fe40000004100 */
[----:B------:R-:W-:-:S03]  /*0d80*/  HADD2.F32 R6, -RZ, R6.H0_H0 ;  /* 0x20000006ff067230 */ /* 0x000fc60000004100 */
[----:B------:R-:W-:-:S04]  /*0d90*/  FMUL.FTZ R11, R13, R13 ;  /* 0x0000000d0d0b7220 */ /* 0x000fc80000410000 */
[----:B------:R-:W-:Y:S01]  /*0da0*/  FFMA.FTZ R11, R6, R6, R11 ;  /* 0x00000006060b7223 */ /* 0x000fe2000001000b */
[--C-:B-----5:R-:W-:Y:S02]  /*0db0*/  HADD2.F32 R18, -RZ, R23.reuse.H1_H1 ;  /* 0x30000017ff127230 */ /* 0x120fe40000004100 */
[----:B------:R-:W-:-:S03]  /*0dc0*/  HADD2.F32 R23, -RZ, R23.H0_H0 ;  /* 0x20000017ff177230 */ /* 0x000fc60000004100 */
[----:B------:R-:W-:Y:S02]  /*0dd0*/  FMUL.FTZ R4, R18, R18 ;  /* 0x0000001212047220 */ /* 0x000fe40000410000 */
[C---:B------:R-:W-:Y:S02]  /*0de0*/  FADD.FTZ R2, R23.reuse, R18 ;  /* 0x0000001217027221 */ /* 0x040fe40000010000 */
[----:B------:R-:W-:Y:S02]  /*0df0*/  FFMA.FTZ R4, R23, R23, R4 ;  /* 0x0000001717047223 */ /* 0x000fe40000010004 */
[----:B------:R-:W-:Y:S02]  /*0e00*/  FADD.FTZ R2, RZ, R2 ;  /* 0x00000002ff027221 */ /* 0x000fe40000010000 */
[----:B------:R-:W-:Y:S01]  /*0e10*/  FADD.FTZ R4, RZ, R4 ;  /* 0x00000004ff047221 */ /* 0x000fe20000010000 */
[--C-:B------:R-:W-:Y:S02]  /*0e20*/  HADD2.F32 R15, -RZ, R0.reuse.H1_H1 ;  /* 0x30000000ff0f7230 */ /* 0x100fe40000004100 */
[----:B------:R-:W-:Y:S01]  /*0e30*/  FADD.FTZ R2, R2, R5 ;  /* 0x0000000502027221 */ /* 0x000fe20000010000 */
[----:B------:R-:W-:Y:S01]  /*0e40*/  FFMA.FTZ R5, R17, R17, R10 ;  /* 0x0000001111057223 */ /* 0x000fe2000001000a */
[----:B------:R-:W-:Y:S01]  /*0e50*/  FADD.FTZ R4, R4, R7 ;  /* 0x0000000704047221 */ /* 0x000fe20000010000 */
[----:B------:R-:W-:-:S02]  /*0e60*/  HADD2.F32 R12, -RZ, R0.H0_H0 ;  /* 0x20000000ff0c7230 */ /* 0x000fc40000004100 */
[----:B------:R-:W-:Y:S01]  /*0e70*/  FMUL.FTZ R7, R15, R15 ;  /* 0x0000000f0f077220 */ /* 0x000fe20000410000 */
[----:B------:R-:W-:Y:S01]  /*0e80*/  FADD.FTZ R4, R4, R5 ;  /* 0x0000000504047221 */ /* 0x000fe20000010000 */
[----:B------:R-:W-:Y:S02]  /*0e90*/  FADD.FTZ R5, R17, R14 ;  /* 0x0000000e11057221 */ /* 0x000fe40000010000 */
[----:B------:R-:W-:Y:S02]  /*0ea0*/  FFMA.FTZ R7, R12, R12, R7 ;  /* 0x0000000c0c077223 */ /* 0x000fe40000010007 */
[----:B------:R-:W-:Y:S02]  /*0eb0*/  FADD.FTZ R2, R2, R5 ;  /* 0x0000000502027221 */ /* 0x000fe40000010000 */
[----:B------:R-:W-:Y:S01]  /*0ec0*/  FADD.FTZ R4, R4, R7 ;  /* 0x0000000704047221 */ /* 0x000fe20000010000 */
[----:B------:R-:W-:-:S03]  /*0ed0*/  FADD.FTZ R5, R12, R15 ;  /* 0x0000000f0c057221 */ /* 0x000fc60000010000 */
[----:B------:R-:W-:Y:S01]  /*0ee0*/  FADD.FTZ R0, R4, R11 ;  /* 0x0000000b04007221 */ /* 0x000fe20000010000 */
[----:B------:R-:W-:Y:S01]  /*0ef0*/  FADD.FTZ R2, R2, R5 ;  /* 0x0000000502027221 */ /* 0x000fe20000010000 */
[----:B------:R-:W-:Y:S01]  /*0f00*/  FADD.FTZ R11, R6, R13 ;  /* 0x0000000d060b7221 */ /* 0x000fe20000010000 */
[--C-:B--2---:R-:W-:Y:S02]  /*0f10*/  HADD2.F32 R7, -RZ, R8.reuse.H1_H1 ;  /* 0x30000008ff077230 */ /* 0x104fe40000004100 */
[----:B------:R-:W-:-:S03]  /*0f20*/  HADD2.F32 R4, -RZ, R8.H0_H0 ;  /* 0x20000008ff047230 */ /* 0x000fc60000004100 */
[----:B------:R-:W-:Y:S01]  /*0f30*/  FMUL.FTZ R21, R7, R7 ;  /* 0x0000000707157220 */ /* 0x000fe20000410000 */
[----:B------:R-:W-:Y:S01]  /*0f40*/  FADD.FTZ R11, R2, R11 ;  /* 0x0000000b020b7221 */ /* 0x000fe20000010000 */
[--C-:B------:R-:W-:Y:S02]  /*0f50*/  HADD2.F32 R5, -RZ, R3.reuse.H1_H1 ;  /* 0x30000003ff057230 */ /* 0x100fe40000004100 */
[----:B------:R-:W-:Y:S01]  /*0f60*/  FFMA.FTZ R21, R4, R4, R21 ;  /* 0x0000000404157223 */ /* 0x000fe20000010015 */
[----:B------:R-:W-:Y:S02]  /*0f70*/  HADD2.F32 R2, -RZ, R3.H0_H0 ;  /* 0x20000003ff027230 */ /* 0x000fe40000004100 */
[----:B------:R-:W-:Y:S01]  /*0f80*/  FMUL.FTZ R3, R5, R5 ;  /* 0x0000000505037220 */ /* 0x000fe20000410000 */
[----:B------:R-:W-:Y:S01]  /*0f90*/  FADD.FTZ R8, R0, R21 ;  /* 0x0000001500087221 */ /* 0x000fe20000010000 */
[----:B------:R-:W-:Y:S02]  /*0fa0*/  FADD.FTZ R0, R4, R7 ;  /* 0x0000000704007221 */ /* 0x000fe40000010000 */
[----:B------:R-:W-:-:S02]  /*0fb0*/  FFMA.FTZ R21, R2, R2, R3 ;  /* 0x0000000202157223 */ /* 0x000fc40000010003 */
[----:B------:R-:W-:Y:S01]  /*0fc0*/  FADD.FTZ R11, R11, R0 ;  /* 0x000000000b0b7221 */ /* 0x000fe20000010000 */
[----:B------:R-:W-:Y:S01]  /*0fd0*/  FADD.FTZ R10, R2, R5 ;  /* 0x00000005020a7221 */ /* 0x000fe20000010000 */
[----:B------:R-:W-:Y:S01]  /*0fe0*/  FADD.FTZ R8, R8, R21 ;  /* 0x0000001508087221 */ /* 0x000fe20000010000 */
[--C-:B------:R-:W-:Y:S02]  /*0ff0*/  HADD2.F32 R3, -RZ, R9.reuse.H1_H1 ;  /* 0x30000009ff037230 */ /* 0x100fe40000004100 */
[----:B------:R-:W-:-:S03]  /*1000*/  HADD2.F32 R0, -RZ, R9.H0_H0 ;  /* 0x20000009ff007230 */ /* 0x000fc60000004100 */
[----:B------:R-:W-:Y:S01]  /*1010*/  FMUL.FTZ R21, R3, R3 ;  /* 0x0000000303157220 */ /* 0x000fe20000410000 */
[----:B------:R-:W-:Y:S01]  /*1020*/  FADD.FTZ R10, R11, R10 ;  /* 0x0000000a0b0a7221 */ /* 0x000fe20000010000 */
[C---:B------:R-:W-:Y:S02]  /*1030*/  FADD.FTZ R9, R0.reuse, R3 ;  /* 0x0000000300097221 */ /* 0x040fe40000010000 */
[----:B------:R-:W-:Y:S02]  /*1040*/  FFMA.FTZ R21, R0, R0, R21 ;  /* 0x0000000000157223 */ /* 0x000fe40000010015 */
[----:B------:R-:W-:Y:S02]  /*1050*/  FADD.FTZ R9, R10, R9 ;  /* 0x000000090a097221 */ /* 0x000fe40000010000 */
[----:B------:R-:W-:-:S03]  /*1060*/  FADD.FTZ R8, R8, R21 ;  /* 0x0000001508087221 */ /* 0x000fc60000010000 */
        /* <DEDUP_REMOVED lines=36> */
.L_x_2425:
[----:B------:R-:W-:Y:S05]  /*12b0*/  BSYNC.RECONVERGENT B0 ;  /* 0x0000000000007941 */ /* 0x000fea0003800200 */
.L_x_2424:
        /* <DEDUP_REMOVED lines=36> */
.L_x_2427:
[----:B------:R-:W-:Y:S05]  /*1500*/  BSYNC.RECONVERGENT B0 ;  /* 0x0000000000007941 */ /* 0x000fea0003800200 */
.L_x_2426:
        /* <DEDUP_REMOVED lines=31> */
.L_x_2430:
[----:B---3--:R-:W2:Y:S04]  /*1700*/  LDG.E.STRONG.GPU R8, desc[UR12][R20.64] ;  /* 0x0000000c14087981 */ /* 0x008ea8000c1ef900 */
[----:B--2---:R-:W-:Y:S01]  /*1710*/  CCTL.IVALL ;  /* 0x00000000ff00798f */ /* 0x004fe20002000000 */
[----:B------:R-:W-:Y:S05]  /*1720*/  YIELD ;  /* 0x0000000000007946 */ /* 0x000fea0003800000 */
[----:B------:R-:W-:-:S13]  /*1730*/  ISETP.NE.AND P2, PT, R8, R37, PT ;  /* 0x000000250800720c */ /* 0x000fda0003f45270 */
[----:B------:R-:W-:Y:S05]  /*1740*/  @P2 BRA `(.L_x_2430) ;  /* 0xfffffffc00ec2947 */ /* 0x000fea000383ffff */
.L_x_2429:
        /* <DEDUP_REMOVED lines=15> */
.L_x_2432:
        /* <DEDUP_REMOVED lines=51> */
[----:B------:R-:W-:Y:S01]  /*1b70*/  MOV R8, UR24 ;  /* 0x0000001800087c02 */ /* 0x000fe20008000f00 */
[----:B------:R-:W-:-:S06]  /*1b80*/  IMAD.U32 R9, RZ, RZ, UR25 ;  /* 0x00000019ff097e24 */ /* 0x000fcc000f8e00ff */
        /* <DEDUP_REMOVED lines=38> */
.L_x_2431:
        /* <DEDUP_REMOVED lines=42> */
[----:B------:R-:W-:Y:S01]  /*2090*/  IMAD.U32 R8, RZ, RZ, UR10 ;  /* 0x0000000aff087e24 */ /* 0x000fe2000f8e00ff */
        /* <DEDUP_REMOVED lines=9> */
.L_x_2433:
        /* <DEDUP_REMOVED lines=28> */
.L_x_2434:
[----:B------:R-:W-:Y:S01]  /*22f0*/  MOV R8, UR5 ;  /* 0x0000000500087c02 */ /* 0x000fe20008000f00 */
[----:B------:R-:W-:Y:S03]  /*2300*/  BSSY.RECONVERGENT B0, `(.L_x_2428) ;  /* 0x000000c000007945 */ /* 0x000fe60003800200 */
[----:B------:R-:W-:Y:S02]  /*2310*/  ISETP.EQ.OR P2, PT, R8, UR16, P3 ;  /* 0x0000001008007c0c */ /* 0x000fe40009f42670 */
[----:B------:R-:W-:-:S04]  /*2320*/  LOP3.LUT R8, R22, 0x1, RZ, 0xc0, !PT ;  /* 0x0000000116087812 */ /* 0x000fc800078ec0ff */
[----:B------:R-:W-:-:S13]  /*2330*/  ISETP.NE.U32.OR P2, PT, R8, 0x1, P2 ;  /* 0x000000010800780c */ /* 0x000fda0001745470 */
[----:B------:R-:W-:Y:S05]  /*2340*/  @P2 BRA `(.L_x_2435) ;  /* 0x00000000001c2947 */ /* 0x000fea0003800000 */
[----:B------:R-:W-:Y:S01]  /*2350*/  UIMAD UR9, UR17, UR5, UR6 ;  /* 0x00000005110972a4 */ /* 0x000fe2000f8e0206 */
[----:B------:R-:W-:-:S05]  /*2360*/  HFMA2 R9, -RZ, RZ, 0, 4.76837158203125e-07 ;  /* 0x00000008ff097431 */ /* 0x000fca00000001ff */
[----:B------:R-:W-:-:S05]  /*2370*/  MOV R8, UR9 ;  /* 0x0000000900087c02 */ /* 0x000fca0008000f00 */
[----:B------:R-:W-:-:S06]  /*2380*/  IMAD.WIDE.U32 R8, R8, R9, UR14 ;  /* 0x0000000e08087e25 */ /* 0x000fcc000f8e0009 */
[----:B------:R-:W0:Y:S02]  /*2390*/  LDG.E.64 R8, desc[UR12][R8.64] ;  /* 0x0000000c08087981 */ /* 0x000e24000c1e1b00 */
[----:B0-----:R-:W-:Y:S01]  /*23a0*/  FADD.FTZ R10, R10, R8 ;  /* 0x000000080a0a7221 */ /* 0x001fe20000010000 */
[----:B------:R-:W-:-:S07]  /*23b0*/  FADD.FTZ R11, R11, R9 ;  /* 0x000000090b0b7221 */ /* 0x000fce0000010000 */
.L_x_2435:
[----:B------:R-:W-:Y:S05]  /*23c0*/  BSYNC.RECONVERGENT B0 ;  /* 0x0000000000007941 */ /* 0x000fea0003800200 */
.L_x_2428:
        /* <DEDUP_REMOVED lines=51> */
[----:B------:R-:W-:Y:S02]  /*2700*/  IMAD.MOV.U32 R21, RZ, RZ, R33 ;  /* 0x000000ffff157224 */ /* 0x000fe400078e0021 */
[----:B-----5:R-:W-:Y:S01]  /*2710*/  FFMA.FTZ R23, R8, R23, R10 ;  /* 0x0000001708177223 */ /* 0x020fe2000001000a */
[----:B------:R-:W-:-:S05]  /*2720*/  FFMA.FTZ R18, R9, R18, R11 ;  /* 0x0000001209127223 */ /* 0x000fca000001000b */
[----:B------:R-:W-:Y:S01]  /*2730*/  F2FP.F16.F32.PACK_AB R23, R18, R23 ;  /* 0x000000171217723e */ /* 0x000fe200000000ff */
[----:B0-----:R-:W-:Y:S02]  /*2740*/  IMAD R18, R27, UR18, RZ ;  /* 0x000000121b127c24 */ /* 0x001fe4000f8e02ff */
[----:B------:R-:W-:-:S04]  /*2750*/  IMAD.WIDE.U32 R20, R31, UR18, R20 ;  /* 0x000000121f147c25 */ /* 0x000fc8000f8e0014 */
[----:B------:R-:W-:Y:S01]  /*2760*/  IMAD R37, R31, UR19, R18 ;  /* 0x000000131f257c24 */ /* 0x000fe2000f8e0212 */
[----:B-1----:R-:W-:-:S04]  /*2770*/  LEA R36, P1, R20, UR10, 0x1 ;  /* 0x0000000a14247c11 */ /* 0x002fc8000f8208ff */
[----:B------:R-:W-:-:S04]  /*2780*/  IADD3 R37, PT, PT, R21, R37, RZ ;  /* 0x0000002515257210 */ /* 0x000fc80007ffe0ff */
[----:B------:R-:W-:-:S05]  /*2790*/  LEA.HI.X R37, R20, UR11, R37, 0x1, P1 ;  /* 0x0000000b14257c11 */ /* 0x000fca00088f0c25 */
[----:B------:R0:W-:Y:S02]  /*27a0*/  STG.E desc[UR12][R36.64], R23 ;  /* 0x0000001724007986 */ /* 0x0001e4000c10190c */
.L_x_2439:
[----:B------:R-:W-:Y:S05]  /*27b0*/  BSYNC.RECONVERGENT B1 ;  /* 0x0000000000017941 */ /* 0x000fea0003800200 */
.L_x_2438:
        /* <DEDUP_REMOVED lines=17> */
[----:B------:R-:W-:Y:S01]  /*28d0*/  F2FP.F16.F32.PACK_AB R19, R16, R19 ;  /* 0x000000131013723e */ /* 0x000fe200000000ff */
[----:B------:R-:W-:-:S04]  /*28e0*/  IMAD.WIDE.U32 R20, R37, UR10, R20 ;  /* 0x0000000a25147c25 */ /* 0x000fc8000f8e0014 */
[----:B------:R-:W-:Y:S01]  /*28f0*/  IMAD R23, R37, UR11, R18 ;  /* 0x0000000b25177c24 */ /* 0x000fe2000f8e0212 */
[----:B-1----:R-:W-:-:S04]  /*2900*/  LEA R36, P1, R20, UR18, 0x1 ;  /* 0x0000001214247c11 */ /* 0x002fc8000f8208ff */
[----:B------:R-:W-:-:S04]  /*2910*/  IADD3 R23, PT, PT, R21, R23, RZ ;  /* 0x0000001715177210 */ /* 0x000fc80007ffe0ff */
[----:B------:R-:W-:-:S05]  /*2920*/  LEA.HI.X R37, R20, UR19, R23, 0x1, P1 ;  /* 0x0000001314257c11 */ /* 0x000fca00088f0c17 */
[----:B------:R0:W-:Y:S02]  /*2930*/  STG.E desc[UR12][R36.64], R19 ;  /* 0x0000001324007986 */ /* 0x0001e4000c10190c */
.L_x_2441:
[----:B------:R-:W-:Y:S05]  /*2940*/  BSYNC.RECONVERGENT B1 ;  /* 0x0000000000017941 */ /* 0x000fea0003800200 */
.L_x_2440:
        /* <DEDUP_REMOVED lines=11> */
[----:B------:R-:W1:Y:S03]  /*2a00*/  LDCU.64 UR18, c[0x0][0x380] ;  /* 0x00007000ff1277ac */ /* 0x000e660008000a00 */
[----:B------:R-:W-:-:S04]  /*2a10*/  FMUL.FTZ R14, R14, UR8 ;  /* 0x000000080e0e7c20 */ /* 0x000fc80008410000 */
[----:B-----5:R-:W-:Y:S01]  /*2a20*/  FFMA.FTZ R14, R9, R14, R11 ;  /* 0x0000000e090e7223 */ /* 0x020fe2000001000b */
[----:B0-----:R-:W-:-:S04]  /*2a30*/  IMAD R16, R16, UR10, RZ ;  /* 0x0000000a10107c24 */ /* 0x001fc8000f8e02ff */
[----:B------:R-:W-:Y:S01]  /*2a40*/  IMAD R21, R23, UR11, R16 ;  /* 0x0000000b17157c24 */ /* 0x000fe2000f8e0210 */
[----:B------:R-:W-:-:S05]  /*2a50*/  MOV R16, R34 ;  /* 0x0000002200107202 */ /* 0x000fca0000000f00 */
[----:B------:R-:W-:-:S04]  /*2a60*/  IMAD.WIDE.U32 R16, R23, UR10, R16 ;  /* 0x0000000a17107c25 */ /* 0x000fc8000f8e0010 */
[----:B------:R-:W-:-:S04]  /*2a70*/  FMUL.FTZ R23, R18, UR8 ;  /* 0x0000000812177c20 */ /* 0x000fc80008410000 */
[----:B------:R-:W-:Y:S01]  /*2a80*/  FFMA.FTZ R23, R8, R23, R10 ;  /* 0x0000001708177223 */ /* 0x000fe2000001000a */
[----:B------:R-:W-:Y:S02]  /*2a90*/  IADD3 R21, PT, PT, R17, R21, RZ ;  /* 0x0000001511157210 */ /* 0x000fe40007ffe0ff */
[----:B-1----:R-:W-:Y:S02]  /*2aa0*/  LEA R20, P1, R16, UR18, 0x1 ;  /* 0x0000001210147c11 */ /* 0x002fe4000f8208ff */
[----:B------:R-:W-:Y:S02]  /*2ab0*/  F2FP.F16.F32.PACK_AB R17, R14, R23 ;  /* 0x000000170e11723e */ /* 0x000fe400000000ff */
[----:B------:R-:W-:-:S05]  /*2ac0*/  LEA.HI.X R21, R16, UR19, R21, 0x1, P1 ;  /* 0x0000001310157c11 */ /* 0x000fca00088f0c15 */
[----:B------:R0:W-:Y:S04]  /*2ad0*/  STG.E desc[UR12][R20.64], R17 ;  /* 0x0000001114007986 */ /* 0x0001e8000c10190c */
.L_x_2443:
[----:B------:R-:W-:Y:S05]  /*2ae0*/  BSYNC.RECONVERGENT B1 ;  /* 0x0000000000017941 */ /* 0x000fea0003800200 */
.L_x_2442:
        /* <DEDUP_REMOVED lines=25> */
[----:B------:R-:W-:-:S05]  /*2c80*/  IMAD R36, R19, UR11, R36 ;  /* 0x0000000b13247c24 */ /* 0x000fca000f8e0224 */
[----:B------:R-:W-:Y:S02]  /*2c90*/  IADD3 R17, PT, PT, R17, R36, RZ ;  /* 0x0000002411117210 */ /* 0x000fe40007ffe0ff */
[----:B-1----:R-:W-:-:S04]  /*2ca0*/  LEA R36, P3, R16, UR18, 0x1 ;  /* 0x0000001210247c11 */ /* 0x002fc8000f8608ff */
[----:B------:R-:W-:Y:S01]  /*2cb0*/  LEA.HI.X R37, R16, UR19, R17, 0x1, P3 ;  /* 0x0000001310257c11 */ /* 0x000fe200098f0c11 */
[----:B------:R-:W-:Y:S01]  /*2cc0*/  FADD.FTZ R16, R15, -UR5 ;  /* 0x800000050f107e21 */ /* 0x000fe20008010000 */
[----:B------:R-:W-:-:S03]  /*2cd0*/  FMUL.FTZ R15, R12, UR8 ;  /* 0x000000080c0f7c20 */ /* 0x000fc60008410000 */
[----:B------:R-:W-:Y:S01]  /*2ce0*/  FMUL.FTZ R16, R16, UR8 ;  /* 0x0000000810107c20 */ /* 0x000fe20008410000 */
[----:B-----5:R-:W-:-:S03]  /*2cf0*/  FFMA.FTZ R15, R8, R15, R10 ;  /* 0x0000000f080f7223 */ /* 0x020fc6000001000a */
[----:B------:R-:W-:-:S05]  /*2d00*/  FFMA.FTZ R16, R9, R16, R11 ;  /* 0x0000001009107223 */ /* 0x000fca000001000b */
[----:B------:R-:W-:-:S05]  /*2d10*/  F2FP.F16.F32.PACK_AB R15, R16, R15 ;  /* 0x0000000f100f723e */ /* 0x000fca00000000ff */
[----:B------:R0:W-:Y:S02]  /*2d20*/  STG.E desc[UR12][R36.64], R15 ;  /* 0x0000000f24007986 */ /* 0x0001e4000c10190c */
.L_x_2445:
[----:B------:R-:W-:Y:S05]  /*2d30*/  BSYNC.RECONVERGENT B1 ;  /* 0x0000000000017941 */ /* 0x000fea0003800200 */
.L_x_2444:
        /* <DEDUP_REMOVED lines=17> */
[----:B------:R-:W-:Y:S02]  /*2e50*/  F2FP.F16.F32.PACK_AB R13, R17, R6 ;  /* 0x00000006110d723e */ /* 0x000fe400000000ff */
[----:B------:R-:W-:-:S05]  /*2e60*/  LEA.HI.X R15, R12, UR19, R19, 0x1, P1 ;  /* 0x000000130c0f7c11 */ /* 0x000fca00088f0c13 */
[----:B------:R1:W-:Y:S02]  /*2e70*/  STG.E desc[UR12][R14.64], R13 ;  /* 0x0000000d0e007986 */ /* 0x0003e4000c10190c */
.L_x_2447:
[----:B------:R-:W-:Y:S05]  /*2e80*/  BSYNC.RECONVERGENT B1 ;  /* 0x0000000000017941 */ /* 0x000fea0003800200 */
.L_x_2446:
[----:B------:R-:W-:Y:S04]  /*2e90*/  BSSY.RECONVERGENT B1, `(.L_x_2448) ;  /* 0x0000014000017945 */ /* 0x000fe80003800200 */
[----:B------:R-:W-:Y:S05]  /*2ea0*/  @P4 BRA `(.L_x_2449) ;  /* 0x0000000000484947 */ /* 0x000fea0003800000 */
[----:B------:R-:W2:Y:S01]  /*2eb0*/  LDCU.64 UR10, c[0x0][0x3e0] ;  /* 0x00007c00ff0a77ac */ /* 0x000ea20008000a00 */
[----:B------:R-:W-:Y:S01]  /*2ec0*/  FADD.FTZ R12, R7, -UR5 ;  /* 0x80000005070c7e21 */ /* 0x000fe20008010000 */
[----:B------:R-:W-:Y:S01]  /*2ed0*/  MOV R7, R33 ;  /* 0x0000002100077202 */ /* 0x000fe20000000f00 */
[----:B------:R-:W-:Y:S01]  /*2ee0*/  FADD.FTZ R4, R4, -UR5 ;  /* 0x8000000504047e21 */ /* 0x000fe20008010000 */
[----:B------:R-:W3:Y:S01]  /*2ef0*/  LDCU.64 UR18, c[0x0][0x380] ;  /* 0x00007000ff1277ac */ /* 0x000ee20008000a00 */
[----:B------:R-:W-:Y:S02]  /*2f00*/  IMAD.MOV.U32 R6, RZ, RZ, R34 ;  /* 0x000000ffff067224 */ /* 0x000fe400078e0022 */
        /* <DEDUP_REMOVED lines=9> */
[----:B------:R-:W-:Y:S02]  /*2fa0*/  F2FP.F16.F32.PACK_AB R7, R15, R4 ;  /* 0x000000040f07723e */ /* 0x000fe400000000ff */
[----:B------:R-:W-:-:S05]  /*2fb0*/  LEA.HI.X R13, R6, UR19, R21, 0x1, P1 ;  /* 0x00000013060d7c11 */ /* 0x000fca00088f0c15 */
[----:B------:R2:W-:Y:S02]  /*2fc0*/  STG.E desc[UR12][R12.64], R7 ;  /* 0x000000070c007986 */ /* 0x0005e4000c10190c */
.L_x_2449:
[----:B------:R-:W-:Y:S05]  /*2fd0*/  BSYNC.RECONVERGENT B1 ;  /* 0x0000000000017941 */ /* 0x000fea0003800200 */
.L_x_2448:
        /* <DEDUP_REMOVED lines=17> */
[----:B------:R-:W-:Y:S02]  /*30f0*/  F2FP.F16.F32.PACK_AB R5, R13, R2 ;  /* 0x000000020d05723e */ /* 0x000fe400000000ff */
[----:B------:R-:W-:-:S05]  /*3100*/  LEA.HI.X R7, R4, UR19, R23, 0x1, P1 ;  /* 0x0000001304077c11 */ /* 0x000fca00088f0c17 */
[----:B------:R3:W-:Y:S02]  /*3110*/  STG.E desc[UR12][R6.64], R5 ;  /* 0x0000000506007986 */ /* 0x0007e4000c10190c */
.L_x_2451:
[----:B------:R-:W-:Y:S05]  /*3120*/  BSYNC.RECONVERGENT B1 ;  /* 0x0000000000017941 */ /* 0x000fea0003800200 */
.L_x_2450:
        /* <DEDUP_REMOVED lines=16> */
[----:B------:R-:W-:Y:S02]  /*3230*/  F2FP.F16.F32.PACK_AB R3, R9, R8 ;  /* 0x000000080903723e */ /* 0x000fe400000000ff */
[----:B------:R-:W-:-:S05]  /*3240*/  LEA.HI.X R5, R2, UR15, R7, 0x1, P1 ;  /* 0x0000000f02057c11 */ /* 0x000fca00088f0c07 */
[----:B------:R4:W-:Y:S01]  /*3250*/  STG.E desc[UR12][R4.64], R3 ;  /* 0x0000000304007986 */ /* 0x0009e2000c10190c */
[----:B------:R-:W-:Y:S05]  /*3260*/  BRA `(.L_x_2452) ;  /* 0x0000001000407947 */ /* 0x000fea0003800000 */
.L_x_2437:
        /* <DEDUP_REMOVED lines=23> */
[----:B------:R-:W-:-:S03]  /*33e0*/  MOV R37, R33 ;  /* 0x0000002100257202 */ /* 0x000fc60000000f00 */
[----:B0-----:R-:W-:-:S04]  /*33f0*/  IMAD.WIDE.U32 R36, R31, UR14, R36 ;  /* 0x0000000e1f247c25 */ /* 0x001fc8000f8e0024 */
[----:B---3--:R-:W-:Y:S01]  /*3400*/  FMUL.FTZ R23, R20, R23 ;  /* 0x0000001714177220 */ /* 0x008fe20000410000 */
[----:B-1----:R-:W-:-:S04]  /*3410*/  LEA R20, P2, R36, UR18, 0x1 ;  /* 0x0000001224147c11 */ /* 0x002fc8000f8408ff */
[----:B------:R-:W-:Y:S01]  /*3420*/  F2FP.F16.F32.PACK_AB R23, R18, R23 ;  /* 0x000000171217723e */ /* 0x000fe200000000ff */
[----:B------:R-:W-:-:S04]  /*3430*/  IMAD R18, R27, UR14, RZ ;  /* 0x0000000e1b127c24 */ /* 0x000fc8000f8e02ff */
[----:B------:R-:W-:-:S05]  /*3440*/  IMAD R21, R31, UR15, R18 ;  /* 0x0000000f1f157c24 */ /* 0x000fca000f8e0212 */
[----:B------:R-:W-:-:S04]  /*3450*/  IADD3 R21, PT, PT, R37, R21, RZ ;  /* 0x0000001525157210 */ /* 0x000fc80007ffe0ff */
[----:B------:R-:W-:-:S05]  /*3460*/  LEA.HI.X R21, R36, UR19, R21, 0x1, P2 ;  /* 0x0000001324157c11 */ /* 0x000fca00090f0c15 */
[----:B------:R0:W-:Y:S02]  /*3470*/  STG.E desc[UR12][R20.64], R23 ;  /* 0x0000001714007986 */ /* 0x0001e4000c10190c */
.L_x_2454:
[----:B------:R-:W-:Y:S05]  /*3480*/  BSYNC.RECONVERGENT B1 ;  /* 0x0000000000017941 */ /* 0x000fea0003800200 */
.L_x_2453:
        /* <DEDUP_REMOVED lines=28> */
[----:B------:R-:W-:Y:S01]  /*3650*/  F2FP.F16.F32.PACK_AB R23, R23, R16 ;  /* 0x000000101717723e */ /* 0x000fe200000000ff */
[----:B------:R-:W-:-:S05]  /*3660*/  IMAD.WIDE.U32 R18, R21, UR14, R18 ;  /* 0x0000000e15127c25 */ /* 0x000fca000f8e0012 */
[----:B------:R-:W-:Y:S02]  /*3670*/  IADD3 R19, PT, PT, R19, R20, RZ ;  /* 0x0000001413137210 */ /* 0x000fe40007ffe0ff */
[----:B-1----:R-:W-:-:S04]  /*3680*/  LEA R20, P2, R18, UR18, 0x1 ;  /* 0x0000001212147c11 */ /* 0x002fc8000f8408ff */
[----:B------:R-:W-:-:S05]  /*3690*/  LEA.HI.X R21, R18, UR19, R19, 0x1, P2 ;  /* 0x0000001312157c11 */ /* 0x000fca00090f0c13 */
[----:B------:R0:W-:Y:S04]  /*36a0*/  STG.E desc[UR12][R20.64], R23 ;  /* 0x0000001714007986 */ /* 0x0001e8000c10190c */
.L_x_2456:
[----:B------:R-:W-:Y:S05]  /*36b0*/  BSYNC.RECONVERGENT B1 ;  /* 0x0000000000017941 */ /* 0x000fea0003800200 */
.L_x_2455:
[C---:B------:R-:W-:Y:S01]  /*36c0*/  IADD3 R19, PT, PT, R31.reuse, 0x40, RZ ;  /* 0x000000401f137810 */ /* 0x040fe20007ffe0ff */
        /* <DEDUP_REMOVED lines=8> */
[----:B------:R-:W1:Y:S02]  /*3750*/  LDCU.64 UR14, c[0x0][0x3e0] ;  /* 0x00007c00ff0e77ac */ /* 0x000e640008000a00 */
[----:B------:R-:W-:Y:S01]  /*3760*/  FMUL.FTZ R14, R14, UR8 ;  /* 0x000000080e0e7c20 */ /* 0x000fe20008410000 */
[----:B------:R-:W-:Y:S01]  /*3770*/  FMUL.FTZ R17, R17, UR8 ;  /* 0x0000000811117c20 */ /* 0x000fe20008410000 */
[----:B------:R-:W2:Y:S02]  /*3780*/  LDCU.64 UR18, c[0x0][0x380] ;  /* 0x00007000ff1277ac */ /* 0x000ea40008000a00 */
[----:B0----5:R-:W-:Y:S01]  /*3790*/  FFMA.FTZ R21, R9, R14, R11 ;  /* 0x0000000e09157223 */ /* 0x021fe2000001000b */
[----:B------:R-:W-:-:S03]  /*37a0*/  FFMA.FTZ R23, R8, R17, R10 ;  /* 0x0000001108177223 */ /* 0x000fc6000001000a */
[----:B------:R-:W-:Y:S01]  /*37b0*/  FMUL.FTZ R14, R21, -1.4426950216293334961 ;  /* 0xbfb8aa3b150e7820 */ /* 0x000fe20000410000 */
[----:B------:R-:W-:-:S05]  /*37c0*/  FMUL.FTZ R17, R23, -1.4426950216293334961 ;  /* 0xbfb8aa3b17117820 */ /* 0x000fca0000410000 */
[----:B------:R-:W0:Y:S01]  /*37d0*/  MUFU.EX2 R14, R14 ;  /* 0x0000000e000e7308 */ /* 0x000e220000000800 */
[----:B-1----:R-:W-:Y:S01]  /*37e0*/  IMAD R20, R16, UR14, RZ ;  /* 0x0000000e10147c24 */ /* 0x002fe2000f8e02ff */
[----:B------:R-:W-:Y:S02]  /*37f0*/  MOV R16, R34 ;  /* 0x0000002200107202 */ /* 0x000fe40000000f00 */
[----:B------:R-:W1:Y:S01]  /*3800*/  MUFU.EX2 R17, R17 ;  /* 0x0000001100117308 */ /* 0x000e620000000800 */
[----:B------:R-:W-:Y:S02]  /*3810*/  IMAD R20, R19, UR15, R20 ;  /* 0x0000000f13147c24 */ /* 0x000fe4000f8e0214 */
[----:B0-----:R-:W-:Y:S01]  /*3820*/  FADD.FTZ R14, R14, 1 ;  /* 0x3f8000000e0e7421 */ /* 0x001fe20000010000 */
[----:B-1----:R-:W-:Y:S01]  /*3830*/  FADD.FTZ R37, R17, 1 ;  /* 0x3f80000011257421 */ /* 0x002fe20000010000 */
[----:B------:R-:W-:-:S04]  /*3840*/  IMAD.MOV.U32 R17, RZ, RZ, R33 ;  /* 0x000000ffff117224 */ /* 0x000fc800078e0021 */
[----:B------:R-:W0:Y:S01]  /*3850*/  MUFU.RCP R14, R14 ;  /* 0x0000000e000e7308 */ /* 0x000e220000001000 */
[----:B------:R-:W-:-:S07]  /*3860*/  IMAD.WIDE.U32 R16, R19, UR14, R16 ;  /* 0x0000000e13107c25 */ /* 0x000fce000f8e0010 */
[----:B------:R-:W1:Y:S01]  /*3870*/  MUFU.RCP R36, R37 ;  /* 0x0000002500247308 */ /* 0x000e620000001000 */
[----:B------:R-:W-:Y:S02]  /*3880*/  IADD3 R17, PT, PT, R17, R20, RZ ;  /* 0x0000001411117210 */ /* 0x000fe40007ffe0ff */
[----:B--2---:R-:W-:Y:S01]  /*3890*/  LEA R20, P2, R16, UR18, 0x1 ;  /* 0x0000001210147c11 */ /* 0x004fe2000f8408ff */
[----:B0-----:R-:W-:-:S03]  /*38a0*/  FMUL.FTZ R19, R21, R14 ;  /* 0x0000000e15137220 */ /* 0x001fc60000410000 */
[----:B------:R-:W-:Y:S01]  /*38b0*/  LEA.HI.X R21, R16, UR19, R17, 0x1, P2 ;  /* 0x0000001310157c11 */ /* 0x000fe200090f0c11 */
[----:B-1----:R-:W-:-:S05]  /*38c0*/  FMUL.FTZ R36, R23, R36 ;  /* 0x0000002417247220 */ /* 0x002fca0000410000 */
[----:B------:R-:W-:-:S05]  /*38d0*/  F2FP.F16.F32.PACK_AB R19, R19, R36 ;  /* 0x000000241313723e */ /* 0x000fca00000000ff */
[----:B------:R1:W-:Y:S02]  /*38e0*/  STG.E desc[UR12][R20.64], R19 ;  /* 0x0000001314007986 */ /* 0x0003e4000c10190c */
.L_x_2458:
[----:B------:R-:W-:Y:S05]  /*38f0*/  BSYNC.RECONVERGENT B1 ;  /* 0x0000000000017941 */ /* 0x000fea0003800200 */
.L_x_2457:
        /* <DEDUP_REMOVED lines=38> */
[----:B------:R-:W-:Y:S01]  /*3b60*/  F2FP.F16.F32.PACK_AB R37, R37, R12 ;  /* 0x0000000c2525723e */ /* 0x000fe200000000ff */
[----:B------:R-:W-:-:S05]  /*3b70*/  IMAD.WIDE.U32 R16, R14, UR14, R16 ;  /* 0x0000000e0e107c25 */ /* 0x000fca000f8e0010 */
[----:B------:R-:W-:Y:S02]  /*3b80*/  IADD3 R15, PT, PT, R17, R15, RZ ;  /* 0x0000000f110f7210 */ /* 0x000fe40007ffe0ff */
[----:B-1----:R-:W-:-:S04]  /*3b90*/  LEA R14, P1, R16, UR18, 0x1 ;  /* 0x00000012100e7c11 */ /* 0x002fc8000f8208ff */
[----:B------:R-:W-:-:S05]  /*3ba0*/  LEA.HI.X R15, R16, UR19, R15, 0x1, P1 ;  /* 0x00000013100f7c11 */ /* 0x000fca00088f0c0f */
[----:B------:R0:W-:Y:S04]  /*3bb0*/  STG.E desc[UR12][R14.64], R37 ;  /* 0x000000250e007986 */ /* 0x0001e8000c10190c */
.L_x_2460:
[----:B------:R-:W-:Y:S05]  /*3bc0*/  BSYNC.RECONVERGENT B1 ;  /* 0x0000000000017941 */ /* 0x000fea0003800200 */
.L_x_2459:
        /* <DEDUP_REMOVED lines=30> */
.L_x_2462:
[----:B------:R-:W-:Y:S05]  /*3db0*/  BSYNC.RECONVERGENT B1 ;  /* 0x0000000000017941 */ /* 0x000fea0003800200 */
.L_x_2461:
        /* <DEDUP_REMOVED lines=22> */
[----:B------:R-:W1:Y:S02]  /*3f20*/  MUFU.RCP R15, R15 ;  /* 0x0000000f000f7308 */ /* 0x000e640000001000 */
[----:B------:R-:W-:Y:S01]  /*3f30*/  IADD3 R19, PT, PT, R7, R19, RZ ;  /* 0x0000001307137210 */ /* 0x000fe20007ffe0ff */
[----:B0-----:R-:W-:Y:S01]  /*3f40*/  FMUL.FTZ R14, R12, R13 ;  /* 0x0000000d0c0e7220 */ /* 0x001fe20000410000 */
[----:B---3--:R-:W-:-:S04]  /*3f50*/  LEA R12, P1, R6, UR18, 0x1 ;  /* 0x00000012060c7c11 */ /* 0x008fc8000f8208ff */
[----:B------:R-:W-:Y:S01]  /*3f60*/  LEA.HI.X R13, R6, UR19, R19, 0x1, P1 ;  /* 0x00000013060d7c11 */ /* 0x000fe200088f0c13 */
[----:B-1----:R-:W-:-:S05]  /*3f70*/  FMUL.FTZ R17, R4, R15 ;  /* 0x0000000f04117220 */ /* 0x002fca0000410000 */
[----:B------:R-:W-:-:S05]  /*3f80*/  F2FP.F16.F32.PACK_AB R17, R17, R14 ;  /* 0x0000000e1111723e */ /* 0x000fca00000000ff */
[----:B------:R2:W-:Y:S02]  /*3f90*/  STG.E desc[UR12][R12.64], R17 ;  /* 0x000000110c007986 */ /* 0x0005e4000c10190c */
.L_x_2464:
[----:B------:R-:W-:Y:S05]  /*3fa0*/  BSYNC.RECONVERGENT B1 ;  /* 0x0000000000017941 */ /* 0x000fea0003800200 */
.L_x_2463:
        /* <DEDUP_REMOVED lines=28> */
[----:B------:R-:W-:-:S05]  /*4170*/  F2FP.F16.F32.PACK_AB R15, R15, R2 ;  /* 0x000000020f0f723e */ /* 0x000fca00000000ff */
[----:B------:R3:W-:Y:S02]  /*4180*/  STG.E desc[UR12][R6.64], R15 ;  /* 0x0000000f06007986 */ /* 0x0007e4000c10190c */
.L_x_2466:
[----:B------:R-:W-:Y:S05]  /*4190*/  BSYNC.RECONVERGENT B1 ;  /* 0x0000000000017941 */ /* 0x000fea0003800200 */
.L_x_2465:
        /* <DEDUP_REMOVED lines=27> */
[----:B------:R-:W-:-:S05]  /*4350*/  F2FP.F16.F32.PACK_AB R7, R7, R0 ;  /* 0x000000000707723e */ /* 0x000fca00000000ff */
[----:B------:R0:W-:Y:S02]  /*4360*/  STG.E desc[UR12][R4.64], R7 ;  /* 0x0000000704007986 */ /* 0x0001e4000c10190c */
.L_x_2452:
[----:B------:R-:W-:Y:S05]  /*4370*/  BSYNC.RECONVERGENT B0 ;  /* 0x0000000000007941 */ /* 0x000fea0003800200 */
.L_x_2436:
        /* <DEDUP_REMOVED lines=8> */
.L_x_2468:
        /* <DEDUP_REMOVED lines=16> */
.L_x_3457:


//--------------------- .text._Z35group_norm_nhwc_fwd_one_pass_kernelI11Fp16IOFp32WLi512ELi24ELi384EEv26Group_norm_nhwc_fwd_params --------------------------
	.section	.text._Z35group_norm_nhwc_fwd_one_pass_kernelI11Fp16IOFp32WLi512ELi24ELi384EEv26Group_norm_nhwc_fwd_params,"ax",@progbits
	.align	128
        .global         _Z35group_norm_nhwc_fwd_one_pass_kernelI11Fp16IOFp32WLi512ELi24ELi384EEv26Group_norm_nhwc_fwd_params
        .type           _Z35group_norm_nhwc_fwd_one_pass_kernelI11Fp16IOFp32WLi512ELi24ELi384EEv26Group_norm_nhwc_fwd_params,@function
        .size           _Z35group_norm_nhwc_fwd_one_pass_kernelI11Fp16IOFp32WLi512ELi24ELi384EEv26Group_norm_nhwc_fwd_params,(.L_x_3458 - _Z35group_norm_nhwc_fwd_one_pass_kernelI11Fp16IOFp32WLi512ELi24ELi384EEv26Group_norm_nhwc_fwd_params)
        .other          _Z35group_norm_nhwc_fwd_one_pass_kernelI11Fp16IOFp32WLi512ELi24ELi384EEv26Group_norm_nhwc_fwd_params,@"STO_CUDA_ENTRY STV_DEFAULT"
_Z35group_norm_nhwc_fwd_one_pass_kernelI11Fp16IOFp32WLi512ELi24ELi384EEv26Group_norm_nhwc_fwd_params:
.text._Z35group_norm_nhwc_fwd_one_pass_kernelI11Fp16IOFp32WLi512ELi24ELi384EEv26Group_norm_nhwc_fwd_params:
        /* <DEDUP_REMOVED lines=41> */
.L_x_2544:
        /* <DEDUP_REMOVED lines=9> */
[C---:B------:R-:W-:Y:S02]  /*0320*/  IADD3 R24, PT, PT, R69.reuse, 0x100, RZ ;  /* 0x0000010045187810 */ /* 0x040fe40007ffe0ff */
[----:B------:R-:W-:Y:S02]  /*0330*/  IADD3 R22, PT, PT, R69, 0x120, RZ ;  /* 0x0000012045167810 */ /* 0x000fe40007ffe0ff */
[----:B------:R-:W-:Y:S02]  /*0340*/  MOV R32, RZ ;  /* 0x000000ff00207202 */ /* 0x000fe40000000f00 */
[----:B-1----:R-:W-:Y:S02]  /*0350*/  ISETP.GE.U32.AND P5, PT, R23, UR6, PT ;  /* 0x0000000617007c0c */ /* 0x002fe4000bfa6070 */
[----:B------:R-:W-:Y:S02]  /*0360*/  ISETP.GE.U32.AND P6, PT, R24, UR6, PT ;  /* 0x0000000618007c0c */ /* 0x000fe4000bfc6070 */
[----:B0--34-:R-:W-:-:S02]  /*0370*/  IABS R8, R10 ;  /* 0x0000000a00087213 */ /* 0x019fc40000000000 */
[----:B------:R-:W-:Y:S02]  /*0380*/  ISETP.GE.AND.EX P5, PT, R25, UR7, PT, P5 ;  /* 0x0000000719007c0c */ /* 0x000fe4000bfa6350 */
[----:B------:R-:W0:Y:S11]  /*0390*/  I2F.RP R5, R8 ;  /* 0x0000000800057306 */ /* 0x000e360000209400 */
[----:B------:R-:W1:Y:S01]  /*03a0*/  @!P5 LDC.64 R14, c[0x0][0x3e0] ;  /* 0x0000f800ff0edb82 */ /* 0x000e620000000a00 */
[----:B0-----:R-:W0:Y:S07]  /*03b0*/  MUFU.RCP R5, R5 ;  /* 0x0000000500057308 */ /* 0x001e2e0000001000 */
[----:B-----5:R-:W3:Y:S01]  /*03c0*/  @!P5 LDC.64 R16, c[0x0][0x390] ;  /* 0x0000e400ff10db82 */ /* 0x020ee20000000a00 */
[----:B0-----:R-:W-:-:S04]  /*03d0*/  IADD3 R6, PT, PT, R5, 0xffffffe, RZ ;  /* 0x0ffffffe05067810 */ /* 0x001fc80007ffe0ff */
[----:B------:R0:W4:Y:S02]  /*03e0*/  F2I.FTZ.U32.TRUNC.NTZ R7, R6 ;  /* 0x0000000600077305 */ /* 0x000124000021f000 */
[----:B0-----:R-:W-:Y:S02]  /*03f0*/  MOV R6, RZ ;  /* 0x000000ff00067202 */ /* 0x001fe40000000f00 */
[----:B----4-:R-:W-:-:S05]  /*0400*/  IADD3 R9, PT, PT, RZ, -R7, RZ ;  /* 0x80000007ff097210 */ /* 0x010fca0007ffe0ff */
[----:B------:R-:W-:-:S04]  /*0410*/  IMAD R9, R9, R8, RZ ;  /* 0x0000000809097224 */ /* 0x000fc800078e02ff */
[----:B------:R-:W-:Y:S01]  /*0420*/  IMAD.HI.U32 R7, R7, R9, R6 ;  /* 0x0000000907077227 */ /* 0x000fe200078e0006 */
[----:B------:R-:W-:-:S05]  /*0430*/  MOV R9, R11 ;  /* 0x0000000b00097202 */ /* 0x000fca0000000f00 */
[----:B------:R-:W-:-:S05]  /*0440*/  IMAD.HI.U32 R7, R7, R9, RZ ;  /* 0x0000000907077227 */ /* 0x000fca00078e00ff */
[----:B------:R-:W-:-:S05]  /*0450*/  IADD3 R5, PT, PT, -R7, RZ, RZ ;  /* 0x000000ff07057210 */ /* 0x000fca0007ffe1ff */
[----:B------:R-:W-:Y:S01]  /*0460*/  IMAD R5, R8, R5, R9 ;  /* 0x0000000508057224 */ /* 0x000fe200078e0209 */
[----:B------:R-:W-:-:S04]  /*0470*/  IADD3 R9, PT, PT, R69, 0xa0, RZ ;  /* 0x000000a045097810 */ /* 0x000fc80007ffe0ff */
[----:B------:R-:W-:Y:S02]  /*0480*/  ISETP.GT.U32.AND P2, PT, R8, R5, PT ;  /* 0x000000050800720c */ /* 0x000fe40003f44070 */
[----:B------:R-:W-:Y:S02]  /*0490*/  ISETP.GE.U32.AND P3, PT, R9, UR6, PT ;  /* 0x0000000609007c0c */ /* 0x000fe4000bf66070 */
[----:B------:R-:W-:-:S04]  /*04a0*/  SHF.R.S32.HI R21, RZ, 0x1f, R9 ;  /* 0x0000001fff157819 */ /* 0x000fc80000011409 */
[----:B------:R-:W-:-:S05]  /*04b0*/  ISETP.GE.AND.EX P3, PT, R21, UR7, PT, P3 ;  /* 0x0000000715007c0c */ /* 0x000fca000bf66330 */
[-C--:B------:R-:W-:Y:S02]  /*04c0*/  @!P2 IADD3 R5, PT, PT, R5, -R8.reuse, RZ ;  /* 0x800000080505a210 */ /* 0x080fe40007ffe0ff */
[----:B------:R-:W-:Y:S02]  /*04d0*/  @!P2 IADD3 R7, PT, PT, R7, 0x1, RZ ;  /* 0x000000010707a810 */ /* 0x000fe40007ffe0ff */
[----:B------:R-:W-:Y:S02]  /*04e0*/  ISETP.GE.U32.AND P1, PT, R5, R8, PT ;  /* 0x000000080500720c */ /* 0x000fe40003f26070 */
[----:B------:R-:W-:Y:S02]  /*04f0*/  LOP3.LUT R5, R61, R10, RZ, 0x3c, !PT ;  /* 0x0000000a3d057212 */ /* 0x000fe400078e3cff */
[----:B------:R-:W-:Y:S01]  /*0500*/  ISETP.NE.AND P2, PT, R10, RZ, PT ;  /* 0x000000ff0a00720c */ /* 0x000fe20003f45270 */
[----:B------:R-:W0:Y:S01]  /*0510*/  @!P3 LDC.64 R18, c[0x0][0x3e0] ;  /* 0x0000f800ff12bb82 */ /* 0x000e220000000a00 */
[----:B------:R-:W-:-:S07]  /*0520*/  ISETP.GE.AND P4, PT, R5, RZ, PT ;  /* 0x000000ff0500720c */ /* 0x000fce0003f86270 */
[----:B------:R-:W-:Y:S01]  /*0530*/  @P1 IADD3 R7, PT, PT, R7, 0x1, RZ ;  /* 0x0000000107071810 */ /* 0x000fe20007ffe0ff */
[----:B------:R-:W4:Y:S05]  /*0540*/  @!P3 LDC.64 R12, c[0x0][0x390] ;  /* 0x0000e400ff0cbb82 */ /* 0x000f2a0000000a00 */
[----:B------:R-:W-:Y:S02]  /*0550*/  @!P4 IADD3 R7, PT, PT, -R7, RZ, RZ ;  /* 0x000000ff0707c210 */ /* 0x000fe40007ffe1ff */
[----:B------:R-:W-:Y:S02]  /*0560*/  @!P2 LOP3.LUT R7, RZ, R10, RZ, 0x33, !PT ;  /* 0x0000000aff07a212 */ /* 0x000fe400078e33ff */
[----:B------:R-:W-:-:S02]  /*0570*/  ISETP.GE.U32.AND P2, PT, R26, UR6, PT ;  /* 0x000000061a007c0c */ /* 0x000fc4000bf46070 */
[----:B------:R-:W-:Y:S02]  /*0580*/  IADD3 R70, PT, PT, -R7, RZ, RZ ;  /* 0x000000ff07467210 */ /* 0x000fe40007ffe1ff */
[----:B------:R-:W-:Y:S02]  /*0590*/  ISETP.GE.AND.EX P2, PT, R27, UR7, PT, P2 ;  /* 0x000000071b007c0c */ /* 0x000fe4000bf46320 */
[----:B------:R-:W-:Y:S01]  /*05a0*/  SHF.R.S32.HI R5, RZ, 0x1f, R7 ;  /* 0x0000001fff057819 */ /* 0x000fe20000011407 */
[----:B------:R-:W-:-:S04]  /*05b0*/  IMAD R70, R10, R70, R61 ;  /* 0x000000460a467224 */ /* 0x000fc800078e023d */
[----:B------:R-:W-:Y:S02]  /*05c0*/  IMAD R70, R70, 0x18, RZ ;  /* 0x0000001846467824 */ /* 0x000fe400078e02ff */
[----:B--2---:R-:W-:Y:S01]  /*05d0*/  IMAD R6, R5, UR10, RZ ;  /* 0x0000000a05067c24 */ /* 0x004fe2000f8e02ff */
[----:B------:R-:W-:Y:S02]  /*05e0*/  SHF.R.S32.HI R5, RZ, 0x1f, R24 ;  /* 0x0000001fff057819 */ /* 0x000fe40000011418 */
[C---:B------:R-:W-:Y:S01]  /*05f0*/  IADD3 R74, P1, PT, R70.reuse, R75, RZ ;  /* 0x0000004b464a7210 */ /* 0x040fe20007f3e0ff */
[----:B------:R-:W-:Y:S01]  /*0600*/  IMAD R73, R7, UR11, R6 ;  /* 0x0000000b07497c24 */ /* 0x000fe2000f8e0206 */
[----:B------:R-:W2:Y:S01]  /*0610*/  @!P2 LDC.64 R10, c[0x0][0x3e0] ;  /* 0x0000f800ff0aab82 */ /* 0x000ea20000000a00 */
[----:B0-----:R-:W-:Y:S01]  /*0620*/  @!P3 IMAD R6, R21, R18, RZ ;  /* 0x000000121506b224 */ /* 0x001fe200078e02ff */
[----:B------:R-:W-:Y:S02]  /*0630*/  LEA.HI.X.SX32 R75, R70, RZ, 0x1, P1 ;  /* 0x000000ff464b7211 */ /* 0x000fe400008f0eff */
[----:B------:R-:W-:Y:S01]  /*0640*/  ISETP.GE.AND.EX P6, PT, R5, UR7, PT, P6 ;  /* 0x0000000705007c0c */ /* 0x000fe2000bfc6360 */
[----:B------:R-:W-:Y:S01]  /*0650*/  @!P3 IMAD R21, R9, R19, R6 ;  /* 0x000000130915b224 */ /* 0x000fe200078e0206 */
[----:B------:R-:W-:Y:S01]  /*0660*/  ISETP.GE.U32.AND P1, PT, R22, UR6, PT ;  /* 0x0000000616007c0c */ /* 0x000fe2000bf26070 */
[----:B------:R-:W-:-:S04]  /*0670*/  IMAD.WIDE.U32 R74, R7, UR10, R74 ;  /* 0x0000000a074a7c25 */ /* 0x000fc8000f8e004a */
[----:B-1----:R-:W-:Y:S01]  /*0680*/  @!P5 IMAD R6, R25, R14, RZ ;  /* 0x0000000e1906d224 */ /* 0x002fe200078e02ff */
[----:B------:R-:W-:Y:S02]  /*0690*/  IADD3 R73, PT, PT, R75, R73, RZ ;  /* 0x000000494b497210 */ /* 0x000fe40007ffe0ff */
[-C--:B------:R-:W-:Y:S01]  /*06a0*/  @!P3 MOV R72, R74.reuse ;  /* 0x0000004a0048b202 */ /* 0x080fe20000000f00 */
[----:B------:R-:W-:Y:S01]  /*06b0*/  @!P5 IMAD R25, R23, R15, R6 ;  /* 0x0000000f1719d224 */ /* 0x000fe200078e0206 */
[----:B------:R-:W-:Y:S02]  /*06c0*/  @!P5 MOV R6, R74 ;  /* 0x0000004a0006d202 */ /* 0x000fe40000000f00 */
[----:B------:R-:W-:Y:S01]  /*06d0*/  @!P5 MOV R7, R73 ;  /* 0x000000490007d202 */ /* 0x000fe20000000f00 */
[----:B------:R-:W-:Y:S02]  /*06e0*/  @!P3 IMAD.WIDE.U32 R18, R9, R18, R72 ;  /* 0x000000120912b225 */ /* 0x000fe400078e0048 */
[----:B------:R-:W0:Y:S02]  /*06f0*/  @!P2 LDC.64 R8, c[0x0][0x390] ;  /* 0x0000e400ff08ab82 */ /* 0x000e240000000a00 */
[----:B------:R-:W-:Y:S01]  /*0700*/  @!P5 IMAD.WIDE.U32 R14, R23, R14, R6 ;  /* 0x0000000e170ed225 */ /* 0x000fe200078e0006 */
[----:B------:R-:W-:-:S02]  /*0710*/  SHF.R.S32.HI R23, RZ, 0x1f, R22 ;  /* 0x0000001fff177819 */ /* 0x000fc40000011416 */
[----:B------:R-:W-:Y:S02]  /*0720*/  @!P3 IADD3 R19, PT, PT, R19, R21, RZ ;  /* 0x000000151313b210 */ /* 0x000fe40007ffe0ff */
[C---:B----4-:R-:W-:Y:S01]  /*0730*/  @!P3 LEA R20, P4, R18.reuse, R12, 0x1 ;  /* 0x0000000c1214b211 */ /* 0x050fe200078808ff */
[----:B------:R-:W1:Y:S01]  /*0740*/  @!P6 LDC.64 R6, c[0x0][0x3e0] ;  /* 0x0000f800ff06eb82 */ /* 0x000e620000000a00 */
[----:B------:R-:W-:Y:S02]  /*0750*/  ISETP.GE.AND.EX P1, PT, R23, UR7, PT, P1 ;  /* 0x0000000717007c0c */ /* 0x000fe4000bf26310 */
[----:B------:R-:W-:Y:S01]  /*0760*/  @!P3 LEA.HI.X R21, R18, R13, R19, 0x1, P4 ;  /* 0x0000000d1215b211 */ /* 0x000fe200020f0c13 */
[----:B--2---:R-:W-:Y:S01]  /*0770*/  @!P2 IMAD R13, R27, R10, RZ ;  /* 0x0000000a1b0da224 */ /* 0x004fe200078e02ff */
[----:B------:R-:W-:Y:S02]  /*0780*/  @!P5 IADD3 R12, PT, PT, R15, R25, RZ ;  /* 0x000000190f0cd210 */ /* 0x000fe40007ffe0ff */
[----:B---3--:R-:W-:Y:S01]  /*0790*/  @!P5 LEA R16, P4, R14, R16, 0x1 ;  /* 0x000000100e10d211 */ /* 0x008fe200078808ff */
[----:B------:R2:W3:Y:S01]  /*07a0*/  @!P3 LDG.E R32, desc[UR8][R20.64] ;  /* 0x000000081420b981 */ /* 0x0004e2000c1e1900 */
[----:B------:R-:W-:Y:S01]  /*07b0*/  IADD3 R25, PT, PT, R69, 0x140, RZ ;  /* 0x0000014045197810 */ /* 0x000fe20007ffe0ff */
[----:B------:R-:W-:Y:S01]  /*07c0*/  @!P2 IMAD R15, R26, R11, R13 ;  /* 0x0000000b1a0fa224 */ /* 0x000fe200078e020d */
[----:B------:R-:W-:-:S02]  /*07d0*/  @!P2 MOV R18, R74 ;  /* 0x0000004a0012a202 */ /* 0x000fc40000000f00 */
[----:B------:R-:W-:Y:S02]  /*07e0*/  @!P2 MOV R19, R73 ;  /* 0x000000490013a202 */ /* 0x000fe40000000f00 */
[----:B------:R-:W-:Y:S02]  /*07f0*/  @!P5 LEA.HI.X R17, R14, R17, R12, 0x1, P4 ;  /* 0x000000110e11d211 */ /* 0x000fe400020f0c0c */
[----:B------:R-:W-:Y:S01]  /*0800*/  ISETP.GE.U32.AND P4, PT, R25, UR6, PT ;  /* 0x0000000619007c0c */ /* 0x000fe2000bf86070 */
[----:B------:R-:W-:Y:S01]  /*0810*/  @!P2 IMAD.WIDE.U32 R18, R26, R10, R18 ;  /* 0x0000000a1a12a225 */ /* 0x000fe200078e0012 */
[----:B------:R-:W-:Y:S01]  /*0820*/  SHF.R.S32.HI R29, RZ, 0x1f, R25 ;  /* 0x0000001fff1d7819 */ /* 0x000fe20000011419 */
[----:B------:R-:W4:Y:S01]  /*0830*/  @!P1 LDC.64 R12, c[0x0][0x3e0] ;  /* 0x0000f800ff0c9b82 */ /* 0x000f220000000a00 */
[----:B------:R-:W-:Y:S02]  /*0840*/  MOV R34, RZ ;  /* 0x000000ff00227202 */ /* 0x000fe40000000f00 */
[----:B------:R-:W-:Y:S01]  /*0850*/  ISETP.GE.AND.EX P4, PT, R29, UR7, PT, P4 ;  /* 0x000000071d007c0c */ /* 0x000fe2000bf86340 */
[----:B-1----:R-:W-:Y:S01]  /*0860*/  @!P6 IMAD R5, R5, R6, RZ ;  /* 0x000000060505e224 */ /* 0x002fe200078e02ff */
[----:B------:R-:W-:-:S02]  /*0870*/  @!P2 IADD3 R15, PT, PT, R19, R15, RZ ;  /* 0x0000000f130fa210 */ /* 0x000fc40007ffe0ff */
[C---:B0-----:R-:W-:Y:S01]  /*0880*/  @!P2 LEA R14, P3, R18.reuse, R8, 0x1 ;  /* 0x00000008120ea211 */ /* 0x041fe200078608ff */
[----:B------:R-:W0:Y:S01]  /*0890*/  @!P6 LDC.64 R10, c[0x0][0x390] ;  /* 0x0000e400ff0aeb82 */ /* 0x000e220000000a00 */
[----:B------:R-:W-:Y:S01]  /*08a0*/  @!P6 MOV R19, R73 ;  /* 0x000000490013e202 */ /* 0x000fe20000000f00 */
[----:B------:R1:W5:Y:S01]  /*08b0*/  @!P5 LDG.E R34, desc[UR8][R16.64] ;  /* 0x000000081022d981 */ /* 0x000362000c1e1900 */
[----:B------:R-:W-:Y:S01]  /*08c0*/  @!P2 LEA.HI.X R15, R18, R9, R15, 0x1, P3 ;  /* 0x00000009120fa211 */ /* 0x000fe200018f0c0f */
[----:B--2---:R-:W-:Y:S01]  /*08d0*/  @!P6 IMAD R21, R24, R7, R5 ;  /* 0x000000071815e224 */ /* 0x004fe200078e0205 */
[----:B------:R-:W-:Y:S02]  /*08e0*/  @!P6 MOV R18, R74 ;  /* 0x0000004a0012e202 */ /* 0x000fe40000000f00 */
[----:B------:R-:W-:Y:S01]  /*08f0*/  ISETP.GE.U32.AND P3, PT, R68, UR6, PT ;  /* 0x0000000644007c0c */ /* 0x000fe2000bf66070 */
[----:B------:R-:W2:Y:S01]  /*0900*/  @!P1 LDC.64 R8, c[0x0][0x390] ;  /* 0x0000e400ff089b82 */ /* 0x000ea20000000a00 */
[----:B------:R-:W-:Y:S01]  /*0910*/  IADD3 R5, PT, PT, R69, 0x160, RZ ;  /* 0x0000016045057810 */ /* 0x000fe20007ffe0ff */
[----:B------:R-:W-:Y:S01]  /*0920*/  @!P6 IMAD.WIDE.U32 R18, R24, R6, R18 ;  /* 0x000000061812e225 */ /* 0x000fe200078e0012 */
[----:B------:R-:W-:-:S02]  /*0930*/  MOV R36, RZ ;  /* 0x000000ff00247202 */ /* 0x000fc40000000f00 */
[----:B------:R-:W-:Y:S02]  /*0940*/  ISETP.GE.AND.EX P3, PT, R53, UR7, PT, P3 ;  /* 0x0000000735007c0c */ /* 0x000fe4000bf66330 */
[----:B------:R-:W-:Y:S01]  /*0950*/  ISETP.GE.U32.AND P5, PT, R5, UR6, PT ;  /* 0x0000000605007c0c */ /* 0x000fe2000bfa6070 */
[----:B------:R-:W2:Y:S01]  /*0960*/  @!P4 LDC.64 R6, c[0x0][0x3e0] ;  /* 0x0000f800ff06cb82 */ /* 0x000ea20000000a00 */
[----:B------:R-:W-:Y:S01]  /*0970*/  SHF.R.S32.HI R27, RZ, 0x1f, R5 ;  /* 0x0000001fff1b7819 */ /* 0x000fe20000011405 */
[----:B------:R0:W3:Y:S01]  /*0980*/  @!P2 LDG.E R36, desc[UR8][R14.64] ;  /* 0x000000080e24a981 */ /* 0x0000e2000c1e1900 */
[----:B----4-:R-:W-:Y:S01]  /*0990*/  @!P1 IMAD R23, R23, R12, RZ ;  /* 0x0000000c17179224 */ /* 0x010fe200078e02ff */
[----:B-1----:R-:W-:Y:S02]  /*09a0*/  @!P6 IADD3 R16, PT, PT, R19, R21, RZ ;  /* 0x000000151310e210 */ /* 0x002fe40007ffe0ff */
[----:B------:R-:W-:Y:S01]  /*09b0*/  ISETP.GE.AND.EX P2, PT, R27, UR7, PT, P5 ;  /* 0x000000071b007c0c */ /* 0x000fe2000bf46350 */
[----:B------:R-:W-:Y:S01]  /*09c0*/  @!P1 IMAD R17, R22, R13, R23 ;  /* 0x0000000d16119224 */ /* 0x000fe200078e0217 */
[----:B0-----:R-:W-:Y:S01]  /*09d0*/  @!P6 LEA R10, P5, R18, R10, 0x1 ;  /* 0x0000000a120ae211 */ /* 0x001fe200078a08ff */
[----:B------:R-:W0:Y:S01]  /*09e0*/  @!P4 LDC.64 R20, c[0x0][0x390] ;  /* 0x0000e400ff14cb82 */ /* 0x000e220000000a00 */
[----:B------:R-:W-:-:S02]  /*09f0*/  MOV R38, RZ ;  /* 0x000000ff00267202 */ /* 0x000fc40000000f00 */
[----:B------:R-:W-:Y:S02]  /*0a00*/  @!P1 MOV R14, R74 ;  /* 0x0000004a000e9202 */ /* 0x000fe40000000f00 */
[----:B------:R-:W-:Y:S02]  /*0a10*/  @!P1 MOV R15, R73 ;  /* 0x00000049000f9202 */ /* 0x000fe40000000f00 */
[----:B------:R-:W-:Y:S02]  /*0a20*/  @!P6 LEA.HI.X R11, R18, R11, R16, 0x1, P5 ;  /* 0x0000000b120be211 */ /* 0x000fe400028f0c10 */
[----:B------:R-:W1:Y:S01]  /*0a30*/  @!P3 LDC.64 R18, c[0x0][0x3e0] ;  /* 0x0000f800ff12bb82 */ /* 0x000e620000000a00 */
[----:B------:R-:W-:Y:S01]  /*0a40*/  @!P1 IMAD.WIDE.U32 R22, R22, R12, R14 ;  /* 0x0000000c16169225 */ /* 0x000fe200078e000e */
[----:B------:R-:W-:Y:S01]  /*0a50*/  ISETP.GE.U32.AND P5, PT, R67, UR6, PT ;  /* 0x0000000643007c0c */ /* 0x000fe2000bfa6070 */
[----:B------:R4:W3:Y:S03]  /*0a60*/  @!P6 LDG.E R38, desc[UR8][R10.64] ;  /* 0x000000080a26e981 */ /* 0x0008e6000c1e1900 */
[----:B------:R-:W-:-:S02]  /*0a70*/  @!P1 IADD3 R14, PT, PT, R23, R17, RZ ;  /* 0x00000011170e9210 */ /* 0x000fc40007ffe0ff */
[C---:B--2---:R-:W-:Y:S01]  /*0a80*/  @!P1 LEA R16, P6, R22.reuse, R8, 0x1 ;  /* 0x0000000816109211 */ /* 0x044fe200078c08ff */
[----:B------:R-:W-:Y:S01]  /*0a90*/  @!P4 IMAD R8, R29, R6, RZ ;  /* 0x000000061d08c224 */ /* 0x000fe200078e02ff */
[----:B------:R-:W2:Y:S02]  /*0aa0*/  @!P2 LDC.64 R12, c[0x0][0x3e0] ;  /* 0x0000f800ff0cab82 */ /* 0x000ea40000000a00 */
[----:B------:R-:W-:Y:S01]  /*0ab0*/  @!P1 LEA.HI.X R17, R22, R9, R14, 0x1, P6 ;  /* 0x0000000916119211 */ /* 0x000fe200030f0c0e */
[----:B------:R-:W-:Y:S01]  /*0ac0*/  @!P4 IMAD R23, R25, R7, R8 ;  /* 0x000000071917c224 */ /* 0x000fe200078e0208 */
[----:B------:R-:W-:Y:S02]  /*0ad0*/  ISETP.GE.U32.AND P6, PT, R69, UR6, PT ;  /* 0x0000000645007c0c */ /* 0x000fe4000bfc6070 */
[----:B------:R-:W-:Y:S02]  /*0ae0*/  ISETP.GE.AND.EX P5, PT, R0, UR7, PT, P5 ;  /* 0x0000000700007c0c */ /* 0x000fe4000bfa6350 */
[----:B------:R-:W2:Y:S01]  /*0af0*/  @!P3 LDC.64 R14, c[0x0][0x390] ;  /* 0x0000e400ff0ebb82 */ /* 0x000ea20000000a00 */
[----:B------:R-:W-:-:S02]  /*0b00*/  @!P4 MOV R8, R74 ;  /* 0x0000004a0008c202 */ /* 0x000fc40000000f00 */
[----:B------:R-:W-:Y:S02]  /*0b10*/  @!P4 MOV R9, R73 ;  /* 0x000000490009c202 */ /* 0x000fe40000000f00 */
[----:B------:R-:W-:Y:S02]  /*0b20*/  ISETP.GE.AND.EX P6, PT, R54, UR7, PT, P6 ;  /* 0x0000000736007c0c */ /* 0x000fe4000bfc6360 */
[----:B------:R-:W-:Y:S01]  /*0b30*/  MOV R40, RZ ;  /* 0x000000ff00287202 */ /* 0x000fe20000000f00 */
[----:B------:R-:W-:Y:S02]  /*0b40*/  @!P4 IMAD.WIDE.U32 R6, R25, R6, R8 ;  /* 0x000000061906c225 */ /* 0x000fe400078e0008 */
[----:B------:R-:W2:Y:S03]  /*0b50*/  @!P2 LDC.64 R8, c[0x0][0x390] ;  /* 0x0000e400ff08ab82 */ /* 0x000ea60000000a00 */
[----:B------:R4:W3:Y:S01]  /*0b60*/  @!P1 LDG.E R40, desc[UR8][R16.64] ;  /* 0x0000000810289981 */ /* 0x0008e2000c1e1900 */
[----:B------:R-:W-:-:S02]  /*0b70*/  @!P4 IADD3 R7, PT, PT, R7, R23, RZ ;  /* 0x000000170707c210 */ /* 0x000fc40007ffe0ff */
[C---:B0-----:R-:W-:Y:S01]  /*0b80*/  @!P4 LEA R20, P1, R6.reuse, R20, 0x1 ;  /* 0x000000140614c211 */ /* 0x041fe200078208ff */
[----:B-1----:R-:W-:Y:S01]  /*0b90*/  @!P3 IMAD R22, R53, R18, RZ ;  /* 0x000000123516b224 */ /* 0x002fe200078e02ff */
[----:B----4-:R-:W0:Y:S02]  /*0ba0*/  @!P5 LDC.64 R10, c[0x0][0x3e0] ;  /* 0x0000f800ff0adb82 */ /* 0x010e240000000a00 */
[----:B------:R-:W-:Y:S02]  /*0bb0*/  @!P4 LEA.HI.X R21, R6, R21, R7, 0x1, P1 ;  /* 0x000000150615c211 */ /* 0x000fe400008f0c07 */
[----:B------:R-:W-:Y:S02]  /*0bc0*/  @!P3 MOV R16, R74 ;  /* 0x0000004a0010b202 */ /* 0x000fe40000000f00 */
[----:B------:R-:W-:Y:S02]  /*0bd0*/  @!P3 MOV R17, R73 ;  /* 0x000000490011b202 */ /* 0x000fe40000000f00 */
[----:B------:R-:W1:Y:S01]  /*0be0*/  @!P6 LDC.64 R6, c[0x0][0x3e0] ;  /* 0x0000f800ff06eb82 */ /* 0x000e620000000a00 */
[----:B------:R-:W-:-:S02]  /*0bf0*/  @!P3 IMAD R23, R68, R19, R22 ;  /* 0x000000134417b224 */ /* 0x000fc400078e0216 */
[----:B------:R-:W-:Y:S01]  /*0c00*/  @!P3 IMAD.WIDE.U32 R18, R68, R18, R16 ;  /* 0x000000124412b225 */ /* 0x000fe200078e0010 */
[----:B------:R-:W-:Y:S02]  /*0c10*/  @!P2 MOV R16, R74 ;  /* 0x0000004a0010a202 */ /* 0x000fe40000000f00 */
[----:B------:R-:W-:Y:S01]  /*0c20*/  @!P2 MOV R17, R73 ;  /* 0x000000490011a202 */ /* 0x000fe20000000f00 */
[----:B--2---:R-:W-:Y:S01]  /*0c30*/  @!P2 IMAD R24, R27, R12, RZ ;  /* 0x0000000c1b18a224 */ /* 0x004fe200078e02ff */
[----:B------:R-:W-:Y:S02]  /*0c40*/  @!P3 IADD3 R19, PT, PT, R19, R23, RZ ;  /* 0x000000171313b210 */ /* 0x000fe40007ffe0ff */
[C---:B------:R-:W-:Y:S01]  /*0c50*/  @!P3 LEA R14, P1, R18.reuse, R14, 0x1 ;  /* 0x0000000e120eb211 */ /* 0x040fe200078208ff */
[C---:B------:R-:W-:Y:S01]  /*0c60*/  @!P2 IMAD R25, R5.reuse, R13, R24 ;  /* 0x0000000d0519a224 */ /* 0x040fe200078e0218 */
[----:B------:R-:W-:Y:S01]  /*0c70*/  MOV R42, RZ ;  /* 0x000000ff002a7202 */ /* 0x000fe20000000f00 */
[----:B------:R-:W-:Y:S01]  /*0c80*/  @!P2 IMAD.WIDE.U32 R12, R5, R12, R16 ;  /* 0x0000000c050ca225 */ /* 0x000fe200078e0010 */
[----:B------:R-:W-:Y:S01]  /*0c90*/  MOV R23, RZ ;  /* 0x000000ff00177202 */ /* 0x000fe20000000f00 */
[----:B------:R-:W2:Y:S01]  /*0ca0*/  @!P5 LDC.64 R16, c[0x0][0x390] ;  /* 0x0000e400ff10db82 */ /* 0x000ea20000000a00 */
[----:B------:R-:W-:-:S02]  /*0cb0*/  @!P3 LEA.HI.X R15, R18, R15, R19, 0x1, P1 ;  /* 0x0000000f120fb211 */ /* 0x000fc400008f0c13 */
[----:B------:R-:W-:Y:S01]  /*0cc0*/  ISETP.GE.U32.AND P1, PT, R66, UR6, PT ;  /* 0x0000000642007c0c */ /* 0x000fe2000bf26070 */
[----:B------:R4:W3:Y:S01]  /*0cd0*/  @!P4 LDG.E R42, desc[UR8][R20.64] ;  /* 0x00000008142ac981 */ /* 0x0008e2000c1e1900 */
[----:B------:R-:W-:Y:S02]  /*0ce0*/  @!P2 IADD3 R5, PT, PT, R13, R25, RZ ;  /* 0x000000190d05a210 */ /* 0x000fe40007ffe0ff */
[----:B------:R-:W-:Y:S01]  /*0cf0*/  @!P2 LEA R8, P4, R12, R8, 0x1 ;  /* 0x000000080c08a211 */ /* 0x000fe200078808ff */
[----:B------:R1:W3:Y:S01]  /*0d00*/  @!P3 LDG.E R23, desc[UR8][R14.64] ;  /* 0x000000080e17b981 */ /* 0x0002e2000c1e1900 */
[----:B------:R-:W-:Y:S02]  /*0d10*/  ISETP.GE.AND.EX P3, PT, R2, UR7, PT, P1 ;  /* 0x0000000702007c0c */ /* 0x000fe4000bf66310 */
[----:B------:R-:W-:Y:S01]  /*0d20*/  @!P2 LEA.HI.X R9, R12, R9, R5, 0x1, P4 ;  /* 0x000000090c09a211 */ /* 0x000fe200020f0c05 */
[----:B----4-:R-:W4:Y:S01]  /*0d30*/  @!P6 LDC.64 R20, c[0x0][0x390] ;  /* 0x0000e400ff14eb82 */ /* 0x010f220000000a00 */
[----:B------:R-:W-:Y:S01]  /*0d40*/  ISETP.GE.U32.AND P4, PT, R65, UR6, PT ;  /* 0x0000000641007c0c */ /* 0x000fe2000bf86070 */
[----:B0-----:R-:W-:-:S02]  /*0d50*/  @!P5 IMAD R12, R0, R10, RZ ;  /* 0x0000000a000cd224 */ /* 0x001fc400078e02ff */
[----:B-1----:R-:W-:Y:S01]  /*0d60*/  @!P6 IMAD R18, R54, R6, RZ ;  /* 0x000000063612e224 */ /* 0x002fe200078e02ff */
[----:B------:R-:W-:Y:S01]  /*0d70*/  ISETP.GE.AND.EX P4, PT, R3, UR7, PT, P4 ;  /* 0x0000000703007c0c */ /* 0x000fe2000bf86340 */
[----:B------:R-:W-:Y:S01]  /*0d80*/  @!P5 IMAD R5, R67, R11, R12 ;  /* 0x0000000b4305d224 */ /* 0x000fe200078e020c */
[----:B------:R-:W-:Y:S02]  /*0d90*/  @!P5 MOV R12, R74 ;  /* 0x0000004a000cd202 */ /* 0x000fe40000000f00 */
[----:B------:R-:W-:Y:S01]  /*0da0*/  @!P5 MOV R13, R73 ;  /* 0x00000049000dd202 */ /* 0x000fe20000000f00 */
[----:B------:R-:W-:Y:S02]  /*0db0*/  @!P6 IMAD R25, R69, R7, R18 ;  /* 0x000000074519e224 */ /* 0x000fe400078e0212 */
[----:B------:R-:W0:Y:S01]  /*0dc0*/  @!P3 LDC.64 R18, c[0x0][0x3e0] ;  /* 0x0000f800ff12bb82 */ /* 0x000e220000000a00 */
[----:B------:R-:W-:Y:S01]  /*0dd0*/  @!P5 IMAD.WIDE.U32 R10, R67, R10, R12 ;  /* 0x0000000a430ad225 */ /* 0x000fe200078e000c */
[----:B------:R-:W-:-:S02]  /*0de0*/  @!P6 MOV R12, R74 ;  /* 0x0000004a000ce202 */ /* 0x000fc40000000f00 */
[----:B------:R-:W-:Y:S02]  /*0df0*/  @!P6 MOV R13, R73 ;  /* 0x00000049000de202 */ /* 0x000fe40000000f00 */
[----:B------:R-:W-:Y:S02]  /*0e00*/  @!P5 IADD3 R5, PT, PT, R11, R5, RZ ;  /* 0x000000050b05d210 */ /* 0x000fe40007ffe0ff */
[----:B------:R-:W1:Y:S01]  /*0e10*/  @!P4 LDC.64 R14, c[0x0][0x3e0] ;  /* 0x0000f800ff0ecb82 */ /* 0x000e620000000a00 */
[----:B--2---:R-:W-:Y:S01]  /*0e20*/  @!P5 LEA R16, P1, R10, R16, 0x1 ;  /* 0x000000100a10d211 */ /* 0x004fe200078208ff */
[----:B------:R-:W-:-:S03]  /*0e30*/  @!P6 IMAD.WIDE.U32 R6, R69, R6, R12 ;  /* 0x000000064506e225 */ /* 0x000fc600078e000c */
[----:B------:R-:W-:Y:S02]  /*0e40*/  @!P5 LEA.HI.X R17, R10, R17, R5, 0x1, P1 ;  /* 0x000000110a11d211 */ /* 0x000fe400008f0c05 */
[----:B------:R-:W-:Y:S01]  /*0e50*/  @!P6 IADD3 R7, PT, PT, R7, R25, RZ ;  /* 0x000000190707e210 */ /* 0x000fe20007ffe0ff */
[----:B------:R-:W2:Y:S01]  /*0e60*/  @!P3 LDC.64 R12, c[0x0][0x390] ;  /* 0x0000e400ff0cbb82 */ /* 0x000ea20000000a00 */
[C---:B----4-:R-:W-:Y:S02]  /*0e70*/  @!P6 LEA R20, P1, R6.reuse, R20, 0x1 ;  /* 0x000000140614e211 */ /* 0x050fe400078208ff */
[----:B------:R-:W-:Y:S02]  /*0e80*/  IADD3 R5, PT, PT, R69, 0x180, RZ ;  /* 0x0000018045057810 */ /* 0x000fe40007ffe0ff */
[----:B------:R-:W-:Y:S02]  /*0e90*/  @!P6 LEA.HI.X R21, R6, R21, R7, 0x1, P1 ;  /* 0x000000150615e211 */ /* 0x000fe400008f0c07 */
[----:B------:R-:W-:Y:S01]  /*0ea0*/  ISETP.GE.U32.AND P1, PT, R5, UR6, PT ;  /* 0x0000000605007c0c */ /* 0x000fe2000bf26070 */
[----:B------:R-:W4:Y:S01]  /*0eb0*/  @!P4 LDC.64 R10, c[0x0][0x390] ;  /* 0x0000e400ff0acb82 */ /* 0x000f220000000a00 */
[----:B------:R-:W-:Y:S01]  /*0ec0*/  SHF.R.S32.HI R29, RZ, 0x1f, R5 ;  /* 0x0000001fff1d7819 */ /* 0x000fe20000011405 */
[----:B0-----:R-:W-:-:S03]  /*0ed0*/  @!P3 IMAD R22, R2, R18, RZ ;  /* 0x000000120216b224 */ /* 0x001fc600078e02ff */
[----:B------:R-:W-:Y:S02]  /*0ee0*/  ISETP.GE.AND.EX P1, PT, R29, UR7, PT, P1 ;  /* 0x000000071d007c0c */ /* 0x000fe4000bf26310 */
[----:B------:R-:W-:Y:S02]  /*0ef0*/  MOV R24, RZ ;  /* 0x000000ff00187202 */ /* 0x000fe40000000f00 */
[----:B------:R-:W-:Y:S02]  /*0f00*/  @!P3 MOV R26, R74 ;  /* 0x0000004a001ab202 */ /* 0x000fe40000000f00 */
[----:B------:R-:W-:Y:S01]  /*0f10*/  @!P3 MOV R27, R73 ;  /* 0x00000049001bb202 */ /* 0x000fe20000000f00 */
[C---:B------:R-:W-:Y:S01]  /*0f20*/  @!P3 IMAD R25, R66.reuse, R19, R22 ;  /* 0x000000134219b224 */ /* 0x040fe200078e0216 */
[----:B------:R-:W-:Y:S01]  /*0f30*/  MOV R22, RZ ;  /* 0x000000ff00167202 */ /* 0x000fe20000000f00 */
[----:B------:R0:W3:Y:S01]  /*0f40*/  @!P6 LDG.E R24, desc[UR8][R20.64] ;  /* 0x000000081418e981 */ /* 0x0000e2000c1e1900 */
[----:B------:R-:W-:-:S03]  /*0f50*/  @!P3 IMAD.WIDE.U32 R18, R66, R18, R26 ;  /* 0x000000124212b225 */ /* 0x000fc600078e001a */
[----:B------:R-:W5:Y:S01]  /*0f60*/  @!P1 LDC.64 R6, c[0x0][0x3e0] ;  /* 0x0000f800ff069b82 */ /* 0x000f620000000a00 */
[----:B------:R2:W3:Y:S01]  /*0f70*/  @!P5 LDG.E R22, desc[UR8][R16.64] ;  /* 0x000000081016d981 */ /* 0x0004e2000c1e1900 */
[----:B-1----:R-:W-:Y:S01]  /*0f80*/  @!P4 IMAD R26, R3, R14, RZ ;  /* 0x0000000e031ac224 */ /* 0x002fe200078e02ff */
[----:B0-----:R-:W-:Y:S02]  /*0f90*/  @!P4 MOV R20, R74 ;  /* 0x0000004a0014c202 */ /* 0x001fe40000000f00 */
[----:B------:R-:W-:Y:S01]  /*0fa0*/  @!P4 MOV R21, R73 ;  /* 0x000000490015c202 */ /* 0x000fe20000000f00 */
[----:B------:R-:W-:Y:S01]  /*0fb0*/  @!P4 IMAD R27, R65, R15, R26 ;  /* 0x0000000f411bc224 */ /* 0x000fe200078e021a */
[----:B------:R-:W-:Y:S02]  /*0fc0*/  @!P3 IADD3 R19, PT, PT, R19, R25, RZ ;  /* 0x000000191313b210 */ /* 0x000fe40007ffe0ff */
[----:B--2---:R-:W-:Y:S01]  /*0fd0*/  @!P3 LEA R16, P5, R18, R12, 0x1 ;  /* 0x0000000c1210b211 */ /* 0x004fe200078a08ff */
[----:B------:R-:W-:Y:S01]  /*0fe0*/  @!P4 IMAD.WIDE.U32 R14, R65, R14, R20 ;  /* 0x0000000e410ec225 */ /* 0x000fe200078e0014 */
[----:B------:R-:W-:-:S02]  /*0ff0*/  CS2R R20, SRZ ;  /* 0x0000000000147805 */ /* 0x000fc4000001ff00 */
[----:B------:R-:W-:Y:S02]  /*1000*/  @!P3 LEA.HI.X R17, R18, R13, R19, 0x1, P5 ;  /* 0x0000000d1211b211 */ /* 0x000fe400028f0c13 */
[----:B------:R-:W-:Y:S01]  /*1010*/  @!P4 IADD3 R15, PT, PT, R15, R27, RZ ;  /* 0x0000001b0f0fc210 */ /* 0x000fe20007ffe0ff */
[----:B------:R-:W0:Y:S01]  /*1020*/  @!P1 LDC.64 R12, c[0x0][0x390] ;  /* 0x0000e400ff0c9b82 */ /* 0x000e220000000a00 */
[----:B------:R-:W-:Y:S01]  /*1030*/  IADD3 R27, PT, PT, R69, 0x1a0, RZ ;  /* 0x000001a0451b7810 */ /* 0x000fe20007ffe0ff */
[----:B------:R-:W2:Y:S01]  /*1040*/  @!P3 LDG.E R21, desc[UR8][R16.64] ;  /* 0x000000081015b981 */ /* 0x000ea2000c1e1900 */
[----:B----4-:R-:W-:Y:S02]  /*1050*/  @!P4 LEA R10, P5, R14, R10, 0x1 ;  /* 0x0000000a0e0ac211 */ /* 0x010fe400078a08ff */
[----:B------:R-:W-:Y:S02]  /*1060*/  ISETP.GE.U32.AND P3, PT, R27, UR6, PT ;  /* 0x000000061b007c0c */ /* 0x000fe4000bf66070 */
[----:B------:R-:W-:-:S02]  /*1070*/  SHF.R.S32.HI R19, RZ, 0x1f, R27 ;  /* 0x0000001fff137819 */ /* 0x000fc4000001141b */
[----:B------:R-:W-:Y:S02]  /*1080*/  @!P4 LEA.HI.X R11, R14, R11, R15, 0x1, P5 ;  /* 0x0000000b0e0bc211 */ /* 0x000fe400028f0c0f */
[----:B------:R-:W-:Y:S01]  /*1090*/  ISETP.GE.AND.EX P3, PT, R19, UR7, PT, P3 ;  /* 0x0000000713007c0c */ /* 0x000fe2000bf66330 */
[----:B-----5:R-:W-:Y:S02]  /*10a0*/  @!P1 IMAD R18, R29, R6, RZ ;  /* 0x000000061d129224 */ /* 0x020fe400078e02ff */
[----:B------:R1:W4:Y:S01]  /*10b0*/  @!P4 LDG.E R20, desc[UR8][R10.64] ;  /* 0x000000080a14c981 */ /* 0x000322000c1e1900 */
[----:B------:R-:W-:Y:S01]  /*10c0*/  MOV R44, RZ ;  /* 0x000000ff002c7202 */ /* 0x000fe20000000f00 */
[----:B------:R-:W-:Y:S01]  /*10d0*/  @!P1 IMAD R7, R5, R7, R18 ;  /* 0x0000000705079224 */ /* 0x000fe200078e0212 */
[----:B------:R-:W-:-:S04]  /*10e0*/  IADD3 R25, PT, PT, R69, 0x1c0, RZ ;  /* 0x000001c045197810 */ /* 0x000fc80007ffe0ff */
[----:B------:R5:W4:Y:S01]  /*10f0*/  @!P2 LDG.E R44, desc[UR8][R8.64] ;  /* 0x00000008082ca981 */ /* 0x000b22000c1e1900 */
[----:B-1----:R-:W-:Y:S02]  /*1100*/  @!P1 MOV R10, R74 ;  /* 0x0000004a000a9202 */ /* 0x002fe40000000f00 */
[----:B------:R-:W1:Y:S01]  /*1110*/  @!P3 LDC.64 R16, c[0x0][0x3e0] ;  /* 0x0000f800ff10bb82 */ /* 0x000e620000000a00 */
[----:B------:R-:W-:-:S03]  /*1120*/  @!P1 MOV R11, R73 ;  /* 0x00000049000b9202 */ /* 0x000fc60000000f00 */
[----:B------:R-:W-:Y:S01]  /*1130*/  @!P1 IMAD.WIDE.U32 R10, R5, R6, R10 ;  /* 0x00000006050a9225 */ /* 0x000fe200078e000a */
[----:B------:R-:W-:-:S03]  /*1140*/  ISETP.GE.U32.AND P2, PT, R25, UR6, PT ;  /* 0x0000000619007c0c */ /* 0x000fc6000bf46070 */
[----:B------:R-:W5:Y:S01]  /*1150*/  @!P3 LDC.64 R14, c[0x0][0x390] ;  /* 0x0000e400ff0ebb82 */ /* 0x000f620000000a00 */
[----:B------:R-:W-:Y:S02]  /*1160*/  SHF.R.S32.HI R29, RZ, 0x1f, R25 ;  /* 0x0000001fff1d7819 */ /* 0x000fe40000011419 */
[----:B------:R-:W-:Y:S02]  /*1170*/  @!P1 IADD3 R5, PT, PT, R11, R7, RZ ;  /* 0x000000070b059210 */ /* 0x000fe40007ffe0ff */
[C---:B0-----:R-:W-:Y:S02]  /*1180*/  @!P1 LEA R12, P4, R10.reuse, R12, 0x1 ;  /* 0x0000000c0a0c9211 */ /* 0x041fe400078808ff */
[----:B------:R-:W-:Y:S02]  /*1190*/  ISETP.GE.AND.EX P2, PT, R29, UR7, PT, P2 ;  /* 0x000000071d007c0c */ /* 0x000fe4000bf46320 */
[----:B------:R-:W-:Y:S02]  /*11a0*/  @!P1 LEA.HI.X R13, R10, R13, R5, 0x1, P4 ;  /* 0x0000000d0a0d9211 */ /* 0x000fe400020f0c05 */
[----:B------:R-:W-:-:S04]  /*11b0*/  ISETP.GE.U32.AND P4, PT, R64, UR6, PT ;  /* 0x0000000640007c0c */ /* 0x000fc8000bf86070 */
[----:B------:R-:W-:Y:S01]  /*11c0*/  ISETP.GE.AND.EX P4, PT, R4, UR7, PT, P4 ;  /* 0x0000000704007c0c */ /* 0x000fe2000bf86340 */
[----:B-1----:R-:W-:-:S04]  /*11d0*/  @!P3 IMAD R18, R19, R16, RZ ;  /* 0x000000101312b224 */ /* 0x002fc800078e02ff */
[----:B------:R-:W0:Y:S01]  /*11e0*/  @!P2 LDC.64 R10, c[0x0][0x3e0] ;  /* 0x0000f800ff0aab82 */ /* 0x000e220000000a00 */
[----:B------:R-:W-:Y:S01]  /*11f0*/  @!P3 IMAD R5, R27, R17, R18 ;  /* 0x000000111b05b224 */ /* 0x000fe200078e0212 */
[----:B------:R-:W-:Y:S02]  /*1200*/  MOV R46, RZ ;  /* 0x000000ff002e7202 */ /* 0x000fe40000000f00 */
[----:B------:R-:W-:-:S04]  /*1210*/  @!P3 MOV R18, R74 ;  /* 0x0000004a0012b202 */ /* 0x000fc80000000f00 */
[----:B-----5:R-:W1:Y:S01]  /*1220*/  @!P4 LDC.64 R8, c[0x0][0x3e0] ;  /* 0x0000f800ff08cb82 */ /* 0x020e620000000a00 */
[----:B------:R-:W-:Y:S01]  /*1230*/  @!P3 MOV R19, R73 ;  /* 0x000000490013b202 */ /* 0x000fe20000000f00 */
[----:B------:R5:W4:Y:S06]  /*1240*/  @!P1 LDG.E R46, desc[UR8][R12.64] ;  /* 0x000000080c2e9981 */ /* 0x000b2c000c1e1900 */
[----:B------:R-:W1:Y:S01]  /*1250*/  @!P2 LDC.64 R6, c[0x0][0x390] ;  /* 0x0000e400ff06ab82 */ /* 0x000e620000000a00 */
[----:B------:R-:W-:-:S07]  /*1260*/  @!P3 IMAD.WIDE.U32 R16, R27, R16, R18 ;  /* 0x000000101b10b225 */ /* 0x000fce00078e0012 */
[----:B-----5:R-:W5:Y:S01]  /*1270*/  @!P4 LDC.64 R12, c[0x0][0x390] ;  /* 0x0000e400ff0ccb82 */ /* 0x020f620000000a00 */
[----:B------:R-:W-:Y:S02]  /*1280*/  @!P3 IADD3 R5, PT, PT, R17, R5, RZ ;  /* 0x000000051105b210 */ /* 0x000fe40007ffe0ff */
[C---:B------:R-:W-:Y:S01]  /*1290*/  @!P3 LEA R14, P1, R16.reuse, R14, 0x1 ;  /* 0x0000000e100eb211 */ /* 0x040fe200078208ff */
[----:B0-----:R-:W-:Y:S01]  /*12a0*/  @!P2 IMAD R18, R29, R10, RZ ;  /* 0x0000000a1d12a224 */ /* 0x001fe200078e02ff */
[----:B------:R-:W-:Y:S02]  /*12b0*/  @!P2 MOV R17, R73 ;  /* 0x000000490011a202 */ /* 0x000fe40000000f00 */
[----:B------:R-:W-:Y:S02]  /*12c0*/  @!P3 LEA.HI.X R15, R16, R15, R5, 0x1, P1 ;  /* 0x0000000f100fb211 */ /* 0x000fe400008f0c05 */
[----:B------:R-:W-:Y:S01]  /*12d0*/  @!P2 MOV R16, R74 ;  /* 0x0000004a0010a202 */ /* 0x000fe20000000f00 */
[----:B------:R-:W-:Y:S01]  /*12e0*/  @!P2 IMAD R19, R25, R11, R18 ;  /* 0x0000000b1913a224 */ /* 0x000fe200078e0212 */
[----:B------:R-:W-:Y:S01]  /*12f0*/  @!P4 MOV R11, R73 ;  /* 0x00000049000bc202 */ /* 0x000fe20000000f00 */
[----:B-1----:R-:W-:-:S02]  /*1300*/  @!P4 IMAD R5, R4, R8, RZ ;  /* 0x000000080405c224 */ /* 0x002fc400078e02ff */
[----:B------:R-:W-:Y:S01]  /*1310*/  @!P2 IMAD.WIDE.U32 R16, R25, R10, R16 ;  /* 0x0000000a1910a225 */ /* 0x000fe200078e0010 */
[----:B------:R-:W-:Y:S02]  /*1320*/  @!P4 MOV R10, R74 ;  /* 0x0000004a000ac202 */ /* 0x000fe40000000f00 */
[----:B------:R-:W-:Y:S01]  /*1330*/  MOV R48, RZ ;  /* 0x000000ff00307202 */ /* 0x000fe20000000f00 */
[C---:B------:R-:W-:Y:S01]  /*1340*/  @!P4 IMAD R9, R64.reuse, R9, R5 ;  /* 0x000000094009c224 */ /* 0x040fe200078e0205 */
[----:B------:R-:W-:Y:S01]  /*1350*/  @!P2 IADD3 R5, PT, PT, R17, R19, RZ ;  /* 0x000000131105a210 */ /* 0x000fe20007ffe0ff */
[----:B------:R-:W-:Y:S01]  /*1360*/  @!P4 IMAD.WIDE.U32 R10, R64, R8, R10 ;  /* 0x00000008400ac225 */ /* 0x000fe200078e000a */
[C---:B------:R-:W-:Y:S02]  /*1370*/  @!P2 LEA R6, P1, R16.reuse, R6, 0x1 ;  /* 0x000000061006a211 */ /* 0x040fe400078208ff */
[----:B------:R-:W-:Y:S01]  /*1380*/  MOV R50, RZ ;  /* 0x000000ff00327202 */ /* 0x000fe20000000f00 */
[----:B------:R-:W4:Y:S01]  /*1390*/  @!P3 LDG.E R48, desc[UR8][R14.64] ;  /* 0x000000080e30b981 */ /* 0x000f22000c1e1900 */
[----:B------:R-:W-:-:S02]  /*13a0*/  @!P2 LEA.HI.X R7, R16, R7, R5, 0x1, P1 ;  /* 0x000000071007a211 */ /* 0x000fc400008f0c05 */
[----:B------:R-:W-:Y:S02]  /*13b0*/  @!P4 IADD3 R5, PT, PT, R11, R9, RZ ;  /* 0x000000090b05c210 */ /* 0x000fe40007ffe0ff */
[C---:B-----5:R-:W-:Y:S01]  /*13c0*/  @!P4 LEA R12, P1, R10.reuse, R12, 0x1 ;  /* 0x0000000c0a0cc211 */ /* 0x060fe200078208ff */
[----:B------:R0:W5:Y:S01]  /*13d0*/  @!P2 LDG.E R50, desc[UR8][R6.64] ;  /* 0x000000080632a981 */ /* 0x000162000c1e1900 */
[----:B------:R-:W-:Y:S02]  /*13e0*/  MOV R52, RZ ;  /* 0x000000ff00347202 */ /* 0x000fe40000000f00 */
[----:B------:R-:W-:-:S05]  /*13f0*/  @!P4 LEA.HI.X R13, R10, R13, R5, 0x1, P1 ;  /* 0x0000000d0a0dc211 */ /* 0x000fca00008f0c05 */
[----:B------:R1:W5:Y:S01]  /*1400*/  @!P4 LDG.E R52, desc[UR8][R12.64] ;  /* 0x000000080c34c981 */ /* 0x000362000c1e1900 */
[--C-:B------:R-:W-:Y:S02]  /*1410*/  HADD2.F32 R33, -RZ, R34.reuse.H0_H0 ;  /* 0x20000022ff217230 */ /* 0x100fe40000004100 */
[----:B------:R-:W-:Y:S02]  /*1420*/  HADD2.F32 R34, -RZ, R34.H1_H1 ;  /* 0x30000022ff227230 */ /* 0x000fe40000004100 */
[--C-:B---3--:R-:W-:Y:S02]  /*1430*/  HADD2.F32 R35, -RZ, R36.reuse.H0_H0 ;  /* 0x20000024ff237230 */ /* 0x108fe40000004100 */
[----:B------:R-:W-:Y:S02]  /*1440*/  HADD2.F32 R36, -RZ, R36.H1_H1 ;  /* 0x30000024ff247230 */ /* 0x000fe40000004100 */
[--C-:B------:R-:W-:Y:S02]  /*1450*/  HADD2.F32 R37, -RZ, R38.reuse.H0_H0 ;  /* 0x20000026ff257230 */ /* 0x100fe40000004100 */
[----:B------:R-:W-:-:S02]  /*1460*/  HADD2.F32 R38, -RZ, R38.H1_H1 ;  /* 0x30000026ff267230 */ /* 0x000fc40000004100 */
[----:B------:R-:W-:Y:S02]  /*1470*/  HADD2.F32 R39, -RZ, R40.H0_H0 ;  /* 0x20000028ff277230 */ /* 0x000fe40000004100 */
[--C-:B0-----:R-:W-:Y:S02]  /*1480*/  HADD2.F32 R7, -RZ, R23.reuse.H0_H0 ;  /* 0x20000017ff077230 */ /* 0x101fe40000004100 */
[----:B------:R-:W-:-:S05]  /*1490*/  HADD2.F32 R8, -RZ, R23.H1_H1 ;  /* 0x30000017ff087230 */ /* 0x000fca0000004100 */
[----:B------:R-:W-:Y:S01]  /*14a0*/  FADD.FTZ R16, R7, R8 ;  /* 0x0000000807107221 */ /* 0x000fe20000010000 */
[----:B-1----:R-:W-:-:S04]  /*14b0*/  FMUL.FTZ R12, R8, R8 ;  /* 0x00000008080c7220 */ /* 0x002fc80000410000 */
[----:B------:R-:W-:Y:S01]  /*14c0*/  FFMA.FTZ R13, R7, R7, R12 ;  /* 0x00000007070d7223 */ /* 0x000fe2000001000c */
[----:B------:R-:W-:Y:S02]  /*14d0*/  HADD2.F32 R40, -RZ, R40.H1_H1 ;  /* 0x30000028ff287230 */ /* 0x000fe40000004100 */
[--C-:B------:R-:W-:Y:S02]  /*14e0*/  HADD2.F32 R5, -RZ, R24.reuse.H0_H0 ;  /* 0x20000018ff057230 */ /* 0x100fe40000004100 */
[----:B------:R-:W-:-:S05]  /*14f0*/  HADD2.F32 R6, -RZ, R24.H1_H1 ;  /* 0x30000018ff067230 */ /* 0x000fca0000004100 */
[C---:B------:R-:W-:Y:S01]  /*1500*/  FADD.FTZ R10, R5.reuse, R6 ;  /* 0x00000006050a7221 */ /* 0x040fe20000010000 */
[----:B------:R-:W-:Y:S01]  /*1510*/  FMUL.FTZ R14, R6, R6 ;  /* 0x00000006060e7220 */ /* 0x000fe20000410000 */
[--C-:B------:R-:W-:Y:S02]  /*1520*/  HADD2.F32 R9, -RZ, R22.reuse.H0_H0 ;  /* 0x20000016ff097230 */ /* 0x100fe40000004100 */
[----:B------:R-:W-:Y:S01]  /*1530*/  FADD.FTZ R11, RZ, R10 ;  /* 0x0000000aff0b7221 */ /* 0x000fe20000010000 */
[----:B------:R-:W-:Y:S02]  /*1540*/  HADD2.F32 R10, -RZ, R22.H1_H1 ;  /* 0x30000016ff0a7230 */ /* 0x000fe40000004100 */
[----:B------:R-:W-:Y:S01]  /*1550*/  FFMA.FTZ R14, R5, R5, R14 ;  /* 0x00000005050e7223 */ /* 0x000fe2000001000e */
[----:B------:R-:W-:-:S03]  /*1560*/  FADD.FTZ R16, R11, R16 ;  /* 0x000000100b107221 */ /* 0x000fc60000010000 */
[----:B------:R-:W-:Y:S01]  /*1570*/  FADD.FTZ R14, RZ, R14 ;  /* 0x0000000eff0e7221 */ /* 0x000fe20000010000 */
[C---:B------:R-:W-:Y:S01]  /*1580*/  FADD.FTZ R17, R9.reuse, R10 ;  /* 0x0000000a09117221 */ /* 0x040fe20000010000 */
[----:B------:R-:W-:Y:S02]  /*1590*/  FMUL.FTZ R18, R10, R10 ;  /* 0x0000000a0a127220 */ /* 0x000fe40000410000 */
[----:B------:R-:W-:Y:S01]  /*15a0*/  FADD.FTZ R15, R14, R13 ;  /* 0x0000000d0e0f7221 */ /* 0x000fe20000010000 */
[--C-:B--2---:R-:W-:Y:S02]  /*15b0*/  HADD2.F32 R11, -RZ, R21.reuse.H0_H0 ;  /* 0x20000015ff0b7230 */ /* 0x104fe40000004100 */
[----:B------:R-:W-:Y:S02]  /*15c0*/  HADD2.F32 R12, -RZ, R21.H1_H1 ;  /* 0x30000015ff0c7230 */ /* 0x000fe40000004100 */
[----:B------:R-:W-:Y:S01]  /*15d0*/  FADD.FTZ R16, R16, R17 ;  /* 0x0000001110107221 */ /* 0x000fe20000010000 */
[----:B------:R-:W-:-:S02]  /*15e0*/  FFMA.FTZ R18, R9, R9, R18 ;  /* 0x0000000909127223 */ /* 0x000fc40000010012 */
[----:B------:R-:W-:Y:S02]  /*15f0*/  FADD.FTZ R17, R11, R12 ;  /* 0x0000000c0b117221 */ /* 0x000fe40000010000 */
[----:B------:R-:W-:Y:S01]  /*1600*/  FADD.FTZ R18, R15, R18 ;  /* 0x000000120f127221 */ /* 0x000fe20000010000 */
[--C-:B----4-:R-:W-:Y:S02]  /*1610*/  HADD2.F32 R13, -RZ, R20.reuse.H0_H0 ;  /* 0x20000014ff0d7230 */ /* 0x110fe40000004100 */
[----:B------:R-:W-:Y:S02]  /*1620*/  HADD2.F32 R14, -RZ, R20.H1_H1 ;  /* 0x30000014ff0e7230 */ /* 0x000fe40000004100 */
[----:B------:R-:W-:Y:S01]  /*1630*/  FMUL.FTZ R20, R12, R12 ;  /* 0x0000000c0c147220 */ /* 0x000fe20000410000 */
[----:B------:R-:W-:Y:S01]  /*1640*/  FADD.FTZ R16, R16, R17 ;  /* 0x0000001110107221 */ /* 0x000fe20000010000 */
[--C-:B------:R-:W-:Y:S02]  /*1650*/  HADD2.F32 R15, -RZ, R32.reuse.H0_H0 ;  /* 0x20000020ff0f7230 */ /* 0x100fe40000004100 */
[----:B------:R-:W-:Y:S01]  /*1660*/  FFMA.FTZ R17, R11, R11, R20 ;  /* 0x0000000b0b117223 */ /* 0x000fe20000010014 */
[----:B------:R-:W-:-:S02]  /*1670*/  HADD2.F32 R32, -RZ, R32.H1_H1 ;  /* 0x30000020ff207230 */ /* 0x000fc40000004100 */
[----:B------:R-:W-:Y:S01]  /*1680*/  FMUL.FTZ R20, R14, R14 ;  /* 0x0000000e0e147220 */ /* 0x000fe20000410000 */
[C---:B------:R-:W-:Y:S01]  /*1690*/  FADD.FTZ R19, R13.reuse, R14 ;  /* 0x0000000e0d137221 */ /* 0x040fe20000010000 */
[----:B------:R-:W-:Y:S02]  /*16a0*/  FADD.FTZ R17, R18, R17 ;  /* 0x0000001112117221 */ /* 0x000fe40000010000 */
[----:B------:R-:W-:Y:S01]  /*16b0*/  FFMA.FTZ R20, R13, R13, R20 ;  /* 0x0000000d0d147223 */ /* 0x000fe20000010014 */
[----:B------:R-:W-:Y:S01]  /*16c0*/  FMUL.FTZ R18, R32, R32 ;  /* 0x0000002020127220 */ /* 0x000fe20000410000 */
        /* <DEDUP_REMOVED lines=19> */
[----:B------:R-:W-:-:S02]  /*1800*/  HADD2.F32 R41, -RZ, R42.H1_H1 ;  /* 0x3000002aff297230 */ /* 0x000fc40000004100 */
[----:B------:R-:W-:Y:S01]  /*1810*/  FMUL.FTZ R18, R40, R40 ;  /* 0x0000002828127220 */ /* 0x000fe20000410000 */
[----:B------:R-:W-:Y:S01]  /*1820*/  FADD.FTZ R16, R16, R19 ;  /* 0x0000001310107221 */ /* 0x000fe20000010000 */
[----:B------:R-:W-:Y:S01]  /*1830*/  FADD.FTZ R19, R39, R40 ;  /* 0x0000002827137221 */ /* 0x000fe20000010000 */
[----:B------:R-:W-:Y:S01]  /*1840*/  FADD.FTZ R17, R17, R20 ;  /* 0x0000001411117221 */ /* 0x000fe20000010000 */
[----:B------:R-:W-:Y:S02]  /*1850*/  HADD2.F32 R42, -RZ, R42.H0_H0 ;  /* 0x2000002aff2a7230 */ /* 0x000fe40000004100 */
[----:B------:R-:W-:Y:S01]  /*1860*/  FFMA.FTZ R18, R39, R39, R18 ;  /* 0x0000002727127223 */ /* 0x000fe20000010012 */
[----:B------:R-:W-:Y:S01]  /*1870*/  FMUL.FTZ R21, R41, R41 ;  /* 0x0000002929157220 */ /* 0x000fe20000410000 */
[--C-:B------:R-:W-:Y:S02]  /*1880*/  HADD2.F32 R43, -RZ, R44.reuse.H1_H1 ;  /* 0x3000002cff2b7230 */ /* 0x100fe40000004100 */
[----:B------:R-:W-:Y:S01]  /*1890*/  FADD.FTZ R16, R16, R19 ;  /* 0x0000001310107221 */ /* 0x000fe20000010000 */
[----:B------:R-:W-:Y:S01]  /*18a0*/  FADD.FTZ R17, R17, R18 ;  /* 0x0000001211117221 */ /* 0x000fe20000010000 */
[C---:B------:R-:W-:Y:S01]  /*18b0*/  FADD.FTZ R19, R42.reuse, R41 ;  /* 0x000000292a137221 */ /* 0x040fe20000010000 */
[----:B------:R-:W-:Y:S01]  /*18c0*/  FFMA.FTZ R18, R42, R42, R21 ;  /* 0x0000002a2a127223 */ /* 0x000fe20000010015 */
[----:B------:R-:W-:-:S02]  /*18d0*/  HADD2.F32 R44, -RZ, R44.H0_H0 ;  /* 0x2000002cff2c7230 */ /* 0x000fc40000004100 */
[----:B------:R-:W-:Y:S01]  /*18e0*/  FMUL.FTZ R21, R43, R43 ;  /* 0x0000002b2b157220 */ /* 0x000fe20000410000 */
[--C-:B------:R-:W-:Y:S02]  /*18f0*/  HADD2.F32 R45, -RZ, R46.reuse.H1_H1 ;  /* 0x3000002eff2d7230 */ /* 0x100fe40000004100 */
[----:B------:R-:W-:Y:S01]  /*1900*/  FADD.FTZ R16, R16, R19 ;  /* 0x0000001310107221 */ /* 0x000fe20000010000 */
[----:B------:R-:W-:Y:S01]  /*1910*/  FADD.FTZ R17, R17, R18 ;  /* 0x0000001211117221 */ /* 0x000fe20000010000 */
[C---:B------:R-:W-:Y:S01]  /*1920*/  FADD.FTZ R19, R44.reuse, R43 ;  /* 0x0000002b2c137221 */ /* 0x040fe20000010000 */
[----:B------:R-:W-:Y:S01]  /*1930*/  FFMA.FTZ R18, R44, R44, R21 ;  /* 0x0000002c2c127223 */ /* 0x000fe20000010015 */
[----:B------:R-:W-:Y:S02]  /*1940*/  HADD2.F32 R46, -RZ, R46.H0_H0 ;  /* 0x2000002eff2e7230 */ /* 0x000fe40000004100 */
[----:B------:R-:W-:Y:S01]  /*1950*/  FMUL.FTZ R21, R45, R45 ;  /* 0x0000002d2d157220 */ /* 0x000fe20000410000 */
[----:B------:R-:W-:Y:S01]  /*1960*/  FADD.FTZ R16, R16, R19 ;  /* 0x0000001310107221 */ /* 0x000fe20000010000 */
[----:B------:R-:W-:Y:S01]  /*1970*/  FADD.FTZ R17, R17, R18 ;  /* 0x0000001211117221 */ /* 0x000fe20000010000 */
[C---:B------:R-:W-:Y:S01]  /*1980*/  FADD.FTZ R19, R46.reuse, R45 ;  /* 0x0000002d2e137221 */ /* 0x040fe20000010000 */
[----:B------:R-:W-:-:S03]  /*1990*/  FFMA.FTZ R18, R46, R46, R21 ;  /* 0x0000002e2e127223 */ /* 0x000fc60000010015 */
[----:B------:R-:W-:Y:S01]  /*19a0*/  FADD.FTZ R16, R16, R19 ;  /* 0x0000001310107221 */ /* 0x000fe20000010000 */
[----:B------:R-:W-:Y:S01]  /*19b0*/  FADD.FTZ R17, R17, R18 ;  /* 0x0000001211117221 */ /* 0x000fe20000010000 */
[--C-:B------:R-:W-:Y:S02]  /*19c0*/  HADD2.F32 R47, -RZ, R48.reuse.H1_H1 ;  /* 0x30000030ff2f7230 */ /* 0x100fe40000004100 */
[----:B------:R-:W-:-:S03]  /*19d0*/  HADD2.F32 R48, -RZ, R48.H0_H0 ;  /* 0x20000030ff307230 */ /* 0x000fc60000004100 */
[----:B------:R-:W-:Y:S01]  /*19e0*/  FMUL.FTZ R21, R47, R47 ;  /* 0x0000002f2f157220 */ /* 0x000fe20000410000 */
[--C-:B-----5:R-:W-:Y:S02]  /*19f0*/  HADD2.F32 R49, -RZ, R50.reuse.H1_H1 ;  /* 0x30000032ff317230 */ /* 0x120fe40000004100 */
[C---:B------:R-:W-:Y:S01]  /*1a00*/  FADD.FTZ R19, R48.reuse, R47 ;  /* 0x0000002f30137221 */ /* 0x040fe20000010000 */
[----:B------:R-:W-:Y:S02]  /*1a10*/  HADD2.F32 R50, -RZ, R50.H0_H0 ;  /* 0x20000032ff327230 */ /* 0x000fe40000004100 */
[----:B------:R-:W-:Y:S01]  /*1a20*/  FFMA.FTZ R18, R48, R48, R21 ;  /* 0x0000003030127223 */ /* 0x000fe20000010015 */
[----:B------:R-:W-:Y:S01]  /*1a30*/  FMUL.FTZ R21, R49, R49 ;  /* 0x0000003131157220 */ /* 0x000fe20000410000 */
[--C-:B------:R-:W-:Y:S02]  /*1a40*/  HADD2.F32 R51, -RZ, R52.reuse.H1_H1 ;  /* 0x30000034ff337230 */ /* 0x100fe40000004100 */
[----:B------:R-:W-:Y:S01]  /*1a50*/  FADD.FTZ R16, R16, R19 ;  /* 0x0000001310107221 */ /* 0x000fe20000010000 */
[----:B------:R-:W-:Y:S01]  /*1a60*/  FADD.FTZ R17, R17, R18 ;  /* 0x0000001211117221 */ /* 0x000fe20000010000 */
[----:B------:R-:W-:-:S02]  /*1a70*/  HADD2.F32 R52, -RZ, R52.H0_H0 ;  /* 0x20000034ff347230 */ /* 0x000fc40000004100 */
        /* <DEDUP_REMOVED lines=46> */
.L_x_2470:
[----:B------:R-:W-:Y:S05]  /*1d60*/  BSYNC.RECONVERGENT B0 ;  /* 0x0000000000007941 */ /* 0x000fea0003800200 */
.L_x_2469:
        /* <DEDUP_REMOVED lines=8> */
[----:B--2---:R-:W2:Y:S04]  /*1df0*/  LDS.64 R20, [UR4+0x18] ;  /* 0x00001804ff147984 */ /* 0x004ea80008000a00 */
[----:B------:R-:W4:Y:S04]  /*1e00*/  LDS.128 R24, [UR4+0x20] ;  /* 0x00002004ff187984 */ /* 0x000f280008000c00 */
[----:B---3--:R-:W3:Y:S01]  /*1e10*/  LDS.128 R16, [UR4+0x30] ;  /* 0x00003004ff107984 */ /* 0x008ee20008000c00 */
[----:B--2---:R-:W-:Y:S01]  /*1e20*/  FADD.FTZ R23, R30, R20 ;  /* 0x000000141e177221 */ /* 0x004fe20000010000 */
[----:B------:R-:W-:-:S03]  /*1e30*/  FADD.FTZ R20, R31, R21 ;  /* 0x000000151f147221 */ /* 0x000fc60000010000 */
[----:B----4-:R-:W-:Y:S01]  /*1e40*/  FADD.FTZ R29, R23, R24 ;  /* 0x00000018171d7221 */ /* 0x010fe20000010000 */
[----:B------:R-:W-:Y:S02]  /*1e50*/  FADD.FTZ R24, R20, R25 ;  /* 0x0000001914187221 */ /* 0x000fe40000010000 */
[----:B-1----:R-:W1:Y:S01]  /*1e60*/  LDS.128 R20, [UR4+0x40] ;  /* 0x00004004ff147984 */ /* 0x002e620008000c00 */
        /* <DEDUP_REMOVED lines=20> */
.L_x_2472:
[----:B------:R-:W-:Y:S05]  /*1fb0*/  BSYNC.RECONVERGENT B0 ;  /* 0x0000000000007941 */ /* 0x000fea0003800200 */
.L_x_2471:
        /* <DEDUP_REMOVED lines=12> */
[----:B--2---:R-:W-:Y:S02]  /*2080*/  IADD3 R21, PT, PT, R18, R58, RZ ;  /* 0x0000003a12157210 */ /* 0x004fe40007ffe0ff */
        /* <DEDUP_REMOVED lines=12> */
.L_x_2475:
[----:B----4-:R-:W2:Y:S04]  /*2150*/  LDG.E.STRONG.GPU R18, desc[UR8][R16.64] ;  /* 0x0000000810127981 */ /* 0x010ea8000c1ef900 */
[----:B--2---:R-:W-:Y:S01]  /*2160*/  CCTL.IVALL ;  /* 0x00000000ff00798f */ /* 0x004fe20002000000 */
[----:B------:R-:W-:Y:S05]  /*2170*/  YIELD ;  /* 0x0000000000007946 */ /* 0x000fea0003800000 */
[----:B------:R-:W-:-:S13]  /*2180*/  ISETP.NE.AND P3, PT, R18, R23, PT ;  /* 0x000000171200720c */ /* 0x000fda0003f65270 */
[----:B------:R-:W-:Y:S05]  /*2190*/  @P3 BRA `(.L_x_2475) ;  /* 0xfffffffc00ec3947 */ /* 0x000fea000383ffff */
.L_x_2474:
[----:B------:R-:W-:Y:S05]  /*21a0*/  WARPSYNC.ALL ;  /* 0x0000000000007948 */ /* 0x000fea0003800000 */
[----:B------:R-:W-:Y:S01]  /*21b0*/  BAR.SYNC.DEFER_BLOCKING 0x0 ;  /* 0x0000000000007b1d */ /* 0x000fe20000010000 */
[----:B-1----:R-:W-:-:S05]  /*21c0*/  HFMA2 R22, -RZ, RZ, 0, 0 ;  /* 0x00000000ff167431 */ /* 0x002fca00000001ff */
[----:B------:R-:W-:Y:S05]  /*21d0*/  @!P1 BRA `(.L_x_2476) ;  /* 0x00000004001c9947 */ /* 0x000fea0003800000 */
[C-C-:B------:R-:W-:Y:S01]  /*21e0*/  IMAD R27, R57.reuse, 0x6, R58.reuse ;  /* 0x00000006391b7824 */ /* 0x140fe200078e023a */
[CC--:B------:R-:W-:Y:S01]  /*21f0*/  LEA R24, R57.reuse, R58.reuse, 0x2 ;  /* 0x0000003a39187211 */ /* 0x0c0fe200078e10ff */
[C-C-:B------:R-:W-:Y:S01]  /*2200*/  IMAD R26, R57.reuse, 0x7, R58.reuse ;  /* 0x00000007391a7824 */ /* 0x140fe200078e023a */
[CC--:B------:R-:W-:Y:S01]  /*2210*/  LEA R22, R57.reuse, R58.reuse, 0x1 ;  /* 0x0000003a39167211 */ /* 0x0c0fe200078e08ff */
[C-C-:B------:R-:W-:Y:S01]  /*2220*/  IMAD R25, R57.reuse, 0x5, R58.reuse ;  /* 0x0000000539197824 */ /* 0x140fe200078e023a */
[----:B--2-4-:R-:W-:Y:S01]  /*2230*/  IADD3 R21, PT, PT, R58, R57, RZ ;  /* 0x000000393a157210 */ /* 0x014fe20007ffe0ff */
[----:B------:R-:W-:Y:S01]  /*2240*/  IMAD R23, R57, 0x3, R58 ;  /* 0x0000000339177824 */ /* 0x000fe200078e023a */
[----:B------:R-:W-:Y:S01]  /*2250*/  IADD3 R20, PT, PT, -R60, RZ, RZ ;  /* 0x000000ff3c147210 */ /* 0x000fe20007ffe1ff */
[----:B------:R-:W-:Y:S01]  /*2260*/  UMOV UR4, URZ ;  /* 0x000000ff00047c82 */ /* 0x000fe20008000000 */
[----:B------:R-:W-:Y:S02]  /*2270*/  MOV R19, R58 ;  /* 0x0000003a00137202 */ /* 0x000fe40000000f00 */
[----:B------:R-:W-:-:S07]  /*2280*/  LOP3.LUT R18, R55, 0x7ffffff8, RZ, 0xc0, !PT ;  /* 0x7ffffff837127812 */ /* 0x000fce00078ec0ff */
.L_x_2477:
        /* <DEDUP_REMOVED lines=60> */
.L_x_2476:
        /* <DEDUP_REMOVED lines=12> */
[C---:B--2---:R-:W-:Y:S02]  /*2710*/  IADD3 R21, PT, PT, R22.reuse, 0x2, RZ ;  /* 0x0000000216157810 */ /* 0x044fe40007ffe0ff */
        /* <DEDUP_REMOVED lines=22> */
.L_x_2478:
        /* <DEDUP_REMOVED lines=18> */
.L_x_2479:
        /* <DEDUP_REMOVED lines=9> */
.L_x_2480:
[----:B------:R-:W-:Y:S05]  /*2a30*/  BSYNC.RECONVERGENT B0 ;  /* 0x0000000000007941 */ /* 0x000fea0003800200 */
.L_x_2473:
[----:B------:R-:W0:Y:S01]  /*2a40*/  S2UR UR6, SR_CgaCtaId ;  /* 0x00000000000679c3 */ /* 0x000e220000008800 */
[----:B------:R-:W3:Y:S01]  /*2a50*/  LDCU UR7, c[0x0][0x414] ;  /* 0x00008280ff0777ac */ /* 0x000ee20008000800 */
[----:B------:R-:W-:Y:S01]  /*2a60*/  LOP3.LUT R25, R63, 0xffff, RZ, 0xc0, !PT ;  /* 0x0000ffff3f197812 */ /* 0x000fe200078ec0ff */
[----:B------:R-:W-:-:S03]  /*2a70*/  UMOV UR4, 0x400 ;  /* 0x0000040000047882 */ /* 0x000fc60000000000 */
[----:B------:R-:W-:Y:S02]  /*2a80*/  IADD3 R25, PT, PT, R70, R25, RZ ;  /* 0x0000001946197210 */ /* 0x000fe40007ffe0ff */
[----:B-1----:R-:W1:Y:S08]  /*2a90*/  @P0 LDC.64 R22, c[0x0][0x388] ;  /* 0x0000e200ff160b82 */ /* 0x002e700000000a00 */
[----:B----4-:R-:W4:Y:S01]  /*2aa0*/  LDC.64 R18, c[0x0][0x3a0] ;  /* 0x0000e800ff127b82 */ /* 0x010f220000000a00 */
[----:B---3--:R-:W-:Y:S01]  /*2ab0*/  @P0 FMUL.FTZ R16, R30, UR7 ;  /* 0x000000071e100c20 */ /* 0x008fe20008410000 */
[----:B------:R-:W-:Y:S01]  /*2ac0*/  @P0 FMUL.FTZ R17, R31, UR7 ;  /* 0x000000071f110c20 */ /* 0x000fe20008410000 */
[----:B0-----:R-:W-:-:S05]  /*2ad0*/  ULEA UR4, UR6, UR4, 0x18 ;  /* 0x0000000406047291 */ /* 0x001fca000f8ec0ff */
[----:B--2---:R-:W0:Y:S01]  /*2ae0*/  LDC.64 R20, c[0x0][0x398] ;  /* 0x0000e600ff147b82 */ /* 0x004e220000000a00 */
[----:B-1----:R-:W-:-:S03]  /*2af0*/  @P0 IMAD.WIDE R22, R61, 0x8, R22 ;  /* 0x000000083d160825 */ /* 0x002fc600078e0216 */
        /* <DEDUP_REMOVED lines=43> */
[----:B0-----:R-:W-:-:S04]  /*2db0*/  IMAD R28, R54, UR12, RZ ;  /* 0x0000000c361c7c24 */ /* 0x001fc8000f8e02ff */
[----:B------:R-:W-:Y:S01]  /*2dc0*/  F2FP.F16.F32.PACK_AB R5, R6, R5 ;  /* 0x000000050605723e */ /* 0x000fe200000000ff */
[----:B------:R-:W-:-:S04]  /*2dd0*/  IMAD.WIDE.U32 R20, R69, UR12, R20 ;  /* 0x0000000c45147c25 */ /* 0x000fc8000f8e0014 */
[----:B------:R-:W-:Y:S01]  /*2de0*/  IMAD R23, R69, UR13, R28 ;  /* 0x0000000d45177c24 */ /* 0x000fe2000f8e021c */
[----:B--2---:R-:W-:-:S04]  /*2df0*/  LEA R22, P2, R20, UR6, 0x1 ;  /* 0x0000000614167c11 */ /* 0x004fc8000f8408ff */
[----:B------:R-:W-:-:S04]  /*2e00*/  IADD3 R23, PT, PT, R21, R23, RZ ;  /* 0x0000001715177210 */ /* 0x000fc80007ffe0ff */
[----:B------:R-:W-:-:S05]  /*2e10*/  LEA.HI.X R23, R20, UR7, R23, 0x1, P2 ;  /* 0x0000000714177c11 */ /* 0x000fca00090f0c17 */
[----:B------:R0:W-:Y:S02]  /*2e20*/  STG.E desc[UR8][R22.64], R5 ;  /* 0x0000000516007986 */ /* 0x0001e4000c101908 */
.L_x_2484:
[----:B------:R-:W-:Y:S05]  /*2e30*/  BSYNC.RECONVERGENT B1 ;  /* 0x0000000000017941 */ /* 0x000fea0003800200 */
.L_x_2483:
[----:B------:R-:W-:Y:S04]  /*2e40*/  BSSY.RECONVERGENT B1, `(.L_x_2485) ;  /* 0x0000014000017945 */ /* 0x000fe80003800200 */
[----:B------:R-:W-:Y:S05]  /*2e50*/  @P3 BRA `(.L_x_2486) ;  /* 0x0000000000483947 */ /* 0x000fea0003800000 */
[----:B------:R-:W2:Y:S01]  /*2e60*/  LDCU.64 UR6, c[0x0][0x3e0] ;  /* 0x00007c00ff0677ac */ /* 0x000ea20008000a00 */
[--C-:B------:R-:W-:Y:S01]  /*2e70*/  FADD.FTZ R20, R7, -R24.reuse ;  /* 0x8000001807147221 */ /* 0x100fe20000010000 */
[----:B------:R-:W-:Y:S01]  /*2e80*/  MOV R6, R74 ;  /* 0x0000004a00067202 */ /* 0x000fe20000000f00 */
[----:B------:R-:W-:Y:S01]  /*2e90*/  FADD.FTZ R8, R8, -R24 ;  /* 0x8000001808087221 */ /* 0x000fe20000010000 */
[----:B------:R-:W3:Y:S01]  /*2ea0*/  LDCU.64 UR12, c[0x0][0x380] ;  /* 0x00007000ff0c77ac */ /* 0x000ee20008000a00 */
[----:B------:R-:W-:Y:S01]  /*2eb0*/  MOV R7, R73 ;  /* 0x0000004900077202 */ /* 0x000fe20000000f00 */
[-C--:B01----:R-:W-:Y:S01]  /*2ec0*/  FMUL.FTZ R5, R20, R25.reuse ;  /* 0x0000001914057220 */ /* 0x083fe20000410000 */
[----:B------:R-:W-:-:S03]  /*2ed0*/  FMUL.FTZ R8, R8, R25 ;  /* 0x0000001908087220 */ /* 0x000fc60000410000 */
[----:B-----5:R-:W-:Y:S01]  /*2ee0*/  FFMA.FTZ R5, R16, R5, R18 ;  /* 0x0000000510057223 */ /* 0x020fe20000010012 */
[----:B------:R-:W-:-:S05]  /*2ef0*/  FFMA.FTZ R8, R17, R8, R19 ;  /* 0x0000000811087223 */ /* 0x000fca0000010013 */
[----:B------:R-:W-:Y:S01]  /*2f00*/  F2FP.F16.F32.PACK_AB R5, R8, R5 ;  /* 0x000000050805723e */ /* 0x000fe200000000ff */
[----:B--2---:R-:W-:Y:S02]  /*2f10*/  IMAD R21, R53, UR6, RZ ;  /* 0x0000000635157c24 */ /* 0x004fe4000f8e02ff */
[----:B------:R-:W-:-:S04]  /*2f20*/  IMAD.WIDE.U32 R6, R68, UR6, R6 ;  /* 0x0000000644067c25 */ /* 0x000fc8000f8e0006 */
[----:B------:R-:W-:Y:S01]  /*2f30*/  IMAD R21, R68, UR7, R21 ;  /* 0x0000000744157c24 */ /* 0x000fe2000f8e0215 */
[----:B---3--:R-:W-:-:S04]  /*2f40*/  LEA R20, P2, R6, UR12, 0x1 ;  /* 0x0000000c06147c11 */ /* 0x008fc8000f8408ff */
[----:B------:R-:W-:-:S04]  /*2f50*/  IADD3 R21, PT, PT, R7, R21, RZ ;  /* 0x0000001507157210 */ /* 0x000fc80007ffe0ff */
[----:B------:R-:W-:-:S05]  /*2f60*/  LEA.HI.X R21, R6, UR13, R21, 0x1, P2 ;  /* 0x0000000d06157c11 */ /* 0x000fca00090f0c15 */
[----:B------:R2:W-:Y:S02]  /*2f70*/  STG.E desc[UR8][R20.64], R5 ;  /* 0x0000000514007986 */ /* 0x0005e4000c101908 */
.L_x_2486:
[----:B------:R-:W-:Y:S05]  /*2f80*/  BSYNC.RECONVERGENT B1 ;  /* 0x0000000000017941 */ /* 0x000fea0003800200 */
.L_x_2485:
        /* <DEDUP_REMOVED lines=8> */
[----:B012---:R-:W-:-:S03]  /*3010*/  FMUL.FTZ R5, R8, R25 ;  /* 0x0000001908057220 */ /* 0x007fc60000410000 */
[----:B------:R-:W-:Y:S01]  /*3020*/  FMUL.FTZ R10, R10, R25 ;  /* 0x000000190a0a7220 */ /* 0x000fe20000410000 */
[----:B-----5:R-:W-:-:S03]  /*3030*/  FFMA.FTZ R5, R16, R5, R18 ;  /* 0x0000000510057223 */ /* 0x020fc60000010012 */
[----:B------:R-:W-:Y:S01]  /*3040*/  FFMA.FTZ R10, R17, R10, R19 ;  /* 0x0000000a110a7223 */ /* 0x000fe20000010013 */
[----:B---3--:R-:W-:-:S04]  /*3050*/  IMAD R20, R0, UR6, RZ ;  /* 0x0000000600147c24 */ /* 0x008fc8000f8e02ff */
[----:B------:R-:W-:Y:S01]  /*3060*/  F2FP.F16.F32.PACK_AB R5, R10, R5 ;  /* 0x000000050a05723e */ /* 0x000fe200000000ff */
[----:B------:R-:W-:-:S04]  /*3070*/  IMAD.WIDE.U32 R6, R67, UR6, R6 ;  /* 0x0000000643067c25 */ /* 0x000fc8000f8e0006 */
[----:B------:R-:W-:Y:S01]  /*3080*/  IMAD R9, R67, UR7, R20 ;  /* 0x0000000743097c24 */ /* 0x000fe2000f8e0214 */
[----:B----4-:R-:W-:-:S04]  /*3090*/  LEA R8, P2, R6, UR12, 0x1 ;  /* 0x0000000c06087c11 */ /* 0x010fc8000f8408ff */
[----:B------:R-:W-:-:S04]  /*30a0*/  IADD3 R9, PT, PT, R7, R9, RZ ;  /* 0x0000000907097210 */ /* 0x000fc80007ffe0ff */
[----:B------:R-:W-:-:S05]  /*30b0*/  LEA.HI.X R9, R6, UR13, R9, 0x1, P2 ;  /* 0x0000000d06097c11 */ /* 0x000fca00090f0c09 */
[----:B------:R3:W-:Y:S02]  /*30c0*/  STG.E desc[UR8][R8.64], R5 ;  /* 0x0000000508007986 */ /* 0x0007e4000c101908 */
.L_x_2488:
[----:B------:R-:W-:Y:S05]  /*30d0*/  BSYNC.RECONVERGENT B1 ;  /* 0x0000000000017941 */ /* 0x000fea0003800200 */
.L_x_2487:
[----:B------:R-:W-:Y:S04]  /*30e0*/  BSSY.RECONVERGENT B1, `(.L_x_2489) ;  /* 0x0000014000017945 */ /* 0x000fe80003800200 */
[----:B------:R-:W-:Y:S05]  /*30f0*/  @P1 BRA `(.L_x_2490) ;  /* 0x0000000000481947 */ /* 0x000fea0003800000 */
[----:B------:R-:W4:Y:S01]  /*3100*/  LDCU.64 UR6, c[0x0][0x3e0] ;  /* 0x00007c00ff0677ac */ /* 0x000f220008000a00 */
[----:B------:R-:W-:Y:S01]  /*3110*/  MOV R6, R74 ;  /* 0x0000004a00067202 */ /* 0x000fe20000000f00 */
[--C-:B---3--:R-:W-:Y:S01]  /*3120*/  FADD.FTZ R8, R11, -R24.reuse ;  /* 0x800000180b087221 */ /* 0x108fe20000010000 */
[----:B------:R-:W-:Y:S01]  /*3130*/  MOV R7, R73 ;  /* 0x0000004900077202 */ /* 0x000fe20000000f00 */
[----:B------:R-:W3:Y:S01]  /*3140*/  LDCU.64 UR12, c[0x0][0x380] ;  /* 0x00007000ff0c77ac */ /* 0x000ee20008000a00 */
[----:B------:R-:W-:Y:S01]  /*3150*/  FADD.FTZ R12, R12, -R24 ;  /* 0x800000180c0c7221 */ /* 0x000fe20000010000 */
[----:B012---:R-:W-:-:S03]  /*3160*/  FMUL.FTZ R5, R8, R25 ;  /* 0x0000001908057220 */ /* 0x007fc60000410000 */
[----:B------:R-:W-:Y:S01]  /*3170*/  FMUL.FTZ R12, R12, R25 ;  /* 0x000000190c0c7220 */ /* 0x000fe20000410000 */
[----:B-----5:R-:W-:-:S03]  /*3180*/  FFMA.FTZ R5, R16, R5, R18 ;  /* 0x0000000510057223 */ /* 0x020fc60000010012 */
[----:B------:R-:W-:Y:S01]  /*3190*/  FFMA.FTZ R12, R17, R12, R19 ;  /* 0x0000000c110c7223 */ /* 0x000fe20000010013 */
[----:B----4-:R-:W-:-:S04]  /*31a0*/  IMAD R9, R2, UR6, RZ ;  /* 0x0000000602097c24 */ /* 0x010fc8000f8e02ff */
[----:B------:R-:W-:Y:S01]  /*31b0*/  F2FP.F16.F32.PACK_AB R5, R12, R5 ;  /* 0x000000050c05723e */ /* 0x000fe200000000ff */
[----:B------:R-:W-:-:S04]  /*31c0*/  IMAD.WIDE.U32 R6, R66, UR6, R6 ;  /* 0x0000000642067c25 */ /* 0x000fc8000f8e0006 */
[----:B------:R-:W-:Y:S01]  /*31d0*/  IMAD R9, R66, UR7, R9 ;  /* 0x0000000742097c24 */ /* 0x000fe2000f8e0209 */
[----:B---3--:R-:W-:-:S04]  /*31e0*/  LEA R8, P1, R6, UR12, 0x1 ;  /* 0x0000000c06087c11 */ /* 0x008fc8000f8208ff */
[----:B------:R-:W-:-:S04]  /*31f0*/  IADD3 R9, PT, PT, R7, R9, RZ ;  /* 0x0000000907097210 */ /* 0x000fc80007ffe0ff */
[----:B------:R-:W-:-:S05]  /*3200*/  LEA.HI.X R9, R6, UR13, R9, 0x1, P1 ;  /* 0x0000000d06097c11 */ /* 0x000fca00088f0c09 */
[----:B------:R4:W-:Y:S02]  /*3210*/  STG.E desc[UR8][R8.64], R5 ;  /* 0x0000000508007986 */ /* 0x0009e4000c101908 */
.L_x_2490:
[----:B------:R-:W-:Y:S05]  /*3220*/  BSYNC.RECONVERGENT B1 ;  /* 0x0000000000017941 */ /* 0x000fea0003800200 */
.L_x_2489:
[----:B------:R-:W-:Y:S01]  /*3230*/  ISETP.GE.U32.AND P5, PT, R65, UR10, PT ;  /* 0x0000000a41007c0c */ /* 0x000fe2000bfa6070 */
[----:B------:R-:W-:Y:S01]  /*3240*/  BSSY.RECONVERGENT B1, `(.L_x_2491) ;  /* 0x0000029000017945 */ /* 0x000fe20003800200 */
[----:B0-234-:R-:W-:Y:S02]  /*3250*/  IADD3 R5, PT, PT, R69, 0xe0, RZ ;  /* 0x000000e045057810 */ /* 0x01dfe40007ffe0ff */
        /* <DEDUP_REMOVED lines=39> */
.L_x_2492:
[----:B------:R-:W-:Y:S05]  /*34d0*/  BSYNC.RECONVERGENT B1 ;  /* 0x0000000000017941 */ /* 0x000fea0003800200 */
.L_x_2491:
        /* <DEDUP_REMOVED lines=17> */
[----:B------:R-:W-:Y:S02]  /*35f0*/  F2FP.F16.F32.PACK_AB R7, R32, R13 ;  /* 0x0000000d2007723e */ /* 0x000fe400000000ff */
[----:B------:R-:W-:-:S05]  /*3600*/  LEA.HI.X R9, R6, UR13, R27, 0x1, P2 ;  /* 0x0000000d06097c11 */ /* 0x000fca00090f0c1b */
[----:B------:R2:W-:Y:S02]  /*3610*/  STG.E desc[UR8][R8.64], R7 ;  /* 0x0000000708007986 */ /* 0x0005e4000c101908 */
.L_x_2494:
[----:B------:R-:W-:Y:S05]  /*3620*/  BSYNC.RECONVERGENT B1 ;  /* 0x0000000000017941 */ /* 0x000fea0003800200 */
.L_x_2493:
        /* <DEDUP_REMOVED lines=17> */
[----:B------:R-:W-:Y:S02]  /*3740*/  F2FP.F16.F32.PACK_AB R7, R13, R12 ;  /* 0x0000000c0d07723e */ /* 0x000fe400000000ff */
[----:B------:R-:W-:-:S05]  /*3750*/  LEA.HI.X R9, R6, UR13, R15, 0x1, P1 ;  /* 0x0000000d06097c11 */ /* 0x000fca00088f0c0f */
[----:B------:R3:W-:Y:S02]  /*3760*/  STG.E desc[UR8][R8.64], R7 ;  /* 0x0000000708007986 */ /* 0x0007e4000c101908 */
.L_x_2496:
[----:B------:R-:W-:Y:S05]  /*3770*/  BSYNC.RECONVERGENT B1 ;  /* 0x0000000000017941 */ /* 0x000fea0003800200 */
.L_x_2495:
        /* <DEDUP_REMOVED lines=17> */
[----:B------:R-:W-:Y:S02]  /*3890*/  F2FP.F16.F32.PACK_AB R5, R36, R5 ;  /* 0x000000052405723e */ /* 0x000fe400000000ff */
[----:B------:R-:W-:-:S05]  /*38a0*/  LEA.HI.X R9, R6, UR13, R13, 0x1, P1 ;  /* 0x0000000d06097c11 */ /* 0x000fca00088f0c0d */
[----:B------:R4:W-:Y:S02]  /*38b0*/  STG.E desc[UR8][R8.64], R5 ;  /* 0x0000000508007986 */ /* 0x0009e4000c101908 */
.L_x_2498:
[----:B------:R-:W-:Y:S05]  /*38c0*/  BSYNC.RECONVERGENT B1 ;  /* 0x0000000000017941 */ /* 0x000fea0003800200 */
.L_x_2497:
        /* <DEDUP_REMOVED lines=13> */
[----:B------:R-:W-:Y:S01]  /*39a0*/  F2FP.F16.F32.PACK_AB R5, R38, R5 ;  /* 0x000000052605723e */ /* 0x000fe200000000ff */
[----:B------:R-:W-:-:S04]  /*39b0*/  IMAD.WIDE.U32 R6, R10, UR6, R6 ;  /* 0x000000060a067c25 */ /* 0x000fc8000f8e0006 */
[----:B------:R-:W-:Y:S01]  /*39c0*/  IMAD R21, R10, UR7, R21 ;  /* 0x000000070a157c24 */ /* 0x000fe2000f8e0215 */
[----:B0-----:R-:W-:-:S04]  /*39d0*/  LEA R8, P1, R6, UR12, 0x1 ;  /* 0x0000000c06087c11 */ /* 0x001fc8000f8208ff */
[----:B------:R-:W-:-:S04]  /*39e0*/  IADD3 R21, PT, PT, R7, R21, RZ ;  /* 0x0000001507157210 */ /* 0x000fc80007ffe0ff */
[----:B------:R-:W-:-:S05]  /*39f0*/  LEA.HI.X R9, R6, UR13, R21, 0x1, P1 ;  /* 0x0000000d06097c11 */ /* 0x000fca00088f0c15 */
[----:B------:R0:W-:Y:S02]  /*3a00*/  STG.E desc[UR8][R8.64], R5 ;  /* 0x0000000508007986 */ /* 0x0001e4000c101908 */
.L_x_2500:
[----:B------:R-:W-:Y:S05]  /*3a10*/  BSYNC.RECONVERGENT B1 ;  /* 0x0000000000017941 */ /* 0x000fea0003800200 */
.L_x_2499:
        /* <DEDUP_REMOVED lines=20> */
.L_x_2502:
[----:B------:R-:W-:Y:S05]  /*3b60*/  BSYNC.RECONVERGENT B1 ;  /* 0x0000000000017941 */ /* 0x000fea0003800200 */
.L_x_2501:
        /* <DEDUP_REMOVED lines=37> */
[----:B------:R-:W-:Y:S02]  /*3dc0*/  F2FP.F16.F32.PACK_AB R7, R20, R15 ;  /* 0x0000000f1407723e */ /* 0x000fe400000000ff */
[----:B------:R-:W-:-:S05]  /*3dd0*/  LEA.HI.X R9, R6, UR13, R23, 0x1, P5 ;  /* 0x0000000d06097c11 */ /* 0x000fca000a8f0c17 */
[----:B------:R0:W-:Y:S02]  /*3de0*/  STG.E desc[UR8][R8.64], R7 ;  /* 0x0000000708007986 */ /* 0x0001e4000c101908 */
.L_x_2504:
[----:B------:R-:W-:Y:S05]  /*3df0*/  BSYNC.RECONVERGENT B1 ;  /* 0x0000000000017941 */ /* 0x000fea0003800200 */
.L_x_2503:
        /* <DEDUP_REMOVED lines=20> */
.L_x_2506:
[----:B------:R-:W-:Y:S05]  /*3f40*/  BSYNC.RECONVERGENT B1 ;  /* 0x0000000000017941 */ /* 0x000fea0003800200 */
.L_x_2505:
        /* <DEDUP_REMOVED lines=17> */
[----:B------:R-:W-:Y:S02]  /*4060*/  F2FP.F16.F32.PACK_AB R7, R14, R13 ;  /* 0x0000000d0e07723e */ /* 0x000fe400000000ff */
[----:B------:R-:W-:-:S05]  /*4070*/  LEA.HI.X R9, R6, UR13, R15, 0x1, P1 ;  /* 0x0000000d06097c11 */ /* 0x000fca00088f0c0f */
[----:B------:R0:W-:Y:S02]  /*4080*/  STG.E desc[UR8][R8.64], R7 ;  /* 0x0000000708007986 */ /* 0x0001e4000c101908 */
.L_x_2508:
[----:B------:R-:W-:Y:S05]  /*4090*/  BSYNC.RECONVERGENT B1 ;  /* 0x0000000000017941 */ /* 0x000fea0003800200 */
.L_x_2507:
        /* <DEDUP_REMOVED lines=20> */
.L_x_2510:
[----:B------:R-:W-:Y:S05]  /*41e0*/  BSYNC.RECONVERGENT B1 ;  /* 0x0000000000017941 */ /* 0x000fea0003800200 */
.L_x_2509:
        /* <DEDUP_REMOVED lines=20> */
.L_x_2512:
[----:B------:R-:W-:Y:S05]  /*4330*/  BSYNC.RECONVERGENT B1 ;  /* 0x0000000000017941 */ /* 0x000fea0003800200 */
.L_x_2511:
        /* <DEDUP_REMOVED lines=10> */
[----:B------:R-:W-:Y:S01]  /*43e0*/  F2FP.F16.F32.PACK_AB R5, R24, R5 ;  /* 0x000000051805723e */ /* 0x000fe200000000ff */
        /* <DEDUP_REMOVED lines=8> */
.L_x_2482:
        /* <DEDUP_REMOVED lines=12> */
[----:B------:R-:W0:Y:S01]  /*4530*/  LDCU.64 UR6, c[0x0][0x3e0] ;  /* 0x00007c00ff0677ac */ /* 0x000e220008000a00 */
[----:B------:R-:W-:Y:S02]  /*4540*/  MOV R23, R73 ;  /* 0x0000004900177202 */ /* 0x000fe40000000f00 */
[----:B-1----:R-:W-:Y:S01]  /*4550*/  FMUL.FTZ R5, R20, R25 ;  /* 0x0000001914057220 */ /* 0x002fe20000410000 */
[----:B------:R-:W-:Y:S01]  /*4560*/  FADD.FTZ R20, R6, -R24 ;  /* 0x8000001806147221 */ /* 0x000fe20000010000 */
[----:B------:R-:W1:Y:S02]  /*4570*/  LDCU.64 UR10, c[0x0][0x380] ;  /* 0x00007000ff0a77ac */ /* 0x000e640008000a00 */
[----:B-----5:R-:W-:Y:S01]  /*4580*/  FFMA.FTZ R6, R16, R5, R18 ;  /* 0x0000000510067223 */ /* 0x020fe20000010012 */
[----:B------:R-:W-:-:S03]  /*4590*/  FMUL.FTZ R22, R20, R25 ;  /* 0x0000001914167220 */ /* 0x000fc60000410000 */
[----:B------:R-:W-:Y:S01]  /*45a0*/  FMUL.FTZ R20, R6, -1.4426950216293334961 ;  /* 0xbfb8aa3b06147820 */ /* 0x000fe20000410000 */
[----:B------:R-:W-:Y:S01]  /*45b0*/  FFMA.FTZ R5, R17, R22, R19 ;  /* 0x0000001611057223 */ /* 0x000fe20000010013 */
[----:B------:R-:W-:-:S03]  /*45c0*/  MOV R22, R74 ;  /* 0x0000004a00167202 */ /* 0x000fc60000000f00 */
[----:B------:R-:W-:Y:S01]  /*45d0*/  FMUL.FTZ R28, R5, -1.4426950216293334961 ;  /* 0xbfb8aa3b051c7820 */ /* 0x000fe20000410000 */
[----:B------:R-:W2:Y:S01]  /*45e0*/  MUFU.EX2 R20, R20 ;  /* 0x0000001400147308 */ /* 0x000ea20000000800 */
[----:B0-----:R-:W-:Y:S02]  /*45f0*/  IMAD R70, R54, UR6, RZ ;  /* 0x0000000636467c24 */ /* 0x001fe4000f8e02ff */
[C---:B------:R-:W-:Y:S02]  /*4600*/  IMAD.WIDE.U32 R22, R69.reuse, UR6, R22 ;  /* 0x0000000645167c25 */ /* 0x040fe4000f8e0016 */
[----:B------:R-:W0:Y:S02]  /*4610*/  MUFU.EX2 R28, R28 ;  /* 0x0000001c001c7308 */ /* 0x000e240000000800 */
[----:B------:R-:W-:-:S05]  /*4620*/  IMAD R31, R69, UR7, R70 ;  /* 0x00000007451f7c24 */ /* 0x000fca000f8e0246 */
[----:B------:R-:W-:Y:S01]  /*4630*/  IADD3 R31, PT, PT, R23, R31, RZ ;  /* 0x0000001f171f7210 */ /* 0x000fe20007ffe0ff */
[----:B--2---:R-:W-:Y:S01]  /*4640*/  FADD.FTZ R21, R20, 1 ;  /* 0x3f80000014157421 */ /* 0x004fe20000010000 */
[----:B-1----:R-:W-:Y:S01]  /*4650*/  LEA R20, P4, R22, UR10, 0x1 ;  /* 0x0000000a16147c11 */ /* 0x002fe2000f8808ff */
[----:B0-----:R-:W-:-:S04]  /*4660*/  FADD.FTZ R29, R28, 1 ;  /* 0x3f8000001c1d7421 */ /* 0x001fc80000010000 */
[----:B------:R-:W0:Y:S08]  /*4670*/  MUFU.RCP R21, R21 ;  /* 0x0000001500157308 */ /* 0x000e300000001000 */
[----:B------:R-:W1:Y:S01]  /*4680*/  MUFU.RCP R30, R29 ;  /* 0x0000001d001e7308 */ /* 0x000e620000001000 */
[----:B0-----:R-:W-:Y:S01]  /*4690*/  FMUL.FTZ R6, R6, R21 ;  /* 0x0000001506067220 */ /* 0x001fe20000410000 */
[----:B------:R-:W-:Y:S01]  /*46a0*/  LEA.HI.X R21, R22, UR11, R31, 0x1, P4 ;  /* 0x0000000b16157c11 */ /* 0x000fe2000a0f0c1f */
[----:B-1----:R-:W-:-:S05]  /*46b0*/  FMUL.FTZ R5, R5, R30 ;  /* 0x0000001e05057220 */ /* 0x002fca0000410000 */
[----:B------:R-:W-:-:S05]  /*46c0*/  F2FP.F16.F32.PACK_AB R5, R5, R6 ;  /* 0x000000060505723e */ /* 0x000fca00000000ff */
[----:B------:R0:W-:Y:S02]  /*46d0*/  STG.E desc[UR8][R20.64], R5 ;  /* 0x0000000514007986 */ /* 0x0001e4000c101908 */
.L_x_2515:
[----:B------:R-:W-:Y:S05]  /*46e0*/  BSYNC.RECONVERGENT B1 ;  /* 0x0000000000017941 */ /* 0x000fea0003800200 */
.L_x_2514:
        /* <DEDUP_REMOVED lines=8> */
[----:B------:R-:W0:Y:S01]  /*4770*/  LDCU.64 UR10, c[0x0][0x380] ;  /* 0x00007000ff0a77ac */ /* 0x000e220008000a00 */
[----:B------:R-:W-:Y:S01]  /*4780*/  MOV R21, R73 ;  /* 0x0000004900157202 */ /* 0x000fe20000000f00 */
[----:B-----5:R-:W-:Y:S01]  /*4790*/  FFMA.FTZ R5, R16, R5, R18 ;  /* 0x0000000510057223 */ /* 0x020fe20000010012 */
[----:B------:R-:W-:-:S03]  /*47a0*/  FFMA.FTZ R6, R17, R6, R19 ;  /* 0x0000000611067223 */ /* 0x000fc60000010013 */
[----:B------:R-:W-:Y:S01]  /*47b0*/  FMUL.FTZ R7, R5, -1.4426950216293334961 ;  /* 0xbfb8aa3b05077820 */ /* 0x000fe20000410000 */
[----:B------:R-:W-:-:S05]  /*47c0*/  FMUL.FTZ R22, R6, -1.4426950216293334961 ;  /* 0xbfb8aa3b06167820 */ /* 0x000fca0000410000 */
[----:B------:R-:W1:Y:S01]  /*47d0*/  MUFU.EX2 R7, R7 ;  /* 0x0000000700077308 */ /* 0x000e620000000800 */
[----:B--2---:R-:W-:-:S03]  /*47e0*/  IMAD R29, R53, UR6, RZ ;  /* 0x00000006351d7c24 */ /* 0x004fc6000f8e02ff */
        /* <DEDUP_REMOVED lines=9> */
[----:B--2---:R-:W-:Y:S01]  /*4880*/  FMUL.FTZ R22, R6, R23 ;  /* 0x0000001706167220 */ /* 0x004fe20000410000 */
[----:B0-----:R-:W-:-:S04]  /*4890*/  LEA R6, P1, R20, UR10, 0x1 ;  /* 0x0000000a14067c11 */ /* 0x001fc8000f8208ff */
[----:B------:R-:W-:Y:S02]  /*48a0*/  LEA.HI.X R7, R20, UR11, R29, 0x1, P1 ;  /* 0x0000000b14077c11 */ /* 0x000fe400088f0c1d */
[----:B------:R-:W-:-:S05]  /*48b0*/  F2FP.F16.F32.PACK_AB R5, R22, R5 ;  /* 0x000000051605723e */ /* 0x000fca00000000ff */
[----:B------:R2:W-:Y:S02]  /*48c0*/  STG.E desc[UR8][R6.64], R5 ;  /* 0x0000000506007986 */ /* 0x0005e4000c101908 */
.L_x_2517:
[----:B------:R-:W-:Y:S05]  /*48d0*/  BSYNC.RECONVERGENT B1 ;  /* 0x0000000000017941 */ /* 0x000fea0003800200 */
.L_x_2516:
[----:B------:R-:W-:Y:S04]  /*48e0*/  BSSY.RECONVERGENT B1, `(.L_x_2518) ;  /* 0x000001e000017945 */ /* 0x000fe80003800200 */
[----:B------:R-:W-:Y:S05]  /*48f0*/  @P2 BRA `(.L_x_2519) ;  /* 0x0000000000702947 */ /* 0x000fea0003800000 */
[--C-:B--2---:R-:W-:Y:S01]  /*4900*/  FADD.FTZ R6, R9, -R24.reuse ;  /* 0x8000001809067221 */ /* 0x104fe20000010000 */
[----:B------:R-:W-:Y:S01]  /*4910*/  FADD.FTZ R10, R10, -R24 ;  /* 0x800000180a0a7221 */ /* 0x000fe20000010000 */
[----:B------:R-:W2:Y:S01]  /*4920*/  LDCU.64 UR6, c[0x0][0x3e0] ;  /* 0x00007c00ff0677ac */ /* 0x000ea20008000a00 */
[----:B------:R-:W-:Y:S01]  /*4930*/  MOV R8, R74 ;  /* 0x0000004a00087202 */ /* 0x000fe20000000f00 */
[-C--:B01----:R-:W-:Y:S01]  /*4940*/  FMUL.FTZ R5, R6, R25.reuse ;  /* 0x0000001906057220 */ /* 0x083fe20000410000 */
        /* <DEDUP_REMOVED lines=21> */
[----:B------:R-:W-:-:S05]  /*4aa0*/  F2FP.F16.F32.PACK_AB R5, R20, R5 ;  /* 0x000000051405723e */ /* 0x000fca00000000ff */
[----:B------:R3:W-:Y:S02]  /*4ab0*/  STG.E desc[UR8][R6.64], R5 ;  /* 0x0000000506007986 */ /* 0x0007e4000c101908 */
.L_x_2519:
[----:B------:R-:W-:Y:S05]  /*4ac0*/  BSYNC.RECONVERGENT B1 ;  /* 0x0000000000017941 */ /* 0x000fea0003800200 */
.L_x_2518:
[----:B------:R-:W-:Y:S04]  /*4ad0*/  BSSY.RECONVERGENT B1, `(.L_x_2520) ;  /* 0x000001e000017945 */ /* 0x000fe80003800200 */
[----:B------:R-:W-:Y:S05]  /*4ae0*/  @P3 BRA `(.L_x_2521) ;  /* 0x0000000000703947 */ /* 0x000fea0003800000 */
[--C-:B--23--:R-:W-:Y:S01]  /*4af0*/  FADD.FTZ R6, R11, -R24.reuse ;  /* 0x800000180b067221 */ /* 0x10cfe20000010000 */
        /* <DEDUP_REMOVED lines=27> */
.L_x_2521:
[----:B------:R-:W-:Y:S05]  /*4cb0*/  BSYNC.RECONVERGENT B1 ;  /* 0x0000000000017941 */ /* 0x000fea0003800200 */
.L_x_2520:
        /* <DEDUP_REMOVED lines=38> */
[C---:B------:R-:W-:Y:S02]  /*4f20*/  IMAD R77, R65.reuse, UR7, R70 ;  /* 0x00000007414d7c24 */ /* 0x040fe4000f8e0246 */
[----:B--2---:R-:W-:Y:S01]  /*4f30*/  FADD.FTZ R13, R8, 1 ;  /* 0x3f800000080d7421 */ /* 0x004fe20000010000 */
[----:B------:R-:W-:Y:S01]  /*4f40*/  MOV R8, R74 ;  /* 0x0000004a00087202 */ /* 0x000fe20000000f00 */
[----:B0-----:R-:W-:Y:S02]  /*4f50*/  FADD.FTZ R31, R30, 1 ;  /* 0x3f8000001e1f7421 */ /* 0x001fe40000010000 */
[----:B------:R-:W0:Y:S02]  /*4f60*/  MUFU.RCP R14, R13 ;  /* 0x0000000d000e7308 */ /* 0x000e240000001000 */
[----:B------:R-:W-:-:S05]  /*4f70*/  IMAD.WIDE.U32 R8, R65, UR6, R8 ;  /* 0x0000000641087c25 */ /* 0x000fca000f8e0008 */
[----:B------:R-:W-:Y:S01]  /*4f80*/  IADD3 R77, PT, PT, R9, R77, RZ ;  /* 0x0000004d094d7210 */ /* 0x000fe20007ffe0ff */
[----:B------:R-:W2:Y:S01]  /*4f90*/  MUFU.RCP R31, R31 ;  /* 0x0000001f001f7308 */ /* 0x000ea20000001000 */
[----:B0-----:R-:W-:Y:S01]  /*4fa0*/  FMUL.FTZ R14, R7, R14 ;  /* 0x0000000e070e7220 */ /* 0x001fe20000410000 */
[----:B--2---:R-:W-:Y:S01]  /*4fb0*/  FMUL.FTZ R71, R6, R31 ;  /* 0x0000001f06477220 */ /* 0x004fe20000410000 */
[----:B-1----:R-:W-:-:S04]  /*4fc0*/  LEA R6, P5, R8, UR10, 0x1 ;  /* 0x0000000a08067c11 */ /* 0x002fc8000f8a08ff */
[----:B------:R-:W-:Y:S02]  /*4fd0*/  LEA.HI.X R7, R8, UR11, R77, 0x1, P5 ;  /* 0x0000000b08077c11 */ /* 0x000fe4000a8f0c4d */
[----:B------:R-:W-:-:S05]  /*4fe0*/  F2FP.F16.F32.PACK_AB R71, R71, R14 ;  /* 0x0000000e4747723e */ /* 0x000fca00000000ff */
[----:B------:R0:W-:Y:S02]  /*4ff0*/  STG.E desc[UR8][R6.64], R71 ;  /* 0x0000004706007986 */ /* 0x0001e4000c101908 */
.L_x_2523:
[----:B------:R-:W-:Y:S05]  /*5000*/  BSYNC.RECONVERGENT B1 ;  /* 0x0000000000017941 */ /* 0x000fea0003800200 */
.L_x_2522:
        /* <DEDUP_REMOVED lines=28> */
[----:B------:R-:W-:-:S05]  /*51d0*/  F2FP.F16.F32.PACK_AB R31, R31, R14 ;  /* 0x0000000e1f1f723e */ /* 0x000fca00000000ff */
[----:B------:R2:W-:Y:S02]  /*51e0*/  STG.E desc[UR8][R8.64], R31 ;  /* 0x0000001f08007986 */ /* 0x0005e4000c101908 */
.L_x_2525:
[----:B------:R-:W-:Y:S05]  /*51f0*/  BSYNC.RECONVERGENT B1 ;  /* 0x0000000000017941 */ /* 0x000fea0003800200 */
.L_x_2524:
        /* <DEDUP_REMOVED lines=28> */
[----:B------:R-:W-:-:S05]  /*53c0*/  F2FP.F16.F32.PACK_AB R15, R15, R12 ;  /* 0x0000000c0f0f723e */ /* 0x000fca00000000ff */
[----:B------:R3:W-:Y:S02]  /*53d0*/  STG.E desc[UR8][R8.64], R15 ;  /* 0x0000000f08007986 */ /* 0x0007e4000c101908 */
.L_x_2527:
[----:B------:R-:W-:Y:S05]  /*53e0*/  BSYNC.RECONVERGENT B1 ;  /* 0x0000000000017941 */ /* 0x000fea0003800200 */
.L_x_2526:
        /* <DEDUP_REMOVED lines=30> */
.L_x_2529:
[----:B------:R-:W-:Y:S05]  /*55d0*/  BSYNC.RECONVERGENT B1 ;  /* 0x0000000000017941 */ /* 0x000fea0003800200 */
.L_x_2528:
        /* <DEDUP_REMOVED lines=30> */
.L_x_2531:
[----:B------:R-:W-:Y:S05]  /*57c0*/  BSYNC.RECONVERGENT B1 ;  /* 0x0000000000017941 */ /* 0x000fea0003800200 */
.L_x_2530:
        /* <DEDUP_REMOVED lines=30> */
.L_x_2533:
[----:B------:R-:W-:Y:S05]  /*59b0*/  BSYNC.RECONVERGENT B1 ;  /* 0x0000000000017941 */ /* 0x000fea0003800200 */
.L_x_2532:
        /* <DEDUP_REMOVED lines=50> */
.L_x_2535:
[----:B------:R-:W-:Y:S05]  /*5ce0*/  BSYNC.RECONVERGENT B1 ;  /* 0x0000000000017941 */ /* 0x000fea0003800200 */
.L_x_2534:
        /* <DEDUP_REMOVED lines=30> */
.L_x_2537:
[----:B------:R-:W-:Y:S05]  /*5ed0*/  BSYNC.RECONVERGENT B1 ;  /* 0x0000000000017941 */ /* 0x000fea0003800200 */
.L_x_2536:
[----:B------:R-:W-:Y:S04]  /*5ee0*/  BSSY.RECONVERGENT B1, `(.L_x_2538) ;  /* 0x000001e000017945 */ /* 0x000fe80003800200 */
[----:B------:R-:W-:Y:S05]  /*5ef0*/  @P1 BRA `(.L_x_2539) ;  /* 0x0000000000701947 */ /* 0x000fea0003800000 */
[--C-:B------:R-:W-:Y:S01]  /*5f00*/  FADD.FTZ R46, R46, -R24.reuse ;  /* 0x800000182e2e7221 */ /* 0x100fe20000010000 */
[----:B------:R-:W-:Y:S01]  /*5f10*/  FADD.FTZ R6, R45, -R24 ;  /* 0x800000182d067221 */ /* 0x000fe20000010000 */
[----:B------:R-:W4:Y:S02]  /*5f20*/  LDCU.64 UR6, c[0x0][0x3e0] ;  /* 0x00007c00ff0677ac */ /* 0x000f240008000a00 */
[-C--:B-1----:R-:W-:Y:S01]  /*5f30*/  FMUL.FTZ R7, R46, R25.reuse ;  /* 0x000000192e077220 */ /* 0x082fe20000410000 */
[----:B0-23--:R-:W-:Y:S01]  /*5f40*/  FMUL.FTZ R8, R6, R25 ;  /* 0x0000001906087220 */ /* 0x00dfe20000410000 */
[----:B------:R-:W0:Y:S02]  /*5f50*/  LDCU.64 UR10, c[0x0][0x380] ;  /* 0x00007000ff0a77ac */ /* 0x000e240008000a00 */
[----:B-----5:R-:W-:Y:S01]  /*5f60*/  FFMA.FTZ R21, R16, R7, R18 ;  /* 0x0000000710157223 */ /* 0x020fe20000010012 */
[----:B------:R-:W-:Y:S01]  /*5f70*/  FFMA.FTZ R20, R17, R8, R19 ;  /* 0x0000000811147223 */ /* 0x000fe20000010013 */
[----:B------:R-:W-:-:S02]  /*5f80*/  MOV R7, R73 ;  /* 0x0000004900077202 */ /* 0x000fc40000000f00 */
[----:B------:R-:W-:Y:S01]  /*5f90*/  FMUL.FTZ R6, R21, -1.4426950216293334961 ;  /* 0xbfb8aa3b15067820 */ /* 0x000fe20000410000 */
[----:B------:R-:W-:-:S05]  /*5fa0*/  FMUL.FTZ R9, R20, -1.4426950216293334961 ;  /* 0xbfb8aa3b14097820 */ /* 0x000fca0000410000 */
[----:B------:R-:W1:Y:S01]  /*5fb0*/  MUFU.EX2 R6, R6 ;  /* 0x0000000600067308 */ /* 0x000e620000000800 */
[----:B----4-:R-:W-:-:S03]  /*5fc0*/  IMAD R14, R14, UR6, RZ ;  /* 0x000000060e0e7c24 */ /* 0x010fc6000f8e02ff */
        /* <DEDUP_REMOVED lines=15> */
.L_x_2539:
[----:B------:R-:W-:Y:S05]  /*60c0*/  BSYNC.RECONVERGENT B1 ;  /* 0x0000000000017941 */ /* 0x000fea0003800200 */
.L_x_2538:
        /* <DEDUP_REMOVED lines=30> */
.L_x_2541:
[----:B------:R-:W-:Y:S05]  /*62b0*/  BSYNC.RECONVERGENT B1 ;  /* 0x0000000000017941 */ /* 0x000fea0003800200 */
.L_x_2540:
        /* <DEDUP_REMOVED lines=30> */
.L_x_2543:
[----:B------:R-:W-:Y:S05]  /*64a0*/  BSYNC.RECONVERGENT B1 ;  /* 0x0000000000017941 */ /* 0x000fea0003800200 */
.L_x_2542:
        /* <DEDUP_REMOVED lines=28> */
.L_x_2513:
[----:B------:R-:W-:Y:S05]  /*6670*/  BSYNC.RECONVERGENT B0 ;  /* 0x0000000000007941 */ /* 0x000fea0003800200 */
.L_x_2481:
[----:B------:R-:W-:Y:S02]  /*6680*/  IADD3 R61, PT, PT, R57, R61, RZ ;  /* 0x0000003d393d7210 */ /* 0x000fe40007ffe0ff */
[----:B------:R-:W-:Y:S02]  /*6690*/  IADD3 R62, PT, PT, R62, 0x1, RZ ;  /* 0x000000013e3e7810 */ /* 0x000fe40007ffe0ff */
[----:B------:R-:W-:-:S13]  /*66a0*/  ISETP.GE.AND P1, PT, R61, UR5, PT ;  /* 0x000000053d007c0c */ /* 0x000fda000bf26270 */
[----:B------:R-:W-:Y:S05]  /*66b0*/  @!P1 BRA `(.L_x_2544) ;  /* 0xffffff9800f49947 */ /* 0x000fea000383ffff */
[----:B------:R-:W-:Y:S05]  /*66c0*/  EXIT ;  /* 0x000000000000794d */ /* 0x000fea0003800000 */
.L_x_2545:
        /* <DEDUP_REMOVED lines=11> */
.L_x_3458:


//--------------------- .text._Z35group_norm_nhwc_fwd_one_pass_kernelI11Fp16IOBf16WLi64ELi24ELi384EEv26Group_norm_nhwc_fwd_params --------------------------
	.section	.text._Z35group_norm_nhwc_fwd_one_pass_kernelI11Fp16IOBf16WLi64ELi24ELi384EEv26Group_norm_nhwc_fwd_params,"ax",@progbits
	.align	128
        .global         _Z35group_norm_nhwc_fwd_one_pass_kernelI11Fp16IOBf16WLi64ELi24ELi384EEv26Group_norm_nhwc_fwd_params
        .type           _Z35group_norm_nhwc_fwd_one_pass_kernelI11Fp16IOBf16WLi64ELi24ELi384EEv26Group_norm_nhwc_fwd_params,@function
        .size           _Z35group_norm_nhwc_fwd_one_pass_kernelI11Fp16IOBf16WLi64ELi24ELi384EEv26Group_norm_nhwc_fwd_params,(.L_x_3459 - _Z35group_norm_nhwc_fwd_one_pass_kernelI11Fp16IOBf16WLi64ELi24ELi384EEv26Group_norm_nhwc_fwd_params)
        .other          _Z35group_norm_nhwc_fwd_one_pass_kernelI11Fp16IOBf16WLi64ELi24ELi384EEv26Group_norm_nhwc_fwd_params,@"STO_CUDA_ENTRY STV_DEFAULT"
_Z35group_norm_nhwc_fwd_one_pass_kernelI11Fp16IOBf16WLi64ELi24ELi384EEv26Group_norm_nhwc_fwd_params:
.text._Z35group_norm_nhwc_fwd_one_pass_kernelI11Fp16IOBf16WLi64ELi24ELi384EEv26Group_norm_nhwc_fwd_params:
        /* <DEDUP_REMOVED lines=28> */
.L_x_2565:
        /* <DEDUP_REMOVED lines=127> */
.L_x_2547:
[----:B------:R-:W-:Y:S05]  /*09b0*/  BSYNC.RECONVERGENT B0 ;  /* 0x0000000000007941 */ /* 0x000fea0003800200 */
.L_x_2546:
        /* <DEDUP_REMOVED lines=36> */
.L_x_2549:
[----:B------:R-:W-:Y:S05]  /*0c00*/  BSYNC.RECONVERGENT B0 ;  /* 0x0000000000007941 */ /* 0x000fea0003800200 */
.L_x_2548:
        /* <DEDUP_REMOVED lines=33> */
.L_x_2552:
[----:B------:R-:W2:Y:S04]  /*0e20*/  LDG.E.STRONG.GPU R8, desc[UR14][R6.64] ;  /* 0x0000000e06087981 */ /* 0x000ea8000c1ef900 */
[----:B--2---:R-:W-:Y:S01]  /*0e30*/  CCTL.IVALL ;  /* 0x00000000ff00798f */ /* 0x004fe20002000000 */
[----:B------:R-:W-:Y:S05]  /*0e40*/  YIELD ;  /* 0x0000000000007946 */ /* 0x000fea0003800000 */
[----:B------:R-:W-:-:S13]  /*0e50*/  ISETP.NE.AND P4, PT, R8, R11, PT ;  /* 0x0000000b0800720c */ /* 0x000fda0003f85270 */
[----:B------:R-:W-:Y:S05]  /*0e60*/  @P4 BRA `(.L_x_2552) ;  /* 0xfffffffc00ec4947 */ /* 0x000fea000383ffff */
.L_x_2551:
        /* <DEDUP_REMOVED lines=14> */
.L_x_2554:
        /* <DEDUP_REMOVED lines=91> */
.L_x_2553:
        /* <DEDUP_REMOVED lines=53> */
.L_x_2555:
        /* <DEDUP_REMOVED lines=27> */
.L_x_2556:
        /* <DEDUP_REMOVED lines=13> */
.L_x_2557:
[----:B------:R-:W-:Y:S05]  /*1ad0*/  BSYNC.RECONVERGENT B0 ;  /* 0x0000000000007941 */ /* 0x000fea0003800200 */
.L_x_2550:
[----:B---3--:R-:W-:Y:S01]  /*1ae0*/  LOP3.LUT R6, R20, 0xffff, RZ, 0xc0, !PT ;  /* 0x0000ffff14067812 */ /* 0x008fe200078ec0ff */
[----:B------:R-:W3:Y:S01]  /*1af0*/  S2UR UR9, SR_CgaCtaId ;  /* 0x00000000000979c3 */ /* 0x000ee20000008800 */
[----:B------:R-:W4:Y:S01]  /*1b00*/  LDCU UR10, c[0x0][0x414] ;  /* 0x00008280ff0a77ac */ /* 0x000f220008000800 */
[----:B------:R-:W-:Y:S02]  /*1b10*/  MOV R15, UR8 ;  /* 0x00000008000f7c02 */ /* 0x000fe40008000f00 */
[----:B------:R-:W-:Y:S01]  /*1b20*/  IMAD R6, R6, 0x1556, RZ ;  /* 0x0000155606067824 */ /* 0x000fe200078e02ff */
[----:B------:R-:W-:-:S03]  /*1b30*/  UMOV UR5, 0x400 ;  /* 0x0000040000057882 */ /* 0x000fc60000000000 */
[----:B------:R-:W5:Y:S01]  /*1b40*/  @P0 LDC.64 R10, c[0x0][0x388] ;  /* 0x0000e200ff0a0b82 */ /* 0x000f620000000a00 */
        /* <DEDUP_REMOVED lines=9> */
[----:B------:R0:W-:Y:S03]  /*1be0*/  @!P3 STS.64 [UR5+0x78], R4 ;  /* 0x00007804ff00b988 */ /* 0x0001e60008000a05 */
[----:B------:R-:W-:-:S05]  /*1bf0*/  IMAD.SHL.U32 R13, R13, 0x2, RZ ;  /* 0x000000020d0d7824 */ /* 0x000fca00078e00ff */
[----:B------:R-:W-:-:S04]  /*1c00*/  LOP3.LUT R13, R13, 0xffff, RZ, 0xc0, !PT ;  /* 0x0000ffff0d0d7812 */ /* 0x000fc800078ec0ff */
[----:B------:R-:W-:Y:S01]  /*1c10*/  IADD3 R27, PT, PT, R16, R13, RZ ;  /* 0x0000000d101b7210 */ /* 0x000fe20007ffe0ff */
[----:B-----5:R-:W-:-:S04]  /*1c20*/  @P0 IMAD.WIDE R12, R15, 0x8, R10 ;  /* 0x000000080f0c0825 */ /* 0x020fc800078e020a */
[----:B----4-:R-:W-:Y:S01]  /*1c30*/  @P0 FMUL.FTZ R10, R4, UR10 ;  /* 0x0000000a040a0c20 */ /* 0x010fe20008410000 */
[----:B------:R-:W-:Y:S01]  /*1c40*/  @P0 FMUL.FTZ R11, R5, UR10 ;  /* 0x0000000a050b0c20 */ /* 0x000fe20008410000 */
[----:B--2---:R-:W-:-:S04]  /*1c50*/  IMAD.WIDE R14, R27, 0x2, R6 ;  /* 0x000000021b0e7825 */ /* 0x004fc800078e0206 */
        /* <DEDUP_REMOVED lines=47> */
[----:B------:R-:W-:Y:S02]  /*1f50*/  F2FP.F16.F32.PACK_AB R9, R17, R2 ;  /* 0x000000021109723e */ /* 0x000fe400000000ff */
[----:B------:R-:W-:-:S05]  /*1f60*/  LEA.HI.X R11, R8, UR11, R27, 0x1, P1 ;  /* 0x0000000b080b7c11 */ /* 0x000fca00088f0c1b */
[----:B------:R0:W-:Y:S02]  /*1f70*/  STG.E desc[UR14][R10.64], R9 ;  /* 0x000000090a007986 */ /* 0x0001e4000c10190e */
.L_x_2561:
[----:B------:R-:W-:Y:S05]  /*1f80*/  BSYNC.RECONVERGENT B1 ;  /* 0x0000000000017941 */ /* 0x000fea0003800200 */
.L_x_2560:
        /* <DEDUP_REMOVED lines=15> */
[----:B------:R-:W-:Y:S02]  /*2080*/  F2FP.F16.F32.PACK_AB R5, R12, R5 ;  /* 0x000000050c05723e */ /* 0x000fe400000000ff */
[----:B------:R-:W-:-:S05]  /*2090*/  LEA.HI.X R3, R22, UR13, R11, 0x1, P1 ;  /* 0x0000000d16037c11 */ /* 0x000fca00088f0c0b */
[----:B------:R1:W-:Y:S01]  /*20a0*/  STG.E desc[UR14][R2.64], R5 ;  /* 0x0000000502007986 */ /* 0x0003e2000c10190e */
[----:B------:R-:W-:Y:S05]  /*20b0*/  BRA `(.L_x_2562) ;  /* 0x0000000400047947 */ /* 0x000fea0003800000 */
.L_x_2559:
        /* <DEDUP_REMOVED lines=31> */
.L_x_2564:
[----:B------:R-:W-:Y:S05]  /*22b0*/  BSYNC.RECONVERGENT B1 ;  /* 0x0000000000017941 */ /* 0x000fea0003800200 */
.L_x_2563:
        /* <DEDUP_REMOVED lines=33> */
.L_x_2562:
[----:B------:R-:W-:Y:S05]  /*24d0*/  BSYNC.RECONVERGENT B0 ;  /* 0x0000000000007941 */ /* 0x000fea0003800200 */
.L_x_2558:
[----:B------:R-:W-:Y:S02]  /*24e0*/  UIADD3 UR8, UPT, UPT, UR19, UR8, URZ ;  /* 0x0000000813087290 */ /* 0x000fe4000fffe0ff */
[----:B------:R-:W-:Y:S02]  /*24f0*/  UIADD3 UR4, UPT, UPT, UR4, 0x1, URZ ;  /* 0x0000000104047890 */ /* 0x000fe4000fffe0ff */
[----:B------:R-:W-:-:S09]  /*2500*/  UISETP.GE.AND UP1, UPT, UR8, UR7, UPT ;  /* 0x000000070800728c */ /* 0x000fd2000bf26270 */
[----:B------:R-:W-:Y:S05]  /*2510*/  BRA.U !UP1, `(.L_x_2565) ;  /* 0xffffffdd09287547 */ /* 0x000fea000b83ffff */
[----:B------:R-:W-:Y:S05]  /*2520*/  EXIT ;  /* 0x000000000000794d */ /* 0x000fea0003800000 */
.L_x_2566:
        /* <DEDUP_REMOVED lines=13> */
.L_x_3459:


//--------------------- .text._Z35group_norm_nhwc_fwd_one_pass_kernelI11Fp16IOBf16WLi128ELi24ELi384EEv26Group_norm_nhwc_fwd_params --------------------------
	.section	.text._Z35group_norm_nhwc_fwd_one_pass_kernelI11Fp16IOBf16WLi128ELi24ELi384EEv26Group_norm_nhwc_fwd_params,"ax",@progbits
	.align	128
        .global         _Z35group_norm_nhwc_fwd_one_pass_kernelI11Fp16IOBf16WLi128ELi24ELi384EEv26Group_norm_nhwc_fwd_params
        .type           _Z35group_norm_nhwc_fwd_one_pass_kernelI11Fp16IOBf16WLi128ELi24ELi384EEv26Group_norm_nhwc_fwd_params,@function
        .size           _Z35group_norm_nhwc_fwd_one_pass_kernelI11Fp16IOBf16WLi128ELi24ELi384EEv26Group_norm_nhwc_fwd_params,(.L_x_3460 - _Z35group_norm_nhwc_fwd_one_pass_kernelI11Fp16IOBf16WLi128ELi24ELi384EEv26Group_norm_nhwc_fwd_params)
        .other          _Z35group_norm_nhwc_fwd_one_pass_kernelI11Fp16IOBf16WLi128ELi24ELi384EEv26Group_norm_nhwc_fwd_params,@"STO_CUDA_ENTRY STV_DEFAULT"
_Z35group_norm_nhwc_fwd_one_pass_kernelI11Fp16IOBf16WLi128ELi24ELi384EEv26Group_norm_nhwc_fwd_params:
.text._Z35group_norm_nhwc_fwd_one_pass_kernelI11Fp16IOBf16WLi128ELi24ELi384EEv26Group_norm_nhwc_fwd_params:
        /* <DEDUP_REMOVED lines=25> */
.L_x_2594:
[----:B0-----:R-:W0:Y:S01]  /*0190*/  LDC R0, c[0x0][0x3f8] ;  /* 0x0000fe00ff007b82 */ /* 0x001e220000000800 */
[----:B------:R-:W-:Y:S01]  /*01a0*/  IABS R8, UR8 ;  /* 0x0000000800087c13 */ /* 0x000fe20008000000 */
[----:B-1----:R-:W1:Y:S01]  /*01b0*/  LDCU.64 UR10, c[0x0][0x3e8] ;  /* 0x00007d00ff0a77ac */ /* 0x002e620008000a00 */
[----:B------:R-:W-:Y:S02]  /*01c0*/  IADD3 R19, PT, PT, R23, 0x20, RZ ;  /* 0x0000002017137810 */ /* 0x000fe40007ffe0ff */
[----:B------:R-:W-:Y:S01]  /*01d0*/  SHF.R.S32.HI R17, RZ, 0x1f, R23 ;  /* 0x0000001fff117819 */ /* 0x000fe20000011417 */
[----:B--2---:R-:W2:Y:S01]  /*01e0*/  LDCU.64 UR12, c[0x0][0x3f0] ;  /* 0x00007e00ff0c77ac */ /* 0x004ea20008000a00 */
[----:B------:R-:W-:Y:S02]  /*01f0*/  SHF.R.S32.HI R15, RZ, 0x1f, R19 ;  /* 0x0000001fff0f7819 */ /* 0x000fe40000011413 */
[----:B0--34-:R-:W-:Y:S02]  /*0200*/  IABS R5, R0 ;  /* 0x0000000000057213 */ /* 0x019fe40000000000 */
[----:B------:R-:W-:-:S02]  /*0210*/  ISETP.NE.AND P3, PT, R0, RZ, PT ;  /* 0x000000ff0000720c */ /* 0x000fc40003f65270 */
[----:B------:R-:W0:Y:S08]  /*0220*/  I2F.RP R4, R5 ;  /* 0x0000000500047306 */ /* 0x000e300000209400 */
[----:B0-----:R-:W0:Y:S02]  /*0230*/  MUFU.RCP R4, R4 ;  /* 0x0000000400047308 */ /* 0x001e240000001000 */
[----:B0-----:R-:W-:-:S06]  /*0240*/  IADD3 R2, PT, PT, R4, 0xffffffe, RZ ;  /* 0x0ffffffe04027810 */ /* 0x001fcc0007ffe0ff */
[----:B------:R0:W3:Y:S02]  /*0250*/  F2I.FTZ.U32.TRUNC.NTZ R3, R2 ;  /* 0x0000000200037305 */ /* 0x0000e4000021f000 */
        /* <DEDUP_REMOVED lines=162> */
.L_x_2568:
[----:B------:R-:W-:Y:S05]  /*0c80*/  BSYNC.RECONVERGENT B0 ;  /* 0x0000000000007941 */ /* 0x000fea0003800200 */
.L_x_2567:
        /* <DEDUP_REMOVED lines=36> */
.L_x_2570:
[----:B------:R-:W-:Y:S05]  /*0ed0*/  BSYNC.RECONVERGENT B0 ;  /* 0x0000000000007941 */ /* 0x000fea0003800200 */
.L_x_2569:
        /* <DEDUP_REMOVED lines=31> */
.L_x_2573:
[----:B---3--:R-:W3:Y:S04]  /*10d0*/  LDG.E.STRONG.GPU R6, desc[UR16][R8.64] ;  /* 0x0000001008067981 */ /* 0x008ee8000c1ef900 */
[----:B---3--:R-:W-:Y:S01]  /*10e0*/  CCTL.IVALL ;  /* 0x00000000ff00798f */ /* 0x008fe20002000000 */
[----:B------:R-:W-:Y:S05]  /*10f0*/  YIELD ;  /* 0x0000000000007946 */ /* 0x000fea0003800000 */
[----:B------:R-:W-:-:S13]  /*1100*/  ISETP.NE.AND P2, PT, R6, R11, PT ;  /* 0x0000000b0600720c */ /* 0x000fda0003f45270 */
[----:B------:R-:W-:Y:S05]  /*1110*/  @P2 BRA `(.L_x_2573) ;  /* 0xfffffffc00ec2947 */ /* 0x000fea000383ffff */
.L_x_2572:
        /* <DEDUP_REMOVED lines=15> */
.L_x_2575:
        /* <DEDUP_REMOVED lines=91> */
.L_x_2574:
        /* <DEDUP_REMOVED lines=52> */
.L_x_2576:
        /* <DEDUP_REMOVED lines=18> */
[----:B------:R-:W0:Y:S01]  /*1c20*/  @!P4 LDG.E.64 R6, desc[UR16][R6.64] ;  /* 0x000000100606c981 */ /* 0x000e22000c1e1b00 */
[----:B------:R-:W-:-:S06]  /*1c30*/  MOV R9, UR11 ;  /* 0x0000000b00097c02 */ /* 0x000fcc0008000f00 */
[----:B------:R-:W3:Y:S01]  /*1c40*/  @!P2 LDG.E.64 R8, desc[UR16][R8.64] ;  /* 0x000000100808a981 */ /* 0x000ee2000c1e1b00 */
[----:B------:R-:W-:-:S05]  /*1c50*/  MOV R10, UR5 ;  /* 0x00000005000a7c02 */ /* 0x000fca0008000f00 */
[----:B------:R-:W-:-:S05]  /*1c60*/  VIADD R10, R10, 0x2 ;  /* 0x000000020a0a7836 */ /* 0x000fca0000000000 */
[----:B------:R-:W-:Y:S01]  /*1c70*/  R2UR UR5, R10 ;  /* 0x000000000a0572ca */ /* 0x000fe200000e0000 */
[----:B0-----:R-:W-:Y:S01]  /*1c80*/  @!P4 FADD.FTZ R4, R4, R6 ;  /* 0x000000060404c221 */ /* 0x001fe20000010000 */
[----:B------:R-:W-:-:S03]  /*1c90*/  @!P4 FADD.FTZ R5, R5, R7 ;  /* 0x000000070505c221 */ /* 0x000fc60000010000 */
[----:B---3--:R-:W-:Y:S01]  /*1ca0*/  @!P2 FADD.FTZ R4, R4, R8 ;  /* 0x000000080404a221 */ /* 0x008fe20000010000 */
[----:B------:R-:W-:-:S09]  /*1cb0*/  @!P2 FADD.FTZ R5, R5, R9 ;  /* 0x000000090505a221 */ /* 0x000fd20000010000 */
.L_x_2577:
        /* <DEDUP_REMOVED lines=13> */
.L_x_2578:
[----:B------:R-:W-:Y:S05]  /*1d90*/  BSYNC.RECONVERGENT B0 ;  /* 0x0000000000007941 */ /* 0x000fea0003800200 */
.L_x_2571:
        /* <DEDUP_REMOVED lines=16> */
[----:B------:R-:W-:-:S05]  /*1ea0*/  IADD3 R13, PT, PT, R13, R12, RZ ;  /* 0x0000000c0d0d7210 */ /* 0x000fca0007ffe0ff */
[----:B------:R-:W-:Y:S01]  /*1eb0*/  IMAD.SHL.U32 R12, R13, 0x2, RZ ;  /* 0x000000020d0c7824 */ /* 0x000fe200078e00ff */
[----:B------:R-:W-:-:S04]  /*1ec0*/  MOV R13, UR8 ;  /* 0x00000008000d7c02 */ /* 0x000fc80008000f00 */
        /* <DEDUP_REMOVED lines=40> */
[--C-:B------:R-:W-:Y:S01]  /*2150*/  FADD.FTZ R18, R18, -R4.reuse ;  /* 0x8000000412127221 */ /* 0x100fe20000010000 */
[----:B------:R-:W-:Y:S01]  /*2160*/  MOV R10, R26 ;  /* 0x0000001a000a7202 */ /* 0x000fe20000000f00 */
[----:B------:R-:W-:Y:S01]  /*2170*/  FADD.FTZ R12, R19, -R4 ;  /* 0x80000004130c7221 */ /* 0x000fe20000010000 */
[----:B------:R-:W1:Y:S01]  /*2180*/  LDCU.64 UR10, c[0x0][0x380] ;  /* 0x00007000ff0a77ac */ /* 0x000e620008000a00 */
[----:B------:R-:W-:Y:S02]  /*2190*/  IMAD.MOV.U32 R11, RZ, RZ, R25 ;  /* 0x000000ffff0b7224 */ /* 0x000fe400078e0019 */
[-C--:B------:R-:W-:Y:S01]  /*21a0*/  FMUL.FTZ R19, R18, R5.reuse ;  /* 0x0000000512137220 */ /* 0x080fe20000410000 */
[----:B------:R-:W-:-:S03]  /*21b0*/  FMUL.FTZ R12, R12, R5 ;  /* 0x000000050c0c7220 */ /* 0x000fc60000410000 */
[----:B------:R-:W-:Y:S01]  /*21c0*/  FFMA.FTZ R18, R6, R19, R8 ;  /* 0x0000001306127223 */ /* 0x000fe20000010008 */
[----:B------:R-:W-:Y:S01]  /*21d0*/  FFMA.FTZ R19, R7, R12, R9 ;  /* 0x0000000c07137223 */ /* 0x000fe20000010009 */
        /* <DEDUP_REMOVED lines=8> */
.L_x_2582:
[----:B------:R-:W-:Y:S05]  /*2260*/  BSYNC.RECONVERGENT B1 ;  /* 0x0000000000017941 */ /* 0x000fea0003800200 */
.L_x_2581:
        /* <DEDUP_REMOVED lines=11> */
[----:B------:R-:W1:Y:S01]  /*2320*/  LDCU.64 UR10, c[0x0][0x3e0] ;  /* 0x00007c00ff0a77ac */ /* 0x000e620008000a00 */
[----:B0-----:R-:W-:Y:S01]  /*2330*/  MOV R11, R25 ;  /* 0x00000019000b7202 */ /* 0x001fe20000000f00 */
[--C-:B------:R-:W-:Y:S01]  /*2340*/  FADD.FTZ R20, R20, -R4.reuse ;  /* 0x8000000414147221 */ /* 0x100fe20000010000 */
[----:B------:R-:W-:Y:S01]  /*2350*/  FADD.FTZ R12, R17, -R4 ;  /* 0x80000004110c7221 */ /* 0x000fe20000010000 */
[----:B------:R-:W0:Y:S02]  /*2360*/  LDCU.64 UR18, c[0x0][0x380] ;  /* 0x00007000ff1277ac */ /* 0x000e240008000a00 */
[-C--:B------:R-:W-:Y:S01]  /*2370*/  FMUL.FTZ R17, R20, R5.reuse ;  /* 0x0000000514117220 */ /* 0x080fe20000410000 */
[----:B------:R-:W-:-:S03]  /*2380*/  FMUL.FTZ R12, R12, R5 ;  /* 0x000000050c0c7220 */ /* 0x000fc60000410000 */
[----:B------:R-:W-:Y:S01]  /*2390*/  FFMA.FTZ R17, R6, R17, R8 ;  /* 0x0000001106117223 */ /* 0x000fe20000010008 */
[----:B------:R-:W-:Y:S01]  /*23a0*/  FFMA.FTZ R20, R7, R12, R9 ;  /* 0x0000000c07147223 */ /* 0x000fe20000010009 */
[----:B-1----:R-:W-:-:S04]  /*23b0*/  IMAD R10, R10, UR10, RZ ;  /* 0x0000000a0a0a7c24 */ /* 0x002fc8000f8e02ff */
        /* <DEDUP_REMOVED lines=8> */
.L_x_2584:
[----:B------:R-:W-:Y:S05]  /*2440*/  BSYNC.RECONVERGENT B1 ;  /* 0x0000000000017941 */ /* 0x000fea0003800200 */
.L_x_2583:
[----:B------:R-:W-:Y:S04]  /*2450*/  BSSY.RECONVERGENT B1, `(.L_x_2585) ;  /* 0x0000014000017945 */ /* 0x000fe80003800200 */
[----:B------:R-:W-:Y:S05]  /*2460*/  @P2 BRA `(.L_x_2586) ;  /* 0x0000000000482947 */ /* 0x000fea0003800000 */
[----:B------:R-:W2:Y:S01]  /*2470*/  LDCU.64 UR10, c[0x0][0x3e0] ;  /* 0x00007c00ff0a77ac */ /* 0x000ea20008000a00 */
[----:B------:R-:W-:Y:S01]  /*2480*/  MOV R10, R26 ;  /* 0x0000001a000a7202 */ /* 0x000fe20000000f00 */
[--C-:B01----:R-:W-:Y:S01]  /*2490*/  FADD.FTZ R12, R3, -R4.reuse ;  /* 0x80000004030c7221 */ /* 0x103fe20000010000 */
[----:B------:R-:W-:Y:S01]  /*24a0*/  FADD.FTZ R16, R16, -R4 ;  /* 0x8000000410107221 */ /* 0x000fe20000010000 */
[----:B------:R-:W0:Y:S01]  /*24b0*/  LDCU.64 UR18, c[0x0][0x380] ;  /* 0x00007000ff1277ac */ /* 0x000e220008000a00 */
[----:B------:R-:W-:Y:S02]  /*24c0*/  IMAD.MOV.U32 R11, RZ, RZ, R25 ;  /* 0x000000ffff0b7224 */ /* 0x000fe400078e0019 */
[-C--:B------:R-:W-:Y:S01]  /*24d0*/  FMUL.FTZ R3, R12, R5.reuse ;  /* 0x000000050c037220 */ /* 0x080fe20000410000 */
[----:B------:R-:W-:-:S03]  /*24e0*/  FMUL.FTZ R16, R16, R5 ;  /* 0x0000000510107220 */ /* 0x000fc60000410000 */
[----:B------:R-:W-:Y:S01]  /*24f0*/  FFMA.FTZ R3, R6, R3, R8 ;  /* 0x0000000306037223 */ /* 0x000fe20000010008 */
        /* <DEDUP_REMOVED lines=9> */
.L_x_2586:
[----:B------:R-:W-:Y:S05]  /*2590*/  BSYNC.RECONVERGENT B1 ;  /* 0x0000000000017941 */ /* 0x000fea0003800200 */
.L_x_2585:
[----:B------:R-:W-:Y:S05]  /*25a0*/  @P3 BRA `(.L_x_2587) ;  /* 0x0000000800643947 */ /* 0x000fea0003800000 */
[----:B------:R-:W3:Y:S01]  /*25b0*/  LDCU.64 UR10, c[0x0][0x3e0] ;  /* 0x00007c00ff0a77ac */ /* 0x000ee20008000a00 */
[----:B------:R-:W-:Y:S01]  /*25c0*/  MOV R24, R26 ;  /* 0x0000001a00187202 */ /* 0x000fe20000000f00 */
[--C-:B------:R-:W-:Y:S01]  /*25d0*/  FADD.FTZ R0, R0, -R4.reuse ;  /* 0x8000000400007221 */ /* 0x100fe20000010000 */
[----:B------:R-:W-:Y:S01]  /*25e0*/  FADD.FTZ R2, R2, -R4 ;  /* 0x8000000402027221 */ /* 0x000fe20000010000 */
[----:B------:R-:W4:Y:S02]  /*25f0*/  LDCU.64 UR12, c[0x0][0x380] ;  /* 0x00007000ff0c77ac */ /* 0x000f240008000a00 */
[-C--:B--2---:R-:W-:Y:S01]  /*2600*/  FMUL.FTZ R3, R0, R5.reuse ;  /* 0x0000000500037220 */ /* 0x084fe20000410000 */
[----:B------:R-:W-:-:S03]  /*2610*/  FMUL.FTZ R2, R2, R5 ;  /* 0x0000000502027220 */ /* 0x000fc60000410000 */
[----:B------:R-:W-:Y:S01]  /*2620*/  FFMA.FTZ R5, R6, R3, R8 ;  /* 0x0000000306057223 */ /* 0x000fe20000010008 */
[----:B------:R-:W-:-:S05]  /*2630*/  FFMA.FTZ R0, R7, R2, R9 ;  /* 0x0000000207007223 */ /* 0x000fca0000010009 */
[----:B------:R-:W-:Y:S01]  /*2640*/  F2FP.F16.F32.PACK_AB R5, R0, R5 ;  /* 0x000000050005723e */ /* 0x000fe200000000ff */
[----:B---3--:R-:W-:Y:S02]  /*2650*/  IMAD R18, R18, UR10, RZ ;  /* 0x0000000a12127c24 */ /* 0x008fe4000f8e02ff */
[----:B------:R-:W-:-:S04]  /*2660*/  IMAD.WIDE.U32 R24, R15, UR10, R24 ;  /* 0x0000000a0f187c25 */ /* 0x000fc8000f8e0018 */
[----:B------:R-:W-:Y:S01]  /*2670*/  IMAD R15, R15, UR11, R18 ;  /* 0x0000000b0f0f7c24 */ /* 0x000fe2000f8e0212 */
[----:B----4-:R-:W-:-:S04]  /*2680*/  LEA R2, P1, R24, UR12, 0x1 ;  /* 0x0000000c18027c11 */ /* 0x010fc8000f8208ff */
[----:B------:R-:W-:-:S04]  /*2690*/  IADD3 R15, PT, PT, R25, R15, RZ ;  /* 0x0000000f190f7210 */ /* 0x000fc80007ffe0ff */
[----:B------:R-:W-:-:S05]  /*26a0*/  LEA.HI.X R3, R24, UR13, R15, 0x1, P1 ;  /* 0x0000000d18037c11 */ /* 0x000fca00088f0c0f */
[----:B------:R3:W-:Y:S01]  /*26b0*/  STG.E desc[UR16][R2.64], R5 ;  /* 0x0000000502007986 */ /* 0x0007e2000c101910 */
[----:B------:R-:W-:Y:S05]  /*26c0*/  BRA `(.L_x_2587) ;  /* 0x00000008001c7947 */ /* 0x000fea0003800000 */
.L_x_2580:
[----:B------:R-:W0:Y:S01]  /*26d0*/  LDCU.64 UR18, c[0x0][0x3e8] ;  /* 0x00007d00ff1277ac */ /* 0x000e220008000a00 */
[----:B------:R-:W-:Y:S01]  /*26e0*/  BSSY.RECONVERGENT B1, `(.L_x_2588) ;  /* 0x0000022000017945 */ /* 0x000fe20003800200 */
[C---:B------:R-:W-:Y:S01]  /*26f0*/  IADD3 R14, PT, PT, R23.reuse, 0x20, RZ ;  /* 0x00000020170e7810 */ /* 0x040fe20007ffe0ff */
[C---:B------:R-:W-:Y:S01]  /*2700*/  VIADD R13, R23.reuse, 0x60 ;  /* 0x00000060170d7836 */ /* 0x040fe20000000000 */
[----:B------:R-:W-:Y:S01]  /*2710*/  IADD3 R12, PT, PT, R23, 0x40, RZ ;  /* 0x00000040170c7810 */ /* 0x000fe20007ffe0ff */
[----:B------:R-:W-:Y:S06]  /*2720*/  @P1 BRA `(.L_x_2589) ;  /* 0x0000000000741947 */ /* 0x000fec0003800000 */
[--C-:B------:R-:W-:Y:S01]  /*2730*/  FADD.FTZ R18, R18, -R4.reuse ;  /* 0x8000000412127221 */ /* 0x100fe20000010000 */
[----:B------:R-:W-:Y:S01]  /*2740*/  FADD.FTZ R10, R19, -R4 ;  /* 0x80000004130a7221 */ /* 0x000fe20000010000 */
[----:B------:R-:W1:Y:S02]  /*2750*/  LDCU.64 UR10, c[0x0][0x3e0] ;  /* 0x00007c00ff0a77ac */ /* 0x000e640008000a00 */
        /* <DEDUP_REMOVED lines=16> */
[----:B-1----:R-:W-:Y:S01]  /*2860*/  IMAD R28, R18, UR10, RZ ;  /* 0x0000000a121c7c24 */ /* 0x002fe2000f8e02ff */
[----:B------:R-:W-:-:S03]  /*2870*/  MOV R18, R26 ;  /* 0x0000001a00127202 */ /* 0x000fc60000000f00 */
[C---:B------:R-:W-:Y:S02]  /*2880*/  IMAD R21, R23.reuse, UR11, R28 ;  /* 0x0000000b17157c24 */ /* 0x040fe4000f8e021c */
[----:B------:R-:W-:-:S04]  /*2890*/  IMAD.WIDE.U32 R18, R23, UR10, R18 ;  /* 0x0000000a17127c25 */ /* 0x000fc8000f8e0012 */
[----:B----4-:R-:W-:Y:S01]  /*28a0*/  FMUL.FTZ R28, R10, R11 ;  /* 0x0000000b0a1c7220 */ /* 0x010fe20000410000 */
[----:B------:R-:W-:Y:S02]  /*28b0*/  IADD3 R21, PT, PT, R19, R21, RZ ;  /* 0x0000001513157210 */ /* 0x000fe40007ffe0ff */
[----:B--2---:R-:W-:Y:S02]  /*28c0*/  LEA R10, P1, R18, UR12, 0x1 ;  /* 0x0000000c120a7c11 */ /* 0x004fe4000f8208ff */
[----:B------:R-:W-:Y:S02]  /*28d0*/  F2FP.F16.F32.PACK_AB R15, R28, R15 ;  /* 0x0000000f1c0f723e */ /* 0x000fe400000000ff */
[----:B------:R-:W-:-:S05]  /*28e0*/  LEA.HI.X R11, R18, UR13, R21, 0x1, P1 ;  /* 0x0000000d120b7c11 */ /* 0x000fca00088f0c15 */
[----:B------:R1:W-:Y:S04]  /*28f0*/  STG.E desc[UR16][R10.64], R15 ;  /* 0x0000000f0a007986 */ /* 0x0003e8000c101910 */
.L_x_2589:
[----:B0-----:R-:W-:Y:S05]  /*2900*/  BSYNC.RECONVERGENT B1 ;  /* 0x0000000000017941 */ /* 0x001fea0003800200 */
.L_x_2588:
        /* <DEDUP_REMOVED lines=30> */
[----:B------:R-:W-:-:S04]  /*2af0*/  IMAD.WIDE.U32 R10, R14, UR10, R10 ;  /* 0x0000000a0e0a7c25 */ /* 0x000fc8000f8e000a */
[----:B------:R-:W-:Y:S02]  /*2b00*/  IMAD.IADD R19, R11, 0x1, R19 ;  /* 0x000000010b137824 */ /* 0x000fe400078e0213 */
[----:B------:R-:W0:Y:S01]  /*2b10*/  MUFU.RCP R17, R17 ;  /* 0x0000001100117308 */ /* 0x000e220000001000 */
[----:B--2---:R-:W-:Y:S01]  /*2b20*/  FMUL.FTZ R28, R21, R28 ;  /* 0x0000001c151c7220 */ /* 0x004fe20000410000 */
[----:B0-----:R-:W-:Y:S01]  /*2b30*/  FMUL.FTZ R14, R20, R17 ;  /* 0x00000011140e7220 */ /* 0x001fe20000410000 */
[----:B-1----:R-:W-:-:S04]  /*2b40*/  LEA R20, P1, R10, UR12, 0x1 ;  /* 0x0000000c0a147c11 */ /* 0x002fc8000f8208ff */
[----:B------:R-:W-:Y:S02]  /*2b50*/  LEA.HI.X R21, R10, UR13, R19, 0x1, P1 ;  /* 0x0000000d0a157c11 */ /* 0x000fe400088f0c13 */
[----:B------:R-:W-:-:S05]  /*2b60*/  F2FP.F16.F32.PACK_AB R11, R14, R28 ;  /* 0x0000001c0e0b723e */ /* 0x000fca00000000ff */
[----:B------:R0:W-:Y:S02]  /*2b70*/  STG.E desc[UR16][R20.64], R11 ;  /* 0x0000000b14007986 */ /* 0x0001e4000c101910 */
.L_x_2591:
[----:B------:R-:W-:Y:S05]  /*2b80*/  BSYNC.RECONVERGENT B1 ;  /* 0x0000000000017941 */ /* 0x000fea0003800200 */
.L_x_2590:
        /* <DEDUP_REMOVED lines=30> */
.L_x_2593:
[----:B------:R-:W-:Y:S05]  /*2d70*/  BSYNC.RECONVERGENT B1 ;  /* 0x0000000000017941 */ /* 0x000fea0003800200 */
.L_x_2592:
        /* <DEDUP_REMOVED lines=28> */
.L_x_2587:
[----:B------:R-:W-:Y:S05]  /*2f40*/  BSYNC.RECONVERGENT B0 ;  /* 0x0000000000007941 */ /* 0x000fea0003800200 */
.L_x_2579:
[----:B------:R-:W-:Y:S02]  /*2f50*/  UIADD3 UR8, UPT, UPT, UR20, UR8, URZ ;  /* 0x0000000814087290 */ /* 0x000fe4000fffe0ff */
[----:B------:R-:W-:Y:S02]  /*2f60*/  UIADD3 UR4, UPT, UPT, UR4, 0x1, URZ ;  /* 0x0000000104047890 */ /* 0x000fe4000fffe0ff */
[----:B------:R-:W-:-:S09]  /*2f70*/  UISETP.GE.AND UP0, UPT, UR8, UR7, UPT ;  /* 0x000000070800728c */ /* 0x000fd2000bf06270 */
[----:B------:R-:W-:Y:S05]  /*2f80*/  BRA.U !UP0, `(.L_x_2594) ;  /* 0xffffffd108807547 */ /* 0x000fea000b83ffff */
[----:B------:R-:W-:Y:S05]  /*2f90*/  EXIT ;  /* 0x000000000000794d */ /* 0x000fea0003800000 */
.L_x_2595:
        /* <DEDUP_REMOVED lines=14> */
.L_x_3460:


//--------------------- .text._Z35group_norm_nhwc_fwd_one_pass_kernelI11Fp16IOBf16WLi256ELi24ELi384EEv26Group_norm_nhwc_fwd_params --------------------------
	.section	.text._Z35group_norm_nhwc_fwd_one_pass_kernelI11Fp16IOBf16WLi256ELi24ELi384EEv26Group_norm_nhwc_fwd_params,"ax",@progbits
	.align	128
        .global         _Z35group_norm_nhwc_fwd_one_pass_kernelI11Fp16IOBf16WLi256ELi24ELi384EEv26Group_norm_nhwc_fwd_params
        .type           _Z35group_norm_nhwc_fwd_one_pass_kernelI11Fp16IOBf16WLi256ELi24ELi384EEv26Group_norm_nhwc_fwd_params,@function
        .size           _Z35group_norm_nhwc_fwd_one_pass_kernelI11Fp16IOBf16WLi256ELi24ELi384EEv26Group_norm_nhwc_fwd_params,(.L_x_3461 - _Z35group_norm_nhwc_fwd_one_pass_kernelI11Fp16IOBf16WLi256ELi24ELi384EEv26Group_norm_nhwc_fwd_params)
        .other          _Z35group_norm_nhwc_fwd_one_pass_kernelI11Fp16IOBf16WLi256ELi24ELi384EEv26Group_norm_nhwc_fwd_params,@"STO_CUDA_ENTRY STV_DEFAULT"
_Z35group_norm_nhwc_fwd_one_pass_kernelI11Fp16IOBf16WLi256ELi24ELi384EEv26Group_norm_nhwc_fwd_params:
.text._Z35group_norm_nhwc_fwd_one_pass_kernelI11Fp16IOBf16WLi256ELi24ELi384EEv26Group_norm_nhwc_fwd_params:
        /* <DEDUP_REMOVED lines=36> */
.L_x_2639:
[----:B0-----:R-:W0:Y:S01]  /*0240*/  LDCU UR5, c[0x0][0x3f8] ;  /* 0x00007f00ff0577ac */ /* 0x001e220008000800 */
[----:B---3--:R-:W-:Y:S01]  /*0250*/  IABS R6, UR7 ;  /* 0x0000000700067c13 */ /* 0x008fe20008000000 */
[----:B------:R-:W-:Y:S01]  /*0260*/  HFMA2 R16, -RZ, RZ, 0, 0 ;  /* 0x00000000ff107431 */ /* 0x000fe200000001ff */
[C---:B-1----:R-:W-:Y:S01]  /*0270*/  IADD3 R13, PT, PT, R31.reuse, 0x20, RZ ;  /* 0x000000201f0d7810 */ /* 0x042fe20007ffe0ff */
[----:B------:R-:W1:Y:S01]  /*0280*/  LDCU.64 UR14, c[0x0][0x3e8] ;  /* 0x00007d00ff0e77ac */ /* 0x000e620008000a00 */
[----:B------:R-:W-:Y:S02]  /*0290*/  IADD3 R21, PT, PT, R31, 0x40, RZ ;  /* 0x000000401f157810 */ /* 0x000fe40007ffe0ff */
[----:B------:R-:W-:Y:S02]  /*02a0*/  SHF.R.S32.HI R17, RZ, 0x1f, R13 ;  /* 0x0000001fff117819 */ /* 0x000fe4000001140d */
[----:B------:R-:W-:Y:S02]  /*02b0*/  SHF.R.S32.HI R19, RZ, 0x1f, R21 ;  /* 0x0000001fff137819 */ /* 0x000fe40000011415 */
[----:B------:R-:W-:-:S02]  /*02c0*/  LOP3.LUT R34, R28, 0xffff, RZ, 0xc0, !PT ;  /* 0x0000ffff1c227812 */ /* 0x000fc400078ec0ff */
[----:B------:R-:W-:Y:S02]  /*02d0*/  IADD3 R36, PT, PT, R31, 0x60, RZ ;  /* 0x000000601f247810 */ /* 0x000fe40007ffe0ff */
[----:B------:R-:W-:Y:S02]  /*02e0*/  MOV R14, RZ ;  /* 0x000000ff000e7202 */ /* 0x000fe40000000f00 */
[----:B--2---:R-:W-:Y:S02]  /*02f0*/  SHF.R.S32.HI R9, RZ, 0x1f, R36 ;  /* 0x0000001fff097819 */ /* 0x004fe40000011424 */
[----:B0-----:R-:W-:Y:S02]  /*0300*/  MOV R0, UR5 ;  /* 0x0000000500007c02 */ /* 0x001fe40008000f00 */
[----:B-1----:R-:W-:Y:S02]  /*0310*/  ISETP.GE.U32.AND P4, PT, R13, UR14, PT ;  /* 0x0000000e0d007c0c */ /* 0x002fe4000bf86070 */
[----:B----4-:R-:W-:-:S02]  /*0320*/  IABS R5, R0 ;  /* 0x0000000000057213 */ /* 0x010fc40000000000 */
        /* <DEDUP_REMOVED lines=23> */
[----:B------:R-:W-:Y:S01]  /*04a0*/  IMAD R0, R5, R0, UR10 ;  /* 0x0000000a05007e24 */ /* 0x000fe2000f8e0200 */
[----:B------:R-:W2:Y:S01]  /*04b0*/  LDCU.64 UR10, c[0x0][0x3f0] ;  /* 0x00007e00ff0a77ac */ /* 0x000ea20008000a00 */
[----:B0-----:R-:W-:-:S03]  /*04c0*/  @!P4 IMAD R8, R17, R6, RZ ;  /* 0x000000061108c224 */ /* 0x001fc600078e02ff */
[----:B------:R-:W-:Y:S01]  /*04d0*/  ISETP.GT.U32.AND P1, PT, R5, R0, PT ;  /* 0x000000000500720c */ /* 0x000fe20003f24070 */
[----:B------:R-:W-:Y:S02]  /*04e0*/  @!P4 IMAD R17, R13, R7, R8 ;  /* 0x000000070d11c224 */ /* 0x000fe400078e0208 */
[----:B-1----:R-:W-:-:S04]  /*04f0*/  @!P5 IMAD R8, R19, R10, RZ ;  /* 0x0000000a1308d224 */ /* 0x002fc800078e02ff */
[----:B------:R-:W-:-:S06]  /*0500*/  @!P5 IMAD R23, R21, R11, R8 ;  /* 0x0000000b1517d224 */ /* 0x000fcc00078e0208 */
[----:B------:R-:W-:Y:S01]  /*0510*/  VOTEU.ANY UP0, P1 ;  /* 0x0000000000ff7886 */ /* 0x000fe20000800100 */
[----:B------:R-:W-:Y:S02]  /*0520*/  PLOP3.LUT P1, PT, PT, PT, UP0, 0x80, 0x8 ;  /* 0x000000000008781c */ /* 0x000fe40003f2f008 */
[----:B--2---:R-:W-:Y:S02]  /*0530*/  MOV R3, UR10 ;  /* 0x0000000a00037c02 */ /* 0x004fe40008000f00 */
[----:B------:R-:W-:Y:S02]  /*0540*/  @!UP0 UIADD3 UR9, UPT, UPT, UR9, 0x1, URZ ;  /* 0x0000000109098890 */ /* 0x000fe4000fffe0ff */
[----:B------:R-:W-:-:S07]  /*0550*/  UISETP.GE.AND UP0, UPT, UR8, URZ, UPT ;  /* 0x000000ff0800728c */ /* 0x000fce000bf06270 */
[----:B------:R-:W-:-:S04]  /*0560*/  @!P1 IADD3 R0, PT, PT, R0, -R5, RZ ;  /* 0x8000000500009210 */ /* 0x000fc80007ffe0ff */
[----:B------:R-:W-:Y:S02]  /*0570*/  ISETP.GE.U32.AND P1, PT, R0, R5, PT ;  /* 0x000000050000720c */ /* 0x000fe40003f26070 */
[----:B------:R-:W-:Y:S01]  /*0580*/  IADD3 R0, PT, PT, R31, 0x80, RZ ;  /* 0x000000801f007810 */ /* 0x000fe20007ffe0ff */
[----:B------:R-:W0:Y:S03]  /*0590*/  @!P4 LDC.64 R4, c[0x0][0x390] ;  /* 0x0000e400ff04cb82 */ /* 0x000e260000000a00 */
[----:B------:R-:W-:Y:S02]  /*05a0*/  ISETP.GE.U32.AND P2, PT, R0, UR14, PT ;  /* 0x0000000e00007c0c */ /* 0x000fe4000bf46070 */
[----:B------:R-:W-:-:S04]  /*05b0*/  SHF.R.S32.HI R15, RZ, 0x1f, R0 ;  /* 0x0000001fff0f7819 */ /* 0x000fc80000011400 */
[----:B------:R-:W-:Y:S01]  /*05c0*/  ISETP.GE.AND.EX P2, PT, R15, UR15, PT, P2 ;  /* 0x0000000f0f007c0c */ /* 0x000fe2000bf46320 */
[----:B------:R-:W-:-:S05]  /*05d0*/  VOTEU.ANY UP1, P1 ;  /* 0x0000000000ff7886 */ /* 0x000fca0000820100 */
[----:B------:R-:W-:Y:S02]  /*05e0*/  @UP1 UIADD3 UR9, UPT, UPT, UR9, 0x1, URZ ;  /* 0x0000000109091890 */ /* 0x000fe4000fffe0ff */
[----:B------:R-:W-:Y:S02]  /*05f0*/  UISETP.NE.AND UP1, UPT, UR5, URZ, UPT ;  /* 0x000000ff0500728c */ /* 0x000fe4000bf25270 */
[----:B------:R-:W-:-:S03]  /*0600*/  @!UP0 UIADD3 UR9, UPT, UPT, -UR9, URZ, URZ ;  /* 0x000000ff09098290 */ /* 0x000fc6000fffe1ff */
[----:B------:R-:W1:Y:S06]  /*0610*/  @!P2 LDC.64 R18, c[0x0][0x3e0] ;  /* 0x0000f800ff12ab82 */ /* 0x000e6c0000000a00 */
[----:B------:R-:W-:-:S04]  /*0620*/  @!UP1 ULOP3.LUT UR9, URZ, UR5, URZ, 0x33, !UPT ;  /* 0x00000005ff099292 */ /* 0x000fc8000f8e33ff */
[----:B------:R-:W-:-:S04]  /*0630*/  UIADD3 UR8, UPT, UPT, -UR9, URZ, URZ ;  /* 0x000000ff09087290 */ /* 0x000fc8000fffe1ff */
[----:B------:R-:W-:Y:S02]  /*0640*/  UIMAD UR8, UR5, UR8, UR7 ;  /* 0x00000008050872a4 */ /* 0x000fe4000f8e0207 */
[----:B------:R-:W-:Y:S02]  /*0650*/  USHF.R.S32.HI UR5, URZ, 0x1f, UR9 ;  /* 0x0000001fff057899 */ /* 0x000fe40008011409 */
[----:B------:R-:W-:Y:S02]  /*0660*/  UIMAD UR8, UR8, 0x18, URZ ;  /* 0x00000018080878a4 */ /* 0x000fe4000f8e02ff */
[----:B------:R-:W-:-:S04]  /*0670*/  UIMAD UR5, UR5, UR10, URZ ;  /* 0x0000000a050572a4 */ /* 0x000fc8000f8e02ff */
[----:B------:R-:W-:Y:S01]  /*0680*/  IMAD.U32 R2, RZ, RZ, UR8 ;  /* 0x00000008ff027e24 */ /* 0x000fe2000f8e00ff */
[----:B------:R-:W-:Y:S01]  /*0690*/  IADD3 R34, P1, PT, R34, UR8, RZ ;  /* 0x0000000822227c10 */ /* 0x000fe2000ff3e0ff */
[----:B------:R-:W-:-:S03]  /*06a0*/  UIMAD UR5, UR9, UR11, UR5 ;  /* 0x0000000b090572a4 */ /* 0x000fc6000f8e0205 */
[----:B------:R-:W-:Y:S02]  /*06b0*/  LEA.HI.X.SX32 R35, R2, RZ, 0x1, P1 ;  /* 0x000000ff02237211 */ /* 0x000fe400008f0eff */
[----:B------:R-:W-:Y:S01]  /*06c0*/  ISETP.GE.U32.AND P1, PT, R36, UR14, PT ;  /* 0x0000000e24007c0c */ /* 0x000fe2000bf26070 */
[----:B------:R-:W-:-:S03]  /*06d0*/  IMAD.WIDE.U32 R34, R3, UR9, R34 ;  /* 0x0000000903227c25 */ /* 0x000fc6000f8e0022 */
[----:B------:R-:W-:Y:S01]  /*06e0*/  ISETP.GE.AND.EX P1, PT, R9, UR15, PT, P1 ;  /* 0x0000000f09007c0c */ /* 0x000fe2000bf26310 */
[----:B------:R-:W2:Y:S01]  /*06f0*/  @!P5 LDC.64 R2, c[0x0][0x390] ;  /* 0x0000e400ff02db82 */ /* 0x000ea20000000a00 */
[----:B------:R-:W-:Y:S02]  /*0700*/  IADD3 R33, PT, PT, R35, UR5, RZ ;  /* 0x0000000523217c10 */ /* 0x000fe4000fffe0ff */
[----:B------:R-:W-:Y:S02]  /*0710*/  @!P4 MOV R32, R34 ;  /* 0x000000220020c202 */ /* 0x000fe40000000f00 */
[----:B------:R-:W-:-:S03]  /*0720*/  @!P5 MOV R7, R33 ;  /* 0x000000210007d202 */ /* 0x000fc60000000f00 */
[----:B------:R-:W-:Y:S01]  /*0730*/  @!P4 IMAD.WIDE.U32 R12, R13, R6, R32 ;  /* 0x000000060d0cc225 */ /* 0x000fe200078e0020 */
[----:B------:R-:W-:-:S04]  /*0740*/  @!P5 MOV R6, R34 ;  /* 0x000000220006d202 */ /* 0x000fc80000000f00 */
[----:B------:R-:W-:Y:S01]  /*0750*/  @!P4 IADD3 R17, PT, PT, R13, R17, RZ ;  /* 0x000000110d11c210 */ /* 0x000fe20007ffe0ff */
[----:B------:R-:W-:Y:S01]  /*0760*/  @!P5 IMAD.WIDE.U32 R10, R21, R10, R6 ;  /* 0x0000000a150ad225 */ /* 0x000fe200078e0006 */
[C---:B0-----:R-:W-:Y:S01]  /*0770*/  @!P4 LEA R20, P6, R12.reuse, R4, 0x1 ;  /* 0x000000040c14c211 */ /* 0x041fe200078c08ff */
[----:B------:R-:W0:Y:S03]  /*0780*/  @!P1 LDC.64 R6, c[0x0][0x3e0] ;  /* 0x0000f800ff069b82 */ /* 0x000e260000000a00 */
[----:B------:R-:W-:Y:S02]  /*0790*/  @!P4 LEA.HI.X R21, R12, R5, R17, 0x1, P6 ;  /* 0x000000050c15c211 */ /* 0x000fe400030f0c11 */
[----:B------:R-:W-:Y:S02]  /*07a0*/  @!P5 IADD3 R23, PT, PT, R11, R23, RZ ;  /* 0x000000170b17d210 */ /* 0x000fe40007ffe0ff */
[C---:B--2---:R-:W-:Y:S01]  /*07b0*/  @!P5 LEA R12, P6, R10.reuse, R2, 0x1 ;  /* 0x000000020a0cd211 */ /* 0x044fe200078c08ff */
[----:B-1----:R-:W-:Y:S01]  /*07c0*/  @!P2 IMAD R15, R15, R18, RZ ;  /* 0x000000120f0fa224 */ /* 0x002fe200078e02ff */
[----:B------:R-:W1:Y:S01]  /*07d0*/  @!P3 LDC.64 R4, c[0x0][0x3e0] ;  /* 0x0000f800ff04bb82 */ /* 0x000e620000000a00 */
[----:B------:R-:W-:Y:S01]  /*07e0*/  @!P2 MOV R8, R34 ;  /* 0x000000220008a202 */ /* 0x000fe20000000f00 */
[----:B------:R-:W2:Y:S01]  /*07f0*/  @!P4 LDG.E R16, desc[UR12][R20.64] ;  /* 0x0000000c1410c981 */ /* 0x000ea2000c1e1900 */
[----:B------:R-:W-:-:S05]  /*0800*/  @!P5 LEA.HI.X R13, R10, R3, R23, 0x1, P6 ;  /* 0x000000030a0dd211 */ /* 0x000fca00030f0c17 */
[----:B------:R-:W3:Y:S01]  /*0810*/  @!P2 LDC.64 R10, c[0x0][0x390] ;  /* 0x0000e400ff0aab82 */ /* 0x000ee20000000a00 */
[----:B------:R-:W-:Y:S01]  /*0820*/  @!P2 IMAD R15, R0, R19, R15 ;  /* 0x00000013000fa224 */ /* 0x000fe200078e020f */
[----:B------:R4:W5:Y:S01]  /*0830*/  @!P5 LDG.E R14, desc[UR12][R12.64] ;  /* 0x0000000c0c0ed981 */ /* 0x000962000c1e1900 */
[----:B0-----:R-:W-:-:S05]  /*0840*/  @!P1 IMAD R17, R9, R6, RZ ;  /* 0x0000000609119224 */ /* 0x001fca00078e02ff */
[----:B------:R-:W0:Y:S01]  /*0850*/  @!P1 LDC.64 R2, c[0x0][0x390] ;  /* 0x0000e400ff029b82 */ /* 0x000e220000000a00 */
[----:B------:R-:W-:-:S03]  /*0860*/  @!P2 MOV R9, R33 ;  /* 0x000000210009a202 */ /* 0x000fc60000000f00 */
[----:B------:R-:W-:Y:S01]  /*0870*/  @!P2 IMAD.WIDE.U32 R18, R0, R18, R8 ;  /* 0x000000120012a225 */ /* 0x000fe200078e0008 */
[----:B------:R-:W-:Y:S02]  /*0880*/  IADD3 R0, PT, PT, R31, 0xa0, RZ ;  /* 0x000000a01f007810 */ /* 0x000fe40007ffe0ff */
[----:B------:R-:W-:Y:S01]  /*0890*/  @!P1 MOV R8, R34 ;  /* 0x0000002200089202 */ /* 0x000fe20000000f00 */
[----:B------:R-:W-:Y:S01]  /*08a0*/  @!P1 IMAD.MOV.U32 R9, RZ, RZ, R33 ;  /* 0x000000ffff099224 */ /* 0x000fe200078e0021 */
[----:B------:R-:W-:Y:S02]  /*08b0*/  ISETP.GE.U32.AND P4, PT, R0, UR14, PT ;  /* 0x0000000e00007c0c */ /* 0x000fe4000bf86070 */
[----:B----4-:R-:W-:Y:S01]  /*08c0*/  SHF.R.S32.HI R13, RZ, 0x1f, R0 ;  /* 0x0000001fff0d7819 */ /* 0x010fe20000011400 */
[C---:B------:R-:W-:Y:S02]  /*08d0*/  @!P1 IMAD R17, R36.reuse, R7, R17 ;  /* 0x0000000724119224 */ /* 0x040fe400078e0211 */
[----:B------:R-:W-:Y:S01]  /*08e0*/  @!P1 IMAD.WIDE.U32 R36, R36, R6, R8 ;  /* 0x0000000624249225 */ /* 0x000fe200078e0008 */
[----:B------:R-:W-:Y:S01]  /*08f0*/  ISETP.GE.AND.EX P4, PT, R13, UR15, PT, P4 ;  /* 0x0000000f0d007c0c */ /* 0x000fe2000bf86340 */
[----:B------:R-:W4:Y:S01]  /*0900*/  @!P3 LDC.64 R8, c[0x0][0x390] ;  /* 0x0000e400ff08bb82 */ /* 0x000f220000000a00 */
[----:B------:R-:W-:-:S02]  /*0910*/  SHF.R.S32.HI R7, RZ, 0x1f, R30 ;  /* 0x0000001fff077819 */ /* 0x000fc4000001141e */
[----:B------:R-:W-:Y:S02]  /*0920*/  ISETP.GE.U32.AND P5, PT, R30, UR14, PT ;  /* 0x0000000e1e007c0c */ /* 0x000fe4000bfa6070 */
[----:B------:R-:W-:Y:S02]  /*0930*/  @!P2 IADD3 R15, PT, PT, R19, R15, RZ ;  /* 0x0000000f130fa210 */ /* 0x000fe40007ffe0ff */
[C---:B---3--:R-:W-:Y:S02]  /*0940*/  @!P2 LEA R20, P6, R18.reuse, R10, 0x1 ;  /* 0x0000000a1214a211 */ /* 0x048fe400078c08ff */
[----:B------:R-:W-:Y:S02]  /*0950*/  ISETP.GE.AND.EX P5, PT, R7, UR15, PT, P5 ;  /* 0x0000000f07007c0c */ /* 0x000fe4000bfa6350 */
[----:B------:R-:W-:Y:S02]  /*0960*/  @!P2 LEA.HI.X R21, R18, R11, R15, 0x1, P6 ;  /* 0x0000000b1215a211 */ /* 0x000fe400030f0c0f */
[----:B------:R-:W-:-:S02]  /*0970*/  @!P1 IADD3 R17, PT, PT, R37, R17, RZ ;  /* 0x0000001125119210 */ /* 0x000fc40007ffe0ff */
[C---:B0-----:R-:W-:Y:S01]  /*0980*/  @!P1 LEA R18, P6, R36.reuse, R2, 0x1 ;  /* 0x0000000224129211 */ /* 0x041fe200078c08ff */
[----:B-1----:R-:W-:Y:S01]  /*0990*/  @!P3 IMAD R6, R27, R4, RZ ;  /* 0x000000041b06b224 */ /* 0x002fe200078e02ff */
[----:B------:R-:W-:Y:S02]  /*09a0*/  @!P3 MOV R10, R34 ;  /* 0x00000022000ab202 */ /* 0x000fe40000000f00 */
[----:B------:R-:W-:Y:S01]  /*09b0*/  @!P1 LEA.HI.X R19, R36, R3, R17, 0x1, P6 ;  /* 0x0000000324139211 */ /* 0x000fe200030f0c11 */
[C---:B------:R-:W-:Y:S01]  /*09c0*/  @!P3 IMAD R15, R31.reuse, R5, R6 ;  /* 0x000000051f0fb224 */ /* 0x040fe200078e0206 */
[----:B------:R-:W0:Y:S01]  /*09d0*/  @!P4 LDC.64 R2, c[0x0][0x3e0] ;  /* 0x0000f800ff02cb82 */ /* 0x000e220000000a00 */
[----:B------:R-:W-:Y:S01]  /*09e0*/  @!P3 MOV R11, R33 ;  /* 0x00000021000bb202 */ /* 0x000fe20000000f00 */
[----:B------:R-:W-:Y:S02]  /*09f0*/  HFMA2 R6, -RZ, RZ, 0, 0 ;  /* 0x00000000ff067431 */ /* 0x000fe400000001ff */
[----:B------:R-:W-:-:S04]  /*0a00*/  @!P3 IMAD.WIDE.U32 R10, R31, R4, R10 ;  /* 0x000000041f0ab225 */ /* 0x000fc800078e000a */
[----:B------:R-:W1:Y:S01]  /*0a10*/  @!P5 LDC.64 R4, c[0x0][0x3e0] ;  /* 0x0000f800ff04db82 */ /* 0x000e620000000a00 */
[----:B------:R3:W5:Y:S01]  /*0a20*/  @!P2 LDG.E R6, desc[UR12][R20.64] ;  /* 0x0000000c1406a981 */ /* 0x000762000c1e1900 */
[----:B------:R-:W-:Y:S02]  /*0a30*/  ISETP.GE.U32.AND P2, PT, R29, UR14, PT ;  /* 0x0000000e1d007c0c */ /* 0x000fe4000bf46070 */
[----:B------:R-:W-:Y:S02]  /*0a40*/  @!P3 IADD3 R11, PT, PT, R11, R15, RZ ;  /* 0x0000000f0b0bb210 */ /* 0x000fe40007ffe0ff */
[C---:B----4-:R-:W-:Y:S02]  /*0a50*/  @!P3 LEA R36, P6, R10.reuse, R8, 0x1 ;  /* 0x000000080a24b211 */ /* 0x050fe400078c08ff */
[----:B------:R-:W-:Y:S02]  /*0a60*/  ISETP.GE.AND.EX P2, PT, R25, UR15, PT, P2 ;  /* 0x0000000f19007c0c */ /* 0x000fe4000bf46320 */
[----:B------:R-:W-:Y:S01]  /*0a70*/  @!P3 LEA.HI.X R37, R10, R9, R11, 0x1, P6 ;  /* 0x000000090a25b211 */ /* 0x000fe200030f0c0b */
[----:B------:R-:W-:Y:S01]  /*0a80*/  HFMA2 R23, -RZ, RZ, 0, 0 ;  /* 0x00000000ff177431 */ /* 0x000fe200000001ff */
[----:B------:R-:W4:Y:S01]  /*0a90*/  @!P4 LDC.64 R8, c[0x0][0x390] ;  /* 0x0000e400ff08cb82 */ /* 0x000f220000000a00 */
[----:B---3--:R-:W-:-:S02]  /*0aa0*/  @!P4 MOV R20, R34 ;  /* 0x000000220014c202 */ /* 0x008fc40000000f00 */
[----:B------:R-:W-:Y:S01]  /*0ab0*/  @!P4 MOV R21, R33 ;  /* 0x000000210015c202 */ /* 0x000fe20000000f00 */
[-C--:B0-----:R-:W-:Y:S01]  /*0ac0*/  @!P4 IMAD R15, R13, R2.reuse, RZ ;  /* 0x000000020d0fc224 */ /* 0x081fe200078e02ff */
[----:B------:R-:W3:Y:S03]  /*0ad0*/  @!P3 LDG.E R23, desc[UR12][R36.64] ;  /* 0x0000000c2417b981 */ /* 0x000ee6000c1e1900 */
[----:B------:R-:W0:Y:S01]  /*0ae0*/  @!P5 LDC.64 R10, c[0x0][0x390] ;  /* 0x0000e400ff0adb82 */ /* 0x000e220000000a00 */
[C---:B------:R-:W-:Y:S02]  /*0af0*/  @!P4 IMAD R15, R0.reuse, R3, R15 ;  /* 0x00000003000fc224 */ /* 0x040fe400078e020f */
[----:B------:R-:W-:-:S04]  /*0b00*/  @!P4 IMAD.WIDE.U32 R20, R0, R2, R20 ;  /* 0x000000020014c225 */ /* 0x000fc800078e0014 */
[----:B------:R-:W-:Y:S01]  /*0b10*/  HFMA2 R0, -RZ, RZ, 0, 0 ;  /* 0x00000000ff007431 */ /* 0x000fe200000001ff */
[----:B------:R-:W0:Y:S01]  /*0b20*/  @!P2 LDC.64 R12, c[0x0][0x3e0] ;  /* 0x0000f800ff0cab82 */ /* 0x000e220000000a00 */
[----:B-1----:R-:W-:Y:S01]  /*0b30*/  @!P5 IMAD R7, R7, R4, RZ ;  /* 0x000000040707d224 */ /* 0x002fe200078e02ff */
[----:B------:R-:W-:-:S03]  /*0b40*/  @!P5 MOV R2, R34 ;  /* 0x000000220002d202 */ /* 0x000fc60000000f00 */
[----:B------:R-:W3:Y:S01]  /*0b50*/  @!P1 LDG.E R0, desc[UR12][R18.64] ;  /* 0x0000000c12009981 */ /* 0x000ee2000c1e1900 */
[----:B------:R-:W-:Y:S01]  /*0b60*/  @!P5 MOV R3, R33 ;  /* 0x000000210003d202 */ /* 0x000fe20000000f00 */
[C---:B------:R-:W-:Y:S02]  /*0b70*/  @!P5 IMAD R7, R30.reuse, R5, R7 ;  /* 0x000000051e07d224 */ /* 0x040fe400078e0207 */
[----:B------:R-:W-:-:S03]  /*0b80*/  @!P5 IMAD.WIDE.U32 R4, R30, R4, R2 ;  /* 0x000000041e04d225 */ /* 0x000fc600078e0002 */
[----:B------:R-:W1:Y:S01]  /*0b90*/  @!P2 LDC.64 R2, c[0x0][0x390] ;  /* 0x0000e400ff02ab82 */ /* 0x000e620000000a00 */
[----:B------:R-:W-:Y:S02]  /*0ba0*/  @!P4 IADD3 R15, PT, PT, R21, R15, RZ ;  /* 0x0000000f150fc210 */ /* 0x000fe40007ffe0ff */
[C---:B----4-:R-:W-:Y:S02]  /*0bb0*/  @!P4 LEA R8, P3, R20.reuse, R8, 0x1 ;  /* 0x000000081408c211 */ /* 0x050fe400078608ff */
[----:B------:R-:W-:Y:S01]  /*0bc0*/  @!P5 IADD3 R7, PT, PT, R5, R7, RZ ;  /* 0x000000070507d210 */ /* 0x000fe20007ffe0ff */
[----:B------:R-:W-:Y:S01]  /*0bd0*/  IMAD.MOV.U32 R5, RZ, RZ, RZ ;  /* 0x000000ffff057224 */ /* 0x000fe200078e00ff */
[----:B------:R-:W-:Y:S02]  /*0be0*/  @!P4 LEA.HI.X R9, R20, R9, R15, 0x1, P3 ;  /* 0x000000091409c211 */ /* 0x000fe400018f0c0f */
[----:B0-----:R-:W-:-:S03]  /*0bf0*/  @!P5 LEA R20, P3, R4, R10, 0x1 ;  /* 0x0000000a0414d211 */ /* 0x001fc600078608ff */
[----:B------:R0:W4:Y:S01]  /*0c00*/  @!P4 LDG.E R5, desc[UR12][R8.64] ;  /* 0x0000000c0805c981 */ /* 0x000122000c1e1900 */
[----:B------:R-:W-:Y:S01]  /*0c10*/  @!P2 IMAD R10, R25, R12, RZ ;  /* 0x0000000c190aa224 */ /* 0x000fe200078e02ff */
[----:B------:R-:W-:-:S03]  /*0c20*/  @!P5 LEA.HI.X R21, R4, R11, R7, 0x1, P3 ;  /* 0x0000000b0415d211 */ /* 0x000fc600018f0c07 */
[C---:B------:R-:W-:Y:S01]  /*0c30*/  @!P2 IMAD R7, R29.reuse, R13, R10 ;  /* 0x0000000d1d07a224 */ /* 0x040fe200078e020a */
[----:B0-----:R-:W-:Y:S02]  /*0c40*/  @!P2 MOV R8, R34 ;  /* 0x000000220008a202 */ /* 0x001fe40000000f00 */
[----:B------:R-:W-:Y:S02]  /*0c50*/  @!P2 MOV R9, R33 ;  /* 0x000000210009a202 */ /* 0x000fe40000000f00 */
[----:B------:R-:W-:Y:S01]  /*0c60*/  CS2R R10, SRZ ;  /* 0x00000000000a7805 */ /* 0x000fe2000001ff00 */
[----:B------:R-:W-:-:S05]  /*0c70*/  @!P2 IMAD.WIDE.U32 R12, R29, R12, R8 ;  /* 0x0000000c1d0ca225 */ /* 0x000fca00078e0008 */
[----:B------:R-:W4:Y:S01]  /*0c80*/  @!P5 LDG.E R10, desc[UR12][R20.64] ;  /* 0x0000000c140ad981 */ /* 0x000f22000c1e1900 */
[----:B------:R-:W-:Y:S02]  /*0c90*/  @!P2 IADD3 R4, PT, PT, R13, R7, RZ ;  /* 0x000000070d04a210 */ /* 0x000fe40007ffe0ff */
[----:B-1----:R-:W-:-:S04]  /*0ca0*/  @!P2 LEA R2, P3, R12, R2, 0x1 ;  /* 0x000000020c02a211 */ /* 0x002fc800078608ff */
[----:B------:R-:W-:-:S05]  /*0cb0*/  @!P2 LEA.HI.X R3, R12, R3, R4, 0x1, P3 ;  /* 0x000000030c03a211 */ /* 0x000fca00018f0c04 */
[----:B------:R0:W4:Y:S01]  /*0cc0*/  @!P2 LDG.E R11, desc[UR12][R2.64] ;  /* 0x0000000c020ba981 */ /* 0x000122000c1e1900 */
[----:B------:R-:W-:Y:S01]  /*0cd0*/  ISETP.GT.AND P2, PT, R24, 0x1e, PT ;  /* 0x0000001e1800780c */ /* 0x000fe20003f44270 */
[--C-:B--2---:R-:W-:Y:S02]  /*0ce0*/  HADD2.F32 R19, -RZ, R16.reuse.H0_H0 ;  /* 0x20000010ff137230 */ /* 0x104fe40000004100 */
[----:B------:R-:W-:Y:S02]  /*0cf0*/  HADD2.F32 R16, -RZ, R16.H1_H1 ;  /* 0x30000010ff107230 */ /* 0x000fe40000004100 */
[----:B-----5:R-:W-:-:S03]  /*0d00*/  HADD2.F32 R17, -RZ, R14.H0_H0 ;  /* 0x2000000eff117230 */ /* 0x020fc60000004100 */
[----:B------:R-:W-:Y:S01]  /*0d10*/  FMUL.FTZ R12, R16, R16 ;  /* 0x00000010100c7220 */ /* 0x000fe20000410000 */
[----:B------:R-:W-:-:S03]  /*0d20*/  HADD2.F32 R14, -RZ, R14.H1_H1 ;  /* 0x3000000eff0e7230 */ /* 0x000fc60000004100 */
[C---:B------:R-:W-:Y:S01]  /*0d30*/  FFMA.FTZ R7, R19.reuse, R19, R12 ;  /* 0x0000001313077223 */ /* 0x040fe2000001000c */
[----:B0-----:R-:W-:Y:S01]  /*0d40*/  FADD.FTZ R3, R19, R16 ;  /* 0x0000001013037221 */ /* 0x001fe20000010000 */
[--C-:B---3--:R-:W-:Y:S02]  /*0d50*/  HADD2.F32 R18, -RZ, R23.reuse.H1_H1 ;  /* 0x30000017ff127230 */ /* 0x108fe40000004100 */
[----:B------:R-:W-:-:S03]  /*0d60*/  HADD2.F32 R23, -RZ, R23.H0_H0 ;  /* 0x20000017ff177230 */ /* 0x000fc60000004100 */
[----:B------:R-:W-:Y:S02]  /*0d70*/  FMUL.FTZ R8, R18, R18 ;  /* 0x0000001212087220 */ /* 0x000fe40000410000 */
[C---:B------:R-:W-:Y:S02]  /*0d80*/  FADD.FTZ R4, R23.reuse, R18 ;  /* 0x0000001217047221 */ /* 0x040fe40000010000 */
[----:B------:R-:W-:Y:S02]  /*0d90*/  FFMA.FTZ R8, R23, R23, R8 ;  /* 0x0000001717087223 */ /* 0x000fe40000010008 */
[----:B------:R-:W-:Y:S01]  /*0da0*/  FADD.FTZ R2, RZ, R4 ;  /* 0x00000004ff027221 */ /* 0x000fe20000010000 */
[----:B------:R-:W-:Y:S01]  /*0db0*/  FMUL.FTZ R4, R14, R14 ;  /* 0x0000000e0e047220 */ /* 0x000fe20000410000 */
[----:B------:R-:W-:Y:S01]  /*0dc0*/  FADD.FTZ R8, RZ, R8 ;  /* 0x00000008ff087221 */ /* 0x000fe20000010000 */
[--C-:B------:R-:W-:Y:S02]  /*0dd0*/  HADD2.F32 R15, -RZ, R0.reuse.H1_H1 ;  /* 0x30000000ff0f7230 */ /* 0x100fe40000004100 */
[----:B------:R-:W-:-:S02]  /*0de0*/  HADD2.F32 R12, -RZ, R0.H0_H0 ;  /* 0x20000000ff0c7230 */ /* 0x000fc40000004100 */
[----:B------:R-:W-:Y:S01]  /*0df0*/  FADD.FTZ R7, R8, R7 ;  /* 0x0000000708077221 */ /* 0x000fe20000010000 */
[----:B------:R-:W-:Y:S01]  /*0e00*/  FFMA.FTZ R4, R17, R17, R4 ;  /* 0x0000001111047223 */ /* 0x000fe20000010004 */
[----:B------:R-:W-:Y:S01]  /*0e10*/  FMUL.FTZ R9, R15, R15 ;  /* 0x0000000f0f097220 */ /* 0x000fe20000410000 */
[--C-:B------:R-:W-:Y:S02]  /*0e20*/  HADD2.F32 R13, -RZ, R6.reuse.H1_H1 ;  /* 0x30000006ff0d7230 */ /* 0x100fe40000004100 */
[----:B------:R-:W-:Y:S01]  /*0e30*/  FADD.FTZ R4, R7, R4 ;  /* 0x0000000407047221 */ /* 0x000fe20000010000 */
[----:B------:R-:W-:Y:S01]  /*0e40*/  FFMA.FTZ R9, R12, R12, R9 ;  /* 0x0000000c0c097223 */ /* 0x000fe20000010009 */
[----:B------:R-:W-:Y:S02]  /*0e50*/  HADD2.F32 R6, -RZ, R6.H0_H0 ;  /* 0x20000006ff067230 */ /* 0x000fe40000004100 */
[----:B------:R-:W-:Y:S01]  /*0e60*/  FMUL.FTZ R7, R13, R13 ;  /* 0x0000000d0d077220 */ /* 0x000fe20000410000 */
[----:B------:R-:W-:Y:S01]  /*0e70*/  FADD.FTZ R2, R2, R3 ;  /* 0x0000000302027221 */ /* 0x000fe20000010000 */
[----:B------:R-:W-:Y:S01]  /*0e80*/  FADD.FTZ R4, R4, R9 ;  /* 0x0000000904047221 */ /* 0x000fe20000010000 */
[----:B------:R-:W-:Y:S01]  /*0e90*/  FADD.FTZ R3, R17, R14 ;  /* 0x0000000e11037221 */ /* 0x000fe20000010000 */
[----:B------:R-:W-:Y:S01]  /*0ea0*/  FFMA.FTZ R9, R6, R6, R7 ;  /* 0x0000000606097223 */ /* 0x000fe20000010007 */
[----:B----4-:R-:W-:-:S03]  /*0eb0*/  HADD2.F32 R7, -RZ, R5.H1_H1 ;  /* 0x30000005ff077230 */ /* 0x010fc60000004100 */
[----:B------:R-:W-:Y:S01]  /*0ec0*/  FADD.FTZ R9, R4, R9 ;  /* 0x0000000904097221 */ /* 0x000fe20000010000 */
[----:B------:R-:W-:Y:S01]  /*0ed0*/  FADD.FTZ R2, R2, R3 ;  /* 0x0000000302027221 */ /* 0x000fe20000010000 */
[----:B------:R-:W-:Y:S02]  /*0ee0*/  HADD2.F32 R4, -RZ, R5.H0_H0 ;  /* 0x20000005ff047230 */ /* 0x000fe40000004100 */
[----:B------:R-:W-:Y:S01]  /*0ef0*/  FADD.FTZ R3, R12, R15 ;  /* 0x0000000f0c037221 */ /* 0x000fe20000010000 */
[----:B------:R-:W-:-:S03]  /*0f00*/  FMUL.FTZ R21, R7, R7 ;  /* 0x0000000707157220 */ /* 0x000fc60000410000 */
[----:B------:R-:W-:Y:S01]  /*0f10*/  FADD.FTZ R2, R2, R3 ;  /* 0x0000000302027221 */ /* 0x000fe20000010000 */
[----:B------:R-:W-:Y:S01]  /*0f20*/  FFMA.FTZ R0, R4, R4, R21 ;  /* 0x0000000404007223 */ /* 0x000fe20000010015 */
[----:B------:R-:W-:-:S03]  /*0f30*/  FADD.FTZ R3, R6, R13 ;  /* 0x0000000d06037221 */ /* 0x000fc60000010000 */
[----:B------:R-:W-:Y:S01]  /*0f40*/  FADD.FTZ R8, R9, R0 ;  /* 0x0000000009087221 */ /* 0x000fe20000010000 */
[----:B------:R-:W-:Y:S01]  /*0f50*/  FADD.FTZ R3, R2, R3 ;  /* 0x0000000302037221 */ /* 0x000fe20000010000 */
[----:B------:R-:W-:Y:S01]  /*0f60*/  FADD.FTZ R0, R4, R7 ;  /* 0x0000000704007221 */ /* 0x000fe20000010000 */
[----:B------:R-:W-:-:S03]  /*0f70*/  HADD2.F32 R5, -RZ, R10.H1_H1 ;  /* 0x3000000aff057230 */ /* 0x000fc60000004100 */
[----:B------:R-:W-:Y:S01]  /*0f80*/  FADD.FTZ R9, R3, R0 ;  /* 0x0000000003097221 */ /* 0x000fe20000010000 */
[----:B------:R-:W-:Y:S02]  /*0f90*/  HADD2.F32 R2, -RZ, R10.H0_H0 ;  /* 0x2000000aff027230 */ /* 0x000fe40000004100 */
[----:B------:R-:W-:-:S03]  /*0fa0*/  FMUL.FTZ R21, R5, R5 ;  /* 0x0000000505157220 */ /* 0x000fc60000410000 */
[C---:B------:R-:W-:Y:S01]  /*0fb0*/  FADD.FTZ R10, R2.reuse, R5 ;  /* 0x00000005020a7221 */ /* 0x040fe20000010000 */
[----:B------:R-:W-:Y:S01]  /*0fc0*/  FFMA.FTZ R21, R2, R2, R21 ;  /* 0x0000000202157223 */ /* 0x000fe20000010015 */
[--C-:B------:R-:W-:Y:S02]  /*0fd0*/  HADD2.F32 R3, -RZ, R11.reuse.H1_H1 ;  /* 0x3000000bff037230 */ /* 0x100fe40000004100 */
[----:B------:R-:W-:-:S03]  /*0fe0*/  HADD2.F32 R0, -RZ, R11.H0_H0 ;  /* 0x2000000bff007230 */ /* 0x000fc60000004100 */
        /* <DEDUP_REMOVED lines=43> */
.L_x_2597:
[----:B------:R-:W-:Y:S05]  /*12a0*/  BSYNC.RECONVERGENT B0 ;  /* 0x0000000000007941 */ /* 0x000fea0003800200 */
.L_x_2596:
        /* <DEDUP_REMOVED lines=36> */
.L_x_2599:
[----:B------:R-:W-:Y:S05]  /*14f0*/  BSYNC.RECONVERGENT B0 ;  /* 0x0000000000007941 */ /* 0x000fea0003800200 */
.L_x_2598:
        /* <DEDUP_REMOVED lines=20> */
[----:B------:R-:W-:Y:S02]  /*1640*/  MOV R36, UR5 ;  /* 0x0000000500247c02 */ /* 0x000fe40008000f00 */
        /* <DEDUP_REMOVED lines=10> */
.L_x_2602:
[----:B---3--:R-:W2:Y:S04]  /*16f0*/  LDG.E.STRONG.GPU R8, desc[UR12][R20.64] ;  /* 0x0000000c14087981 */ /* 0x008ea8000c1ef900 */
[----:B--2---:R-:W-:Y:S01]  /*1700*/  CCTL.IVALL ;  /* 0x00000000ff00798f */ /* 0x004fe20002000000 */
[----:B------:R-:W-:Y:S05]  /*1710*/  YIELD ;  /* 0x0000000000007946 */ /* 0x000fea0003800000 */
[----:B------:R-:W-:-:S13]  /*1720*/  ISETP.NE.AND P2, PT, R8, R37, PT ;  /* 0x000000250800720c */ /* 0x000fda0003f45270 */
[----:B------:R-:W-:Y:S05]  /*1730*/  @P2 BRA `(.L_x_2602) ;  /* 0xfffffffc00ec2947 */ /* 0x000fea000383ffff */
.L_x_2601:
        /* <DEDUP_REMOVED lines=15> */
.L_x_2604:
        /* <DEDUP_REMOVED lines=44> */
[----:B---3--:R-:W-:-:S05]  /*1af0*/  @!P4 FADD.FTZ R10, R10, R8 ;  /* 0x000000080a0ac221 */ /* 0x008fca0000010000 */
        /* <DEDUP_REMOVED lines=19> */
[----:B------:R-:W-:Y:S02]  /*1c30*/  IMAD.U32 R8, RZ, RZ, UR24 ;  /* 0x00000018ff087e24 */ /* 0x000fe4000f8e00ff */
        /* <DEDUP_REMOVED lines=26> */
.L_x_2603:
        /* <DEDUP_REMOVED lines=52> */
.L_x_2605:
        /* <DEDUP_REMOVED lines=28> */
.L_x_2606:
        /* <DEDUP_REMOVED lines=13> */
.L_x_2607:
[----:B------:R-:W-:Y:S05]  /*23b0*/  BSYNC.RECONVERGENT B0 ;  /* 0x0000000000007941 */ /* 0x000fea0003800200 */
.L_x_2600:
        /* <DEDUP_REMOVED lines=16> */
[----:B------:R-:W-:-:S05]  /*24c0*/  LOP3.LUT R20, R28, 0xffff, RZ, 0xc0, !PT ;  /* 0x0000ffff1c147812 */ /* 0x000fca00078ec0ff */
[----:B------:R-:W-:-:S04]  /*24d0*/  VIADD R20, R20, UR8 ;  /* 0x0000000814147c36 */ /* 0x000fc80008000000 */
        /* <DEDUP_REMOVED lines=22> */
[----:B--2---:R-:W-:Y:S02]  /*2640*/  SHF.L.U32 R11, R11, 0x10, RZ ;  /* 0x000000100b0b7819 */ /* 0x004fe400000006ff */
        /* <DEDUP_REMOVED lines=27> */
.L_x_2611:
[----:B------:R-:W-:Y:S05]  /*2800*/  BSYNC.RECONVERGENT B1 ;  /* 0x0000000000017941 */ /* 0x000fea0003800200 */
.L_x_2610:
        /* <DEDUP_REMOVED lines=22> */
[----:B------:R-:W-:-:S05]  /*2970*/  F2FP.F16.F32.PACK_AB R9, R16, R9 ;  /* 0x000000091009723e */ /* 0x000fca00000000ff */
[----:B------:R0:W-:Y:S02]  /*2980*/  STG.E desc[UR12][R36.64], R9 ;  /* 0x0000000924007986 */ /* 0x0001e4000c10190c */
.L_x_2613:
[----:B------:R-:W-:Y:S05]  /*2990*/  BSYNC.RECONVERGENT B1 ;  /* 0x0000000000017941 */ /* 0x000fea0003800200 */
.L_x_2612:
        /* <DEDUP_REMOVED lines=9> */
[----:B------:R-:W-:Y:S01]  /*2a30*/  FADD.FTZ R14, R14, -UR5 ;  /* 0x800000050e0e7e21 */ /* 0x000fe20008010000 */
[----:B0-----:R-:W-:Y:S01]  /*2a40*/  IMAD.MOV.U32 R9, RZ, RZ, R33 ;  /* 0x000000ffff097224 */ /* 0x001fe200078e0021 */
[----:B------:R-:W0:Y:S01]  /*2a50*/  LDCU.64 UR18, c[0x0][0x380] ;  /* 0x00007000ff1277ac */ /* 0x000e220008000a00 */
[----:B------:R-:W-:Y:S01]  /*2a60*/  FMUL.FTZ R16, R16, UR8 ;  /* 0x0000000810107c20 */ /* 0x000fe20008410000 */
[----:B------:R-:W-:-:S03]  /*2a70*/  FMUL.FTZ R14, R14, UR8 ;  /* 0x000000080e0e7c20 */ /* 0x000fc60008410000 */
[----:B------:R-:W-:Y:S01]  /*2a80*/  FFMA.FTZ R18, R10, R16, R21 ;  /* 0x000000100a127223 */ /* 0x000fe20000010015 */
[----:B-1----:R-:W-:-:S04]  /*2a90*/  IMAD R8, R8, UR10, RZ ;  /* 0x0000000a08087c24 */ /* 0x002fc8000f8e02ff */
[----:B------:R-:W-:Y:S01]  /*2aa0*/  IMAD R17, R23, UR11, R8 ;  /* 0x0000000b17117c24 */ /* 0x000fe2000f8e0208 */
[----:B------:R-:W-:-:S05]  /*2ab0*/  MOV R8, R34 ;  /* 0x0000002200087202 */ /* 0x000fca0000000f00 */
[----:B------:R-:W-:-:S04]  /*2ac0*/  IMAD.WIDE.U32 R8, R23, UR10, R8 ;  /* 0x0000000a17087c25 */ /* 0x000fc8000f8e0008 */
[----:B------:R-:W-:Y:S01]  /*2ad0*/  FFMA.FTZ R23, R11, R14, R20 ;  /* 0x0000000e0b177223 */ /* 0x000fe20000010014 */
[----:B------:R-:W-:Y:S02]  /*2ae0*/  IADD3 R17, PT, PT, R9, R17, RZ ;  /* 0x0000001109117210 */ /* 0x000fe40007ffe0ff */
[C---:B0-----:R-:W-:Y:S02]  /*2af0*/  LEA R16, P1, R8.reuse, UR18, 0x1 ;  /* 0x0000001208107c11 */ /* 0x041fe4000f8208ff */
[----:B------:R-:W-:Y:S02]  /*2b00*/  F2FP.F16.F32.PACK_AB R9, R23, R18 ;  /* 0x000000121709723e */ /* 0x000fe400000000ff */
[----:B------:R-:W-:-:S05]  /*2b10*/  LEA.HI.X R17, R8, UR19, R17, 0x1, P1 ;  /* 0x0000001308117c11 */ /* 0x000fca00088f0c11 */
[----:B------:R1:W-:Y:S04]  /*2b20*/  STG.E desc[UR12][R16.64], R9 ;  /* 0x0000000910007986 */ /* 0x0003e8000c10190c */
.L_x_2615:
[----:B------:R-:W-:Y:S05]  /*2b30*/  BSYNC.RECONVERGENT B1 ;  /* 0x0000000000017941 */ /* 0x000fea0003800200 */
.L_x_2614:
        /* <DEDUP_REMOVED lines=28> */
[----:B------:R-:W-:-:S05]  /*2d00*/  IMAD R36, R19, UR11, R36 ;  /* 0x0000000b13247c24 */ /* 0x000fca000f8e0224 */
[----:B------:R-:W-:Y:S02]  /*2d10*/  IADD3 R9, PT, PT, R9, R36, RZ ;  /* 0x0000002409097210 */ /* 0x000fe40007ffe0ff */
[----:B-1----:R-:W-:-:S04]  /*2d20*/  LEA R36, P3, R8, UR18, 0x1 ;  /* 0x0000001208247c11 */ /* 0x002fc8000f8608ff */
[----:B------:R-:W-:Y:S01]  /*2d30*/  LEA.HI.X R37, R8, UR19, R9, 0x1, P3 ;  /* 0x0000001308257c11 */ /* 0x000fe200098f0c09 */
[----:B------:R-:W-:Y:S01]  /*2d40*/  FFMA.FTZ R9, R10, R12, R21 ;  /* 0x0000000c0a097223 */ /* 0x000fe20000010015 */
[----:B------:R-:W-:-:S05]  /*2d50*/  FFMA.FTZ R8, R11, R15, R20 ;  /* 0x0000000f0b087223 */ /* 0x000fca0000010014 */
[----:B------:R-:W-:-:S05]  /*2d60*/  F2FP.F16.F32.PACK_AB R9, R8, R9 ;  /* 0x000000090809723e */ /* 0x000fca00000000ff */
[----:B------:R0:W-:Y:S02]  /*2d70*/  STG.E desc[UR12][R36.64], R9 ;  /* 0x0000000924007986 */ /* 0x0001e4000c10190c */
.L_x_2617:
[----:B------:R-:W-:Y:S05]  /*2d80*/  BSYNC.RECONVERGENT B1 ;  /* 0x0000000000017941 */ /* 0x000fea0003800200 */
.L_x_2616:
        /* <DEDUP_REMOVED lines=20> */
.L_x_2619:
[----:B------:R-:W-:Y:S05]  /*2ed0*/  BSYNC.RECONVERGENT B1 ;  /* 0x0000000000017941 */ /* 0x000fea0003800200 */
.L_x_2618:
        /* <DEDUP_REMOVED lines=20> */
.L_x_2621:
[----:B------:R-:W-:Y:S05]  /*3020*/  BSYNC.RECONVERGENT B1 ;  /* 0x0000000000017941 */ /* 0x000fea0003800200 */
.L_x_2620:
        /* <DEDUP_REMOVED lines=20> */
.L_x_2623:
[----:B------:R-:W-:Y:S05]  /*3170*/  BSYNC.RECONVERGENT B1 ;  /* 0x0000000000017941 */ /* 0x000fea0003800200 */
.L_x_2622:
        /* <DEDUP_REMOVED lines=18> */
[----:B------:R4:W-:Y:S01]  /*32a0*/  STG.E desc[UR12][R4.64], R3 ;  /* 0x0000000304007986 */ /* 0x0009e2000c10190c */
[----:B------:R-:W-:Y:S05]  /*32b0*/  BRA `(.L_x_2624) ;  /* 0x0000001000407947 */ /* 0x000fea0003800000 */
.L_x_2609:
        /* <DEDUP_REMOVED lines=33> */
.L_x_2626:
[----:B------:R-:W-:Y:S05]  /*34d0*/  BSYNC.RECONVERGENT B1 ;  /* 0x0000000000017941 */ /* 0x000fea0003800200 */
.L_x_2625:
        /* <DEDUP_REMOVED lines=31> */
[----:B------:R-:W-:Y:S02]  /*36d0*/  F2FP.F16.F32.PACK_AB R23, R23, R16 ;  /* 0x000000101717723e */ /* 0x000fe400000000ff */
[----:B------:R-:W-:-:S05]  /*36e0*/  LEA.HI.X R19, R8, UR19, R9, 0x1, P2 ;  /* 0x0000001308137c11 */ /* 0x000fca00090f0c09 */
[----:B------:R0:W-:Y:S04]  /*36f0*/  STG.E desc[UR12][R18.64], R23 ;  /* 0x0000001712007986 */ /* 0x0001e8000c10190c */
.L_x_2628:
[----:B------:R-:W-:Y:S05]  /*3700*/  BSYNC.RECONVERGENT B1 ;  /* 0x0000000000017941 */ /* 0x000fea0003800200 */
.L_x_2627:
        /* <DEDUP_REMOVED lines=33> */
[----:B------:R-:W-:-:S05]  /*3920*/  F2FP.F16.F32.PACK_AB R23, R23, R37 ;  /* 0x000000251717723e */ /* 0x000fca00000000ff */
[----:B------:R0:W-:Y:S02]  /*3930*/  STG.E desc[UR12][R18.64], R23 ;  /* 0x0000001712007986 */ /* 0x0001e4000c10190c */
.L_x_2630:
[----:B------:R-:W-:Y:S05]  /*3940*/  BSYNC.RECONVERGENT B1 ;  /* 0x0000000000017941 */ /* 0x000fea0003800200 */
.L_x_2629:
        /* <DEDUP_REMOVED lines=27> */
[----:B------:R-:W-:Y:S02]  /*3b00*/  VIADD R8, R31, 0x60 ;  /* 0x000000601f087836 */ /* 0x000fe40000000000 */
[----:B---3--:R-:W-:-:S03]  /*3b10*/  FADD.FTZ R36, R9, 1 ;  /* 0x3f80000009247421 */ /* 0x008fc60000010000 */
[----:B------:R-:W2:Y:S01]  /*3b20*/  MUFU.RCP R15, R15 ;  /* 0x0000000f000f7308 */ /* 0x000ea20000001000 */
[----:B------:R-:W-:-:S05]  /*3b30*/  SHF.R.S32.HI R9, RZ, 0x1f, R8 ;  /* 0x0000001fff097819 */ /* 0x000fca0000011408 */
[----:B0-----:R-:W-:Y:S02]  /*3b40*/  IMAD R9, R9, UR14, RZ ;  /* 0x0000000e09097c24 */ /* 0x001fe4000f8e02ff */
[----:B------:R-:W0:Y:S02]  /*3b50*/  MUFU.RCP R14, R36 ;  /* 0x00000024000e7308 */ /* 0x000e240000001000 */
        /* <DEDUP_REMOVED lines=11> */
.L_x_2632:
[----:B------:R-:W-:Y:S05]  /*3c10*/  BSYNC.RECONVERGENT B1 ;  /* 0x0000000000017941 */ /* 0x000fea0003800200 */
.L_x_2631:
        /* <DEDUP_REMOVED lines=30> */
.L_x_2634:
[----:B------:R-:W-:Y:S05]  /*3e00*/  BSYNC.RECONVERGENT B1 ;  /* 0x0000000000017941 */ /* 0x000fea0003800200 */
.L_x_2633:
        /* <DEDUP_REMOVED lines=30> */
.L_x_2636:
[----:B------:R-:W-:Y:S05]  /*3ff0*/  BSYNC.RECONVERGENT B1 ;  /* 0x0000000000017941 */ /* 0x000fea0003800200 */
.L_x_2635:
        /* <DEDUP_REMOVED lines=28> */
[----:B------:R-:W-:-:S05]  /*41c0*/  F2FP.F16.F32.PACK_AB R13, R13, R2 ;  /* 0x000000020d0d723e */ /* 0x000fca00000000ff */
[----:B------:R3:W-:Y:S02]  /*41d0*/  STG.E desc[UR12][R4.64], R13 ;  /* 0x0000000d04007986 */ /* 0x0007e4000c10190c */
.L_x_2638:
[----:B------:R-:W-:Y:S05]  /*41e0*/  BSYNC.RECONVERGENT B1 ;  /* 0x0000000000017941 */ /* 0x000fea0003800200 */
.L_x_2637:
        /* <DEDUP_REMOVED lines=27> */
[----:B------:R-:W-:-:S05]  /*43a0*/  F2FP.F16.F32.PACK_AB R7, R7, R0 ;  /* 0x000000000707723e */ /* 0x000fca00000000ff */
[----:B------:R0:W-:Y:S02]  /*43b0*/  STG.E desc[UR12][R4.64], R7 ;  /* 0x0000000704007986 */ /* 0x0001e4000c10190c */
.L_x_2624:
[----:B------:R-:W-:Y:S05]  /*43c0*/  BSYNC.RECONVERGENT B0 ;  /* 0x0000000000007941 */ /* 0x000fea0003800200 */
.L_x_2608:
        /* <DEDUP_REMOVED lines=8> */
.L_x_2640:
        /* <DEDUP_REMOVED lines=11> */
.L_x_3461:


//--------------------- .text._Z35group_norm_nhwc_fwd_one_pass_kernelI11Fp16IOBf16WLi512ELi24ELi384EEv26Group_norm_nhwc_fwd_params --------------------------
	.section	.text._Z35group_norm_nhwc_fwd_one_pass_kernelI11Fp16IOBf16WLi512ELi24ELi384EEv26Group_norm_nhwc_fwd_params,"ax",@progbits
	.align	128
        .global         _Z35group_norm_nhwc_fwd_one_pass_kernelI11Fp16IOBf16WLi512ELi24ELi384EEv26Group_norm_nhwc_fwd_params
        .type           _Z35group_norm_nhwc_fwd_one_pass_kernelI11Fp16IOBf16WLi512ELi24ELi384EEv26Group_norm_nhwc_fwd_params,@function
        .size           _Z35group_norm_nhwc_fwd_one_pass_kernelI11Fp16IOBf16WLi512ELi24ELi384EEv26Group_norm_nhwc_fwd_params,(.L_x_3462 - _Z35group_norm_nhwc_fwd_one_pass_kernelI11Fp16IOBf16WLi512ELi24ELi384EEv26Group_norm_nhwc_fwd_params)
        .other          _Z35group_norm_nhwc_fwd_one_pass_kernelI11Fp16IOBf16WLi512ELi24ELi384EEv26Group_norm_nhwc_fwd_params,@"STO_CUDA_ENTRY STV_DEFAULT"
_Z35group_norm_nhwc_fwd_one_pass_kernelI11Fp16IOBf16WLi512ELi24ELi384EEv26Group_norm_nhwc_fwd_params:
.text._Z35group_norm_nhwc_fwd_one_pass_kernelI11Fp16IOBf16WLi512ELi24ELi384EEv26Group_norm_nhwc_fwd_params:
        /* <DEDUP_REMOVED lines=41> */
.L_x_2716:
        /* <DEDUP_REMOVED lines=14> */
[----:B0--3--:R-:W-:-:S02]  /*0370*/  IABS R8, R10 ;  /* 0x0000000a00087213 */ /* 0x009fc40000000000 */
[----:B------:R-:W-:Y:S02]  /*0380*/  ISETP.GE.AND.EX P5, PT, R25, UR7, PT, P5 ;  /* 0x0000000719007c0c */ /* 0x000fe4000bfa6350 */
[----:B------:R-:W0:Y:S11]  /*0390*/  I2F.RP R5, R8 ;  /* 0x0000000800057306 */ /* 0x000e360000209400 */
[----:B------:R-:W1:Y:S01]  /*03a0*/  @!P5 LDC.64 R14, c[0x0][0x3e0] ;  /* 0x0000f800ff0edb82 */ /* 0x000e620000000a00 */
[----:B0-----:R-:W0:Y:S07]  /*03b0*/  MUFU.RCP R5, R5 ;  /* 0x0000000500057308 */ /* 0x001e2e0000001000 */
[----:B------:R-:W3:Y:S01]  /*03c0*/  @!P5 LDC.64 R16, c[0x0][0x390] ;  /* 0x0000e400ff10db82 */ /* 0x000ee20000000a00 */
        /* <DEDUP_REMOVED lines=409> */
.L_x_2642:
[----:B------:R-:W-:Y:S05]  /*1d60*/  BSYNC.RECONVERGENT B0 ;  /* 0x0000000000007941 */ /* 0x000fea0003800200 */
.L_x_2641:
        /* <DEDUP_REMOVED lines=36> */
.L_x_2644:
[----:B------:R-:W-:Y:S05]  /*1fb0*/  BSYNC.RECONVERGENT B0 ;  /* 0x0000000000007941 */ /* 0x000fea0003800200 */
.L_x_2643:
        /* <DEDUP_REMOVED lines=25> */
.L_x_2647:
[----:B----4-:R-:W2:Y:S04]  /*2150*/  LDG.E.STRONG.GPU R18, desc[UR8][R16.64] ;  /* 0x0000000810127981 */ /* 0x010ea8000c1ef900 */
[----:B--2---:R-:W-:Y:S01]  /*2160*/  CCTL.IVALL ;  /* 0x00000000ff00798f */ /* 0x004fe20002000000 */
[----:B------:R-:W-:Y:S05]  /*2170*/  YIELD ;  /* 0x0000000000007946 */ /* 0x000fea0003800000 */
[----:B------:R-:W-:-:S13]  /*2180*/  ISETP.NE.AND P3, PT, R18, R23, PT ;  /* 0x000000171200720c */ /* 0x000fda0003f65270 */
[----:B------:R-:W-:Y:S05]  /*2190*/  @P3 BRA `(.L_x_2647) ;  /* 0xfffffffc00ec3947 */ /* 0x000fea000383ffff */
.L_x_2646:
        /* <DEDUP_REMOVED lines=15> */
.L_x_2649:
        /* <DEDUP_REMOVED lines=60> */
.L_x_2648:
        /* <DEDUP_REMOVED lines=35> */
.L_x_2650:
        /* <DEDUP_REMOVED lines=18> */
.L_x_2651:
        /* <DEDUP_REMOVED lines=9> */
.L_x_2652:
[----:B------:R-:W-:Y:S05]  /*2a30*/  BSYNC.RECONVERGENT B0 ;  /* 0x0000000000007941 */ /* 0x000fea0003800200 */
.L_x_2645:
[----:B------:R-:W5:Y:S01]  /*2a40*/  S2UR UR6, SR_CgaCtaId ;  /* 0x00000000000679c3 */ /* 0x000f620000008800 */
[----:B------:R-:W0:Y:S01]  /*2a50*/  LDCU UR7, c[0x0][0x414] ;  /* 0x00008280ff0777ac */ /* 0x000e220008000800 */
[----:B------:R-:W-:Y:S01]  /*2a60*/  LOP3.LUT R25, R63, 0xffff, RZ, 0xc0, !PT ;  /* 0x0000ffff3f197812 */ /* 0x000fe200078ec0ff */
[----:B------:R-:W-:-:S03]  /*2a70*/  UMOV UR4, 0x400 ;  /* 0x0000040000047882 */ /* 0x000fc60000000000 */
[----:B------:R-:W-:Y:S02]  /*2a80*/  IADD3 R25, PT, PT, R70, R25, RZ ;  /* 0x0000001946197210 */ /* 0x000fe40007ffe0ff */
[----:B---34-:R-:W1:Y:S08]  /*2a90*/  @P0 LDC.64 R16, c[0x0][0x388] ;  /* 0x0000e200ff100b82 */ /* 0x018e700000000a00 */
[----:B--2---:R-:W2:Y:S01]  /*2aa0*/  LDC.64 R20, c[0x0][0x398] ;  /* 0x0000e600ff147b82 */ /* 0x004ea20000000a00 */
[----:B-----5:R-:W-:-:S07]  /*2ab0*/  ULEA UR4, UR6, UR4, 0x18 ;  /* 0x0000000406047291 */ /* 0x020fce000f8ec0ff */
[----:B------:R-:W3:Y:S01]  /*2ac0*/  LDC.64 R18, c[0x0][0x3a0] ;  /* 0x0000e800ff127b82 */ /* 0x000ee20000000a00 */
[----:B-1----:R-:W-:-:S04]  /*2ad0*/  @P0 IMAD.WIDE R22, R61, 0x8, R16 ;  /* 0x000000083d160825 */ /* 0x002fc800078e0210 */
[----:B0-----:R-:W-:Y:S01]  /*2ae0*/  @P0 FMUL.FTZ R16, R30, UR7 ;  /* 0x000000071e100c20 */ /* 0x001fe20008410000 */
[----:B------:R-:W-:Y:S01]  /*2af0*/  @P0 FMUL.FTZ R17, R31, UR7 ;  /* 0x000000071f110c20 */ /* 0x000fe20008410000 */
[----:B------:R-:W-:Y:S04]  /*2b00*/  @!P2 STS.64 [UR4+0x78], R30 ;  /* 0x0000781eff00a988 */ /* 0x000fe80008000a04 */
[----:B------:R-:W-:Y:S01]  /*2b10*/  @P0 STG.E.64 desc[UR8][R22.64], R16 ;  /* 0x0000001016000986 */ /* 0x000fe2000c101b08 */
[C---:B--2---:R-:W-:Y:S01]  /*2b20*/  IMAD.WIDE R20, R25.reuse, 0x2, R20 ;  /* 0x0000000219147825 */ /* 0x044fe200078e0214 */
        /* <DEDUP_REMOVED lines=54> */
.L_x_2656:
[----:B------:R-:W-:Y:S05]  /*2e90*/  BSYNC.RECONVERGENT B1 ;  /* 0x0000000000017941 */ /* 0x000fea0003800200 */
.L_x_2655:
[----:B------:R-:W-:Y:S04]  /*2ea0*/  BSSY.RECONVERGENT B1, `(.L_x_2657) ;  /* 0x0000014000017945 */ /* 0x000fe80003800200 */
        /* <DEDUP_REMOVED lines=14> */
[----:B-1----:R-:W-:Y:S02]  /*2f90*/  LEA R16, P2, R6, UR12, 0x1 ;  /* 0x0000000c06107c11 */ /* 0x002fe4000f8408ff */
[----:B------:R-:W-:Y:S02]  /*2fa0*/  IADD3 R17, PT, PT, R7, R17, RZ ;  /* 0x0000001107117210 */ /* 0x000fe40007ffe0ff */
[----:B------:R-:W-:Y:S02]  /*2fb0*/  F2FP.F16.F32.PACK_AB R5, R8, R5 ;  /* 0x000000050805723e */ /* 0x000fe400000000ff */
[----:B------:R-:W-:-:S05]  /*2fc0*/  LEA.HI.X R17, R6, UR13, R17, 0x1, P2 ;  /* 0x0000000d06117c11 */ /* 0x000fca00090f0c11 */
[----:B------:R1:W-:Y:S02]  /*2fd0*/  STG.E desc[UR8][R16.64], R5 ;  /* 0x0000000510007986 */ /* 0x0003e4000c101908 */
.L_x_2658:
[----:B------:R-:W-:Y:S05]  /*2fe0*/  BSYNC.RECONVERGENT B1 ;  /* 0x0000000000017941 */ /* 0x000fea0003800200 */
.L_x_2657:
        /* <DEDUP_REMOVED lines=10> */
[----:B01----:R-:W-:-:S03]  /*3090*/  FFMA.FTZ R5, R22, R8, R25 ;  /* 0x0000000816057223 */ /* 0x003fc60000010019 */
[----:B------:R-:W-:Y:S01]  /*30a0*/  FFMA.FTZ R10, R23, R10, R24 ;  /* 0x0000000a170a7223 */ /* 0x000fe20000010018 */
[----:B--2---:R-:W-:-:S04]  /*30b0*/  IMAD R16, R0, UR6, RZ ;  /* 0x0000000600107c24 */ /* 0x004fc8000f8e02ff */
[----:B------:R-:W-:Y:S01]  /*30c0*/  F2FP.F16.F32.PACK_AB R5, R10, R5 ;  /* 0x000000050a05723e */ /* 0x000fe200000000ff */
[----:B------:R-:W-:-:S04]  /*30d0*/  IMAD.WIDE.U32 R6, R67, UR6, R6 ;  /* 0x0000000643067c25 */ /* 0x000fc8000f8e0006 */
[----:B------:R-:W-:Y:S01]  /*30e0*/  IMAD R9, R67, UR7, R16 ;  /* 0x0000000743097c24 */ /* 0x000fe2000f8e0210 */
[----:B---3--:R-:W-:-:S04]  /*30f0*/  LEA R8, P2, R6, UR12, 0x1 ;  /* 0x0000000c06087c11 */ /* 0x008fc8000f8408ff */
[----:B------:R-:W-:-:S04]  /*3100*/  IADD3 R9, PT, PT, R7, R9, RZ ;  /* 0x0000000907097210 */ /* 0x000fc80007ffe0ff */
[----:B------:R-:W-:-:S05]  /*3110*/  LEA.HI.X R9, R6, UR13, R9, 0x1, P2 ;  /* 0x0000000d06097c11 */ /* 0x000fca00090f0c09 */
[----:B------:R2:W-:Y:S02]  /*3120*/  STG.E desc[UR8][R8.64], R5 ;  /* 0x0000000508007986 */ /* 0x0005e4000c101908 */
.L_x_2660:
[----:B------:R-:W-:Y:S05]  /*3130*/  BSYNC.RECONVERGENT B1 ;  /* 0x0000000000017941 */ /* 0x000fea0003800200 */
.L_x_2659:
[----:B------:R-:W-:Y:S04]  /*3140*/  BSSY.RECONVERGENT B1, `(.L_x_2661) ;  /* 0x0000014000017945 */ /* 0x000fe80003800200 */
[----:B------:R-:W-:Y:S05]  /*3150*/  @P1 BRA `(.L_x_2662) ;  /* 0x0000000000481947 */ /* 0x000fea0003800000 */
[----:B------:R-:W0:Y:S01]  /*3160*/  LDCU.64 UR6, c[0x0][0x3e0] ;  /* 0x00007c00ff0677ac */ /* 0x000e220008000a00 */
[----:B------:R-:W-:Y:S01]  /*3170*/  MOV R6, R74 ;  /* 0x0000004a00067202 */ /* 0x000fe20000000f00 */
[--C-:B--2---:R-:W-:Y:S01]  /*3180*/  FADD.FTZ R8, R11, -R20.reuse ;  /* 0x800000140b087221 */ /* 0x104fe20000010000 */
[----:B------:R-:W-:Y:S01]  /*3190*/  MOV R7, R73 ;  /* 0x0000004900077202 */ /* 0x000fe20000000f00 */
[----:B------:R-:W2:Y:S01]  /*31a0*/  LDCU.64 UR12, c[0x0][0x380] ;  /* 0x00007000ff0c77ac */ /* 0x000ea20008000a00 */
[----:B------:R-:W-:Y:S01]  /*31b0*/  FADD.FTZ R12, R12, -R20 ;  /* 0x800000140c0c7221 */ /* 0x000fe20000010000 */
[----:B------:R-:W-:-:S03]  /*31c0*/  FMUL.FTZ R8, R8, R21 ;  /* 0x0000001508087220 */ /* 0x000fc60000410000 */
[----:B------:R-:W-:-:S04]  /*31d0*/  FMUL.FTZ R12, R12, R21 ;  /* 0x000000150c0c7220 */ /* 0x000fc80000410000 */
[----:B------:R-:W-:Y:S01]  /*31e0*/  FFMA.FTZ R12, R23, R12, R24 ;  /* 0x0000000c170c7223 */ /* 0x000fe20000010018 */
[----:B01----:R-:W-:Y:S02]  /*31f0*/  IMAD R5, R2, UR6, RZ ;  /* 0x0000000602057c24 */ /* 0x003fe4000f8e02ff */
        /* <DEDUP_REMOVED lines=8> */
.L_x_2662:
[----:B------:R-:W-:Y:S05]  /*3280*/  BSYNC.RECONVERGENT B1 ;  /* 0x0000000000017941 */ /* 0x000fea0003800200 */
.L_x_2661:
[----:B------:R-:W-:Y:S01]  /*3290*/  ISETP.GE.U32.AND P5, PT, R65, UR10, PT ;  /* 0x0000000a41007c0c */ /* 0x000fe2000bfa6070 */
[----:B------:R-:W-:Y:S01]  /*32a0*/  BSSY.RECONVERGENT B1, `(.L_x_2663) ;  /* 0x0000029000017945 */ /* 0x000fe20003800200 */
[----:B0123--:R-:W-:Y:S02]  /*32b0*/  IADD3 R5, PT, PT, R69, 0xe0, RZ ;  /* 0x000000e045057810 */ /* 0x00ffe40007ffe0ff */
        /* <DEDUP_REMOVED lines=39> */
.L_x_2664:
[----:B------:R-:W-:Y:S05]  /*3530*/  BSYNC.RECONVERGENT B1 ;  /* 0x0000000000017941 */ /* 0x000fea0003800200 */
.L_x_2663:
        /* <DEDUP_REMOVED lines=20> */
.L_x_2666:
[----:B------:R-:W-:Y:S05]  /*3680*/  BSYNC.RECONVERGENT B1 ;  /* 0x0000000000017941 */ /* 0x000fea0003800200 */
.L_x_2665:
        /* <DEDUP_REMOVED lines=17> */
[----:B------:R-:W-:Y:S02]  /*37a0*/  F2FP.F16.F32.PACK_AB R7, R13, R12 ;  /* 0x0000000c0d07723e */ /* 0x000fe400000000ff */
[----:B------:R-:W-:-:S05]  /*37b0*/  LEA.HI.X R9, R6, UR13, R9, 0x1, P1 ;  /* 0x0000000d06097c11 */ /* 0x000fca00088f0c09 */
[----:B------:R2:W-:Y:S02]  /*37c0*/  STG.E desc[UR8][R8.64], R7 ;  /* 0x0000000708007986 */ /* 0x0005e4000c101908 */
.L_x_2668:
[----:B------:R-:W-:Y:S05]  /*37d0*/  BSYNC.RECONVERGENT B1 ;  /* 0x0000000000017941 */ /* 0x000fea0003800200 */
.L_x_2667:
        /* <DEDUP_REMOVED lines=20> */
.L_x_2670:
[----:B------:R-:W-:Y:S05]  /*3920*/  BSYNC.RECONVERGENT B1 ;  /* 0x0000000000017941 */ /* 0x000fea0003800200 */
.L_x_2669:
        /* <DEDUP_REMOVED lines=13> */
[----:B------:R-:W-:Y:S01]  /*3a00*/  F2FP.F16.F32.PACK_AB R5, R38, R5 ;  /* 0x000000052605723e */ /* 0x000fe200000000ff */
[----:B------:R-:W-:-:S04]  /*3a10*/  IMAD.WIDE.U32 R6, R10, UR6, R6 ;  /* 0x000000060a067c25 */ /* 0x000fc8000f8e0006 */
[----:B------:R-:W-:Y:S01]  /*3a20*/  IMAD R17, R10, UR7, R17 ;  /* 0x000000070a117c24 */ /* 0x000fe2000f8e0211 */
[----:B0-----:R-:W-:-:S04]  /*3a30*/  LEA R8, P1, R6, UR12, 0x1 ;  /* 0x0000000c06087c11 */ /* 0x001fc8000f8208ff */
[----:B------:R-:W-:-:S04]  /*3a40*/  IADD3 R17, PT, PT, R7, R17, RZ ;  /* 0x0000001107117210 */ /* 0x000fc80007ffe0ff */
[----:B------:R-:W-:-:S05]  /*3a50*/  LEA.HI.X R9, R6, UR13, R17, 0x1, P1 ;  /* 0x0000000d06097c11 */ /* 0x000fca00088f0c11 */
[----:B------:R4:W-:Y:S02]  /*3a60*/  STG.E desc[UR8][R8.64], R5 ;  /* 0x0000000508007986 */ /* 0x0009e4000c101908 */
.L_x_2672:
[----:B------:R-:W-:Y:S05]  /*3a70*/  BSYNC.RECONVERGENT B1 ;  /* 0x0000000000017941 */ /* 0x000fea0003800200 */
.L_x_2671:
        /* <DEDUP_REMOVED lines=13> */
[----:B------:R-:W-:Y:S01]  /*3b50*/  F2FP.F16.F32.PACK_AB R5, R40, R5 ;  /* 0x000000052805723e */ /* 0x000fe200000000ff */
[----:B------:R-:W-:-:S04]  /*3b60*/  IMAD.WIDE.U32 R6, R11, UR6, R6 ;  /* 0x000000060b067c25 */ /* 0x000fc8000f8e0006 */
[----:B------:R-:W-:Y:S01]  /*3b70*/  IMAD R11, R11, UR7, R18 ;  /* 0x000000070b0b7c24 */ /* 0x000fe2000f8e0212 */
[----:B0-----:R-:W-:-:S04]  /*3b80*/  LEA R8, P1, R6, UR12, 0x1 ;  /* 0x0000000c06087c11 */ /* 0x001fc8000f8208ff */
[----:B------:R-:W-:-:S04]  /*3b90*/  IADD3 R11, PT, PT, R7, R11, RZ ;  /* 0x0000000b070b7210 */ /* 0x000fc80007ffe0ff */
[----:B------:R-:W-:-:S05]  /*3ba0*/  LEA.HI.X R9, R6, UR13, R11, 0x1, P1 ;  /* 0x0000000d06097c11 */ /* 0x000fca00088f0c0b */
[----:B------:R0:W-:Y:S02]  /*3bb0*/  STG.E desc[UR8][R8.64], R5 ;  /* 0x0000000508007986 */ /* 0x0001e4000c101908 */
.L_x_2674:
[----:B------:R-:W-:Y:S05]  /*3bc0*/  BSYNC.RECONVERGENT B1 ;  /* 0x0000000000017941 */ /* 0x000fea0003800200 */
.L_x_2673:
        /* <DEDUP_REMOVED lines=40> */
.L_x_2676:
[----:B------:R-:W-:Y:S05]  /*3e50*/  BSYNC.RECONVERGENT B1 ;  /* 0x0000000000017941 */ /* 0x000fea0003800200 */
.L_x_2675:
        /* <DEDUP_REMOVED lines=17> */
[----:B------:R-:W-:Y:S02]  /*3f70*/  F2FP.F16.F32.PACK_AB R7, R15, R44 ;  /* 0x0000002c0f07723e */ /* 0x000fe400000000ff */
[----:B------:R-:W-:-:S05]  /*3f80*/  LEA.HI.X R9, R6, UR13, R9, 0x1, P2 ;  /* 0x0000000d06097c11 */ /* 0x000fca00090f0c09 */
[----:B------:R3:W-:Y:S02]  /*3f90*/  STG.E desc[UR8][R8.64], R7 ;  /* 0x0000000708007986 */ /* 0x0007e4000c101908 */
.L_x_2678:
[----:B------:R-:W-:Y:S05]  /*3fa0*/  BSYNC.RECONVERGENT B1 ;  /* 0x0000000000017941 */ /* 0x000fea0003800200 */
.L_x_2677:
[----:B------:R-:W-:Y:S04]  /*3fb0*/  BSSY.RECONVERGENT B1, `(.L_x_2679) ;  /* 0x0000014000017945 */ /* 0x000fe80003800200 */
[----:B------:R-:W-:Y:S05]  /*3fc0*/  @P1 BRA `(.L_x_2680) ;  /* 0x0000000000481947 */ /* 0x000fea0003800000 */
[----:B------:R-:W4:Y:S01]  /*3fd0*/  LDCU.64 UR6, c[0x0][0x3e0] ;  /* 0x00007c00ff0677ac */ /* 0x000f220008000a00 */
[----:B------:R-:W-:Y:S01]  /*3fe0*/  MOV R6, R74 ;  /* 0x0000004a00067202 */ /* 0x000fe20000000f00 */
[--C-:B------:R-:W-:Y:S01]  /*3ff0*/  FADD.FTZ R46, R46, -R20.reuse ;  /* 0x800000142e2e7221 */ /* 0x100fe20000010000 */
[----:B0123--:R-:W-:Y:S01]  /*4000*/  MOV R7, R73 ;  /* 0x0000004900077202 */ /* 0x00ffe20000000f00 */
[----:B------:R-:W0:Y:S01]  /*4010*/  LDCU.64 UR12, c[0x0][0x380] ;  /* 0x00007000ff0c77ac */ /* 0x000e220008000a00 */
[----:B------:R-:W-:Y:S01]  /*4020*/  FADD.FTZ R8, R45, -R20 ;  /* 0x800000142d087221 */ /* 0x000fe20000010000 */
[----:B------:R-:W-:-:S03]  /*4030*/  FMUL.FTZ R46, R46, R21 ;  /* 0x000000152e2e7220 */ /* 0x000fc60000410000 */
[----:B------:R-:W-:Y:S01]  /*4040*/  FMUL.FTZ R8, R8, R21 ;  /* 0x0000001508087220 */ /* 0x000fe20000410000 */
[----:B------:R-:W-:Y:S01]  /*4050*/  FFMA.FTZ R46, R22, R46, R25 ;  /* 0x0000002e162e7223 */ /* 0x000fe20000010019 */
[----:B----4-:R-:W-:Y:S02]  /*4060*/  IMAD R14, R14, UR6, RZ ;  /* 0x000000060e0e7c24 */ /* 0x010fe4000f8e02ff */
        /* <DEDUP_REMOVED lines=8> */
.L_x_2680:
[----:B------:R-:W-:Y:S05]  /*40f0*/  BSYNC.RECONVERGENT B1 ;  /* 0x0000000000017941 */ /* 0x000fea0003800200 */
.L_x_2679:
        /* <DEDUP_REMOVED lines=20> */
.L_x_2682:
[----:B------:R-:W-:Y:S05]  /*4240*/  BSYNC.RECONVERGENT B1 ;  /* 0x0000000000017941 */ /* 0x000fea0003800200 */
.L_x_2681:
        /* <DEDUP_REMOVED lines=17> */
[----:B------:R-:W-:Y:S02]  /*4360*/  F2FP.F16.F32.PACK_AB R5, R10, R5 ;  /* 0x000000050a05723e */ /* 0x000fe400000000ff */
[----:B------:R-:W-:-:S05]  /*4370*/  LEA.HI.X R9, R6, UR13, R9, 0x1, P1 ;  /* 0x0000000d06097c11 */ /* 0x000fca00088f0c09 */
[----:B------:R0:W-:Y:S02]  /*4380*/  STG.E desc[UR8][R8.64], R5 ;  /* 0x0000000508007986 */ /* 0x0001e4000c101908 */
.L_x_2684:
[----:B------:R-:W-:Y:S05]  /*4390*/  BSYNC.RECONVERGENT B1 ;  /* 0x0000000000017941 */ /* 0x000fea0003800200 */
.L_x_2683:
        /* <DEDUP_REMOVED lines=15> */
[----:B------:R-:W-:Y:S02]  /*4490*/  F2FP.F16.F32.PACK_AB R5, R20, R5 ;  /* 0x000000051405723e */ /* 0x000fe400000000ff */
[----:B------:R-:W-:-:S05]  /*44a0*/  LEA.HI.X R7, R72, UR11, R7, 0x1, P1 ;  /* 0x0000000b48077c11 */ /* 0x000fca00088f0c07 */
[----:B------:R0:W-:Y:S01]  /*44b0*/  STG.E desc[UR8][R6.64], R5 ;  /* 0x0000000506007986 */ /* 0x0001e2000c101908 */
[----:B------:R-:W-:Y:S05]  /*44c0*/  BRA `(.L_x_2685) ;  /* 0x0000002000807947 */ /* 0x000fea0003800000 */
.L_x_2654:
        /* <DEDUP_REMOVED lines=37> */
[----:B------:R-:W-:-:S05]  /*4720*/  F2FP.F16.F32.PACK_AB R5, R5, R6 ;  /* 0x000000060505723e */ /* 0x000fca00000000ff */
[----:B------:R0:W-:Y:S02]  /*4730*/  STG.E desc[UR8][R16.64], R5 ;  /* 0x0000000510007986 */ /* 0x0001e4000c101908 */
.L_x_2687:
[----:B------:R-:W-:Y:S05]  /*4740*/  BSYNC.RECONVERGENT B1 ;  /* 0x0000000000017941 */ /* 0x000fea0003800200 */
.L_x_2686:
        /* <DEDUP_REMOVED lines=8> */
[----:B------:R-:W0:Y:S01]  /*47d0*/  LDCU.64 UR10, c[0x0][0x380] ;  /* 0x00007000ff0a77ac */ /* 0x000e220008000a00 */
[----:B------:R-:W-:Y:S01]  /*47e0*/  MOV R17, R73 ;  /* 0x0000004900117202 */ /* 0x000fe20000000f00 */
[----:B------:R-:W-:Y:S01]  /*47f0*/  FFMA.FTZ R5, R22, R5, R25 ;  /* 0x0000000516057223 */ /* 0x000fe20000010019 */
[----:B------:R-:W-:-:S03]  /*4800*/  FFMA.FTZ R6, R23, R6, R24 ;  /* 0x0000000617067223 */ /* 0x000fc60000010018 */
[----:B------:R-:W-:Y:S01]  /*4810*/  FMUL.FTZ R7, R5, -1.4426950216293334961 ;  /* 0xbfb8aa3b05077820 */ /* 0x000fe20000410000 */
[----:B------:R-:W-:-:S05]  /*4820*/  FMUL.FTZ R18, R6, -1.4426950216293334961 ;  /* 0xbfb8aa3b06127820 */ /* 0x000fca0000410000 */
[----:B------:R-:W2:Y:S01]  /*4830*/  MUFU.EX2 R7, R7 ;  /* 0x0000000700077308 */ /* 0x000ea20000000800 */
[----:B-1----:R-:W-:-:S03]  /*4840*/  IMAD R29, R53, UR6, RZ ;  /* 0x00000006351d7c24 */ /* 0x002fc6000f8e02ff */
[----:B------:R-:W1:Y:S01]  /*4850*/  MUFU.EX2 R18, R18 ;  /* 0x0000001200127308 */ /* 0x000e620000000800 */
[----:B------:R-:W-:-:S04]  /*4860*/  IMAD.WIDE.U32 R16, R68, UR6, R16 ;  /* 0x0000000644107c25 */ /* 0x000fc8000f8e0010 */
[----:B------:R-:W-:Y:S02]  /*4870*/  IMAD R29, R68, UR7, R29 ;  /* 0x00000007441d7c24 */ /* 0x000fe4000f8e021d */
[----:B--2---:R-:W-:-:S03]  /*4880*/  FADD.FTZ R8, R7, 1 ;  /* 0x3f80000007087421 */ /* 0x004fc60000010000 */
[----:B------:R-:W-:Y:S01]  /*4890*/  IADD3 R29, PT, PT, R17, R29, RZ ;  /* 0x0000001d111d7210 */ /* 0x000fe20007ffe0ff */
[----:B-1----:R-:W-:Y:S02]  /*48a0*/  FADD.FTZ R19, R18, 1 ;  /* 0x3f80000012137421 */ /* 0x002fe40000010000 */
        /* <DEDUP_REMOVED lines=8> */
.L_x_2689:
[----:B------:R-:W-:Y:S05]  /*4930*/  BSYNC.RECONVERGENT B1 ;  /* 0x0000000000017941 */ /* 0x000fea0003800200 */
.L_x_2688:
        /* <DEDUP_REMOVED lines=28> */
[----:B------:R-:W-:-:S05]  /*4b00*/  F2FP.F16.F32.PACK_AB R5, R16, R5 ;  /* 0x000000051005723e */ /* 0x000fca00000000ff */
[----:B------:R2:W-:Y:S02]  /*4b10*/  STG.E desc[UR8][R6.64], R5 ;  /* 0x0000000506007986 */ /* 0x0005e4000c101908 */
.L_x_2691:
[----:B------:R-:W-:Y:S05]  /*4b20*/  BSYNC.RECONVERGENT B1 ;  /* 0x0000000000017941 */ /* 0x000fea0003800200 */
.L_x_2690:
[----:B------:R-:W-:Y:S04]  /*4b30*/  BSSY.RECONVERGENT B1, `(.L_x_2692) ;  /* 0x000001e000017945 */ /* 0x000fe80003800200 */
[----:B------:R-:W-:Y:S05]  /*4b40*/  @P3 BRA `(.L_x_2693) ;  /* 0x0000000000703947 */ /* 0x000fea0003800000 */
[--C-:B-12---:R-:W-:Y:S01]  /*4b50*/  FADD.FTZ R6, R11, -R20.reuse ;  /* 0x800000140b067221 */ /* 0x106fe20000010000 */
[----:B------:R-:W-:Y:S01]  /*4b60*/  FADD.FTZ R12, R12, -R20 ;  /* 0x800000140c0c7221 */ /* 0x000fe20000010000 */
        /* <DEDUP_REMOVED lines=26> */
.L_x_2693:
[----:B------:R-:W-:Y:S05]  /*4d10*/  BSYNC.RECONVERGENT B1 ;  /* 0x0000000000017941 */ /* 0x000fea0003800200 */
.L_x_2692:
        /* <DEDUP_REMOVED lines=29> */
[----:B------:R-:W1:Y:S03]  /*4ef0*/  LDCU.64 UR10, c[0x0][0x380] ;  /* 0x00007000ff0a77ac */ /* 0x000e660008000a00 */
[----:B------:R-:W-:Y:S01]  /*4f00*/  FFMA.FTZ R7, R22, R6, R25 ;  /* 0x0000000616077223 */ /* 0x000fe20000010019 */
[----:B------:R-:W-:-:S03]  /*4f10*/  FMUL.FTZ R6, R14, R21 ;  /* 0x000000150e067220 */ /* 0x000fc60000410000 */
[----:B------:R-:W-:Y:S01]  /*4f20*/  FMUL.FTZ R8, R7, -1.4426950216293334961 ;  /* 0xbfb8aa3b07087820 */ /* 0x000fe20000410000 */
[----:B------:R-:W-:-:S04]  /*4f30*/  FFMA.FTZ R6, R23, R6, R24 ;  /* 0x0000000617067223 */ /* 0x000fc80000010018 */
[----:B------:R-:W-:Y:S01]  /*4f40*/  FMUL.FTZ R30, R6, -1.4426950216293334961 ;  /* 0xbfb8aa3b061e7820 */ /* 0x000fe20000410000 */
[----:B------:R-:W2:Y:S01]  /*4f50*/  MUFU.EX2 R8, R8 ;  /* 0x0000000800087308 */ /* 0x000ea20000000800 */
[----:B0-----:R-:W-:-:S04]  /*4f60*/  IMAD R70, R3, UR6, RZ ;  /* 0x0000000603467c24 */ /* 0x001fc8000f8e02ff */
        /* <DEDUP_REMOVED lines=15> */
.L_x_2695:
[----:B------:R-:W-:Y:S05]  /*5060*/  BSYNC.RECONVERGENT B1 ;  /* 0x0000000000017941 */ /* 0x000fea0003800200 */
.L_x_2694:
        /* <DEDUP_REMOVED lines=30> */
.L_x_2697:
[----:B------:R-:W-:Y:S05]  /*5250*/  BSYNC.RECONVERGENT B1 ;  /* 0x0000000000017941 */ /* 0x000fea0003800200 */
.L_x_2696:
        /* <DEDUP_REMOVED lines=28> */
[----:B------:R-:W-:-:S05]  /*5420*/  F2FP.F16.F32.PACK_AB R15, R15, R12 ;  /* 0x0000000c0f0f723e */ /* 0x000fca00000000ff */
[----:B------:R2:W-:Y:S02]  /*5430*/  STG.E desc[UR8][R8.64], R15 ;  /* 0x0000000f08007986 */ /* 0x0005e4000c101908 */
.L_x_2699:
[----:B------:R-:W-:Y:S05]  /*5440*/  BSYNC.RECONVERGENT B1 ;  /* 0x0000000000017941 */ /* 0x000fea0003800200 */
.L_x_2698:
        /* <DEDUP_REMOVED lines=28> */
[----:B------:R-:W-:-:S05]  /*5610*/  F2FP.F16.F32.PACK_AB R5, R14, R5 ;  /* 0x000000050e05723e */ /* 0x000fca00000000ff */
[----:B------:R3:W-:Y:S02]  /*5620*/  STG.E desc[UR8][R8.64], R5 ;  /* 0x0000000508007986 */ /* 0x0007e4000c101908 */
.L_x_2701:
[----:B------:R-:W-:Y:S05]  /*5630*/  BSYNC.RECONVERGENT B1 ;  /* 0x0000000000017941 */ /* 0x000fea0003800200 */
.L_x_2700:
        /* <DEDUP_REMOVED lines=28> */
[----:B------:R-:W-:-:S05]  /*5800*/  F2FP.F16.F32.PACK_AB R5, R10, R5 ;  /* 0x000000050a05723e */ /* 0x000fca00000000ff */
[----:B------:R4:W-:Y:S02]  /*5810*/  STG.E desc[UR8][R8.64], R5 ;  /* 0x0000000508007986 */ /* 0x0009e4000c101908 */
.L_x_2703:
[----:B------:R-:W-:Y:S05]  /*5820*/  BSYNC.RECONVERGENT B1 ;  /* 0x0000000000017941 */ /* 0x000fea0003800200 */
.L_x_2702:
        /* <DEDUP_REMOVED lines=28> */
[----:B------:R-:W-:-:S05]  /*59f0*/  F2FP.F16.F32.PACK_AB R5, R12, R5 ;  /* 0x000000050c05723e */ /* 0x000fca00000000ff */
[----:B------:R0:W-:Y:S02]  /*5a00*/  STG.E desc[UR8][R8.64], R5 ;  /* 0x0000000508007986 */ /* 0x0001e4000c101908 */
.L_x_2705:
[----:B------:R-:W-:Y:S05]  /*5a10*/  BSYNC.RECONVERGENT B1 ;  /* 0x0000000000017941 */ /* 0x000fea0003800200 */
.L_x_2704:
        /* <DEDUP_REMOVED lines=50> */
.L_x_2707:
[----:B------:R-:W-:Y:S05]  /*5d40*/  BSYNC.RECONVERGENT B1 ;  /* 0x0000000000017941 */ /* 0x000fea0003800200 */
.L_x_2706:
        /* <DEDUP_REMOVED lines=30> */
.L_x_2709:
[----:B------:R-:W-:Y:S05]  /*5f30*/  BSYNC.RECONVERGENT B1 ;  /* 0x0000000000017941 */ /* 0x000fea0003800200 */
.L_x_2708:
[----:B------:R-:W-:Y:S04]  /*5f40*/  BSSY.RECONVERGENT B1, `(.L_x_2710) ;  /* 0x000001e000017945 */ /* 0x000fe80003800200 */
[----:B------:R-:W-:Y:S05]  /*5f50*/  @P1 BRA `(.L_x_2711) ;  /* 0x0000000000701947 */ /* 0x000fea0003800000 */
[--C-:B------:R-:W-:Y:S01]  /*5f60*/  FADD.FTZ R46, R46, -R20.reuse ;  /* 0x800000142e2e7221 */ /* 0x100fe20000010000 */
[----:B------:R-:W-:Y:S01]  /*5f70*/  FADD.FTZ R6, R45, -R20 ;  /* 0x800000142d067221 */ /* 0x000fe20000010000 */
[----:B------:R-:W3:Y:S02]  /*5f80*/  LDCU.64 UR6, c[0x0][0x3e0] ;  /* 0x00007c00ff0677ac */ /* 0x000ee40008000a00 */
[-C--:B------:R-:W-:Y:S01]  /*5f90*/  FMUL.FTZ R46, R46, R21.reuse ;  /* 0x000000152e2e7220 */ /* 0x080fe20000410000 */
[----:B------:R-:W-:Y:S01]  /*5fa0*/  FMUL.FTZ R7, R6, R21 ;  /* 0x0000001506077220 */ /* 0x000fe20000410000 */
[----:B------:R-:W4:Y:S02]  /*5fb0*/  LDCU.64 UR10, c[0x0][0x380] ;  /* 0x00007000ff0a77ac */ /* 0x000f240008000a00 */
[----:B------:R-:W-:Y:S01]  /*5fc0*/  FFMA.FTZ R17, R22, R46, R25 ;  /* 0x0000002e16117223 */ /* 0x000fe20000010019 */
[----:B------:R-:W-:Y:S01]  /*5fd0*/  FFMA.FTZ R16, R23, R7, R24 ;  /* 0x0000000717107223 */ /* 0x000fe20000010018 */
[----:B------:R-:W-:-:S02]  /*5fe0*/  MOV R7, R73 ;  /* 0x0000004900077202 */ /* 0x000fc40000000f00 */
        /* <DEDUP_REMOVED lines=17> */
[----:B------:R-:W-:-:S05]  /*6100*/  F2FP.F16.F32.PACK_AB R13, R14, R13 ;  /* 0x0000000d0e0d723e */ /* 0x000fca00000000ff */
[----:B------:R3:W-:Y:S02]  /*6110*/  STG.E desc[UR8][R8.64], R13 ;  /* 0x0000000d08007986 */ /* 0x0007e4000c101908 */
.L_x_2711:
[----:B------:R-:W-:Y:S05]  /*6120*/  BSYNC.RECONVERGENT B1 ;  /* 0x0000000000017941 */ /* 0x000fea0003800200 */
.L_x_2710:
        /* <DEDUP_REMOVED lines=28> */
[----:B------:R-:W-:-:S05]  /*62f0*/  F2FP.F16.F32.PACK_AB R11, R12, R11 ;  /* 0x0000000b0c0b723e */ /* 0x000fca00000000ff */
[----:B------:R4:W-:Y:S02]  /*6300*/  STG.E desc[UR8][R8.64], R11 ;  /* 0x0000000b08007986 */ /* 0x0009e4000c101908 */
.L_x_2713:
[----:B------:R-:W-:Y:S05]  /*6310*/  BSYNC.RECONVERGENT B1 ;  /* 0x0000000000017941 */ /* 0x000fea0003800200 */
.L_x_2712:
        /* <DEDUP_REMOVED lines=28> */
[----:B------:R-:W-:-:S05]  /*64e0*/  F2FP.F16.F32.PACK_AB R5, R10, R5 ;  /* 0x000000050a05723e */ /* 0x000fca00000000ff */
[----:B------:R0:W-:Y:S02]  /*64f0*/  STG.E desc[UR8][R8.64], R5 ;  /* 0x0000000508007986 */ /* 0x0001e4000c101908 */
.L_x_2715:
[----:B------:R-:W-:Y:S05]  /*6500*/  BSYNC.RECONVERGENT B1 ;  /* 0x0000000000017941 */ /* 0x000fea0003800200 */
.L_x_2714:
        /* <DEDUP_REMOVED lines=28> */
.L_x_2685:
[----:B------:R-:W-:Y:S05]  /*66d0*/  BSYNC.RECONVERGENT B0 ;  /* 0x0000000000007941 */ /* 0x000fea0003800200 */
.L_x_2653:
[----:B------:R-:W-:Y:S02]  /*66e0*/  IADD3 R61, PT, PT, R57, R61, RZ ;  /* 0x0000003d393d7210 */ /* 0x000fe40007ffe0ff */
[----:B------:R-:W-:Y:S02]  /*66f0*/  IADD3 R62, PT, PT, R62, 0x1, RZ ;  /* 0x000000013e3e7810 */ /* 0x000fe40007ffe0ff */
[----:B------:R-:W-:-:S13]  /*6700*/  ISETP.GE.AND P1, PT, R61, UR5, PT ;  /* 0x000000053d007c0c */ /* 0x000fda000bf26270 */
[----:B------:R-:W-:Y:S05]  /*6710*/  @!P1 BRA `(.L_x_2716) ;  /* 0xffffff9800dc9947 */ /* 0x000fea000383ffff */
[----:B------:R-:W-:Y:S05]  /*6720*/  EXIT ;  /* 0x000000000000794d */ /* 0x000fea0003800000 */
.L_x_2717:
        /* <DEDUP_REMOVED lines=13> */
.L_x_3462:


//--------------------- .text._Z35group_norm_nhwc_fwd_one_pass_kernelI11Fp16IOFp16WLi64ELi24ELi384EEv26Group_norm_nhwc_fwd_params --------------------------
	.section	.text._Z35group_norm_nhwc_fwd_one_pass_kernelI11Fp16IOFp16WLi64ELi24ELi384EEv26Group_norm_nhwc_fwd_params,"ax",@progbits
	.align	128
        .global         _Z35group_norm_nhwc_fwd_one_pass_kernelI11Fp16IOFp16WLi64ELi24ELi384EEv26Group_norm_nhwc_fwd_params
        .type           _Z35group_norm_nhwc_fwd_one_pass_kernelI11Fp16IOFp16WLi64ELi24ELi384EEv26Group_norm_nhwc_fwd_params,@function
        .size           _Z35group_norm_nhwc_fwd_one_pass_kernelI11Fp16IOFp16WLi64ELi24ELi384EEv26Group_norm_nhwc_fwd_params,(.L_x_3463 - _Z35group_norm_nhwc_fwd_one_pass_kernelI11Fp16IOFp16WLi64ELi24ELi384EEv26Group_norm_nhwc_fwd_params)
        .other          _Z35group_norm_nhwc_fwd_one_pass_kernelI11Fp16IOFp16WLi64ELi24ELi384EEv26Group_norm_nhwc_fwd_params,@"STO_CUDA_ENTRY STV_DEFAULT"
_Z35group_norm_nhwc_fwd_one_pass_kernelI11Fp16IOFp16WLi64ELi24ELi384EEv26Group_norm_nhwc_fwd_params:
.text._Z35group_norm_nhwc_fwd_one_pass_kernelI11Fp16IOFp16WLi64ELi24ELi384EEv26Group_norm_nhwc_fwd_params:
        /* <DEDUP_REMOVED lines=28> */
.L_x_2737:
        /* <DEDUP_REMOVED lines=9> */
[----:B0-----:R-:W-:Y:S01]  /*0250*/  IMAD.MOV.U32 R4, RZ, RZ, RZ ;  /* 0x000000ffff047224 */ /* 0x001fe200078e00ff */
[----:B--2---:R-:W-:-:S05]  /*0260*/  IADD3 R6, PT, PT, RZ, -R5, RZ ;  /* 0x80000005ff067210 */ /* 0x004fca0007ffe0ff */
        /* <DEDUP_REMOVED lines=116> */
.L_x_2719:
[----:B------:R-:W-:Y:S05]  /*09b0*/  BSYNC.RECONVERGENT B0 ;  /* 0x0000000000007941 */ /* 0x000fea0003800200 */
.L_x_2718:
        /* <DEDUP_REMOVED lines=36> */
.L_x_2721:
[----:B------:R-:W-:Y:S05]  /*0c00*/  BSYNC.RECONVERGENT B0 ;  /* 0x0000000000007941 */ /* 0x000fea0003800200 */
.L_x_2720:
        /* <DEDUP_REMOVED lines=33> */
.L_x_2724:
[----:B------:R-:W2:Y:S04]  /*0e20*/  LDG.E.STRONG.GPU R8, desc[UR14][R6.64] ;  /* 0x0000000e06087981 */ /* 0x000ea8000c1ef900 */
[----:B--2---:R-:W-:Y:S01]  /*0e30*/  CCTL.IVALL ;  /* 0x00000000ff00798f */ /* 0x004fe20002000000 */
[----:B------:R-:W-:Y:S05]  /*0e40*/  YIELD ;  /* 0x0000000000007946 */ /* 0x000fea0003800000 */
[----:B------:R-:W-:-:S13]  /*0e50*/  ISETP.NE.AND P4, PT, R8, R11, PT ;  /* 0x0000000b0800720c */ /* 0x000fda0003f85270 */
[----:B------:R-:W-:Y:S05]  /*0e60*/  @P4 BRA `(.L_x_2724) ;  /* 0xfffffffc00ec4947 */ /* 0x000fea000383ffff */
.L_x_2723:
        /* <DEDUP_REMOVED lines=14> */
.L_x_2726:
        /* <DEDUP_REMOVED lines=91> */
.L_x_2725:
        /* <DEDUP_REMOVED lines=35> */
[----:B------:R-:W-:-:S03]  /*1730*/  MOV R7, UR11 ;  /* 0x0000000b00077c02 */ /* 0x000fc60008000f00 */
[----:B------:R-:W3:Y:S04]  /*1740*/  @!P4 LDG.E.64 R8, desc[UR14][R8.64] ;  /* 0x0000000e0808c981 */ /* 0x000ee8000c1e1b00 */
[----:B------:R-:W4:Y:S02]  /*1750*/  @!P5 LDG.E.64 R6, desc[UR14][R6.64] ;  /* 0x0000000e0606d981 */ /* 0x000f24000c1e1b00 */
[----:B------:R-:W-:-:S05]  /*1760*/  VOTEU.ALL UP3, P6 ;  /* 0x0000000000ff7886 */ /* 0x000fca0003060000 */
[----:B------:R-:W-:-:S04]  /*1770*/  @!UP3 UIMAD UR9, UR9, UR19, UR6 ;  /* 0x000000130909b2a4 */ /* 0x000fc8000f8e0206 */
[----:B------:R-:W-:-:S06]  /*1780*/  @!UP3 UIMAD.WIDE.U32 UR10, UR9, 0x8, UR16 ;  /* 0x00000008090ab8a5 */ /* 0x000fcc000f8e0010 */
[----:B------:R-:W-:Y:S02]  /*1790*/  MOV R10, UR10 ;  /* 0x0000000a000a7c02 */ /* 0x000fe40008000f00 */
[----:B------:R-:W-:-:S06]  /*17a0*/  MOV R11, UR11 ;  /* 0x0000000b000b7c02 */ /* 0x000fcc0008000f00 */
[----:B------:R-:W5:Y:S01]  /*17b0*/  @!P6 LDG.E.64 R10, desc[UR14][R10.64] ;  /* 0x0000000e0a0ae981 */ /* 0x000f62000c1e1b00 */
[----:B--2---:R-:W-:-:S05]  /*17c0*/  MOV R13, UR5 ;  /* 0x00000005000d7c02 */ /* 0x004fca0008000f00 */
[----:B------:R-:W-:-:S05]  /*17d0*/  VIADD R13, R13, 0x4 ;  /* 0x000000040d0d7836 */ /* 0x000fca0000000000 */
[----:B------:R-:W-:Y:S01]  /*17e0*/  R2UR UR5, R13 ;  /* 0x000000000d0572ca */ /* 0x000fe200000e0000 */
[----:B----4-:R-:W-:Y:S01]  /*17f0*/  @!P5 FADD.FTZ R4, R4, R6 ;  /* 0x000000060404d221 */ /* 0x010fe20000010000 */
[----:B------:R-:W-:-:S03]  /*1800*/  @!P5 FADD.FTZ R5, R5, R7 ;  /* 0x000000070505d221 */ /* 0x000fc60000010000 */
[----:B---3--:R-:W-:Y:S01]  /*1810*/  @!P4 FADD.FTZ R4, R4, R8 ;  /* 0x000000080404c221 */ /* 0x008fe20000010000 */
[----:B------:R-:W-:-:S03]  /*1820*/  @!P4 FADD.FTZ R5, R5, R9 ;  /* 0x000000090505c221 */ /* 0x000fc60000010000 */
[----:B-----5:R-:W-:Y:S01]  /*1830*/  @!P6 FADD.FTZ R4, R4, R10 ;  /* 0x0000000a0404e221 */ /* 0x020fe20000010000 */
[----:B------:R-:W-:-:S07]  /*1840*/  @!P6 FADD.FTZ R5, R5, R11 ;  /* 0x0000000b0505e221 */ /* 0x000fce0000010000 */
.L_x_2727:
        /* <DEDUP_REMOVED lines=16> */
[----:B------:R-:W-:Y:S01]  /*1950*/  IMAD.U32 R8, RZ, RZ, UR10 ;  /* 0x0000000aff087e24 */ /* 0x000fe2000f8e00ff */
[----:B------:R-:W-:Y:S01]  /*1960*/  MOV R9, UR11 ;  /* 0x0000000b00097c02 */ /* 0x000fe20008000f00 */
        /* <DEDUP_REMOVED lines=9> */
.L_x_2728:
        /* <DEDUP_REMOVED lines=13> */
.L_x_2729:
[----:B------:R-:W-:Y:S05]  /*1ad0*/  BSYNC.RECONVERGENT B0 ;  /* 0x0000000000007941 */ /* 0x000fea0003800200 */
.L_x_2722:
[----:B---3--:R-:W-:Y:S01]  /*1ae0*/  LOP3.LUT R6, R20, 0xffff, RZ, 0xc0, !PT ;  /* 0x0000ffff14067812 */ /* 0x008fe200078ec0ff */
[----:B------:R-:W3:Y:S01]  /*1af0*/  S2UR UR9, SR_CgaCtaId ;  /* 0x00000000000979c3 */ /* 0x000ee20000008800 */
[----:B------:R-:W4:Y:S01]  /*1b00*/  LDCU UR10, c[0x0][0x414] ;  /* 0x00008280ff0a77ac */ /* 0x000f220008000800 */
[----:B------:R-:W-:Y:S02]  /*1b10*/  IMAD.U32 R15, RZ, RZ, UR8 ;  /* 0x00000008ff0f7e24 */ /* 0x000fe4000f8e00ff */
        /* <DEDUP_REMOVED lines=12> */
[----:B------:R0:W-:Y:S02]  /*1be0*/  @!P3 STS.64 [UR5+0x78], R4 ;  /* 0x00007804ff00b988 */ /* 0x0001e40008000a05 */
[----:B------:R-:W-:-:S04]  /*1bf0*/  SHF.L.U32 R13, R13, 0x1, RZ ;  /* 0x000000010d0d7819 */ /* 0x000fc800000006ff */
[----:B------:R-:W-:-:S04]  /*1c00*/  LOP3.LUT R13, R13, 0xffff, RZ, 0xc0, !PT ;  /* 0x0000ffff0d0d7812 */ /* 0x000fc800078ec0ff */
[----:B------:R-:W-:Y:S01]  /*1c10*/  IADD3 R27, PT, PT, R16, R13, RZ ;  /* 0x0000000d101b7210 */ /* 0x000fe20007ffe0ff */
[----:B-----5:R-:W-:-:S04]  /*1c20*/  @P0 IMAD.WIDE R12, R15, 0x8, R10 ;  /* 0x000000080f0c0825 */ /* 0x020fc800078e020a */
[----:B----4-:R-:W-:Y:S01]  /*1c30*/  @P0 FMUL.FTZ R10, R4, UR10 ;  /* 0x0000000a040a0c20 */ /* 0x010fe20008410000 */
[----:B------:R-:W-:Y:S01]  /*1c40*/  @P0 FMUL.FTZ R11, R5, UR10 ;  /* 0x0000000a050b0c20 */ /* 0x000fe20008410000 */
[----:B-1----:R-:W-:-:S04]  /*1c50*/  IMAD.WIDE R8, R27, 0x2, R8 ;  /* 0x000000021b087825 */ /* 0x002fc800078e0208 */
[----:B------:R-:W-:Y:S01]  /*1c60*/  @P0 STG.E.64 desc[UR14][R12.64], R10 ;  /* 0x0000000a0c000986 */ /* 0x000fe2000c101b0e */
[----:B--2---:R-:W-:Y:S01]  /*1c70*/  IMAD.WIDE R14, R27, 0x2, R6 ;  /* 0x000000021b0e7825 */ /* 0x004fe200078e0206 */
[----:B------:R-:W-:Y:S06]  /*1c80*/  BAR.SYNC.DEFER_BLOCKING 0x0 ;  /* 0x0000000000007b1d */ /* 0x000fec0000010000 */
[----:B------:R-:W2:Y:S04]  /*1c90*/  LDG.E.U16 R16, desc[UR14][R14.64] ;  /* 0x0000000e0e107981 */ /* 0x000ea8000c1e1500 */
[----:B------:R-:W3:Y:S04]  /*1ca0*/  LDG.E.U16 R26, desc[UR14][R14.64+0x2] ;  /* 0x0000020e0e1a7981 */ /* 0x000ee8000c1e1500 */
[----:B------:R-:W4:Y:S04]  /*1cb0*/  LDG.E.U16 R27, desc[UR14][R8.64] ;  /* 0x0000000e081b7981 */ /* 0x000f28000c1e1500 */
[----:B------:R-:W5:Y:S01]  /*1cc0*/  LDG.E.U16 R28, desc[UR14][R8.64+0x2] ;  /* 0x0000020e081c7981 */ /* 0x000f62000c1e1500 */
[----:B0-----:R-:W-:Y:S01]  /*1cd0*/  HFMA2 R4, -RZ, RZ, 1.875, 0 ;  /* 0x3f800000ff047431 */ /* 0x001fe200000001ff */
[----:B------:R-:W-:Y:S01]  /*1ce0*/  BSSY.RECONVERGENT B0, `(.L_x_2730) ;  /* 0x000007f000007945 */ /* 0x000fe20003800200 */
[----:B------:R-:W-:Y:S01]  /*1cf0*/  IADD3 R5, PT, PT, R21, 0x20, RZ ;  /* 0x0000002015057810 */ /* 0x000fe20007ffe0ff */
        /* <DEDUP_REMOVED lines=40> */
.L_x_2733:
[----:B------:R-:W-:Y:S05]  /*1f80*/  BSYNC.RECONVERGENT B1 ;  /* 0x0000000000017941 */ /* 0x000fea0003800200 */
.L_x_2732:
[----:B------:R-:W-:Y:S05]  /*1f90*/  @P2 BRA `(.L_x_2734) ;  /* 0x00000004004c2947 */ /* 0x000fea0003800000 */
[----:B------:R-:W1:Y:S01]  /*1fa0*/  LDCU.64 UR10, c[0x0][0x3e0] ;  /* 0x00007c00ff0a77ac */ /* 0x000e620008000a00 */
[--C-:B0-----:R-:W-:Y:S01]  /*1fb0*/  FADD.FTZ R9, R0, -R6.reuse ;  /* 0x8000000600097221 */ /* 0x101fe20000010000 */
[----:B------:R-:W-:Y:S01]  /*1fc0*/  MOV R23, R25 ;  /* 0x0000001900177202 */ /* 0x000fe20000000f00 */
[----:B------:R-:W-:Y:S01]  /*1fd0*/  FADD.FTZ R3, R3, -R6 ;  /* 0x8000000603037221 */ /* 0x000fe20000010000 */
[----:B------:R-:W0:Y:S01]  /*1fe0*/  LDCU.64 UR12, c[0x0][0x380] ;  /* 0x00007000ff0c77ac */ /* 0x000e220008000a00 */
[-C--:B------:R-:W-:Y:S02]  /*1ff0*/  FMUL.FTZ R9, R9, R4.reuse ;  /* 0x0000000409097220 */ /* 0x080fe40000410000 */
        /* <DEDUP_REMOVED lines=12> */
.L_x_2731:
        /* <DEDUP_REMOVED lines=11> */
[----:B------:R-:W-:-:S02]  /*2170*/  IMAD.MOV.U32 R9, RZ, RZ, R25 ;  /* 0x000000ffff097224 */ /* 0x000fc400078e0019 */
        /* <DEDUP_REMOVED lines=19> */
.L_x_2736:
[----:B------:R-:W-:Y:S05]  /*22b0*/  BSYNC.RECONVERGENT B1 ;  /* 0x0000000000017941 */ /* 0x000fea0003800200 */
.L_x_2735:
        /* <DEDUP_REMOVED lines=33> */
.L_x_2734:
[----:B------:R-:W-:Y:S05]  /*24d0*/  BSYNC.RECONVERGENT B0 ;  /* 0x0000000000007941 */ /* 0x000fea0003800200 */
.L_x_2730:
[----:B------:R-:W-:Y:S02]  /*24e0*/  UIADD3 UR8, UPT, UPT, UR19, UR8, URZ ;  /* 0x0000000813087290 */ /* 0x000fe4000fffe0ff */
[----:B------:R-:W-:Y:S02]  /*24f0*/  UIADD3 UR4, UPT, UPT, UR4, 0x1, URZ ;  /* 0x0000000104047890 */ /* 0x000fe4000fffe0ff */
[----:B------:R-:W-:-:S09]  /*2500*/  UISETP.GE.AND UP1, UPT, UR8, UR7, UPT ;  /* 0x000000070800728c */ /* 0x000fd2000bf26270 */
[----:B------:R-:W-:Y:S05]  /*2510*/  BRA.U !UP1, `(.L_x_2737) ;  /* 0xffffffdd09287547 */ /* 0x000fea000b83ffff */
[----:B------:R-:W-:Y:S05]  /*2520*/  EXIT ;  /* 0x000000000000794d */ /* 0x000fea0003800000 */
.L_x_2738:
        /* <DEDUP_REMOVED lines=13> */
.L_x_3463:


//--------------------- .text._Z35group_norm_nhwc_fwd_one_pass_kernelI11Fp16IOFp16WLi128ELi24ELi384EEv26Group_norm_nhwc_fwd_params --------------------------
	.section	.text._Z35group_norm_nhwc_fwd_one_pass_kernelI11Fp16IOFp16WLi128ELi24ELi384EEv26Group_norm_nhwc_fwd_params,"ax",@progbits
	.align	128
        .global         _Z35group_norm_nhwc_fwd_one_pass_kernelI11Fp16IOFp16WLi128ELi24ELi384EEv26Group_norm_nhwc_fwd_params
        .type           _Z35group_norm_nhwc_fwd_one_pass_kernelI11Fp16IOFp16WLi128ELi24ELi384EEv26Group_norm_nhwc_fwd_params,@function
        .size           _Z35group_norm_nhwc_fwd_one_pass_kernelI11Fp16IOFp16WLi128ELi24ELi384EEv26Group_norm_nhwc_fwd_params,(.L_x_3464 - _Z35group_norm_nhwc_fwd_one_pass_kernelI11Fp16IOFp16WLi128ELi24ELi384EEv26Group_norm_nhwc_fwd_params)
        .other          _Z35group_norm_nhwc_fwd_one_pass_kernelI11Fp16IOFp16WLi128ELi24ELi384EEv26Group_norm_nhwc_fwd_params,@"STO_CUDA_ENTRY STV_DEFAULT"
_Z35group_norm_nhwc_fwd_one_pass_kernelI11Fp16IOFp16WLi128ELi24ELi384EEv26Group_norm_nhwc_fwd_params:
.text._Z35group_norm_nhwc_fwd_one_pass_kernelI11Fp16IOFp16WLi128ELi24ELi384EEv26Group_norm_nhwc_fwd_params:
        /* <DEDUP_REMOVED lines=25> */
.L_x_2766:
[----:B0-----:R-:W0:Y:S01]  /*0190*/  LDC R0, c[0x0][0x3f8] ;  /* 0x0000fe00ff007b82 */ /* 0x001e220000000800 */
[----:B------:R-:W-:Y:S01]  /*01a0*/  IABS R8, UR8 ;  /* 0x0000000800087c13 */ /* 0x000fe20008000000 */
[----:B-1----:R-:W1:Y:S01]  /*01b0*/  LDCU.64 UR10, c[0x0][0x3e8] ;  /* 0x00007d00ff0a77ac */ /* 0x002e620008000a00 */
[----:B------:R-:W-:Y:S01]  /*01c0*/  VIADD R19, R23, 0x20 ;  /* 0x0000002017137836 */ /* 0x000fe20000000000 */
[----:B------:R-:W-:Y:S01]  /*01d0*/  SHF.R.S32.HI R17, RZ, 0x1f, R23 ;  /* 0x0000001fff117819 */ /* 0x000fe20000011417 */
[----:B--2---:R-:W2:Y:S03]  /*01e0*/  LDCU.64 UR12, c[0x0][0x3f0] ;  /* 0x00007e00ff0c77ac */ /* 0x004ea60008000a00 */
[----:B------:R-:W-:Y:S02]  /*01f0*/  SHF.R.S32.HI R15, RZ, 0x1f, R19 ;  /* 0x0000001fff0f7819 */ /* 0x000fe40000011413 */
[----:B0--34-:R-:W-:-:S02]  /*0200*/  IABS R5, R0 ;  /* 0x0000000000057213 */ /* 0x019fc40000000000 */
[----:B------:R-:W-:Y:S02]  /*0210*/  ISETP.NE.AND P3, PT, R0, RZ, PT ;  /* 0x000000ff0000720c */ /* 0x000fe40003f65270 */
        /* <DEDUP_REMOVED lines=15> */
[-C--:B------:R-:W-:Y:S01]  /*0310*/  @!P2 IADD3 R2, PT, PT, R2, -R5.reuse, RZ ;  /* 0x800000050202a210 */ /* 0x080fe20007ffe0ff */
[----:B------:R-:W-:Y:S01]  /*0320*/  IMAD R3, R3, 0x1556, RZ ;  /* 0x0000155603037824 */ /* 0x000fe200078e02ff */
[----:B------:R-:W-:Y:S02]  /*0330*/  @!P2 IADD3 R13, PT, PT, R13, 0x1, RZ ;  /* 0x000000010d0da810 */ /* 0x000fe40007ffe0ff */
[----:B------:R-:W-:Y:S02]  /*0340*/  ISETP.GE.U32.AND P1, PT, R2, R5, PT ;  /* 0x000000050200720c */ /* 0x000fe40003f26070 */
[----:B------:R-:W-:Y:S02]  /*0350*/  LOP3.LUT R2, R0, UR8, RZ, 0x3c, !PT ;  /* 0x0000000800027c12 */ /* 0x000fe4000f8e3cff */
[----:B------:R-:W-:Y:S02]  /*0360*/  SHF.R.U32.HI R3, RZ, 0x10, R3 ;  /* 0x00000010ff037819 */ /* 0x000fe40000011603 */
[----:B------:R-:W-:-:S02]  /*0370*/  ISETP.GE.AND P4, PT, R2, RZ, PT ;  /* 0x000000ff0200720c */ /* 0x000fc40003f86270 */
[----:B------:R-:W-:Y:S02]  /*0380*/  PRMT R2, R3, 0x9910, RZ ;  /* 0x0000991003027816 */ /* 0x000fe400000000ff */
[----:B-1----:R-:W-:-:S03]  /*0390*/  ISETP.GE.U32.AND P2, PT, R19, UR10, PT ;  /* 0x0000000a13007c0c */ /* 0x002fc6000bf46070 */
[----:B------:R-:W-:Y:S01]  /*03a0*/  IMAD R2, R2, 0xc, RZ ;  /* 0x0000000c02027824 */ /* 0x000fe200078e02ff */
[----:B------:R-:W-:Y:S02]  /*03b0*/  ISETP.GE.AND.EX P2, PT, R15, UR11, PT, P2 ;  /* 0x0000000b0f007c0c */ /* 0x000fe4000bf46320 */
[----:B------:R-:W-:Y:S02]  /*03c0*/  @P1 IADD3 R13, PT, PT, R13, 0x1, RZ ;  /* 0x000000010d0d1810 */ /* 0x000fe40007ffe0ff */
[----:B------:R-:W-:Y:S02]  /*03d0*/  IADD3 R2, PT, PT, RZ, -R2, RZ ;  /* 0x80000002ff027210 */ /* 0x000fe40007ffe0ff */
[----:B------:R-:W-:Y:S02]  /*03e0*/  @!P4 IADD3 R13, PT, PT, -R13, RZ, RZ ;  /* 0x000000ff0d0dc210 */ /* 0x000fe40007ffe1ff */
[----:B------:R-:W-:Y:S02]  /*03f0*/  ISETP.GE.U32.AND P1, PT, R23, UR10, PT ;  /* 0x0000000a17007c0c */ /* 0x000fe4000bf26070 */
[----:B------:R-:W-:-:S02]  /*0400*/  @!P3 LOP3.LUT R13, RZ, R0, RZ, 0x33, !PT ;  /* 0x00000000ff0db212 */ /* 0x000fc400078e33ff */
[----:B------:R-:W-:Y:S01]  /*0410*/  PRMT R3, R2, 0x7710, RZ ;  /* 0x0000771002037816 */ /* 0x000fe200000000ff */
[----:B------:R-:W0:Y:S01]  /*0420*/  @!P2 LDC.64 R4, c[0x0][0x3e0] ;  /* 0x0000f800ff04ab82 */ /* 0x000e220000000a00 */
[----:B------:R-:W-:Y:S01]  /*0430*/  ISETP.GE.AND.EX P1, PT, R17, UR11, PT, P1 ;  /* 0x0000000b11007c0c */ /* 0x000fe2000bf26310 */
[----:B------:R-:W-:Y:S01]  /*0440*/  VIADD R2, R23, 0x40 ;  /* 0x0000004017027836 */ /* 0x000fe20000000000 */
[----:B------:R-:W-:Y:S02]  /*0450*/  IADD3 R21, PT, PT, -R13, RZ, RZ ;  /* 0x000000ff0d157210 */ /* 0x000fe40007ffe1ff */
[----:B------:R-:W-:Y:S02]  /*0460*/  IADD3 R3, PT, PT, R3, R6, RZ ;  /* 0x0000000603037210 */ /* 0x000fe40007ffe0ff */
[----:B------:R-:W-:Y:S01]  /*0470*/  ISETP.GE.U32.AND P3, PT, R2, UR10, PT ;  /* 0x0000000a02007c0c */ /* 0x000fe2000bf66070 */
[----:B------:R-:W-:Y:S01]  /*0480*/  IMAD R21, R0, R21, UR8 ;  /* 0x0000000800157e24 */ /* 0x000fe2000f8e0215 */
[----:B------:R-:W-:Y:S01]  /*0490*/  SHF.L.U32 R3, R3, 0x1, RZ ;  /* 0x0000000103037819 */ /* 0x000fe200000006ff */
[----:B------:R-:W1:Y:S01]  /*04a0*/  @!P2 LDC.64 R10, c[0x0][0x390] ;  /* 0x0000e400ff0aab82 */ /* 0x000e620000000a00 */
[----:B------:R-:W-:Y:S01]  /*04b0*/  SHF.R.S32.HI R0, RZ, 0x1f, R13 ;  /* 0x0000001fff007819 */ /* 0x000fe2000001140d */
[----:B------:R-:W-:Y:S01]  /*04c0*/  IMAD R21, R21, 0x18, RZ ;  /* 0x0000001815157824 */ /* 0x000fe200078e02ff */
[----:B------:R-:W-:-:S02]  /*04d0*/  LOP3.LUT R26, R3, 0xffff, RZ, 0xc0, !PT ;  /* 0x0000ffff031a7812 */ /* 0x000fc400078ec0ff */
[----:B------:R-:W-:Y:S01]  /*04e0*/  SHF.R.S32.HI R3, RZ, 0x1f, R2 ;  /* 0x0000001fff037819 */ /* 0x000fe20000011402 */
[----:B--2---:R-:W-:Y:S01]  /*04f0*/  IMAD R12, R0, UR12, RZ ;  /* 0x0000000c000c7c24 */ /* 0x004fe2000f8e02ff */
[----:B------:R-:W-:Y:S01]  /*0500*/  IADD3 R26, P4, PT, R21, R26, RZ ;  /* 0x0000001a151a7210 */ /* 0x000fe20007f9e0ff */
[----:B------:R-:W2:Y:S01]  /*0510*/  @!P1 LDC.64 R8, c[0x0][0x3e0] ;  /* 0x0000f800ff089b82 */ /* 0x000ea20000000a00 */
[----:B------:R-:W-:Y:S01]  /*0520*/  ISETP.GE.AND.EX P3, PT, R3, UR11, PT, P3 ;  /* 0x0000000b03007c0c */ /* 0x000fe2000bf66330 */
[----:B------:R-:W-:Y:S01]  /*0530*/  IMAD R25, R13, UR13, R12 ;  /* 0x0000000d0d197c24 */ /* 0x000fe2000f8e020c */
[----:B------:R-:W-:Y:S02]  /*0540*/  LEA.HI.X.SX32 R27, R21, RZ, 0x1, P4 ;  /* 0x000000ff151b7211 */ /* 0x000fe400020f0eff */
[----:B------:R-:W-:Y:S01]  /*0550*/  ISETP.GE.U32.AND P4, PT, R7, UR10, PT ;  /* 0x0000000a07007c0c */ /* 0x000fe2000bf86070 */
[----:B0-----:R-:W-:Y:S01]  /*0560*/  @!P2 IMAD R16, R15, R4, RZ ;  /* 0x000000040f10a224 */ /* 0x001fe200078e02ff */
[----:B------:R-:W-:Y:S01]  /*0570*/  SHF.R.S32.HI R0, RZ, 0x1f, R7 ;  /* 0x0000001fff007819 */ /* 0x000fe20000011407 */
[----:B------:R-:W-:-:S02]  /*0580*/  IMAD.WIDE.U32 R26, R13, UR12, R26 ;  /* 0x0000000c0d1a7c25 */ /* 0x000fc4000f8e001a */
[----:B------:R-:W0:Y:S01]  /*0590*/  @!P1 LDC.64 R12, c[0x0][0x390] ;  /* 0x0000e400ff0c9b82 */ /* 0x000e220000000a00 */
[----:B------:R-:W-:Y:S01]  /*05a0*/  ISETP.GE.AND.EX P4, PT, R0, UR11, PT, P4 ;  /* 0x0000000b00007c0c */ /* 0x000fe2000bf86340 */
[----:B------:R-:W-:Y:S01]  /*05b0*/  @!P2 IMAD R16, R19, R5, R16 ;  /* 0x000000051310a224 */ /* 0x000fe200078e0210 */
[----:B------:R-:W-:Y:S02]  /*05c0*/  IADD3 R25, PT, PT, R27, R25, RZ ;  /* 0x000000191b197210 */ /* 0x000fe40007ffe0ff */
[-C--:B------:R-:W-:Y:S02]  /*05d0*/  @!P2 MOV R24, R26.reuse ;  /* 0x0000001a0018a202 */ /* 0x080fe40000000f00 */
[----:B------:R-:W-:Y:S01]  /*05e0*/  @!P1 MOV R28, R26 ;  /* 0x0000001a001c9202 */ /* 0x000fe20000000f00 */
[----:B------:R-:W3:Y:S01]  /*05f0*/  @!P3 LDC.64 R14, c[0x0][0x3e0] ;  /* 0x0000f800ff0ebb82 */ /* 0x000ee20000000a00 */
[----:B------:R-:W-:Y:S01]  /*0600*/  @!P1 MOV R29, R25 ;  /* 0x00000019001d9202 */ /* 0x000fe20000000f00 */
[----:B------:R-:W-:-:S04]  /*0610*/  @!P2 IMAD.WIDE.U32 R18, R19, R4, R24 ;  /* 0x000000041312a225 */ /* 0x000fc800078e0018 */
[-C--:B--2---:R-:W-:Y:S02]  /*0620*/  @!P1 IMAD R20, R17, R8.reuse, RZ ;  /* 0x0000000811149224 */ /* 0x084fe400078e02ff */
[----:B------:R-:W-:Y:S01]  /*0630*/  @!P1 IMAD.WIDE.U32 R28, R23, R8, R28 ;  /* 0x00000008171c9225 */ /* 0x000fe200078e001c */
[----:B------:R-:W2:Y:S03]  /*0640*/  @!P4 LDC.64 R4, c[0x0][0x3e0] ;  /* 0x0000f800ff04cb82 */ /* 0x000ea60000000a00 */
[----:B------:R-:W-:Y:S01]  /*0650*/  @!P2 IMAD.IADD R8, R19, 0x1, R16 ;  /* 0x000000011308a824 */ /* 0x000fe200078e0210 */
[C---:B-1----:R-:W-:Y:S01]  /*0660*/  @!P2 LEA R16, P5, R18.reuse, R10, 0x1 ;  /* 0x0000000a1210a211 */ /* 0x042fe200078a08ff */
[----:B------:R-:W-:Y:S01]  /*0670*/  @!P1 IMAD R20, R23, R9, R20 ;  /* 0x0000000917149224 */ /* 0x000fe200078e0214 */
[----:B------:R-:W-:Y:S02]  /*0680*/  @!P3 MOV R19, R25 ;  /* 0x000000190013b202 */ /* 0x000fe40000000f00 */
[----:B------:R-:W-:-:S02]  /*0690*/  @!P2 LEA.HI.X R17, R18, R11, R8, 0x1, P5 ;  /* 0x0000000b1211a211 */ /* 0x000fc400028f0c08 */
[----:B------:R-:W1:Y:S01]  /*06a0*/  @!P3 LDC.64 R8, c[0x0][0x390] ;  /* 0x0000e400ff08bb82 */ /* 0x000e620000000a00 */
[----:B------:R-:W-:Y:S02]  /*06b0*/  @!P3 MOV R18, R26 ;  /* 0x0000001a0012b202 */ /* 0x000fe40000000f00 */
[----:B------:R-:W-:Y:S01]  /*06c0*/  @!P1 IADD3 R20, PT, PT, R29, R20, RZ ;  /* 0x000000141d149210 */ /* 0x000fe20007ffe0ff */
[----:B---3--:R-:W-:Y:S01]  /*06d0*/  @!P3 IMAD R3, R3, R14, RZ ;  /* 0x0000000e0303b224 */ /* 0x008fe200078e02ff */
[----:B0-----:R-:W-:Y:S01]  /*06e0*/  @!P1 LEA R12, P5, R28, R12, 0x1 ;  /* 0x0000000c1c0c9211 */ /* 0x001fe200078a08ff */
[----:B------:R-:W-:Y:S02]  /*06f0*/  @!P3 IMAD.WIDE.U32 R18, R2, R14, R18 ;  /* 0x0000000e0212b225 */ /* 0x000fe400078e0012 */
[----:B------:R-:W0:Y:S01]  /*0700*/  @!P4 LDC.64 R10, c[0x0][0x390] ;  /* 0x0000e400ff0acb82 */ /* 0x000e220000000a00 */
[----:B------:R-:W-:Y:S01]  /*0710*/  @!P1 LEA.HI.X R13, R28, R13, R20, 0x1, P5 ;  /* 0x0000000d1c0d9211 */ /* 0x000fe200028f0c14 */
[----:B------:R-:W-:-:S02]  /*0720*/  @!P3 IMAD R15, R2, R15, R3 ;  /* 0x0000000f020fb224 */ /* 0x000fc400078e0203 */
[----:B------:R-:W-:Y:S02]  /*0730*/  HFMA2 R2, -RZ, RZ, 0, 0 ;  /* 0x00000000ff027431 */ /* 0x000fe400000001ff */
[----:B------:R-:W-:Y:S02]  /*0740*/  HFMA2 R3, -RZ, RZ, 0, 0 ;  /* 0x00000000ff037431 */ /* 0x000fe400000001ff */
[----:B--2---:R-:W-:Y:S02]  /*0750*/  @!P4 IMAD R0, R0, R4, RZ ;  /* 0x000000040000c224 */ /* 0x004fe400078e02ff */
[----:B------:R2:W3:Y:S02]  /*0760*/  @!P1 LDG.E R2, desc[UR16][R12.64] ;  /* 0x000000100c029981 */ /* 0x0004e4000c1e1900 */
[----:B------:R-:W-:Y:S01]  /*0770*/  @!P4 IMAD R29, R7, R5, R0 ;  /* 0x00000005071dc224 */ /* 0x000fe200078e0200 */
[----:B------:R-:W-:Y:S01]  /*0780*/  @!P3 IADD3 R15, PT, PT, R19, R15, RZ ;  /* 0x0000000f130fb210 */ /* 0x000fe20007ffe0ff */
[----:B------:R-:W5:Y:S01]  /*0790*/  @!P2 LDG.E R3, desc[UR16][R16.64] ;  /* 0x000000101003a981 */ /* 0x000f62000c1e1900 */
[----:B--2---:R-:W-:Y:S01]  /*07a0*/  @!P4 MOV R13, R25 ;  /* 0x00000019000dc202 */ /* 0x004fe20000000f00 */
[----:B------:R-:W-:Y:S01]  /*07b0*/  @!P4 IMAD.MOV.U32 R12, RZ, RZ, R26 ;  /* 0x000000ffff0cc224 */ /* 0x000fe200078e001a */
[----:B-1----:R-:W-:-:S03]  /*07c0*/  @!P3 LEA R8, P2, R18, R8, 0x1 ;  /* 0x000000081208b211 */ /* 0x002fc600078408ff */
[----:B------:R-:W-:Y:S01]  /*07d0*/  @!P4 IMAD.WIDE.U32 R4, R7, R4, R12 ;  /* 0x000000040704c225 */ /* 0x000fe200078e000c */
[----:B------:R-:W-:-:S03]  /*07e0*/  @!P3 LEA.HI.X R9, R18, R9, R15, 0x1, P2 ;  /* 0x000000091209b211 */ /* 0x000fc600010f0c0f */
[----:B------:R-:W-:Y:S01]  /*07f0*/  HFMA2 R0, -RZ, RZ, 0, 0 ;  /* 0x00000000ff007431 */ /* 0x000fe200000001ff */
[----:B------:R-:W-:Y:S02]  /*0800*/  @!P4 IADD3 R5, PT, PT, R5, R29, RZ ;  /* 0x0000001d0505c210 */ /* 0x000fe40007ffe0ff */
[----:B0-----:R-:W-:-:S03]  /*0810*/  @!P4 LEA R10, P2, R4, R10, 0x1 ;  /* 0x0000000a040ac211 */ /* 0x001fc600078408ff */
[----:B------:R-:W2:Y:S01]  /*0820*/  @!P3 LDG.E R0, desc[UR16][R8.64] ;  /* 0x000000100800b981 */ /* 0x000ea2000c1e1900 */
[----:B------:R-:W-:Y:S02]  /*0830*/  @!P4 LEA.HI.X R11, R4, R11, R5, 0x1, P2 ;  /* 0x0000000b040bc211 */ /* 0x000fe400010f0c05 */
[----:B------:R-:W-:-:S06]  /*0840*/  MOV R4, RZ ;  /* 0x000000ff00047202 */ /* 0x000fcc0000000f00 */
        /* <DEDUP_REMOVED lines=67> */
.L_x_2740:
[----:B------:R-:W-:Y:S05]  /*0c80*/  BSYNC.RECONVERGENT B0 ;  /* 0x0000000000007941 */ /* 0x000fea0003800200 */
.L_x_2739:
        /* <DEDUP_REMOVED lines=36> */
.L_x_2742:
[----:B------:R-:W-:Y:S05]  /*0ed0*/  BSYNC.RECONVERGENT B0 ;  /* 0x0000000000007941 */ /* 0x000fea0003800200 */
.L_x_2741:
        /* <DEDUP_REMOVED lines=17> */
[----:B------:R-:W-:Y:S01]  /*0ff0*/  IMAD.U32 R7, RZ, RZ, UR12 ;  /* 0x0000000cff077e24 */ /* 0x000fe2000f8e00ff */
[----:B------:R-:W-:Y:S01]  /*1000*/  UIMAD.WIDE.U32 UR10, UR10, 0x8, UR18 ;  /* 0x000000080a0a78a5 */ /* 0x000fe2000f8e0012 */
[----:B------:R-:W-:-:S03]  /*1010*/  SEL R11, R22, RZ, !P2 ;  /* 0x000000ff160b7207 */ /* 0x000fc60005000000 */
[----:B-1----:R-:W-:Y:S02]  /*1020*/  MOV R13, UR5 ;  /* 0x00000005000d7c02 */ /* 0x002fe40008000f00 */
        /* <DEDUP_REMOVED lines=10> */
.L_x_2745:
[----:B---3--:R-:W3:Y:S04]  /*10d0*/  LDG.E.STRONG.GPU R6, desc[UR16][R8.64] ;  /* 0x0000001008067981 */ /* 0x008ee8000c1ef900 */
[----:B---3--:R-:W-:Y:S01]  /*10e0*/  CCTL.IVALL ;  /* 0x00000000ff00798f */ /* 0x008fe20002000000 */
[----:B------:R-:W-:Y:S05]  /*10f0*/  YIELD ;  /* 0x0000000000007946 */ /* 0x000fea0003800000 */
[----:B------:R-:W-:-:S13]  /*1100*/  ISETP.NE.AND P2, PT, R6, R11, PT ;  /* 0x0000000b0600720c */ /* 0x000fda0003f45270 */
[----:B------:R-:W-:Y:S05]  /*1110*/  @P2 BRA `(.L_x_2745) ;  /* 0xfffffffc00ec2947 */ /* 0x000fea000383ffff */
.L_x_2744:
        /* <DEDUP_REMOVED lines=15> */
.L_x_2747:
        /* <DEDUP_REMOVED lines=26> */
[----:B--2---:R-:W-:Y:S01]  /*13b0*/  MOV R12, UR24 ;  /* 0x00000018000c7c02 */ /* 0x004fe20008000f00 */
[----:B-1----:R-:W-:-:S02]  /*13c0*/  IMAD.U32 R13, RZ, RZ, UR25 ;  /* 0x00000019ff0d7e24 */ /* 0x002fc4000f8e00ff */
        /* <DEDUP_REMOVED lines=32> */
[----:B------:R-:W-:Y:S01]  /*15d0*/  IMAD.U32 R8, RZ, RZ, UR24 ;  /* 0x00000018ff087e24 */ /* 0x000fe2000f8e00ff */
[----:B------:R-:W-:Y:S01]  /*15e0*/  MOV R9, UR25 ;  /* 0x0000001900097c02 */ /* 0x000fe20008000f00 */
        /* <DEDUP_REMOVED lines=29> */
.L_x_2746:
[----:B------:R-:W-:-:S13]  /*17c0*/  LOP3.LUT P2, RZ, R22, 0x7, RZ, 0xc0, !PT ;  /* 0x0000000716ff7812 */ /* 0x000fda000784c0ff */
[----:B------:R-:W-:Y:S05]  /*17d0*/  @!P2 BRA `(.L_x_2743) ;  /* 0x000000040070a947 */ /* 0x000fea0003800000 */
[----:B---3--:R-:W-:-:S04]  /*17e0*/  LOP3.LUT R6, R22, 0x7, RZ, 0xc0, !PT ;  /* 0x0000000716067812 */ /* 0x008fc800078ec0ff */
[----:B------:R-:W-:-:S04]  /*17f0*/  IADD3 R6, PT, PT, R6, -0x1, RZ ;  /* 0xffffffff06067810 */ /* 0x000fc80007ffe0ff */
[----:B------:R-:W-:-:S13]  /*1800*/  ISETP.GE.U32.AND P2, PT, R6, 0x3, PT ;  /* 0x000000030600780c */ /* 0x000fda0003f46070 */
[----:B------:R-:W-:Y:S05]  /*1810*/  @!P2 BRA `(.L_x_2748) ;  /* 0x0000000000b8a947 */ /* 0x000fea0003800000 */
[----:B------:R-:W-:Y:S02]  /*1820*/  UIADD3 UR12, UPT, UPT, UR5, 0x1, URZ ;  /* 0x00000001050c7890 */ /* 0x000fe4000fffe0ff */
[----:B------:R-:W-:Y:S01]  /*1830*/  IMAD.U32 R6, RZ, RZ, UR5 ;  /* 0x00000005ff067e24 */ /* 0x000fe2000f8e00ff */
[----:B------:R-:W-:Y:S02]  /*1840*/  UIADD3 UR9, UPT, UPT, UR5, 0x2, URZ ;  /* 0x0000000205097890 */ /* 0x000fe4000fffe0ff */
[----:B------:R-:W-:Y:S02]  /*1850*/  UIADD3 UR14, UPT, UPT, UR5, 0x3, URZ ;  /* 0x00000003050e7890 */ /* 0x000fe4000fffe0ff */
        /* <DEDUP_REMOVED lines=14> */
[----:B------:R-:W-:Y:S01]  /*1940*/  MOV R6, UR10 ;  /* 0x0000000a00067c02 */ /* 0x000fe20008000f00 */
[----:B------:R-:W-:Y:S01]  /*1950*/  @!UP0 UIMAD UR9, UR9, UR20, UR6 ;  /* 0x00000014090982a4 */ /* 0x000fe2000f8e0206 */
[----:B------:R-:W-:Y:S01]  /*1960*/  MOV R7, UR11 ;  /* 0x0000000b00077c02 */ /* 0x000fe20008000f00 */
[----:B------:R-:W-:Y:S02]  /*1970*/  @!UP1 UIMAD.WIDE.U32 UR12, UR12, 0x8, UR18 ;  /* 0x000000080c0c98a5 */ /* 0x000fe4000f8e0012 */
[----:B------:R-:W-:Y:S02]  /*1980*/  @!UP2 UIMAD UR14, UR14, UR20, UR6 ;  /* 0x000000140e0ea2a4 */ /* 0x000fe4000f8e0206 */
[----:B------:R-:W-:Y:S01]  /*1990*/  @!UP0 UIMAD.WIDE.U32 UR10, UR9, 0x8, UR18 ;  /* 0x00000008090a88a5 */ /* 0x000fe2000f8e0012 */
[----:B------:R-:W0:Y:S01]  /*19a0*/  @!P2 LDG.E.64 R6, desc[UR16][R6.64] ;  /* 0x000000100606a981 */ /* 0x000e22000c1e1b00 */
[----:B------:R-:W-:Y:S01]  /*19b0*/  MOV R8, UR12 ;  /* 0x0000000c00087c02 */ /* 0x000fe20008000f00 */
[----:B------:R-:W-:Y:S01]  /*19c0*/  IMAD.U32 R9, RZ, RZ, UR13 ;  /* 0x0000000dff097e24 */ /* 0x000fe2000f8e00ff */
[----:B------:R-:W-:-:S02]  /*19d0*/  @!UP2 UIMAD.WIDE.U32 UR12, UR14, 0x8, UR18 ;  /* 0x000000080e0ca8a5 */ /* 0x000fc4000f8e0012 */
[----:B------:R-:W-:Y:S02]  /*19e0*/  MOV R10, UR10 ;  /* 0x0000000a000a7c02 */ /* 0x000fe40008000f00 */
[----:B------:R-:W-:Y:S01]  /*19f0*/  MOV R11, UR11 ;  /* 0x0000000b000b7c02 */ /* 0x000fe20008000f00 */
[----:B------:R-:W3:Y:S01]  /*1a00*/  @!P4 LDG.E.64 R8, desc[UR16][R8.64] ;  /* 0x000000100808c981 */ /* 0x000ee2000c1e1b00 */
[----:B--2---:R-:W-:Y:S02]  /*1a10*/  MOV R12, UR12 ;  /* 0x0000000c000c7c02 */ /* 0x004fe40008000f00 */
[----:B-1----:R-:W-:Y:S02]  /*1a20*/  MOV R13, UR13 ;  /* 0x0000000d000d7c02 */ /* 0x002fe40008000f00 */
        /* <DEDUP_REMOVED lines=13> */
.L_x_2748:
        /* <DEDUP_REMOVED lines=28> */
.L_x_2749:
        /* <DEDUP_REMOVED lines=13> */
.L_x_2750:
[----:B------:R-:W-:Y:S05]  /*1d90*/  BSYNC.RECONVERGENT B0 ;  /* 0x0000000000007941 */ /* 0x000fea0003800200 */
.L_x_2743:
        /* <DEDUP_REMOVED lines=76> */
.L_x_2754:
[----:B------:R-:W-:Y:S05]  /*2260*/  BSYNC.RECONVERGENT B1 ;  /* 0x0000000000017941 */ /* 0x000fea0003800200 */
.L_x_2753:
        /* <DEDUP_REMOVED lines=29> */
.L_x_2756:
[----:B------:R-:W-:Y:S05]  /*2440*/  BSYNC.RECONVERGENT B1 ;  /* 0x0000000000017941 */ /* 0x000fea0003800200 */
.L_x_2755:
        /* <DEDUP_REMOVED lines=9> */
[----:B------:R-:W-:Y:S01]  /*24e0*/  FMUL.FTZ R16, R16, R5 ;  /* 0x0000000510107220 */ /* 0x000fe20000410000 */
[----:B------:R-:W-:-:S03]  /*24f0*/  FFMA.FTZ R3, R6, R3, R8 ;  /* 0x0000000306037223 */ /* 0x000fc60000010008 */
[----:B------:R-:W-:Y:S01]  /*2500*/  FFMA.FTZ R16, R7, R16, R9 ;  /* 0x0000001007107223 */ /* 0x000fe20000010009 */
[----:B--2---:R-:W-:-:S04]  /*2510*/  IMAD R19, R19, UR10, RZ ;  /* 0x0000000a13137c24 */ /* 0x004fc8000f8e02ff */
[----:B------:R-:W-:Y:S01]  /*2520*/  F2FP.F16.F32.PACK_AB R3, R16, R3 ;  /* 0x000000031003723e */ /* 0x000fe200000000ff */
[----:B------:R-:W-:-:S04]  /*2530*/  IMAD.WIDE.U32 R10, R14, UR10, R10 ;  /* 0x0000000a0e0a7c25 */ /* 0x000fc8000f8e000a */
[----:B------:R-:W-:Y:S01]  /*2540*/  IMAD R19, R14, UR11, R19 ;  /* 0x0000000b0e137c24 */ /* 0x000fe2000f8e0213 */
[----:B0-----:R-:W-:-:S04]  /*2550*/  LEA R12, P1, R10, UR18, 0x1 ;  /* 0x000000120a0c7c11 */ /* 0x001fc8000f8208ff */
[----:B------:R-:W-:-:S04]  /*2560*/  IADD3 R19, PT, PT, R11, R19, RZ ;  /* 0x000000130b137210 */ /* 0x000fc80007ffe0ff */
[----:B------:R-:W-:-:S05]  /*2570*/  LEA.HI.X R13, R10, UR19, R19, 0x1, P1 ;  /* 0x000000130a0d7c11 */ /* 0x000fca00088f0c13 */
[----:B------:R2:W-:Y:S02]  /*2580*/  STG.E desc[UR16][R12.64], R3 ;  /* 0x000000030c007986 */ /* 0x0005e4000c101910 */
.L_x_2758:
[----:B------:R-:W-:Y:S05]  /*2590*/  BSYNC.RECONVERGENT B1 ;  /* 0x0000000000017941 */ /* 0x000fea0003800200 */
.L_x_2757:
[----:B------:R-:W-:Y:S05]  /*25a0*/  @P3 BRA `(.L_x_2759) ;  /* 0x0000000800643947 */ /* 0x000fea0003800000 */
[----:B------:R-:W3:Y:S01]  /*25b0*/  LDCU.64 UR10, c[0x0][0x3e0] ;  /* 0x00007c00ff0a77ac */ /* 0x000ee20008000a00 */
[----:B------:R-:W-:Y:S02]  /*25c0*/  IMAD.MOV.U32 R24, RZ, RZ, R26 ;  /* 0x000000ffff187224 */ /* 0x000fe400078e001a */
        /* <DEDUP_REMOVED lines=16> */
.L_x_2752:
        /* <DEDUP_REMOVED lines=35> */
.L_x_2761:
[----:B0-----:R-:W-:Y:S05]  /*2900*/  BSYNC.RECONVERGENT B1 ;  /* 0x0000000000017941 */ /* 0x001fea0003800200 */
.L_x_2760:
        /* <DEDUP_REMOVED lines=22> */
[----:B0-----:R-:W-:Y:S02]  /*2a70*/  IMAD R19, R10, UR10, RZ ;  /* 0x0000000a0a137c24 */ /* 0x001fe4000f8e02ff */
[----:B------:R-:W-:Y:S02]  /*2a80*/  IMAD.MOV.U32 R10, RZ, RZ, R26 ;  /* 0x000000ffff0a7224 */ /* 0x000fe400078e001a */
        /* <DEDUP_REMOVED lines=15> */
.L_x_2763:
[----:B------:R-:W-:Y:S05]  /*2b80*/  BSYNC.RECONVERGENT B1 ;  /* 0x0000000000017941 */ /* 0x000fea0003800200 */
.L_x_2762:
        /* <DEDUP_REMOVED lines=30> */
.L_x_2765:
[----:B------:R-:W-:Y:S05]  /*2d70*/  BSYNC.RECONVERGENT B1 ;  /* 0x0000000000017941 */ /* 0x000fea0003800200 */
.L_x_2764:
        /* <DEDUP_REMOVED lines=28> */
.L_x_2759:
[----:B------:R-:W-:Y:S05]  /*2f40*/  BSYNC.RECONVERGENT B0 ;  /* 0x0000000000007941 */ /* 0x000fea0003800200 */
.L_x_2751:
[----:B------:R-:W-:Y:S02]  /*2f50*/  UIADD3 UR8, UPT, UPT, UR20, UR8, URZ ;  /* 0x0000000814087290 */ /* 0x000fe4000fffe0ff */
[----:B------:R-:W-:Y:S02]  /*2f60*/  UIADD3 UR4, UPT, UPT, UR4, 0x1, URZ ;  /* 0x0000000104047890 */ /* 0x000fe4000fffe0ff */
[----:B------:R-:W-:-:S09]  /*2f70*/  UISETP.GE.AND UP0, UPT, UR8, UR7, UPT ;  /* 0x000000070800728c */ /* 0x000fd2000bf06270 */
[----:B------:R-:W-:Y:S05]  /*2f80*/  BRA.U !UP0, `(.L_x_2766) ;  /* 0xffffffd108807547 */ /* 0x000fea000b83ffff */
[----:B------:R-:W-:Y:S05]  /*2f90*/  EXIT ;  /* 0x000000000000794d */ /* 0x000fea0003800000 */
.L_x_2767:
        /* <DEDUP_REMOVED lines=14> */
.L_x_3464:


//--------------------- .text._Z35group_norm_nhwc_fwd_one_pass_kernelI11Fp16IOFp16WLi256ELi24ELi384EEv26Group_norm_nhwc_fwd_params --------------------------
	.section	.text._Z35group_norm_nhwc_fwd_one_pass_kernelI11Fp16IOFp16WLi256ELi24ELi384EEv26Group_norm_nhwc_fwd_params,"ax",@progbits
	.align	128
        .global         _Z35group_norm_nhwc_fwd_one_pass_kernelI11Fp16IOFp16WLi256ELi24ELi384EEv26Group_norm_nhwc_fwd_params
        .type           _Z35group_norm_nhwc_fwd_one_pass_kernelI11Fp16IOFp16WLi256ELi24ELi384EEv26Group_norm_nhwc_fwd_params,@function
        .size           _Z35group_norm_nhwc_fwd_one_pass_kernelI11Fp16IOFp16WLi256ELi24ELi384EEv26Group_norm_nhwc_fwd_params,(.L_x_3465 - _Z35group_norm_nhwc_fwd_one_pass_kernelI11Fp16IOFp16WLi256ELi24ELi384EEv26Group_norm_nhwc_fwd_params)
        .other          _Z35group_norm_nhwc_fwd_one_pass_kernelI11Fp16IOFp16WLi256ELi24ELi384EEv26Group_norm_nhwc_fwd_params,@"STO_CUDA_ENTRY STV_DEFAULT"
_Z35group_norm_nhwc_fwd_one_pass_kernelI11Fp16IOFp16WLi256ELi24ELi384EEv26Group_norm_nhwc_fwd_params:
.text._Z35group_norm_nhwc_fwd_one_pass_kernelI11Fp16IOFp16WLi256ELi24ELi384EEv26Group_norm_nhwc_fwd_params:
        /* <DEDUP_REMOVED lines=36> */
.L_x_2811:
[----:B0-----:R-:W0:Y:S01]  /*0240*/  LDCU UR5, c[0x0][0x3f8] ;  /* 0x00007f00ff0577ac */ /* 0x001e220008000800 */
[----:B---3--:R-:W-:Y:S01]  /*0250*/  IABS R6, UR7 ;  /* 0x0000000700067c13 */ /* 0x008fe20008000000 */
[----:B------:R-:W-:Y:S01]  /*0260*/  HFMA2 R16, -RZ, RZ, 0, 0 ;  /* 0x00000000ff107431 */ /* 0x000fe200000001ff */
[C---:B-1----:R-:W-:Y:S01]  /*0270*/  IADD3 R13, PT, PT, R31.reuse, 0x20, RZ ;  /* 0x000000201f0d7810 */ /* 0x042fe20007ffe0ff */
[----:B------:R-:W1:Y:S01]  /*0280*/  LDCU.64 UR14, c[0x0][0x3e8] ;  /* 0x00007d00ff0e77ac */ /* 0x000e620008000a00 */
[----:B------:R-:W-:Y:S01]  /*0290*/  IADD3 R21, PT, PT, R31, 0x40, RZ ;  /* 0x000000401f157810 */ /* 0x000fe20007ffe0ff */
[----:B------:R-:W-:Y:S01]  /*02a0*/  IMAD.MOV.U32 R14, RZ, RZ, RZ ;  /* 0x000000ffff0e7224 */ /* 0x000fe200078e00ff */
        /* <DEDUP_REMOVED lines=94> */
[----:B------:R-:W-:Y:S02]  /*0890*/  @!P1 MOV R8, R34 ;  /* 0x0000002200089202 */ /* 0x000fe40000000f00 */
[----:B------:R-:W-:Y:S02]  /*08a0*/  @!P1 MOV R9, R33 ;  /* 0x0000002100099202 */ /* 0x000fe40000000f00 */
[----:B------:R-:W-:Y:S02]  /*08b0*/  ISETP.GE.U32.AND P4, PT, R0, UR14, PT ;  /* 0x0000000e00007c0c */ /* 0x000fe4000bf86070 */
[----:B----4-:R-:W-:Y:S01]  /*08c0*/  SHF.R.S32.HI R13, RZ, 0x1f, R0 ;  /* 0x0000001fff0d7819 */ /* 0x010fe20000011400 */
[----:B------:R-:W-:-:S02]  /*08d0*/  @!P1 IMAD R17, R36, R7, R17 ;  /* 0x0000000724119224 */ /* 0x000fc400078e0211 */
[----:B------:R-:W-:Y:S01]  /*08e0*/  @!P1 IMAD.WIDE.U32 R36, R36, R6, R8 ;  /* 0x0000000624249225 */ /* 0x000fe200078e0008 */
[----:B------:R-:W-:Y:S01]  /*08f0*/  ISETP.GE.AND.EX P4, PT, R13, UR15, PT, P4 ;  /* 0x0000000f0d007c0c */ /* 0x000fe2000bf86340 */
[----:B------:R-:W4:Y:S01]  /*0900*/  @!P3 LDC.64 R8, c[0x0][0x390] ;  /* 0x0000e400ff08bb82 */ /* 0x000f220000000a00 */
[----:B------:R-:W-:Y:S02]  /*0910*/  SHF.R.S32.HI R7, RZ, 0x1f, R30 ;  /* 0x0000001fff077819 */ /* 0x000fe4000001141e */
[----:B------:R-:W-:Y:S02]  /*0920*/  ISETP.GE.U32.AND P5, PT, R30, UR14, PT ;  /* 0x0000000e1e007c0c */ /* 0x000fe4000bfa6070 */
[----:B------:R-:W-:Y:S02]  /*0930*/  @!P2 IADD3 R15, PT, PT, R19, R15, RZ ;  /* 0x0000000f130fa210 */ /* 0x000fe40007ffe0ff */
[----:B---3--:R-:W-:Y:S02]  /*0940*/  @!P2 LEA R20, P6, R18, R10, 0x1 ;  /* 0x0000000a1214a211 */ /* 0x008fe400078c08ff */
[----:B------:R-:W-:-:S02]  /*0950*/  ISETP.GE.AND.EX P5, PT, R7, UR15, PT, P5 ;  /* 0x0000000f07007c0c */ /* 0x000fc4000bfa6350 */
[----:B------:R-:W-:Y:S02]  /*0960*/  @!P2 LEA.HI.X R21, R18, R11, R15, 0x1, P6 ;  /* 0x0000000b1215a211 */ /* 0x000fe400030f0c0f */
[----:B------:R-:W-:Y:S02]  /*0970*/  @!P1 IADD3 R17, PT, PT, R37, R17, RZ ;  /* 0x0000001125119210 */ /* 0x000fe40007ffe0ff */
[C---:B0-----:R-:W-:Y:S01]  /*0980*/  @!P1 LEA R18, P6, R36.reuse, R2, 0x1 ;  /* 0x0000000224129211 */ /* 0x041fe200078c08ff */
[----:B-1----:R-:W-:Y:S01]  /*0990*/  @!P3 IMAD R6, R27, R4, RZ ;  /* 0x000000041b06b224 */ /* 0x002fe200078e02ff */
[----:B------:R-:W-:Y:S02]  /*09a0*/  @!P3 MOV R10, R34 ;  /* 0x00000022000ab202 */ /* 0x000fe40000000f00 */
[----:B------:R-:W-:Y:S01]  /*09b0*/  @!P1 LEA.HI.X R19, R36, R3, R17, 0x1, P6 ;  /* 0x0000000324139211 */ /* 0x000fe200030f0c11 */
[----:B------:R-:W-:Y:S01]  /*09c0*/  @!P3 IMAD R15, R31, R5, R6 ;  /* 0x000000051f0fb224 */ /* 0x000fe200078e0206 */
[----:B------:R-:W0:Y:S01]  /*09d0*/  @!P4 LDC.64 R2, c[0x0][0x3e0] ;  /* 0x0000f800ff02cb82 */ /* 0x000e220000000a00 */
[----:B------:R-:W-:Y:S01]  /*09e0*/  @!P3 MOV R11, R33 ;  /* 0x00000021000bb202 */ /* 0x000fe20000000f00 */
[----:B------:R-:W-:-:S02]  /*09f0*/  HFMA2 R6, -RZ, RZ, 0, 0 ;  /* 0x00000000ff067431 */ /* 0x000fc400000001ff */
        /* <DEDUP_REMOVED lines=29> */
[----:B------:R-:W-:Y:S01]  /*0bd0*/  HFMA2 R5, -RZ, RZ, 0, 0 ;  /* 0x00000000ff057431 */ /* 0x000fe200000001ff */
        /* <DEDUP_REMOVED lines=11> */
[----:B------:R-:W-:Y:S01]  /*0c90*/  @!P2 IMAD.IADD R4, R13, 0x1, R7 ;  /* 0x000000010d04a824 */ /* 0x000fe200078e0207 */
        /* <DEDUP_REMOVED lines=50> */
[--C-:B------:R-:W-:Y:S02]  /*0fc0*/  HADD2.F32 R3, -RZ, R11.reuse.H1_H1 ;  /* 0x3000000bff037230 */ /* 0x100fe40000004100 */
        /* <DEDUP_REMOVED lines=45> */
.L_x_2769:
[----:B------:R-:W-:Y:S05]  /*12a0*/  BSYNC.RECONVERGENT B0 ;  /* 0x0000000000007941 */ /* 0x000fea0003800200 */
.L_x_2768:
        /* <DEDUP_REMOVED lines=36> */
.L_x_2771:
[----:B------:R-:W-:Y:S05]  /*14f0*/  BSYNC.RECONVERGENT B0 ;  /* 0x0000000000007941 */ /* 0x000fea0003800200 */
.L_x_2770:
        /* <DEDUP_REMOVED lines=31> */
.L_x_2774:
[----:B---3--:R-:W2:Y:S04]  /*16f0*/  LDG.E.STRONG.GPU R8, desc[UR12][R20.64] ;  /* 0x0000000c14087981 */ /* 0x008ea8000c1ef900 */
[----:B--2---:R-:W-:Y:S01]  /*1700*/  CCTL.IVALL ;  /* 0x00000000ff00798f */ /* 0x004fe20002000000 */
[----:B------:R-:W-:Y:S05]  /*1710*/  YIELD ;  /* 0x0000000000007946 */ /* 0x000fea0003800000 */
[----:B------:R-:W-:-:S13]  /*1720*/  ISETP.NE.AND P2, PT, R8, R37, PT ;  /* 0x000000250800720c */ /* 0x000fda0003f45270 */
[----:B------:R-:W-:Y:S05]  /*1730*/  @P2 BRA `(.L_x_2774) ;  /* 0xfffffffc00ec2947 */ /* 0x000fea000383ffff */
.L_x_2773:
        /* <DEDUP_REMOVED lines=15> */
.L_x_2776:
        /* <DEDUP_REMOVED lines=91> */
.L_x_2775:
        /* <DEDUP_REMOVED lines=52> */
.L_x_2777:
[----:B------:R-:W-:-:S13]  /*2120*/  LOP3.LUT P2, R8, R22, 0x3, RZ, 0xc0, !PT ;  /* 0x0000000316087812 */ /* 0x000fda000784c0ff */
[----:B------:R-:W-:Y:S05]  /*2130*/  @!P2 BRA `(.L_x_2772) ;  /* 0x0000000000a0a947 */ /* 0x000fea0003800000 */
[----:B------:R-:W-:-:S13]  /*2140*/  ISETP.NE.AND P2, PT, R8, 0x1, PT ;  /* 0x000000010800780c */ /* 0x000fda0003f45270 */
[----:B------:R-:W-:Y:S05]  /*2150*/  @!P2 BRA `(.L_x_2778) ;  /* 0x000000000060a947 */ /* 0x000fea0003800000 */
[----:B------:R-:W-:Y:S01]  /*2160*/  MOV R8, UR5 ;  /* 0x0000000500087c02 */ /* 0x000fe20008000f00 */
[----:B------:R-:W-:-:S03]  /*2170*/  UIADD3 UR9, UPT, UPT, UR5, 0x1, URZ ;  /* 0x0000000105097890 */ /* 0x000fc6000fffe0ff */
[----:B------:R-:W-:-:S03]  /*2180*/  ISETP.EQ.OR P4, PT, R8, UR17, P3 ;  /* 0x0000001108007c0c */ /* 0x000fc60009f82670 */
[----:B------:R-:W-:-:S05]  /*2190*/  IMAD.U32 R8, RZ, RZ, UR9 ;  /* 0x00000009ff087e24 */ /* 0x000fca000f8e00ff */
[----:B------:R-:W-:-:S05]  /*21a0*/  ISETP.EQ.OR P2, PT, R8, UR17, P3 ;  /* 0x0000001108007c0c */ /* 0x000fca0009f42670 */
        /* <DEDUP_REMOVED lines=19> */
.L_x_2778:
        /* <DEDUP_REMOVED lines=13> */
.L_x_2779:
[----:B------:R-:W-:Y:S05]  /*23b0*/  BSYNC.RECONVERGENT B0 ;  /* 0x0000000000007941 */ /* 0x000fea0003800200 */
.L_x_2772:
        /* <DEDUP_REMOVED lines=68> */
.L_x_2783:
[----:B------:R-:W-:Y:S05]  /*2800*/  BSYNC.RECONVERGENT B1 ;  /* 0x0000000000017941 */ /* 0x000fea0003800200 */
.L_x_2782:
        /* <DEDUP_REMOVED lines=24> */
.L_x_2785:
[----:B------:R-:W-:Y:S05]  /*2990*/  BSYNC.RECONVERGENT B1 ;  /* 0x0000000000017941 */ /* 0x000fea0003800200 */
.L_x_2784:
        /* <DEDUP_REMOVED lines=25> */
.L_x_2787:
[----:B------:R-:W-:Y:S05]  /*2b30*/  BSYNC.RECONVERGENT B1 ;  /* 0x0000000000017941 */ /* 0x000fea0003800200 */
.L_x_2786:
        /* <DEDUP_REMOVED lines=36> */
.L_x_2789:
[----:B------:R-:W-:Y:S05]  /*2d80*/  BSYNC.RECONVERGENT B1 ;  /* 0x0000000000017941 */ /* 0x000fea0003800200 */
.L_x_2788:
        /* <DEDUP_REMOVED lines=20> */
.L_x_2791:
[----:B------:R-:W-:Y:S05]  /*2ed0*/  BSYNC.RECONVERGENT B1 ;  /* 0x0000000000017941 */ /* 0x000fea0003800200 */
.L_x_2790:
        /* <DEDUP_REMOVED lines=20> */
.L_x_2793:
[----:B------:R-:W-:Y:S05]  /*3020*/  BSYNC.RECONVERGENT B1 ;  /* 0x0000000000017941 */ /* 0x000fea0003800200 */
.L_x_2792:
        /* <DEDUP_REMOVED lines=20> */
.L_x_2795:
[----:B------:R-:W-:Y:S05]  /*3170*/  BSYNC.RECONVERGENT B1 ;  /* 0x0000000000017941 */ /* 0x000fea0003800200 */
.L_x_2794:
        /* <DEDUP_REMOVED lines=20> */
.L_x_2781:
        /* <DEDUP_REMOVED lines=33> */
.L_x_2798:
[----:B------:R-:W-:Y:S05]  /*34d0*/  BSYNC.RECONVERGENT B1 ;  /* 0x0000000000017941 */ /* 0x000fea0003800200 */
.L_x_2797:
        /* <DEDUP_REMOVED lines=26> */
[----:B------:R-:W-:Y:S02]  /*3680*/  IMAD.MOV.U32 R9, RZ, RZ, R33 ;  /* 0x000000ffff097224 */ /* 0x000fe400078e0021 */
[----:B------:R-:W-:-:S04]  /*3690*/  IMAD.WIDE.U32 R8, R23, UR14, R8 ;  /* 0x0000000e17087c25 */ /* 0x000fc8000f8e0008 */
[----:B------:R-:W-:Y:S01]  /*36a0*/  FMUL.FTZ R23, R19, R36 ;  /* 0x0000002413177220 */ /* 0x000fe20000410000 */
[----:B------:R-:W-:Y:S02]  /*36b0*/  IADD3 R9, PT, PT, R9, R18, RZ ;  /* 0x0000001209097210 */ /* 0x000fe40007ffe0ff */
[C---:B-1----:R-:W-:Y:S02]  /*36c0*/  LEA R18, P2, R8.reuse, UR18, 0x1 ;  /* 0x0000001208127c11 */ /* 0x042fe4000f8408ff */
[----:B------:R-:W-:Y:S02]  /*36d0*/  F2FP.F16.F32.PACK_AB R23, R23, R16 ;  /* 0x000000101717723e */ /* 0x000fe400000000ff */
[----:B------:R-:W-:-:S05]  /*36e0*/  LEA.HI.X R19, R8, UR19, R9, 0x1, P2 ;  /* 0x0000001308137c11 */ /* 0x000fca00090f0c09 */
[----:B------:R0:W-:Y:S04]  /*36f0*/  STG.E desc[UR12][R18.64], R23 ;  /* 0x0000001712007986 */ /* 0x0001e8000c10190c */
.L_x_2800:
[----:B------:R-:W-:Y:S05]  /*3700*/  BSYNC.RECONVERGENT B1 ;  /* 0x0000000000017941 */ /* 0x000fea0003800200 */
.L_x_2799:
        /* <DEDUP_REMOVED lines=35> */
.L_x_2802:
[----:B------:R-:W-:Y:S05]  /*3940*/  BSYNC.RECONVERGENT B1 ;  /* 0x0000000000017941 */ /* 0x000fea0003800200 */
.L_x_2801:
        /* <DEDUP_REMOVED lines=44> */
.L_x_2804:
[----:B------:R-:W-:Y:S05]  /*3c10*/  BSYNC.RECONVERGENT B1 ;  /* 0x0000000000017941 */ /* 0x000fea0003800200 */
.L_x_2803:
        /* <DEDUP_REMOVED lines=30> */
.L_x_2806:
[----:B------:R-:W-:Y:S05]  /*3e00*/  BSYNC.RECONVERGENT B1 ;  /* 0x0000000000017941 */ /* 0x000fea0003800200 */
.L_x_2805:
        /* <DEDUP_REMOVED lines=30> */
.L_x_2808:
[----:B------:R-:W-:Y:S05]  /*3ff0*/  BSYNC.RECONVERGENT B1 ;  /* 0x0000000000017941 */ /* 0x000fea0003800200 */
.L_x_2807:
        /* <DEDUP_REMOVED lines=30> */
.L_x_2810:
[----:B------:R-:W-:Y:S05]  /*41e0*/  BSYNC.RECONVERGENT B1 ;  /* 0x0000000000017941 */ /* 0x000fea0003800200 */
.L_x_2809:
        /* <DEDUP_REMOVED lines=29> */
.L_x_2796:
[----:B------:R-:W-:Y:S05]  /*43c0*/  BSYNC.RECONVERGENT B0 ;  /* 0x0000000000007941 */ /* 0x000fea0003800200 */
.L_x_2780:
        /* <DEDUP_REMOVED lines=8> */
.L_x_2812:
        /* <DEDUP_REMOVED lines=11> */
.L_x_3465:


//--------------------- .text._Z35group_norm_nhwc_fwd_one_pass_kernelI11Fp16IOFp16WLi512ELi24ELi384EEv26Group_norm_nhwc_fwd_params --------------------------
	.section	.text._Z35group_norm_nhwc_fwd_one_pass_kernelI11Fp16IOFp16WLi512ELi24ELi384EEv26Group_norm_nhwc_fwd_params,"ax",@progbits
	.align	128
        .global         _Z35group_norm_nhwc_fwd_one_pass_kernelI11Fp16IOFp16WLi512ELi24ELi384EEv26Group_norm_nhwc_fwd_params
        .type           _Z35group_norm_nhwc_fwd_one_pass_kernelI11Fp16IOFp16WLi512ELi24ELi384EEv26Group_norm_nhwc_fwd_params,@function
        .size           _Z35group_norm_nhwc_fwd_one_pass_kernelI11Fp16IOFp16WLi512ELi24ELi384EEv26Group_norm_nhwc_fwd_params,(.L_x_3466 - _Z35group_norm_nhwc_fwd_one_pass_kernelI11Fp16IOFp16WLi512ELi24ELi384EEv26Group_norm_nhwc_fwd_params)
        .other          _Z35group_norm_nhwc_fwd_one_pass_kernelI11Fp16IOFp16WLi512ELi24ELi384EEv26Group_norm_nhwc_fwd_params,@"STO_CUDA_ENTRY STV_DEFAULT"
_Z35group_norm_nhwc_fwd_one_pass_kernelI11Fp16IOFp16WLi512ELi24ELi384EEv26Group_norm_nhwc_fwd_params:
.text._Z35group_norm_nhwc_fwd_one_pass_kernelI11Fp16IOFp16WLi512ELi24ELi384EEv26Group_norm_nhwc_fwd_params:
        /* <DEDUP_REMOVED lines=41> */
.L_x_2888:
        /* <DEDUP_REMOVED lines=429> */
.L_x_2814:
[----:B------:R-:W-:Y:S05]  /*1d60*/  BSYNC.RECONVERGENT B0 ;  /* 0x0000000000007941 */ /* 0x000fea0003800200 */
.L_x_2813:
        /* <DEDUP_REMOVED lines=36> */
.L_x_2816:
[----:B------:R-:W-:Y:S05]  /*1fb0*/  BSYNC.RECONVERGENT B0 ;  /* 0x0000000000007941 */ /* 0x000fea0003800200 */
.L_x_2815:
        /* <DEDUP_REMOVED lines=25> */
.L_x_2819:
[----:B----4-:R-:W2:Y:S04]  /*2150*/  LDG.E.STRONG.GPU R18, desc[UR8][R16.64] ;  /* 0x0000000810127981 */ /* 0x010ea8000c1ef900 */
[----:B--2---:R-:W-:Y:S01]  /*2160*/  CCTL.IVALL ;  /* 0x00000000ff00798f */ /* 0x004fe20002000000 */
[----:B------:R-:W-:Y:S05]  /*2170*/  YIELD ;  /* 0x0000000000007946 */ /* 0x000fea0003800000 */
[----:B------:R-:W-:-:S13]  /*2180*/  ISETP.NE.AND P3, PT, R18, R23, PT ;  /* 0x000000171200720c */ /* 0x000fda0003f65270 */
[----:B------:R-:W-:Y:S05]  /*2190*/  @P3 BRA `(.L_x_2819) ;  /* 0xfffffffc00ec3947 */ /* 0x000fea000383ffff */
.L_x_2818:
        /* <DEDUP_REMOVED lines=15> */
.L_x_2821:
        /* <DEDUP_REMOVED lines=60> */
.L_x_2820:
        /* <DEDUP_REMOVED lines=35> */
.L_x_2822:
        /* <DEDUP_REMOVED lines=18> */
.L_x_2823:
        /* <DEDUP_REMOVED lines=9> */
.L_x_2824:
[----:B------:R-:W-:Y:S05]  /*2a30*/  BSYNC.RECONVERGENT B0 ;  /* 0x0000000000007941 */ /* 0x000fea0003800200 */
.L_x_2817:
        /* <DEDUP_REMOVED lines=69> */
.L_x_2828:
[----:B------:R-:W-:Y:S05]  /*2e90*/  BSYNC.RECONVERGENT B1 ;  /* 0x0000000000017941 */ /* 0x000fea0003800200 */
.L_x_2827:
        /* <DEDUP_REMOVED lines=20> */
.L_x_2830:
[----:B------:R-:W-:Y:S05]  /*2fe0*/  BSYNC.RECONVERGENT B1 ;  /* 0x0000000000017941 */ /* 0x000fea0003800200 */
.L_x_2829:
        /* <DEDUP_REMOVED lines=20> */
.L_x_2832:
[----:B------:R-:W-:Y:S05]  /*3130*/  BSYNC.RECONVERGENT B1 ;  /* 0x0000000000017941 */ /* 0x000fea0003800200 */
.L_x_2831:
        /* <DEDUP_REMOVED lines=20> */
.L_x_2834:
[----:B------:R-:W-:Y:S05]  /*3280*/  BSYNC.RECONVERGENT B1 ;  /* 0x0000000000017941 */ /* 0x000fea0003800200 */
.L_x_2833:
        /* <DEDUP_REMOVED lines=42> */
.L_x_2836:
[----:B------:R-:W-:Y:S05]  /*3530*/  BSYNC.RECONVERGENT B1 ;  /* 0x0000000000017941 */ /* 0x000fea0003800200 */
.L_x_2835:
        /* <DEDUP_REMOVED lines=20> */
.L_x_2838:
[----:B------:R-:W-:Y:S05]  /*3680*/  BSYNC.RECONVERGENT B1 ;  /* 0x0000000000017941 */ /* 0x000fea0003800200 */
.L_x_2837:
        /* <DEDUP_REMOVED lines=20> */
.L_x_2840:
[----:B------:R-:W-:Y:S05]  /*37d0*/  BSYNC.RECONVERGENT B1 ;  /* 0x0000000000017941 */ /* 0x000fea0003800200 */
.L_x_2839:
        /* <DEDUP_REMOVED lines=20> */
.L_x_2842:
[----:B------:R-:W-:Y:S05]  /*3920*/  BSYNC.RECONVERGENT B1 ;  /* 0x0000000000017941 */ /* 0x000fea0003800200 */
.L_x_2841:
        /* <DEDUP_REMOVED lines=20> */
.L_x_2844:
[----:B------:R-:W-:Y:S05]  /*3a70*/  BSYNC.RECONVERGENT B1 ;  /* 0x0000000000017941 */ /* 0x000fea0003800200 */
.L_x_2843:
        /* <DEDUP_REMOVED lines=20> */
.L_x_2846:
[----:B------:R-:W-:Y:S05]  /*3bc0*/  BSYNC.RECONVERGENT B1 ;  /* 0x0000000000017941 */ /* 0x000fea0003800200 */
.L_x_2845:
        /* <DEDUP_REMOVED lines=40> */
.L_x_2848:
[----:B------:R-:W-:Y:S05]  /*3e50*/  BSYNC.RECONVERGENT B1 ;  /* 0x0000000000017941 */ /* 0x000fea0003800200 */
.L_x_2847:
        /* <DEDUP_REMOVED lines=20> */
.L_x_2850:
[----:B------:R-:W-:Y:S05]  /*3fa0*/  BSYNC.RECONVERGENT B1 ;  /* 0x0000000000017941 */ /* 0x000fea0003800200 */
.L_x_2849:
        /* <DEDUP_REMOVED lines=20> */
.L_x_2852:
[----:B------:R-:W-:Y:S05]  /*40f0*/  BSYNC.RECONVERGENT B1 ;  /* 0x0000000000017941 */ /* 0x000fea0003800200 */
.L_x_2851:
        /* <DEDUP_REMOVED lines=20> */
.L_x_2854:
[----:B------:R-:W-:Y:S05]  /*4240*/  BSYNC.RECONVERGENT B1 ;  /* 0x0000000000017941 */ /* 0x000fea0003800200 */
.L_x_2853:
        /* <DEDUP_REMOVED lines=20> */
.L_x_2856:
[----:B------:R-:W-:Y:S05]  /*4390*/  BSYNC.RECONVERGENT B1 ;  /* 0x0000000000017941 */ /* 0x000fea0003800200 */
.L_x_2855:
        /* <DEDUP_REMOVED lines=19> */
.L_x_2826:
        /* <DEDUP_REMOVED lines=39> */
.L_x_2859:
[----:B------:R-:W-:Y:S05]  /*4740*/  BSYNC.RECONVERGENT B1 ;  /* 0x0000000000017941 */ /* 0x000fea0003800200 */
.L_x_2858:
        /* <DEDUP_REMOVED lines=30> */
.L_x_2861:
[----:B------:R-:W-:Y:S05]  /*4930*/  BSYNC.RECONVERGENT B1 ;  /* 0x0000000000017941 */ /* 0x000fea0003800200 */
.L_x_2860:
        /* <DEDUP_REMOVED lines=30> */
.L_x_2863:
[----:B------:R-:W-:Y:S05]  /*4b20*/  BSYNC.RECONVERGENT B1 ;  /* 0x0000000000017941 */ /* 0x000fea0003800200 */
.L_x_2862:
        /* <DEDUP_REMOVED lines=30> */
.L_x_2865:
[----:B------:R-:W-:Y:S05]  /*4d10*/  BSYNC.RECONVERGENT B1 ;  /* 0x0000000000017941 */ /* 0x000fea0003800200 */
.L_x_2864:
        /* <DEDUP_REMOVED lines=52> */
.L_x_2867:
[----:B------:R-:W-:Y:S05]  /*5060*/  BSYNC.RECONVERGENT B1 ;  /* 0x0000000000017941 */ /* 0x000fea0003800200 */
.L_x_2866:
        /* <DEDUP_REMOVED lines=30> */
.L_x_2869:
[----:B------:R-:W-:Y:S05]  /*5250*/  BSYNC.RECONVERGENT B1 ;  /* 0x0000000000017941 */ /* 0x000fea0003800200 */
.L_x_2868:
        /* <DEDUP_REMOVED lines=30> */
.L_x_2871:
[----:B------:R-:W-:Y:S05]  /*5440*/  BSYNC.RECONVERGENT B1 ;  /* 0x0000000000017941 */ /* 0x000fea0003800200 */
.L_x_2870:
        /* <DEDUP_REMOVED lines=30> */
.L_x_2873:
[----:B------:R-:W-:Y:S05]  /*5630*/  BSYNC.RECONVERGENT B1 ;  /* 0x0000000000017941 */ /* 0x000fea0003800200 */
.L_x_2872:
        /* <DEDUP_REMOVED lines=30> */
.L_x_2875:
[----:B------:R-:W-:Y:S05]  /*5820*/  BSYNC.RECONVERGENT B1 ;  /* 0x0000000000017941 */ /* 0x000fea0003800200 */
.L_x_2874:
        /* <DEDUP_REMOVED lines=30> */
.L_x_2877:
[----:B------:R-:W-:Y:S05]  /*5a10*/  BSYNC.RECONVERGENT B1 ;  /* 0x0000000000017941 */ /* 0x000fea0003800200 */
.L_x_2876:
        /* <DEDUP_REMOVED lines=50> */
.L_x_2879:
[----:B------:R-:W-:Y:S05]  /*5d40*/  BSYNC.RECONVERGENT B1 ;  /* 0x0000000000017941 */ /* 0x000fea0003800200 */
.L_x_2878:
        /* <DEDUP_REMOVED lines=30> */
.L_x_2881:
[----:B------:R-:W-:Y:S05]  /*5f30*/  BSYNC.RECONVERGENT B1 ;  /* 0x0000000000017941 */ /* 0x000fea0003800200 */
.L_x_2880:
        /* <DEDUP_REMOVED lines=30> */
.L_x_2883:
[----:B------:R-:W-:Y:S05]  /*6120*/  BSYNC.RECONVERGENT B1 ;  /* 0x0000000000017941 */ /* 0x000fea0003800200 */
.L_x_2882:
        /* <DEDUP_REMOVED lines=30> */
.L_x_2885:
[----:B------:R-:W-:Y:S05]  /*6310*/  BSYNC.RECONVERGENT B1 ;  /* 0x0000000000017941 */ /* 0x000fea0003800200 */
.L_x_2884:
        /* <DEDUP_REMOVED lines=30> */
.L_x_2887:
[----:B------:R-:W-:Y:S05]  /*6500*/  BSYNC.RECONVERGENT B1 ;  /* 0x0000000000017941 */ /* 0x000fea0003800200 */
.L_x_2886:
        /* <DEDUP_REMOVED lines=28> */
.L_x_2857:
[----:B------:R-:W-:Y:S05]  /*66d0*/  BSYNC.RECONVERGENT B0 ;  /* 0x0000000000007941 */ /* 0x000fea0003800200 */
.L_x_2825:
[----:B------:R-:W-:Y:S02]  /*66e0*/  IADD3 R61, PT, PT, R57, R61, RZ ;  /* 0x0000003d393d7210 */ /* 0x000fe40007ffe0ff */
[----:B------:R-:W-:Y:S02]  /*66f0*/  IADD3 R62, PT, PT, R62, 0x1, RZ ;  /* 0x000000013e3e7810 */ /* 0x000fe40007ffe0ff */
[----:B------:R-:W-:-:S13]  /*6700*/  ISETP.GE.AND P1, PT, R61, UR5, PT ;  /* 0x000000053d007c0c */ /* 0x000fda000bf26270 */
[----:B------:R-:W-:Y:S05]  /*6710*/  @!P1 BRA `(.L_x_2888) ;  /* 0xffffff9800dc9947 */ /* 0x000fea000383ffff */
[----:B------:R-:W-:Y:S05]  /*6720*/  EXIT ;  /* 0x000000000000794d */ /* 0x000fea0003800000 */
.L_x_2889:
        /* <DEDUP_REMOVED lines=13> */
.L_x_3466:


//--------------------- .text._Z35group_norm_nhwc_fwd_one_pass_kernelI11Fp32IOFp32WLi64ELi24ELi384EEv26Group_norm_nhwc_fwd_params --------------------------
	.section	.text._Z35group_norm_nhwc_fwd_one_pass_kernelI11Fp32IOFp32WLi64ELi24ELi384EEv26Group_norm_nhwc_fwd_params,"ax",@progbits
	.align	128
        .global         _Z35group_norm_nhwc_fwd_one_pass_kernelI11Fp32IOFp32WLi64ELi24ELi384EEv26Group_norm_nhwc_fwd_params
        .type           _Z35group_norm_nhwc_fwd_one_pass_kernelI11Fp32IOFp32WLi64ELi24ELi384EEv26Group_norm_nhwc_fwd_params,@function
        .size           _Z35group_norm_nhwc_fwd_one_pass_kernelI11Fp32IOFp32WLi64ELi24ELi384EEv26Group_norm_nhwc_fwd_params,(.L_x_3467 - _Z35group_norm_nhwc_fwd_one_pass_kernelI11Fp32IOFp32WLi64ELi24ELi384EEv26Group_norm_nhwc_fwd_params)
        .other          _Z35group_norm_nhwc_fwd_one_pass_kernelI11Fp32IOFp32WLi64ELi24ELi384EEv26Group_norm_nhwc_fwd_params,@"STO_CUDA_ENTRY STV_DEFAULT"
_Z35group_norm_nhwc_fwd_one_pass_kernelI11Fp32IOFp32WLi64ELi24ELi384EEv26Group_norm_nhwc_fwd_params:
.text._Z35group_norm_nhwc_fwd_one_pass_kernelI11Fp32IOFp32WLi64ELi24ELi384EEv26Group_norm_nhwc_fwd_params:
        /* <DEDUP_REMOVED lines=14> */
[----:B------:R-:W5:Y:S01]  /*00e0*/  LDCU.U8 UR5, c[0x0][0x3fc] ;  /* 0x00007f80ff0577ac */ /* 0x000f620008000000 */
[----:B------:R-:W0:Y:S01]  /*00f0*/  LDCU.64 UR14, c[0x0][0x358] ;  /* 0x00006b00ff0e77ac */ /* 0x000e220008000a00 */
[----:B--2---:R-:W-:Y:S01]  /*0100*/  MOV R5, UR4 ;  /* 0x0000000400057c02 */ /* 0x004fe20008000f00 */
[----:B------:R-:W-:Y:S01]  /*0110*/  UMOV UR4, URZ ;  /* 0x000000ff00047c82 */ /* 0x000fe20008000000 */
[----:B---3--:R-:W-:Y:S01]  /*0120*/  ISETP.NE.U32.AND P1, PT, RZ, UR8, PT ;  /* 0x00000008ff007c0c */ /* 0x008fe2000bf25070 */
[----:B------:R-:W-:Y:S01]  /*0130*/  UMOV UR8, UR6 ;  /* 0x0000000600087c82 */ /* 0x000fe20008000000 */
[C---:B0-----:R-:W-:Y:S01]  /*0140*/  LOP3.LUT R0, R24.reuse, 0xffff, RZ, 0xc0, !PT ;  /* 0x0000ffff18007812 */ /* 0x041fe200078ec0ff */
[----:B-----5:R-:W-:Y:S01]  /*0150*/  UISETP.NE.AND UP0, UPT, UR5, URZ, UPT ;  /* 0x000000ff0500728c */ /* 0x020fe2000bf05270 */
[----:B-1----:R-:W-:-:S03]  /*0160*/  LOP3.LUT P0, RZ, R24, UR18, RZ, 0xfc, !PT ;  /* 0x0000001218ff7c12 */ /* 0x002fc6000f80fcff */
[----:B------:R-:W-:Y:S01]  /*0170*/  IMAD R0, R0, 0x1556, RZ ;  /* 0x0000155600007824 */ /* 0x000fe200078e02ff */
[----:B------:R-:W-:-:S04]  /*0180*/  ISETP.NE.AND.EX P0, PT, RZ, UR9, !P0, P1 ;  /* 0x00000009ff007c0c */ /* 0x000fc8000c705310 */
[----:B------:R-:W-:-:S05]  /*0190*/  SHF.R.U32.HI R2, RZ, 0x10, R0 ;  /* 0x00000010ff027819 */ /* 0x000fca0000011600 */
[----:B------:R-:W-:-:S07]  /*01a0*/  IMAD R2, R5, UR18, R2 ;  /* 0x0000001205027c24 */ /* 0x000fce000f8e0202 */
.L_x_2909:
[----:B0-----:R-:W0:Y:S01]  /*01b0*/  LDC R0, c[0x0][0x3f8] ;  /* 0x0000fe00ff007b82 */ /* 0x001e220000000800 */
[----:B------:R-:W-:Y:S01]  /*01c0*/  IABS R9, UR8 ;  /* 0x0000000800097c13 */ /* 0x000fe20008000000 */
[----:B-1----:R-:W1:Y:S01]  /*01d0*/  LDCU.64 UR10, c[0x0][0x3e8] ;  /* 0x00007d00ff0a77ac */ /* 0x002e620008000a00 */
[----:B--234-:R-:W-:Y:S02]  /*01e0*/  IADD3 R12, PT, PT, R2, 0x20, RZ ;  /* 0x00000020020c7810 */ /* 0x01cfe40007ffe0ff */
[----:B------:R-:W-:Y:S02]  /*01f0*/  CS2R R20, SRZ ;  /* 0x0000000000147805 */ /* 0x000fe4000001ff00 */
[----:B------:R-:W-:Y:S02]  /*0200*/  SHF.R.S32.HI R15, RZ, 0x1f, R2 ;  /* 0x0000001fff0f7819 */ /* 0x000fe40000011402 */
[----:B------:R-:W-:Y:S02]  /*0210*/  CS2R R22, SRZ ;  /* 0x0000000000167805 */ /* 0x000fe4000001ff00 */
[----:B------:R-:W-:-:S02]  /*0220*/  SHF.R.S32.HI R13, RZ, 0x1f, R12 ;  /* 0x0000001fff0d7819 */ /* 0x000fc4000001140c */
[----:B0-----:R-:W-:Y:S02]  /*0230*/  IABS R8, R0 ;  /* 0x0000000000087213 */ /* 0x001fe40000000000 */
[----:B------:R-:W-:Y:S02]  /*0240*/  ISETP.NE.AND P3, PT, R0, RZ, PT ;  /* 0x000000ff0000720c */ /* 0x000fe40003f65270 */
[----:B-----5:R-:W0:Y:S08]  /*0250*/  I2F.RP R6, R8 ;  /* 0x0000000800067306 */ /* 0x020e300000209400 */
[----:B0-----:R-:W0:Y:S02]  /*0260*/  MUFU.RCP R6, R6 ;  /* 0x0000000600067308 */ /* 0x001e240000001000 */
[----:B0-----:R-:W-:-:S06]  /*0270*/  IADD3 R4, PT, PT, R6, 0xffffffe, RZ ;  /* 0x0ffffffe06047810 */ /* 0x001fcc0007ffe0ff */
[----:B------:R0:W2:Y:S02]  /*0280*/  F2I.FTZ.U32.TRUNC.NTZ R5, R4 ;  /* 0x0000000400057305 */ /* 0x0000a4000021f000 */
[----:B0-----:R-:W-:Y:S01]  /*0290*/  IMAD.MOV.U32 R4, RZ, RZ, RZ ;  /* 0x000000ffff047224 */ /* 0x001fe200078e00ff */
[----:B--2---:R-:W-:-:S05]  /*02a0*/  IADD3 R7, PT, PT, RZ, -R5, RZ ;  /* 0x80000005ff077210 */ /* 0x004fca0007ffe0ff */
[----:B------:R-:W-:-:S04]  /*02b0*/  IMAD R7, R7, R8, RZ ;  /* 0x0000000807077224 */ /* 0x000fc800078e02ff */
[----:B------:R-:W-:Y:S01]  /*02c0*/  IMAD.HI.U32 R5, R5, R7, R4 ;  /* 0x0000000705057227 */ /* 0x000fe200078e0004 */
[----:B------:R-:W-:Y:S02]  /*02d0*/  MOV R7, R9 ;  /* 0x0000000900077202 */ /* 0x000fe40000000f00 */
[----:B------:R-:W-:-:S03]  /*02e0*/  LOP3.LUT R4, R24, 0xffff, RZ, 0xc0, !PT ;  /* 0x0000ffff18047812 */ /* 0x000fc600078ec0ff */
[----:B------:R-:W-:-:S04]  /*02f0*/  IMAD.HI.U32 R17, R5, R7, RZ ;  /* 0x0000000705117227 */ /* 0x000fc800078e00ff */
[----:B------:R-:W-:Y:S01]  /*0300*/  IMAD R4, R4, 0x1556, RZ ;  /* 0x0000155604047824 */ /* 0x000fe200078e02ff */
[----:B------:R-:W-:-:S04]  /*0310*/  IADD3 R5, PT, PT, -R17, RZ, RZ ;  /* 0x000000ff11057210 */ /* 0x000fc80007ffe1ff */
[----:B------:R-:W-:Y:S01]  /*0320*/  SHF.R.U32.HI R4, RZ, 0x10, R4 ;  /* 0x00000010ff047819 */ /* 0x000fe20000011604 */
[----:B------:R-:W-:-:S03]  /*0330*/  IMAD R5, R8, R5, R7 ;  /* 0x0000000508057224 */ /* 0x000fc600078e0207 */
[----:B------:R-:W-:Y:S02]  /*0340*/  PRMT R4, R4, 0x9910, RZ ;  /* 0x0000991004047816 */ /* 0x000fe400000000ff */
[----:B------:R-:W-:-:S03]  /*0350*/  ISETP.GT.U32.AND P2, PT, R8, R5, PT ;  /* 0x000000050800720c */ /* 0x000fc60003f44070 */
[----:B------:R-:W-:-:S05]  /*0360*/  IMAD R4, R4, 0xc, RZ ;  /* 0x0000000c04047824 */ /* 0x000fca00078e02ff */
[----:B------:R-:W-:-:S04]  /*0370*/  IADD3 R4, PT, PT, RZ, -R4, RZ ;  /* 0x80000004ff047210 */ /* 0x000fc80007ffe0ff */
[----:B------:R-:W-:Y:S01]  /*0380*/  PRMT R7, R4, 0x7710, RZ ;  /* 0x0000771004077816 */ /* 0x000fe200000000ff */
[----:B------:R-:W-:Y:S01]  /*0390*/  @!P2 IMAD.IADD R5, R5, 0x1, -R8 ;  /* 0x000000010505a824 */ /* 0x000fe200078e0a08 */
[----:B------:R-:W-:Y:S02]  /*03a0*/  @!P2 IADD3 R17, PT, PT, R17, 0x1, RZ ;  /* 0x000000011111a810 */ /* 0x000fe40007ffe0ff */
[----:B-1----:R-:W-:Y:S02]  /*03b0*/  ISETP.GE.U32.AND P2, PT, R12, UR10, PT ;  /* 0x0000000a0c007c0c */ /* 0x002fe4000bf46070 */
[----:B------:R-:W-:Y:S02]  /*03c0*/  ISETP.GE.U32.AND P1, PT, R5, R8, PT ;  /* 0x000000080500720c */ /* 0x000fe40003f26070 */
[----:B------:R-:W-:Y:S02]  /*03d0*/  LOP3.LUT R5, R0, UR8, RZ, 0x3c, !PT ;  /* 0x0000000800057c12 */ /* 0x000fe4000f8e3cff */
[----:B------:R-:W-:-:S02]  /*03e0*/  ISETP.GE.AND.EX P2, PT, R13, UR11, PT, P2 ;  /* 0x0000000b0d007c0c */ /* 0x000fc4000bf46320 */
[----:B------:R-:W-:Y:S02]  /*03f0*/  ISETP.GE.AND P4, PT, R5, RZ, PT ;  /* 0x000000ff0500720c */ /* 0x000fe40003f86270 */
[----:B------:R-:W-:-:S05]  /*0400*/  IADD3 R7, PT, PT, R7, R24, RZ ;  /* 0x0000001807077210 */ /* 0x000fca0007ffe0ff */
[----:B------:R-:W-:Y:S01]  /*0410*/  @P1 IADD3 R17, PT, PT, R17, 0x1, RZ ;  /* 0x0000000111111810 */ /* 0x000fe20007ffe0ff */
[----:B------:R-:W-:Y:S01]  /*0420*/  IMAD.SHL.U32 R7, R7, 0x2, RZ ;  /* 0x0000000207077824 */ /* 0x000fe200078e00ff */
[----:B------:R-:W-:Y:S02]  /*0430*/  ISETP.GE.U32.AND P1, PT, R2, UR10, PT ;  /* 0x0000000a02007c0c */ /* 0x000fe4000bf26070 */
[----:B------:R-:W0:Y:S02]  /*0440*/  @!P2 LDC.64 R8, c[0x0][0x3e0] ;  /* 0x0000f800ff08ab82 */ /* 0x000e240000000a00 */
[----:B------:R-:W-:Y:S01]  /*0450*/  ISETP.GE.AND.EX P1, PT, R15, UR11, PT, P1 ;  /* 0x0000000b0f007c0c */ /* 0x000fe2000bf26310 */
[----:B------:R-:W-:Y:S01]  /*0460*/  @!P4 IMAD.MOV R17, RZ, RZ, -R17 ;  /* 0x000000ffff11c224 */ /* 0x000fe200078e0a11 */
[----:B------:R-:W-:Y:S01]  /*0470*/  @!P3 LOP3.LUT R17, RZ, R0, RZ, 0x33, !PT ;  /* 0x00000000ff11b212 */ /* 0x000fe200078e33ff */
[----:B------:R-:W1:Y:S01]  /*0480*/  LDCU.64 UR10, c[0x0][0x3f0] ;  /* 0x00007e00ff0a77ac */ /* 0x000e620008000a00 */
[----:B------:R-:W-:-:S02]  /*0490*/  LOP3.LUT R7, R7, 0xffff, RZ, 0xc0, !PT ;  /* 0x0000ffff07077812 */ /* 0x000fc400078ec0ff */
[----:B------:R-:W-:Y:S02]  /*04a0*/  IADD3 R5, PT, PT, -R17, RZ, RZ ;  /* 0x000000ff11057210 */ /* 0x000fe40007ffe1ff */
[----:B------:R-:W-:-:S03]  /*04b0*/  SHF.R.S32.HI R4, RZ, 0x1f, R17 ;  /* 0x0000001fff047819 */ /* 0x000fc60000011411 */
[----:B------:R-:W-:Y:S02]  /*04c0*/  IMAD R0, R0, R5, UR8 ;  /* 0x0000000800007e24 */ /* 0x000fe4000f8e0205 */
[----:B------:R-:W2:Y:S02]  /*04d0*/  @!P1 LDC.64 R10, c[0x0][0x3e0] ;  /* 0x0000f800ff0a9b82 */ /* 0x000ea40000000a00 */
[----:B------:R-:W-:-:S05]  /*04e0*/  IMAD R0, R0, 0x18, RZ ;  /* 0x0000001800007824 */ /* 0x000fca00078e02ff */
[----:B------:R-:W-:Y:S01]  /*04f0*/  IADD3 R26, P3, PT, R0, R7, RZ ;  /* 0x00000007001a7210 */ /* 0x000fe20007f7e0ff */
[----:B-1----:R-:W-:Y:S01]  /*0500*/  IMAD R14, R4, UR10, RZ ;  /* 0x0000000a040e7c24 */ /* 0x002fe2000f8e02ff */
[----:B------:R-:W1:Y:S01]  /*0510*/  @!P1 LDC.64 R6, c[0x0][0x390] ;  /* 0x0000e400ff069b82 */ /* 0x000e620000000a00 */
[----:B0-----:R-:W-:Y:S01]  /*0520*/  @!P2 IMAD R13, R13, R8, RZ ;  /* 0x000000080d0da224 */ /* 0x001fe200078e02ff */
[----:B------:R-:W-:Y:S01]  /*0530*/  LEA.HI.X.SX32 R27, R0, RZ, 0x1, P3 ;  /* 0x000000ff001b7211 */ /* 0x000fe200018f0eff */
[C---:B------:R-:W-:Y:S02]  /*0540*/  IMAD R29, R17.reuse, UR11, R14 ;  /* 0x0000000b111d7c24 */ /* 0x040fe4000f8e020e */
[----:B------:R-:W-:Y:S02]  /*0550*/  @!P2 IMAD R9, R12, R9, R13 ;  /* 0x000000090c09a224 */ /* 0x000fe400078e020d */
[----:B------:R-:W-:Y:S01]  /*0560*/  IMAD.WIDE.U32 R26, R17, UR10, R26 ;  /* 0x0000000a111a7c25 */ /* 0x000fe2000f8e001a */
[----:B------:R-:W0:Y:S04]  /*0570*/  @!P2 LDC.64 R4, c[0x0][0x390] ;  /* 0x0000e400ff04ab82 */ /* 0x000e280000000a00 */
[----:B------:R-:W-:-:S02]  /*0580*/  IADD3 R29, PT, PT, R27, R29, RZ ;  /* 0x0000001d1b1d7210 */ /* 0x000fc40007ffe0ff */
[----:B------:R-:W-:Y:S01]  /*0590*/  @!P1 MOV R28, R26 ;  /* 0x0000001a001c9202 */ /* 0x000fe20000000f00 */
[----:B--2---:R-:W-:Y:S01]  /*05a0*/  @!P1 IMAD R15, R15, R10, RZ ;  /* 0x0000000a0f0f9224 */ /* 0x004fe200078e02ff */
[----:B------:R-:W-:-:S03]  /*05b0*/  @!P2 MOV R14, R26 ;  /* 0x0000001a000ea202 */ /* 0x000fc60000000f00 */
[C---:B------:R-:W-:Y:S02]  /*05c0*/  @!P1 IMAD R17, R2.reuse, R11, R15 ;  /* 0x0000000b02119224 */ /* 0x040fe400078e020f */
[----:B------:R-:W-:-:S04]  /*05d0*/  @!P1 IMAD.WIDE.U32 R10, R2, R10, R28 ;  /* 0x0000000a020a9225 */ /* 0x000fc800078e001c */
[----:B------:R-:W-:Y:S01]  /*05e0*/  @!P2 IMAD.MOV.U32 R15, RZ, RZ, R29 ;  /* 0x000000ffff0fa224 */ /* 0x000fe200078e001d */
[----:B------:R-:W-:Y:S02]  /*05f0*/  @!P1 IADD3 R11, PT, PT, R11, R17, RZ ;  /* 0x000000110b0b9210 */ /* 0x000fe40007ffe0ff */
[----:B-1----:R-:W-:Y:S01]  /*0600*/  @!P1 LEA R6, P3, R10, R6, 0x2 ;  /* 0x000000060a069211 */ /* 0x002fe200078610ff */
[----:B------:R-:W-:-:S03]  /*0610*/  @!P2 IMAD.WIDE.U32 R12, R12, R8, R14 ;  /* 0x000000080c0ca225 */ /* 0x000fc600078e000e */
[----:B------:R-:W-:Y:S02]  /*0620*/  @!P1 LEA.HI.X R7, R10, R7, R11, 0x2, P3 ;  /* 0x000000070a079211 */ /* 0x000fe400018f140b */
[----:B------:R-:W-:Y:S02]  /*0630*/  @!P2 IADD3 R9, PT, PT, R13, R9, RZ ;  /* 0x000000090d09a210 */ /* 0x000fe40007ffe0ff */
[C---:B0-----:R-:W-:Y:S01]  /*0640*/  @!P2 LEA R8, P4, R12.reuse, R4, 0x2 ;  /* 0x000000040c08a211 */ /* 0x041fe200078810ff */
[----:B------:R-:W2:Y:S03]  /*0650*/  @!P1 LDG.E.64 R20, desc[UR14][R6.64] ;  /* 0x0000000e06149981 */ /* 0x000ea6000c1e1b00 */
[----:B------:R-:W-:-:S05]  /*0660*/  @!P2 LEA.HI.X R9, R12, R5, R9, 0x2, P4 ;  /* 0x000000050c09a211 */ /* 0x000fca00020f1409 */
[----:B------:R-:W3:Y:S01]  /*0670*/  @!P2 LDG.E.64 R22, desc[UR14][R8.64] ;  /* 0x0000000e0816a981 */ /* 0x000ee2000c1e1b00 */
[----:B------:R-:W0:Y:S02]  /*0680*/  S2R R4, SR_LANEID ;  /* 0x0000000000047919 */ /* 0x000e240000000000 */
[C---:B0-----:R-:W-:Y:S02]  /*0690*/  ISETP.GT.AND P2, PT, R4.reuse, 0x1e, PT ;  /* 0x0000001e0400780c */ /* 0x041fe40003f44270 */
[----:B------:R-:W-:Y:S01]  /*06a0*/  ISETP.GT.AND P3, PT, R4, 0xf, PT ;  /* 0x0000000f0400780c */ /* 0x000fe20003f64270 */
[----:B------:R-:W-:Y:S01]  /*06b0*/  BSSY.RECONVERGENT B0, `(.L_x_2890) ;  /* 0x000002c000007945 */ /* 0x000fe20003800200 */
[----:B--2---:R-:W-:Y:S01]  /*06c0*/  FMUL.FTZ R11, R21, R21 ;  /* 0x00000015150b7220 */ /* 0x004fe20000410000 */
[----:B------:R-:W-:-:S03]  /*06d0*/  FADD.FTZ R5, R20, R21 ;  /* 0x0000001514057221 */ /* 0x000fc60000010000 */
[----:B------:R-:W-:Y:S01]  /*06e0*/  FFMA.FTZ R11, R20, R20, R11 ;  /* 0x00000014140b7223 */ /* 0x000fe2000001000b */
[----:B---3--:R-:W-:Y:S01]  /*06f0*/  FMUL.FTZ R13, R23, R23 ;  /* 0x00000017170d7220 */ /* 0x008fe20000410000 */
[C---:B------:R-:W-:Y:S01]  /*0700*/  FADD.FTZ R10, R22.reuse, R23 ;  /* 0x00000017160a7221 */ /* 0x040fe20000010000 */
[----:B------:R-:W-:Y:S01]  /*0710*/  FADD.FTZ R5, RZ, R5 ;  /* 0x00000005ff057221 */ /* 0x000fe20000010000 */
[----:B------:R-:W-:Y:S01]  /*0720*/  FADD.FTZ R11, RZ, R11 ;  /* 0x0000000bff0b7221 */ /* 0x000fe20000010000 */
        /* <DEDUP_REMOVED lines=36> */
.L_x_2891:
[----:B----4-:R-:W-:Y:S05]  /*0970*/  BSYNC.RECONVERGENT B0 ;  /* 0x0000000000007941 */ /* 0x010fea0003800200 */
.L_x_2890:
        /* <DEDUP_REMOVED lines=10> */
[----:B-1-3--:R-:W1:Y:S01]  /*0a20*/  LDS.128 R4, [UR5+0x30] ;  /* 0x00003005ff047984 */ /* 0x00ae620008000c00 */
[----:B--2---:R-:W-:Y:S01]  /*0a30*/  FADD.FTZ R17, R18, R8 ;  /* 0x0000000812117221 */ /* 0x004fe20000010000 */
[----:B------:R-:W-:-:S02]  /*0a40*/  FADD.FTZ R16, R19, R9 ;  /* 0x0000000913107221 */ /* 0x000fc40000010000 */
[----:B------:R-:W2:Y:S01]  /*0a50*/  LDS.128 R8, [UR5+0x40] ;  /* 0x00004005ff087984 */ /* 0x000ea20008000c00 */
[----:B----4-:R-:W-:Y:S01]  /*0a60*/  FADD.FTZ R17, R17, R12 ;  /* 0x0000000c11117221 */ /* 0x010fe20000010000 */
[----:B------:R-:W-:-:S03]  /*0a70*/  FADD.FTZ R16, R16, R13 ;  /* 0x0000000d10107221 */ /* 0x000fc60000010000 */
[----:B------:R-:W-:Y:S01]  /*0a80*/  FADD.FTZ R17, R17, R14 ;  /* 0x0000000e11117221 */ /* 0x000fe20000010000 */
[----:B------:R-:W-:Y:S02]  /*0a90*/  FADD.FTZ R16, R16, R15 ;  /* 0x0000000f10107221 */ /* 0x000fe40000010000 */
[----:B------:R-:W3:Y:S01]  /*0aa0*/  LDS.128 R12, [UR5+0x50] ;  /* 0x00005005ff0c7984 */ /* 0x000ee20008000c00 */
[----:B-1----:R-:W-:Y:S01]  /*0ab0*/  FADD.FTZ R17, R17, R4 ;  /* 0x0000000411117221 */ /* 0x002fe20000010000 */
[----:B------:R-:W-:-:S03]  /*0ac0*/  FADD.FTZ R4, R16, R5 ;  /* 0x0000000510047221 */ /* 0x000fc60000010000 */
[----:B------:R-:W-:Y:S01]  /*0ad0*/  FADD.FTZ R5, R17, R6 ;  /* 0x0000000611057221 */ /* 0x000fe20000010000 */
[----:B------:R-:W-:Y:S01]  /*0ae0*/  FADD.FTZ R4, R4, R7 ;  /* 0x0000000704047221 */ /* 0x000fe20000010000 */
[----:B0-----:R-:W0:Y:S02]  /*0af0*/  LDS.128 R16, [UR5+0x60] ;  /* 0x00006005ff107984 */ /* 0x001e240008000c00 */
        /* <DEDUP_REMOVED lines=8> */
[----:B0-----:R-:W-:Y:S01]  /*0b80*/  FADD.FTZ R5, R5, R16 ;  /* 0x0000001005057221 */ /* 0x001fe20000010000 */
[----:B------:R-:W-:-:S03]  /*0b90*/  FADD.FTZ R4, R4, R17 ;  /* 0x0000001104047221 */ /* 0x000fc60000010000 */
[----:B------:R-:W-:Y:S01]  /*0ba0*/  FADD.FTZ R18, R5, R18 ;  /* 0x0000001205127221 */ /* 0x000fe20000010000 */
[----:B------:R-:W-:-:S07]  /*0bb0*/  FADD.FTZ R19, R4, R19 ;  /* 0x0000001304137221 */ /* 0x000fce0000010000 */
.L_x_2893:
[----:B------:R-:W-:Y:S05]  /*0bc0*/  BSYNC.RECONVERGENT B0 ;  /* 0x0000000000007941 */ /* 0x000fea0003800200 */
.L_x_2892:
        /* <DEDUP_REMOVED lines=21> */
[----:B-1----:R-:W-:Y:S02]  /*0d20*/  LEA R4, P4, R7, R4, 0x2 ;  /* 0x0000000407047211 */ /* 0x002fe400078810ff */
[----:B------:R-:W-:Y:S02]  /*0d30*/  MOV R7, UR11 ;  /* 0x0000000b00077c02 */ /* 0x000fe40008000f00 */
[----:B------:R-:W-:Y:S02]  /*0d40*/  LEA.HI.X R5, R8, R5, RZ, 0x2, P4 ;  /* 0x0000000508057211 */ /* 0x000fe400020f14ff */
[----:B------:R-:W-:Y:S01]  /*0d50*/  PLOP3.LUT P4, PT, PT, PT, UP1, 0x80, 0x8 ;  /* 0x000000000008781c */ /* 0x000fe20003f8f018 */
[----:B------:R1:W-:Y:S03]  /*0d60*/  STG.E.64 desc[UR14][R6.64], R18 ;  /* 0x0000001206007986 */ /* 0x0003e6000c101b0e */
[----:B--2---:R-:W-:Y:S01]  /*0d70*/  SEL R9, R3, RZ, !P4 ;  /* 0x000000ff03097207 */ /* 0x004fe20006000000 */
[----:B------:R-:W-:Y:S06]  /*0d80*/  MEMBAR.ALL.GPU ;  /* 0x0000000000007992 */ /* 0x000fec000000a000 */
[----:B------:R-:W-:-:S00]  /*0d90*/  ERRBAR ;  /* 0x00000000000079ab */ /* 0x000fc00000000000 */
[----:B------:R-:W-:Y:S06]  /*0da0*/  CGAERRBAR ;  /* 0x00000000000075ab */ /* 0x000fec0000000000 */
[----:B------:R1:W-:Y:S01]  /*0db0*/  REDG.E.ADD.S32.STRONG.GPU desc[UR14][R4.64], R11 ;  /* 0x0000000b0400798e */ /* 0x0003e2000c12e30e */
[----:B------:R-:W-:-:S13]  /*0dc0*/  ISETP.NE.AND P4, PT, R9, -0x1, PT ;  /* 0xffffffff0900780c */ /* 0x000fda0003f85270 */
[----:B-1----:R-:W-:Y:S05]  /*0dd0*/  @!P4 BRA `(.L_x_2895) ;  /* 0x000000000014c947 */ /* 0x002fea0003800000 */
.L_x_2896:
[----:B------:R-:W2:Y:S04]  /*0de0*/  LDG.E.STRONG.GPU R6, desc[UR14][R4.64] ;  /* 0x0000000e04067981 */ /* 0x000ea8000c1ef900 */
[----:B--2---:R-:W-:Y:S01]  /*0df0*/  CCTL.IVALL ;  /* 0x00000000ff00798f */ /* 0x004fe20002000000 */
[----:B------:R-:W-:Y:S05]  /*0e00*/  YIELD ;  /* 0x0000000000007946 */ /* 0x000fea0003800000 */
[----:B------:R-:W-:-:S13]  /*0e10*/  ISETP.NE.AND P4, PT, R6, R9, PT ;  /* 0x000000090600720c */ /* 0x000fda0003f85270 */
[----:B------:R-:W-:Y:S05]  /*0e20*/  @P4 BRA `(.L_x_2896) ;  /* 0xfffffffc00ec4947 */ /* 0x000fea000383ffff */
.L_x_2895:
[----:B------:R-:W-:Y:S05]  /*0e30*/  WARPSYNC.ALL ;  /* 0x0000000000007948 */ /* 0x000fea0003800000 */
[----:B------:R-:W-:Y:S06]  /*0e40*/  BAR.SYNC.DEFER_BLOCKING 0x0 ;  /* 0x0000000000007b1d */ /* 0x000fec0000010000 */
[----:B------:R-:W-:Y:S01]  /*0e50*/  UMOV UR5, URZ ;  /* 0x000000ff00057c82 */ /* 0x000fe20008000000 */
[----:B------:R-:W-:Y:S05]  /*0e60*/  @!P2 BRA `(.L_x_2897) ;  /* 0x000000040098a947 */ /* 0x000fea0003800000 */
[----:B------:R-:W-:Y:S01]  /*0e70*/  LOP3.LUT R12, R3, 0x7ffffff8, RZ, 0xc0, !PT ;  /* 0x7ffffff8030c7812 */ /* 0x000fe200078ec0ff */
[----:B------:R-:W-:Y:S02]  /*0e80*/  ULEA UR22, UR19, UR6, 0x1 ;  /* 0x0000000613167291 */ /* 0x000fe4000f8e08ff */
[----:B------:R-:W-:Y:S02]  /*0e90*/  UIMAD UR23, UR19, 0x6, UR6 ;  /* 0x00000006131778a4 */ /* 0x000fe4000f8e0206 */
[----:B------:R-:W-:Y:S02]  /*0ea0*/  UIMAD UR10, UR19, 0x5, UR6 ;  /* 0x00000005130a78a4 */ /* 0x000fe4000f8e0206 */
[----:B------:R-:W-:Y:S02]  /*0eb0*/  ULEA UR11, UR19, UR6, 0x2 ;  /* 0x00000006130b7291 */ /* 0x000fe4000f8e10ff */
[----:B------:R-:W-:Y:S02]  /*0ec0*/  UIMAD UR12, UR19, 0x7, UR6 ;  /* 0x00000007130c78a4 */ /* 0x000fe4000f8e0206 */
[----:B------:R-:W-:-:S02]  /*0ed0*/  UIMAD UR13, UR19, 0x3, UR6 ;  /* 0x00000003130d78a4 */ /* 0x000fc4000f8e0206 */
[----:B------:R-:W-:Y:S02]  /*0ee0*/  UIADD3 UR20, UPT, UPT, UR6, UR19, URZ ;  /* 0x0000001306147290 */ /* 0x000fe4000fffe0ff */
[----:B------:R-:W-:Y:S01]  /*0ef0*/  UIADD3 UR21, UPT, UPT, -UR18, URZ, URZ ;  /* 0x000000ff12157290 */ /* 0x000fe2000fffe1ff */
[----:B------:R-:W-:Y:S01]  /*0f00*/  UMOV UR5, URZ ;  /* 0x000000ff00057c82 */ /* 0x000fe20008000000 */
[----:B------:R-:W-:-:S10]  /*0f10*/  UMOV UR9, UR6 ;  /* 0x0000000600097c82 */ /* 0x000fd40008000000 */
.L_x_2898:
        /* <DEDUP_REMOVED lines=91> */
.L_x_2897:
        /* <DEDUP_REMOVED lines=42> */
[----:B--2---:R-:W-:-:S06]  /*1770*/  IMAD.U32 R9, RZ, RZ, UR11 ;  /* 0x0000000bff097e24 */ /* 0x004fcc000f8e00ff */
[----:B------:R-:W2:Y:S01]  /*1780*/  @!P6 LDG.E.64 R8, desc[UR14][R8.64] ;  /* 0x0000000e0808e981 */ /* 0x000ea2000c1e1b00 */
[----:B------:R-:W-:-:S04]  /*1790*/  MOV R11, UR5 ;  /* 0x00000005000b7c02 */ /* 0x000fc80008000f00 */
[----:B------:R-:W-:-:S04]  /*17a0*/  IADD3 R11, PT, PT, R11, 0x4, RZ ;  /* 0x000000040b0b7810 */ /* 0x000fc80007ffe0ff */
[----:B------:R-:W-:Y:S01]  /*17b0*/  R2UR UR5, R11 ;  /* 0x000000000b0572ca */ /* 0x000fe200000e0000 */
[----:B---3--:R-:W-:Y:S01]  /*17c0*/  @!P5 FADD.FTZ R18, R18, R4 ;  /* 0x000000041212d221 */ /* 0x008fe20000010000 */
[----:B------:R-:W-:-:S03]  /*17d0*/  @!P5 FADD.FTZ R19, R19, R5 ;  /* 0x000000051313d221 */ /* 0x000fc60000010000 */
[----:B----4-:R-:W-:Y:S01]  /*17e0*/  @!P4 FADD.FTZ R18, R18, R6 ;  /* 0x000000061212c221 */ /* 0x010fe20000010000 */
[----:B------:R-:W-:-:S03]  /*17f0*/  @!P4 FADD.FTZ R19, R19, R7 ;  /* 0x000000071313c221 */ /* 0x000fc60000010000 */
[----:B--2---:R-:W-:Y:S01]  /*1800*/  @!P6 FADD.FTZ R18, R18, R8 ;  /* 0x000000081212e221 */ /* 0x004fe20000010000 */
[----:B------:R-:W-:-:S07]  /*1810*/  @!P6 FADD.FTZ R19, R19, R9 ;  /* 0x000000091313e221 */ /* 0x000fce0000010000 */
.L_x_2899:
        /* <DEDUP_REMOVED lines=27> */
.L_x_2900:
        /* <DEDUP_REMOVED lines=13> */
.L_x_2901:
[----:B------:R-:W-:Y:S05]  /*1aa0*/  BSYNC.RECONVERGENT B0 ;  /* 0x0000000000007941 */ /* 0x000fea0003800200 */
.L_x_2894:
[----:B---3--:R-:W-:Y:S01]  /*1ab0*/  LOP3.LUT R4, R24, 0xffff, RZ, 0xc0, !PT ;  /* 0x0000ffff18047812 */ /* 0x008fe200078ec0ff */
[----:B------:R-:W3:Y:S01]  /*1ac0*/  S2UR UR9, SR_CgaCtaId ;  /* 0x00000000000979c3 */ /* 0x000ee20000008800 */
[----:B------:R-:W4:Y:S01]  /*1ad0*/  LDCU UR10, c[0x0][0x414] ;  /* 0x00008280ff0a77ac */ /* 0x000f220008000800 */
[----:B------:R-:W-:Y:S02]  /*1ae0*/  MOV R13, UR8 ;  /* 0x00000008000d7c02 */ /* 0x000fe40008000f00 */
[----:B------:R-:W-:Y:S01]  /*1af0*/  IMAD R4, R4, 0x1556, RZ ;  /* 0x0000155604047824 */ /* 0x000fe200078e02ff */
[----:B------:R-:W-:-:S03]  /*1b00*/  UMOV UR5, 0x400 ;  /* 0x0000040000057882 */ /* 0x000fc60000000000 */
[----:B--2---:R-:W2:Y:S01]  /*1b10*/  @P0 LDC.64 R8, c[0x0][0x388] ;  /* 0x0000e200ff080b82 */ /* 0x004ea20000000a00 */
[----:B------:R-:W-:-:S04]  /*1b20*/  SHF.R.U32.HI R4, RZ, 0x10, R4 ;  /* 0x00000010ff047819 */ /* 0x000fc80000011604 */
[----:B------:R-:W-:-:S03]  /*1b30*/  PRMT R4, R4, 0x9910, RZ ;  /* 0x0000991004047816 */ /* 0x000fc600000000ff */
[----:B-1----:R-:W1:Y:S02]  /*1b40*/  LDC.64 R6, c[0x0][0x398] ;  /* 0x0000e600ff067b82 */ /* 0x002e640000000a00 */
[----:B------:R-:W-:Y:S02]  /*1b50*/  IMAD R4, R4, 0xc, RZ ;  /* 0x0000000c04047824 */ /* 0x000fe400078e02ff */
[----:B----4-:R-:W-:-:S03]  /*1b60*/  @P0 FMUL.FTZ R10, R18, UR10 ;  /* 0x0000000a120a0c20 */ /* 0x010fc60008410000 */
[----:B------:R-:W-:Y:S01]  /*1b70*/  IADD3 R11, PT, PT, RZ, -R4, RZ ;  /* 0x80000004ff0b7210 */ /* 0x000fe20007ffe0ff */
[----:B---3--:R-:W-:Y:S01]  /*1b80*/  ULEA UR5, UR9, UR5, 0x18 ;  /* 0x0000000509057291 */ /* 0x008fe2000f8ec0ff */
[----:B------:R-:W3:Y:S02]  /*1b90*/  LDC.64 R4, c[0x0][0x3a0] ;  /* 0x0000e800ff047b82 */ /* 0x000ee40000000a00 */
[----:B------:R-:W-:-:S04]  /*1ba0*/  PRMT R11, R11, 0x7710, RZ ;  /* 0x000077100b0b7816 */ /* 0x000fc800000000ff */
[----:B------:R-:W-:Y:S01]  /*1bb0*/  IADD3 R11, PT, PT, R11, R24, RZ ;  /* 0x000000180b0b7210 */ /* 0x000fe20007ffe0ff */
[----:B--2---:R-:W-:Y:S01]  /*1bc0*/  @P0 IMAD.WIDE R8, R13, 0x8, R8 ;  /* 0x000000080d080825 */ /* 0x004fe200078e0208 */
[----:B------:R-:W-:Y:S03]  /*1bd0*/  @!P3 STS.64 [UR5+0x78], R18 ;  /* 0x00007812ff00b988 */ /* 0x000fe60008000a05 */
[----:B------:R-:W-:-:S05]  /*1be0*/  IMAD.SHL.U32 R11, R11, 0x2, RZ ;  /* 0x000000020b0b7824 */ /* 0x000fca00078e00ff */
[----:B------:R-:W-:-:S04]  /*1bf0*/  LOP3.LUT R11, R11, 0xffff, RZ, 0xc0, !PT ;  /* 0x0000ffff0b0b7812 */ /* 0x000fc800078ec0ff */
[----:B------:R-:W-:Y:S01]  /*1c00*/  IADD3 R15, PT, PT, R0, R11, RZ ;  /* 0x0000000b000f7210 */ /* 0x000fe20007ffe0ff */
[----:B------:R-:W-:-:S04]  /*1c10*/  @P0 FMUL.FTZ R11, R19, UR10 ;  /* 0x0000000a130b0c20 */ /* 0x000fc80008410000 */
[C---:B-1----:R-:W-:Y:S01]  /*1c20*/  IMAD.WIDE R12, R15.reuse, 0x4, R6 ;  /* 0x000000040f0c7825 */ /* 0x042fe200078e0206 */
[----:B------:R1:W-:Y:S03]  /*1c30*/  @P0 STG.E.64 desc[UR14][R8.64], R10 ;  /* 0x0000000a08000986 */ /* 0x0003e6000c101b0e */
[----:B---3--:R-:W-:Y:S01]  /*1c40*/  IMAD.WIDE R6, R15, 0x4, R4 ;  /* 0x000000040f067825 */ /* 0x008fe200078e0204 */
[----:B------:R-:W-:Y:S06]  /*1c50*/  BAR.SYNC.DEFER_BLOCKING 0x0 ;  /* 0x0000000000007b1d */ /* 0x000fec0000010000 */
[----:B------:R2:W5:Y:S04]  /*1c60*/  LDG.E.64 R4, desc[UR14][R12.64] ;  /* 0x0000000e0c047981 */ /* 0x000568000c1e1b00 */
[----:B------:R-:W5:Y:S01]  /*1c70*/  LDG.E.64 R6, desc[UR14][R6.64] ;  /* 0x0000000e06067981 */ /* 0x000f62000c1e1b00 */
[----:B-1----:R-:W-:Y:S01]  /*1c80*/  HFMA2 R10, -RZ, RZ, 1.875, 0 ;  /* 0x3f800000ff0a7431 */ /* 0x002fe200000001ff */
        /* <DEDUP_REMOVED lines=9> */
[----:B------:R2:W1:Y:S01]  /*1d20*/  @P2 MUFU.RSQ R10, R14 ;  /* 0x0000000e000a2308 */ /* 0x0004620000001400 */
[----:B------:R-:W-:Y:S05]  /*1d30*/  BRA.U UP0, `(.L_x_2903) ;  /* 0x0000000100b87547 */ /* 0x000fea000b800000 */
[----:B------:R-:W3:Y:S01]  /*1d40*/  LDCU.64 UR12, c[0x0][0x3e8] ;  /* 0x00007d00ff0c77ac */ /* 0x000ee20008000a00 */
[----:B------:R-:W-:Y:S01]  /*1d50*/  SHF.R.S32.HI R15, RZ, 0x1f, R2 ;  /* 0x0000001fff0f7819 */ /* 0x000fe20000011402 */
[----:B------:R-:W-:Y:S01]  /*1d60*/  BSSY.RECONVERGENT B1, `(.L_x_2904) ;  /* 0x0000018000017945 */ /* 0x000fe20003800200 */
[----:B------:R-:W-:Y:S02]  /*1d70*/  SHF.R.S32.HI R16, RZ, 0x1f, R11 ;  /* 0x0000001fff107819 */ /* 0x000fe4000001140b */
[----:B---3--:R-:W-:Y:S02]  /*1d80*/  ISETP.GE.U32.AND P1, PT, R2, UR12, PT ;  /* 0x0000000c02007c0c */ /* 0x008fe4000bf26070 */
[----:B------:R-:W-:Y:S02]  /*1d90*/  ISETP.GE.U32.AND P2, PT, R11, UR12, PT ;  /* 0x0000000c0b007c0c */ /* 0x000fe4000bf46070 */
[----:B------:R-:W-:Y:S02]  /*1da0*/  ISETP.GE.AND.EX P1, PT, R15, UR13, PT, P1 ;  /* 0x0000000d0f007c0c */ /* 0x000fe4000bf26310 */
[----:B------:R-:W-:-:S11]  /*1db0*/  ISETP.GE.AND.EX P2, PT, R16, UR13, PT, P2 ;  /* 0x0000000d10007c0c */ /* 0x000fd6000bf46320 */
[----:B------:R-:W-:Y:S05]  /*1dc0*/  @P1 BRA `(.L_x_2905) ;  /* 0x0000000000441947 */ /* 0x000fea0003800000 */
[----:B------:R-:W3:Y:S01]  /*1dd0*/  LDCU.64 UR16, c[0x0][0x3e0] ;  /* 0x00007c00ff1077ac */ /* 0x000ee20008000a00 */
[----:B------:R-:W-:Y:S01]  /*1de0*/  MOV R8, R26 ;  /* 0x0000001a00087202 */ /* 0x000fe20000000f00 */
[C---:B--2---:R-:W-:Y:S01]  /*1df0*/  FADD.FTZ R13, -R0.reuse, R20 ;  /* 0x00000014000d7221 */ /* 0x044fe20000010100 */
[----:B------:R-:W-:Y:S01]  /*1e00*/  MOV R9, R29 ;  /* 0x0000001d00097202 */ /* 0x000fe20000000f00 */
[----:B------:R-:W2:Y:S01]  /*1e10*/  LDCU.64 UR10, c[0x0][0x380] ;  /* 0x00007000ff0a77ac */ /* 0x000ea20008000a00 */
[----:B------:R-:W-:Y:S01]  /*1e20*/  FADD.FTZ R21, -R0, R21 ;  /* 0x0000001500157221 */ /* 0x000fe20000010100 */
[----:B-1----:R-:W-:-:S03]  /*1e30*/  FMUL.FTZ R13, R13, R10 ;  /* 0x0000000a0d0d7220 */ /* 0x002fc60000410000 */
[----:B0-----:R-:W-:Y:S01]  /*1e40*/  FMUL.FTZ R18, R21, R10 ;  /* 0x0000000a15127220 */ /* 0x001fe20000410000 */
[----:B-----5:R-:W-:Y:S01]  /*1e50*/  FFMA.FTZ R14, R4, R13, R6 ;  /* 0x0000000d040e7223 */ /* 0x020fe20000010006 */
[----:B---3--:R-:W-:Y:S02]  /*1e60*/  IMAD R15, R15, UR16, RZ ;  /* 0x000000100f0f7c24 */ /* 0x008fe4000f8e02ff */
[----:B------:R-:W-:-:S04]  /*1e70*/  IMAD.WIDE.U32 R8, R2, UR16, R8 ;  /* 0x0000001002087c25 */ /* 0x000fc8000f8e0008 */
[----:B------:R-:W-:Y:S01]  /*1e80*/  IMAD R15, R2, UR17, R15 ;  /* 0x00000011020f7c24 */ /* 0x000fe2000f8e020f */
[----:B--2---:R-:W-:-:S04]  /*1e90*/  LEA R12, P1, R8, UR10, 0x2 ;  /* 0x0000000a080c7c11 */ /* 0x004fc8000f8210ff */
[----:B------:R-:W-:-:S04]  /*1ea0*/  IADD3 R15, PT, PT, R9, R15, RZ ;  /* 0x0000000f090f7210 */ /* 0x000fc80007ffe0ff */
[----:B------:R-:W-:Y:S01]  /*1eb0*/  LEA.HI.X R13, R8, UR11, R15, 0x2, P1 ;  /* 0x0000000b080d7c11 */ /* 0x000fe200088f140f */
[----:B------:R-:W-:-:S05]  /*1ec0*/  FFMA.FTZ R15, R5, R18, R7 ;  /* 0x00000012050f7223 */ /* 0x000fca0000010007 */
[----:B------:R3:W-:Y:S02]  /*1ed0*/  STG.E.64 desc[UR14][R12.64], R14 ;  /* 0x0000000e0c007986 */ /* 0x0007e4000c101b0e */
.L_x_2905:
[----:B------:R-:W-:Y:S05]  /*1ee0*/  BSYNC.RECONVERGENT B1 ;  /* 0x0000000000017941 */ /* 0x000fea0003800200 */
.L_x_2904:
[----:B------:R-:W-:Y:S05]  /*1ef0*/  @P2 BRA `(.L_x_2906) ;  /* 0x0000000400402947 */ /* 0x000fea0003800000 */
[----:B------:R-:W4:Y:S01]  /*1f00*/  LDCU.64 UR10, c[0x0][0x3e0] ;  /* 0x00007c00ff0a77ac */ /* 0x000f220008000a00 */
[----:B------:R-:W-:Y:S01]  /*1f10*/  MOV R9, R29 ;  /* 0x0000001d00097202 */ /* 0x000fe20000000f00 */
[----:B------:R-:W-:Y:S02]  /*1f20*/  IMAD.MOV.U32 R8, RZ, RZ, R26 ;  /* 0x000000ffff087224 */ /* 0x000fe400078e001a */
[C---:B--23--:R-:W-:Y:S01]  /*1f30*/  FADD.FTZ R13, -R0.reuse, R22 ;  /* 0x00000016000d7221 */ /* 0x04cfe20000010100 */
[----:B------:R-:W2:Y:S01]  /*1f40*/  LDCU.64 UR12, c[0x0][0x380] ;  /* 0x00007000ff0c77ac */ /* 0x000ea20008000a00 */
[----:B------:R-:W-:Y:S02]  /*1f50*/  FADD.FTZ R23, -R0, R23 ;  /* 0x0000001700177221 */ /* 0x000fe40000010100 */
[-C--:B-1----:R-:W-:Y:S02]  /*1f60*/  FMUL.FTZ R13, R13, R10.reuse ;  /* 0x0000000a0d0d7220 */ /* 0x082fe40000410000 */
[----:B------:R-:W-:-:S02]  /*1f70*/  FMUL.FTZ R10, R23, R10 ;  /* 0x0000000a170a7220 */ /* 0x000fc40000410000 */
[----:B-----5:R-:W-:Y:S02]  /*1f80*/  FFMA.FTZ R4, R4, R13, R6 ;  /* 0x0000000d04047223 */ /* 0x020fe40000010006 */
[----:B------:R-:W-:Y:S01]  /*1f90*/  FFMA.FTZ R5, R5, R10, R7 ;  /* 0x0000000a05057223 */ /* 0x000fe20000010007 */
[----:B----4-:R-:W-:Y:S02]  /*1fa0*/  IMAD R16, R16, UR10, RZ ;  /* 0x0000000a10107c24 */ /* 0x010fe4000f8e02ff */
[----:B------:R-:W-:-:S04]  /*1fb0*/  IMAD.WIDE.U32 R8, R11, UR10, R8 ;  /* 0x0000000a0b087c25 */ /* 0x000fc8000f8e0008 */
[----:B------:R-:W-:Y:S01]  /*1fc0*/  IMAD R11, R11, UR11, R16 ;  /* 0x0000000b0b0b7c24 */ /* 0x000fe2000f8e0210 */
[----:B--2---:R-:W-:-:S04]  /*1fd0*/  LEA R12, P1, R8, UR12, 0x2 ;  /* 0x0000000c080c7c11 */ /* 0x004fc8000f8210ff */
[----:B------:R-:W-:-:S04]  /*1fe0*/  IADD3 R11, PT, PT, R9, R11, RZ ;  /* 0x0000000b090b7210 */ /* 0x000fc80007ffe0ff */
[----:B------:R-:W-:-:S05]  /*1ff0*/  LEA.HI.X R13, R8, UR13, R11, 0x2, P1 ;  /* 0x0000000d080d7c11 */ /* 0x000fca00088f140b */
[----:B------:R4:W-:Y:S01]  /*2000*/  STG.E.64 desc[UR14][R12.64], R4 ;  /* 0x000000040c007986 */ /* 0x0009e2000c101b0e */
[----:B------:R-:W-:Y:S05]  /*2010*/  BRA `(.L_x_2906) ;  /* 0x0000000000f87947 */ /* 0x000fea0003800000 */
.L_x_2903:
[----:B------:R-:W-:Y:S04]  /*2020*/  BSSY.RECONVERGENT B1, `(.L_x_2907) ;  /* 0x000001e000017945 */ /* 0x000fe80003800200 */
[----:B------:R-:W-:Y:S05]  /*2030*/  @P1 BRA `(.L_x_2908) ;  /* 0x0000000000701947 */ /* 0x000fea0003800000 */
[C---:B------:R-:W-:Y:S01]  /*2040*/  FADD.FTZ R9, -R0.reuse, R20 ;  /* 0x0000001400097221 */ /* 0x040fe20000010100 */
[----:B------:R-:W-:Y:S01]  /*2050*/  FADD.FTZ R21, -R0, R21 ;  /* 0x0000001500157221 */ /* 0x000fe20000010100 */
[----:B------:R-:W3:Y:S01]  /*2060*/  LDCU.64 UR10, c[0x0][0x3e0] ;  /* 0x00007c00ff0a77ac */ /* 0x000ee20008000a00 */
[----:B0-----:R-:W-:Y:S01]  /*2070*/  SHF.R.S32.HI R19, RZ, 0x1f, R2 ;  /* 0x0000001fff137819 */ /* 0x001fe20000011402 */
[-C--:B-1----:R-:W-:Y:S01]  /*2080*/  FMUL.FTZ R9, R9, R10.reuse ;  /* 0x0000000a09097220 */ /* 0x082fe20000410000 */
[----:B--2---:R-:W-:Y:S01]  /*2090*/  FMUL.FTZ R14, R21, R10 ;  /* 0x0000000a150e7220 */ /* 0x004fe20000410000 */
[----:B------:R-:W0:Y:S01]  /*20a0*/  LDCU.64 UR12, c[0x0][0x380] ;  /* 0x00007000ff0c77ac */ /* 0x000e220008000a00 */
[----:B------:R-:W-:Y:S01]  /*20b0*/  MOV R12, R26 ;  /* 0x0000001a000c7202 */ /* 0x000fe20000000f00 */
[----:B-----5:R-:W-:Y:S01]  /*20c0*/  FFMA.FTZ R15, R4, R9, R6 ;  /* 0x00000009040f7223 */ /* 0x020fe20000010006 */
[----:B------:R-:W-:Y:S01]  /*20d0*/  FFMA.FTZ R14, R5, R14, R7 ;  /* 0x0000000e050e7223 */ /* 0x000fe20000010007 */
[----:B------:R-:W-:-:S02]  /*20e0*/  IMAD.MOV.U32 R13, RZ, RZ, R29 ;  /* 0x000000ffff0d7224 */ /* 0x000fc400078e001d */
[----:B------:R-:W-:Y:S01]  /*20f0*/  FMUL.FTZ R8, R15, -1.4426950216293334961 ;  /* 0xbfb8aa3b0f087820 */ /* 0x000fe20000410000 */
[----:B------:R-:W-:-:S05]  /*2100*/  FMUL.FTZ R9, R14, -1.4426950216293334961 ;  /* 0xbfb8aa3b0e097820 */ /* 0x000fca0000410000 */
[----:B------:R-:W1:Y:S01]  /*2110*/  MUFU.EX2 R8, R8 ;  /* 0x0000000800087308 */ /* 0x000e620000000800 */
[----:B---3--:R-:W-:-:S03]  /*2120*/  IMAD R19, R19, UR10, RZ ;  /* 0x0000000a13137c24 */ /* 0x008fc6000f8e02ff */
[----:B------:R-:W2:Y:S01]  /*2130*/  MUFU.EX2 R9, R9 ;  /* 0x0000000900097308 */ /* 0x000ea20000000800 */
[----:B------:R-:W-:-:S04]  /*2140*/  IMAD.WIDE.U32 R12, R2, UR10, R12 ;  /* 0x0000000a020c7c25 */ /* 0x000fc8000f8e000c */
[----:B------:R-:W-:Y:S02]  /*2150*/  IMAD R19, R2, UR11, R19 ;  /* 0x0000000b02137c24 */ /* 0x000fe4000f8e0213 */
[----:B-1----:R-:W-:Y:S01]  /*2160*/  FADD.FTZ R16, R8, 1 ;  /* 0x3f80000008107421 */ /* 0x002fe20000010000 */
[C---:B0-----:R-:W-:Y:S02]  /*2170*/  LEA R8, P1, R12.reuse, UR12, 0x2 ;  /* 0x0000000c0c087c11 */ /* 0x041fe4000f8210ff */
[----:B------:R-:W-:Y:S01]  /*2180*/  IADD3 R19, PT, PT, R13, R19, RZ ;  /* 0x000000130d137210 */ /* 0x000fe20007ffe0ff */
[----:B--2---:R-:W-:Y:S02]  /*2190*/  FADD.FTZ R17, R9, 1 ;  /* 0x3f80000009117421 */ /* 0x004fe40000010000 */
[----:B------:R-:W0:Y:S01]  /*21a0*/  MUFU.RCP R16, R16 ;  /* 0x0000001000107308 */ /* 0x000e220000001000 */
[----:B------:R-:W-:-:S07]  /*21b0*/  LEA.HI.X R9, R12, UR13, R19, 0x2, P1 ;  /* 0x0000000d0c097c11 */ /* 0x000fce00088f1413 */
[----:B------:R-:W1:Y:S01]  /*21c0*/  MUFU.RCP R17, R17 ;  /* 0x0000001100117308 */ /* 0x000e620000001000 */
[----:B0-----:R-:W-:Y:S01]  /*21d0*/  FMUL.FTZ R12, R15, R16 ;  /* 0x000000100f0c7220 */ /* 0x001fe20000410000 */
[----:B-1----:R-:W-:-:S05]  /*21e0*/  FMUL.FTZ R13, R14, R17 ;  /* 0x000000110e0d7220 */ /* 0x002fca0000410000 */
[----:B------:R3:W-:Y:S02]  /*21f0*/  STG.E.64 desc[UR14][R8.64], R12 ;  /* 0x0000000c08007986 */ /* 0x0007e4000c101b0e */
.L_x_2908:
[----:B------:R-:W-:Y:S05]  /*2200*/  BSYNC.RECONVERGENT B1 ;  /* 0x0000000000017941 */ /* 0x000fea0003800200 */
.L_x_2907:
[----:B------:R-:W4:Y:S01]  /*2210*/  LDCU.64 UR10, c[0x0][0x3e8] ;  /* 0x00007d00ff0a77ac */ /* 0x000f220008000a00 */
[----:B---3--:R-:W-:Y:S02]  /*2220*/  SHF.R.S32.HI R8, RZ, 0x1f, R11 ;  /* 0x0000001fff087819 */ /* 0x008fe4000001140b */
[----:B----4-:R-:W-:-:S04]  /*2230*/  ISETP.GE.U32.AND P1, PT, R11, UR10, PT ;  /* 0x0000000a0b007c0c */ /* 0x010fc8000bf26070 */
[----:B------:R-:W-:-:S13]  /*2240*/  ISETP.GE.AND.EX P1, PT, R8, UR11, PT, P1 ;  /* 0x0000000b08007c0c */ /* 0x000fda000bf26310 */
[----:B------:R-:W-:Y:S05]  /*2250*/  @P1 BRA `(.L_x_2906) ;  /* 0x0000000000681947 */ /* 0x000fea0003800000 */
[C---:B------:R-:W-:Y:S01]  /*2260*/  FADD.FTZ R9, -R0.reuse, R22 ;  /* 0x0000001600097221 */ /* 0x040fe20000010100 */
[----:B------:R-:W-:Y:S01]  /*2270*/  FADD.FTZ R23, -R0, R23 ;  /* 0x0000001700177221 */ /* 0x000fe20000010100 */
[----:B------:R-:W3:Y:S01]  /*2280*/  LDCU.64 UR10, c[0x0][0x3e0] ;  /* 0x00007c00ff0a77ac */ /* 0x000ee20008000a00 */
        /* <DEDUP_REMOVED lines=8> */
[----:B------:R-:W4:Y:S01]  /*2310*/  MUFU.EX2 R0, R0 ;  /* 0x0000000000007308 */ /* 0x000f220000000800 */
[----:B---3--:R-:W-:-:S03]  /*2320*/  IMAD R8, R8, UR10, RZ ;  /* 0x0000000a08087c24 */ /* 0x008fc6000f8e02ff */
[----:B------:R-:W3:Y:S01]  /*2330*/  MUFU.EX2 R6, R6 ;  /* 0x0000000600067308 */ /* 0x000ee20000000800 */
[----:B------:R-:W-:-:S04]  /*2340*/  IMAD.WIDE.U32 R26, R11, UR10, R26 ;  /* 0x0000000a0b1a7c25 */ /* 0x000fc8000f8e001a */
[----:B------:R-:W-:Y:S02]  /*2350*/  IMAD R11, R11, UR11, R8 ;  /* 0x0000000b0b0b7c24 */ /* 0x000fe4000f8e0208 */
[----:B----4-:R-:W-:-:S03]  /*2360*/  FADD.FTZ R5, R0, 1 ;  /* 0x3f80000000057421 */ /* 0x010fc60000010000 */
[----:B------:R-:W-:Y:S01]  /*2370*/  IADD3 R11, PT, PT, R27, R11, RZ ;  /* 0x0000000b1b0b7210 */ /* 0x000fe20007ffe0ff */
[----:B---3--:R-:W-:Y:S01]  /*2380*/  FADD.FTZ R9, R6, 1 ;  /* 0x3f80000006097421 */ /* 0x008fe20000010000 */
[C---:B-1----:R-:W-:Y:S01]  /*2390*/  LEA R6, P1, R26.reuse, UR12, 0x2 ;  /* 0x0000000c1a067c11 */ /* 0x042fe2000f8210ff */
[----:B------:R-:W1:Y:S03]  /*23a0*/  MUFU.RCP R5, R5 ;  /* 0x0000000500057308 */ /* 0x000e660000001000 */
[----:B------:R-:W-:-:S05]  /*23b0*/  LEA.HI.X R7, R26, UR13, R11, 0x2, P1 ;  /* 0x0000000d1a077c11 */ /* 0x000fca00088f140b */
[----:B------:R-:W3:Y:S01]  /*23c0*/  MUFU.RCP R9, R9 ;  /* 0x0000000900097308 */ /* 0x000ee20000001000 */
[----:B-1----:R-:W-:Y:S01]  /*23d0*/  FMUL.FTZ R4, R4, R5 ;  /* 0x0000000504047220 */ /* 0x002fe20000410000 */
[----:B---3--:R-:W-:-:S05]  /*23e0*/  FMUL.FTZ R5, R10, R9 ;  /* 0x000000090a057220 */ /* 0x008fca0000410000 */
[----:B------:R1:W-:Y:S02]  /*23f0*/  STG.E.64 desc[UR14][R6.64], R4 ;  /* 0x0000000406007986 */ /* 0x0003e4000c101b0e */
.L_x_2906:
[----:B------:R-:W-:Y:S05]  /*2400*/  BSYNC.RECONVERGENT B0 ;  /* 0x0000000000007941 */ /* 0x000fea0003800200 */
.L_x_2902:
[----:B------:R-:W-:Y:S02]  /*2410*/  UIADD3 UR8, UPT, UPT, UR19, UR8, URZ ;  /* 0x0000000813087290 */ /* 0x000fe4000fffe0ff */
[----:B------:R-:W-:Y:S02]  /*2420*/  UIADD3 UR4, UPT, UPT, UR4, 0x1, URZ ;  /* 0x0000000104047890 */ /* 0x000fe4000fffe0ff */
[----:B------:R-:W-:-:S09]  /*2430*/  UISETP.GE.AND UP1, UPT, UR8, UR7, UPT ;  /* 0x000000070800728c */ /* 0x000fd2000bf26270 */
[----:B------:R-:W-:Y:S05]  /*2440*/  BRA.U !UP1, `(.L_x_2909) ;  /* 0xffffffdd09587547 */ /* 0x000fea000b83ffff */
[----:B------:R-:W-:Y:S05]  /*2450*/  EXIT ;  /* 0x000000000000794d */ /* 0x000fea0003800000 */
.L_x_2910:
        /* <DEDUP_REMOVED lines=10> */
.L_x_3467:


//--------------------- .text._Z35group_norm_nhwc_fwd_one_pass_kernelI11Fp32IOFp32WLi128ELi24ELi384EEv26Group_norm_nhwc_fwd_params --------------------------
	.section	.text._Z35group_norm_nhwc_fwd_one_pass_kernelI11Fp32IOFp32WLi128ELi24ELi384EEv26Group_norm_nhwc_fwd_params,"ax",@progbits
	.align	128
        .global         _Z35group_norm_nhwc_fwd_one_pass_kernelI11Fp32IOFp32WLi128ELi24ELi384EEv26Group_norm_nhwc_fwd_params
        .type           _Z35group_norm_nhwc_fwd_one_pass_kernelI11Fp32IOFp32WLi128ELi24ELi384EEv26Group_norm_nhwc_fwd_params,@function
        .size           _Z35group_norm_nhwc_fwd_one_pass_kernelI11Fp32IOFp32WLi128ELi24ELi384EEv26Group_norm_nhwc_fwd_params,(.L_x_3468 - _Z35group_norm_nhwc_fwd_one_pass_kernelI11Fp32IOFp32WLi128ELi24ELi384EEv26Group_norm_nhwc_fwd_params)
        .other          _Z35group_norm_nhwc_fwd_one_pass_kernelI11Fp32IOFp32WLi128ELi24ELi384EEv26Group_norm_nhwc_fwd_params,@"STO_CUDA_ENTRY STV_DEFAULT"
_Z35group_norm_nhwc_fwd_one_pass_kernelI11Fp32IOFp32WLi128ELi24ELi384EEv26Group_norm_nhwc_fwd_params:
.text._Z35group_norm_nhwc_fwd_one_pass_kernelI11Fp32IOFp32WLi128ELi24ELi384EEv26Group_norm_nhwc_fwd_params:
        /* <DEDUP_REMOVED lines=25> */
.L_x_2938:
[----:B0-----:R-:W0:Y:S01]  /*0190*/  LDC R0, c[0x0][0x3f8] ;  /* 0x0000fe00ff007b82 */ /* 0x001e220000000800 */
[----:B-1----:R-:W1:Y:S01]  /*01a0*/  S2R R8, SR_TID.X ;  /* 0x0000000000087919 */ /* 0x002e620000002100 */
[----:B--2---:R-:W2:Y:S01]  /*01b0*/  LDCU.64 UR10, c[0x0][0x3e8] ;  /* 0x00007d00ff0a77ac */ /* 0x004ea20008000a00 */
[C---:B------:R-:W-:Y:S02]  /*01c0*/  IADD3 R11, PT, PT, R23.reuse, 0x20, RZ ;  /* 0x00000020170b7810 */ /* 0x040fe40007ffe0ff */
[----:B------:R-:W-:Y:S01]  /*01d0*/  IADD3 R21, PT, PT, R23, 0x40, RZ ;  /* 0x0000004017157810 */ /* 0x000fe20007ffe0ff */
[----:B---3--:R-:W3:Y:S01]  /*01e0*/  LDCU.64 UR12, c[0x0][0x3f0] ;  /* 0x00007e00ff0c77ac */ /* 0x008ee20008000a00 */
[----:B------:R-:W-:Y:S02]  /*01f0*/  SHF.R.S32.HI R29, RZ, 0x1f, R23 ;  /* 0x0000001fff1d7819 */ /* 0x000fe40000011417 */
[----:B------:R-:W-:Y:S02]  /*0200*/  SHF.R.S32.HI R13, RZ, 0x1f, R21 ;  /* 0x0000001fff0d7819 */ /* 0x000fe40000011415 */
[----:B0-----:R-:W-:-:S02]  /*0210*/  IABS R7, R0 ;  /* 0x0000000000077213 */ /* 0x001fc40000000000 */
[----:B------:R-:W-:Y:S02]  /*0220*/  ISETP.NE.AND P3, PT, R0, RZ, PT ;  /* 0x000000ff0000720c */ /* 0x000fe40003f65270 */
[----:B------:R-:W0:Y:S08]  /*0230*/  I2F.RP R4, R7 ;  /* 0x0000000700047306 */ /* 0x000e300000209400 */
[----:B0-----:R-:W0:Y:S02]  /*0240*/  MUFU.RCP R4, R4 ;  /* 0x0000000400047308 */ /* 0x001e240000001000 */
[----:B0---4-:R-:W-:-:S06]  /*0250*/  IADD3 R2, PT, PT, R4, 0xffffffe, RZ ;  /* 0x0ffffffe04027810 */ /* 0x011fcc0007ffe0ff */
[----:B-----5:R0:W5:Y:S02]  /*0260*/  F2I.FTZ.U32.TRUNC.NTZ R3, R2 ;  /* 0x0000000200037305 */ /* 0x020164000021f000 */
[----:B0-----:R-:W-:Y:S01]  /*0270*/  HFMA2 R2, -RZ, RZ, 0, 0 ;  /* 0x00000000ff027431 */ /* 0x001fe200000001ff */
[----:B-----5:R-:W-:-:S05]  /*0280*/  IADD3 R6, PT, PT, RZ, -R3, RZ ;  /* 0x80000003ff067210 */ /* 0x020fca0007ffe0ff */
[----:B------:R-:W-:Y:S01]  /*0290*/  IMAD R5, R6, R7, RZ ;  /* 0x0000000706057224 */ /* 0x000fe200078e02ff */
[----:B------:R-:W-:-:S03]  /*02a0*/  IABS R6, UR8 ;  /* 0x0000000800067c13 */ /* 0x000fc60008000000 */
[----:B------:R-:W-:-:S06]  /*02b0*/  IMAD.HI.U32 R3, R3, R5, R2 ;  /* 0x0000000503037227 */ /* 0x000fcc00078e0002 */
[----:B------:R-:W-:-:S05]  /*02c0*/  IMAD.HI.U32 R5, R3, R6, RZ ;  /* 0x0000000603057227 */ /* 0x000fca00078e00ff */
[----:B------:R-:W-:-:S05]  /*02d0*/  IADD3 R3, PT, PT, -R5, RZ, RZ ;  /* 0x000000ff05037210 */ /* 0x000fca0007ffe1ff */
[----:B------:R-:W-:Y:S01]  /*02e0*/  IMAD R2, R7, R3, R6 ;  /* 0x0000000307027224 */ /* 0x000fe200078e0206 */
[----:B-1----:R-:W-:-:S04]  /*02f0*/  LOP3.LUT R3, R8, 0xffff, RZ, 0xc0, !PT ;  /* 0x0000ffff08037812 */ /* 0x002fc800078ec0ff */
[----:B------:R-:W-:Y:S01]  /*0300*/  ISETP.GT.U32.AND P2, PT, R7, R2, PT ;  /* 0x000000020700720c */ /* 0x000fe20003f44070 */
[----:B------:R-:W-:-:S05]  /*0310*/  IMAD R3, R3, 0x1556, RZ ;  /* 0x0000155603037824 */ /* 0x000fca00078e02ff */
[----:B------:R-:W-:-:S07]  /*0320*/  SHF.R.U32.HI R3, RZ, 0x10, R3 ;  /* 0x00000010ff037819 */ /* 0x000fce0000011603 */
[----:B------:R-:W-:Y:S01]  /*0330*/  @!P2 IMAD.IADD R2, R2, 0x1, -R7 ;  /* 0x000000010202a824 */ /* 0x000fe200078e0a07 */
[----:B------:R-:W-:Y:S02]  /*0340*/  @!P2 IADD3 R5, PT, PT, R5, 0x1, RZ ;  /* 0x000000010505a810 */ /* 0x000fe40007ffe0ff */
[----:B--2---:R-:W-:Y:S02]  /*0350*/  ISETP.GE.U32.AND P2, PT, R11, UR10, PT ;  /* 0x0000000a0b007c0c */ /* 0x004fe4000bf46070 */
[----:B------:R-:W-:Y:S02]  /*0360*/  ISETP.GE.U32.AND P1, PT, R2, R7, PT ;  /* 0x000000070200720c */ /* 0x000fe40003f26070 */
[----:B------:R-:W-:-:S04]  /*0370*/  LOP3.LUT R2, R0, UR8, RZ, 0x3c, !PT ;  /* 0x0000000800027c12 */ /* 0x000fc8000f8e3cff */
[----:B------:R-:W-:Y:S02]  /*0380*/  ISETP.GE.AND P4, PT, R2, RZ, PT ;  /* 0x000000ff0200720c */ /* 0x000fe40003f86270 */
[----:B------:R-:W-:Y:S02]  /*0390*/  PRMT R2, R3, 0x9910, RZ ;  /* 0x0000991003027816 */ /* 0x000fe400000000ff */
[----:B------:R-:W-:-:S03]  /*03a0*/  SHF.R.S32.HI R3, RZ, 0x1f, R11 ;  /* 0x0000001fff037819 */ /* 0x000fc6000001140b */
[----:B------:R-:W-:Y:S01]  /*03b0*/  IMAD R2, R2, 0xc, RZ ;  /* 0x0000000c02027824 */ /* 0x000fe200078e02ff */
[----:B------:R-:W-:Y:S02]  /*03c0*/  ISETP.GE.AND.EX P2, PT, R3, UR11, PT, P2 ;  /* 0x0000000b03007c0c */ /* 0x000fe4000bf46320 */
[----:B------:R-:W-:Y:S02]  /*03d0*/  @P1 IADD3 R5, PT, PT, R5, 0x1, RZ ;  /* 0x0000000105051810 */ /* 0x000fe40007ffe0ff */
[----:B------:R-:W-:Y:S02]  /*03e0*/  IADD3 R2, PT, PT, RZ, -R2, RZ ;  /* 0x80000002ff027210 */ /* 0x000fe40007ffe0ff */
[----:B------:R-:W-:Y:S02]  /*03f0*/  @!P4 IADD3 R5, PT, PT, -R5, RZ, RZ ;  /* 0x000000ff0505c210 */ /* 0x000fe40007ffe1ff */
[----:B------:R-:W-:Y:S02]  /*0400*/  PRMT R7, R2, 0x7710, RZ ;  /* 0x0000771002077816 */ /* 0x000fe400000000ff */
[----:B------:R-:W-:-:S02]  /*0410*/  @!P3 LOP3.LUT R5, RZ, R0, RZ, 0x33, !PT ;  /* 0x00000000ff05b212 */ /* 0x000fc400078e33ff */
[----:B------:R-:W-:Y:S01]  /*0420*/  IADD3 R2, PT, PT, R7, R8, RZ ;  /* 0x0000000807027210 */ /* 0x000fe20007ffe0ff */
[----:B------:R-:W0:Y:S01]  /*0430*/  @!P2 LDC.64 R16, c[0x0][0x390] ;  /* 0x0000e400ff10ab82 */ /* 0x000e220000000a00 */
[----:B------:R-:W-:Y:S01]  /*0440*/  ISETP.GE.U32.AND P3, PT, R21, UR10, PT ;  /* 0x0000000a15007c0c */ /* 0x000fe2000bf66070 */
[--C-:B------:R-:W-:Y:S01]  /*0450*/  IMAD.MOV R9, RZ, RZ, -R5.reuse ;  /* 0x000000ffff097224 */ /* 0x100fe200078e0a05 */
[----:B------:R-:W-:Y:S02]  /*0460*/  SHF.L.U32 R2, R2, 0x1, RZ ;  /* 0x0000000102027819 */ /* 0x000fe400000006ff */
[----:B------:R-:W-:Y:S01]  /*0470*/  ISETP.GE.U32.AND P1, PT, R23, UR10, PT ;  /* 0x0000000a17007c0c */ /* 0x000fe2000bf26070 */
[----:B------:R-:W-:Y:S01]  /*0480*/  IMAD R0, R0, R9, UR8 ;  /* 0x0000000800007e24 */ /* 0x000fe2000f8e0209 */
[----:B------:R-:W-:Y:S01]  /*0490*/  ISETP.GE.AND.EX P3, PT, R13, UR11, PT, P3 ;  /* 0x0000000b0d007c0c */ /* 0x000fe2000bf66330 */
[----:B------:R-:W1:Y:S01]  /*04a0*/  @!P2 LDC.64 R6, c[0x0][0x3e0] ;  /* 0x0000f800ff06ab82 */ /* 0x000e620000000a00 */
[----:B------:R-:W-:Y:S01]  /*04b0*/  LOP3.LUT R27, R2, 0xffff, RZ, 0xc0, !PT ;  /* 0x0000ffff021b7812 */ /* 0x000fe200078ec0ff */
[----:B------:R-:W-:Y:S01]  /*04c0*/  IMAD R0, R0, 0x18, RZ ;  /* 0x0000001800007824 */ /* 0x000fe200078e02ff */
[----:B------:R-:W-:-:S02]  /*04d0*/  SHF.R.S32.HI R2, RZ, 0x1f, R5 ;  /* 0x0000001fff027819 */ /* 0x000fc40000011405 */
[----:B------:R-:W-:Y:S02]  /*04e0*/  ISETP.GE.AND.EX P1, PT, R29, UR11, PT, P1 ;  /* 0x0000000b1d007c0c */ /* 0x000fe4000bf26310 */
[----:B------:R-:W-:Y:S01]  /*04f0*/  IADD3 R26, P4, PT, R0, R27, RZ ;  /* 0x0000001b001a7210 */ /* 0x000fe20007f9e0ff */
[----:B---3--:R-:W-:Y:S01]  /*0500*/  IMAD R2, R2, UR12, RZ ;  /* 0x0000000c02027c24 */ /* 0x008fe2000f8e02ff */
[----:B------:R-:W-:Y:S02]  /*0510*/  IADD3 R9, PT, PT, R23, 0x60, RZ ;  /* 0x0000006017097810 */ /* 0x000fe40007ffe0ff */
[----:B------:R-:W-:Y:S01]  /*0520*/  LEA.HI.X.SX32 R27, R0, RZ, 0x1, P4 ;  /* 0x000000ff001b7211 */ /* 0x000fe200020f0eff */
[----:B------:R-:W-:Y:S01]  /*0530*/  IMAD R25, R5, UR13, R2 ;  /* 0x0000000d05197c24 */ /* 0x000fe2000f8e0202 */
[----:B------:R-:W-:Y:S02]  /*0540*/  ISETP.GE.U32.AND P4, PT, R9, UR10, PT ;  /* 0x0000000a09007c0c */ /* 0x000fe4000bf86070 */
[----:B------:R-:W-:Y:S01]  /*0550*/  SHF.R.S32.HI R19, RZ, 0x1f, R9 ;  /* 0x0000001fff137819 */ /* 0x000fe20000011409 */
[----:B------:R-:W-:-:S03]  /*0560*/  IMAD.WIDE.U32 R26, R5, UR12, R26 ;  /* 0x0000000c051a7c25 */ /* 0x000fc6000f8e001a */
[----:B------:R-:W-:Y:S01]  /*0570*/  ISETP.GE.AND.EX P4, PT, R19, UR11, PT, P4 ;  /* 0x0000000b13007c0c */ /* 0x000fe2000bf86340 */
[----:B------:R-:W-:Y:S01]  /*0580*/  @!P2 IMAD.MOV.U32 R24, RZ, RZ, R26 ;  /* 0x000000ffff18a224 */ /* 0x000fe200078e001a */
[----:B------:R-:W-:Y:S01]  /*0590*/  IADD3 R25, PT, PT, R27, R25, RZ ;  /* 0x000000191b197210 */ /* 0x000fe20007ffe0ff */
[-C--:B-1----:R-:W-:Y:S02]  /*05a0*/  @!P2 IMAD R4, R3, R6.reuse, RZ ;  /* 0x000000060304a224 */ /* 0x082fe400078e02ff */
[----:B------:R-:W1:Y:S02]  /*05b0*/  @!P3 LDC.64 R2, c[0x0][0x3e0] ;  /* 0x0000f800ff02bb82 */ /* 0x000e640000000a00 */
[C---:B------:R-:W-:Y:S02]  /*05c0*/  @!P2 IMAD R15, R11.reuse, R7, R4 ;  /* 0x000000070b0fa224 */ /* 0x040fe400078e0204 */
[----:B------:R-:W-:-:S04]  /*05d0*/  @!P2 IMAD.WIDE.U32 R6, R11, R6, R24 ;  /* 0x000000060b06a225 */ /* 0x000fc800078e0018 */
[----:B------:R-:W2:Y:S01]  /*05e0*/  @!P1 LDC.64 R4, c[0x0][0x3e0] ;  /* 0x0000f800ff049b82 */ /* 0x000ea20000000a00 */
[----:B------:R-:W-:Y:S02]  /*05f0*/  @!P2 IADD3 R7, PT, PT, R7, R15, RZ ;  /* 0x0000000f0707a210 */ /* 0x000fe40007ffe0ff */
[----:B0-----:R-:W-:-:S04]  /*0600*/  @!P2 LEA R16, P5, R6, R16, 0x2 ;  /* 0x000000100610a211 */ /* 0x001fc800078a10ff */
[----:B------:R-:W-:Y:S01]  /*0610*/  @!P2 LEA.HI.X R17, R6, R17, R7, 0x2, P5 ;  /* 0x000000110611a211 */ /* 0x000fe200028f1407 */
[----:B------:R-:W0:Y:S01]  /*0620*/  @!P1 LDC.64 R14, c[0x0][0x390] ;  /* 0x0000e400ff0e9b82 */ /* 0x000e220000000a00 */
[----:B-1----:R-:W-:-:S07]  /*0630*/  @!P3 IMAD R12, R13, R2, RZ ;  /* 0x000000020d0cb224 */ /* 0x002fce00078e02ff */
[----:B------:R-:W1:Y:S01]  /*0640*/  @!P4 LDC.64 R6, c[0x0][0x3e0] ;  /* 0x0000f800ff06cb82 */ /* 0x000e620000000a00 */
[----:B------:R-:W-:Y:S01]  /*0650*/  @!P3 MOV R13, R25 ;  /* 0x00000019000db202 */ /* 0x000fe20000000f00 */
[----:B--2---:R-:W-:-:S06]  /*0660*/  @!P1 IMAD R18, R29, R4, RZ ;  /* 0x000000041d129224 */ /* 0x004fcc00078e02ff */
[----:B------:R-:W2:Y:S01]  /*0670*/  @!P3 LDC.64 R10, c[0x0][0x390] ;  /* 0x0000e400ff0abb82 */ /* 0x000ea20000000a00 */
[----:B------:R-:W-:Y:S01]  /*0680*/  @!P3 IMAD R29, R21, R3, R12 ;  /* 0x00000003151db224 */ /* 0x000fe200078e020c */
[----:B------:R-:W-:-:S05]  /*0690*/  @!P3 MOV R12, R26 ;  /* 0x0000001a000cb202 */ /* 0x000fca0000000f00 */
[----:B------:R-:W-:Y:S01]  /*06a0*/  @!P3 IMAD.WIDE.U32 R2, R21, R2, R12 ;  /* 0x000000021502b225 */ /* 0x000fe200078e000c */
[----:B------:R-:W-:Y:S02]  /*06b0*/  @!P1 MOV R12, R26 ;  /* 0x0000001a000c9202 */ /* 0x000fe40000000f00 */
[----:B------:R-:W-:Y:S01]  /*06c0*/  @!P1 MOV R13, R25 ;  /* 0x00000019000d9202 */ /* 0x000fe20000000f00 */
[----:B------:R-:W-:Y:S02]  /*06d0*/  @!P1 IMAD R21, R23, R5, R18 ;  /* 0x0000000517159224 */ /* 0x000fe400078e0212 */
[----:B------:R-:W-:Y:S02]  /*06e0*/  @!P3 IMAD.IADD R3, R3, 0x1, R29 ;  /* 0x000000010303b824 */ /* 0x000fe400078e021d */
[----:B------:R-:W-:Y:S02]  /*06f0*/  @!P1 IMAD.WIDE.U32 R4, R23, R4, R12 ;  /* 0x0000000417049225 */ /* 0x000fe400078e000c */
[----:B------:R-:W3:Y:S02]  /*0700*/  @!P4 LDC.64 R12, c[0x0][0x390] ;  /* 0x0000e400ff0ccb82 */ /* 0x000ee40000000a00 */
[----:B-1----:R-:W-:Y:S01]  /*0710*/  @!P4 IMAD R18, R19, R6, RZ ;  /* 0x000000061312c224 */ /* 0x002fe200078e02ff */
[----:B------:R-:W-:-:S02]  /*0720*/  @!P1 IADD3 R21, PT, PT, R5, R21, RZ ;  /* 0x0000001505159210 */ /* 0x000fc40007ffe0ff */
[----:B0-----:R-:W-:Y:S02]  /*0730*/  @!P1 LEA R14, P5, R4, R14, 0x2 ;  /* 0x0000000e040e9211 */ /* 0x001fe400078a10ff */
[----:B--2---:R-:W-:Y:S02]  /*0740*/  @!P3 LEA R10, P6, R2, R10, 0x2 ;  /* 0x0000000a020ab211 */ /* 0x004fe400078c10ff */
[----:B------:R-:W-:Y:S01]  /*0750*/  @!P1 LEA.HI.X R15, R4, R15, R21, 0x2, P5 ;  /* 0x0000000f040f9211 */ /* 0x000fe200028f1415 */
[----:B------:R-:W-:Y:S01]  /*0760*/  @!P4 IMAD R21, R9, R7, R18 ;  /* 0x000000070915c224 */ /* 0x000fe200078e0212 */
[----:B------:R-:W-:Y:S02]  /*0770*/  @!P4 MOV R18, R26 ;  /* 0x0000001a0012c202 */ /* 0x000fe40000000f00 */
[----:B------:R-:W-:Y:S02]  /*0780*/  CS2R R4, SRZ ;  /* 0x0000000000047805 */ /* 0x000fe4000001ff00 */
[----:B------:R-:W-:-:S02]  /*0790*/  @!P4 MOV R19, R25 ;  /* 0x000000190013c202 */ /* 0x000fc40000000f00 */
[----:B------:R-:W-:Y:S01]  /*07a0*/  @!P3 LEA.HI.X R11, R2, R11, R3, 0x2, P6 ;  /* 0x0000000b020bb211 */ /* 0x000fe200030f1403 */
[----:B------:R-:W-:Y:S01]  /*07b0*/  HFMA2 R3, -RZ, RZ, 0, 0 ;  /* 0x00000000ff037431 */ /* 0x000fe200000001ff */
[----:B------:R-:W-:Y:S01]  /*07c0*/  MOV R2, RZ ;  /* 0x000000ff00027202 */ /* 0x000fe20000000f00 */
[----:B------:R-:W-:Y:S01]  /*07d0*/  @!P4 IMAD.WIDE.U32 R18, R9, R6, R18 ;  /* 0x000000060912c225 */ /* 0x000fe200078e0012 */
[----:B------:R-:W2:Y:S01]  /*07e0*/  @!P1 LDG.E.64 R4, desc[UR16][R14.64] ;  /* 0x000000100e049981 */ /* 0x000ea2000c1e1b00 */
[----:B------:R-:W-:Y:S02]  /*07f0*/  CS2R R6, SRZ ;  /* 0x0000000000067805 */ /* 0x000fe4000001ff00 */
[----:B------:R-:W-:Y:S01]  /*0800*/  @!P4 IMAD.IADD R9, R19, 0x1, R21 ;  /* 0x000000011309c824 */ /* 0x000fe200078e0215 */
[----:B------:R2:W5:Y:S01]  /*0810*/  @!P2 LDG.E.64 R2, desc[UR16][R16.64] ;  /* 0x000000101002a981 */ /* 0x000562000c1e1b00 */
[C---:B---3--:R-:W-:Y:S02]  /*0820*/  @!P4 LEA R12, P2, R18.reuse, R12, 0x2 ;  /* 0x0000000c120cc211 */ /* 0x048fe400078410ff */
[----:B------:R-:W-:Y:S01]  /*0830*/  CS2R R20, SRZ ;  /* 0x0000000000147805 */ /* 0x000fe2000001ff00 */
[----:B------:R-:W3:Y:S01]  /*0840*/  @!P3 LDG.E.64 R6, desc[UR16][R10.64] ;  /* 0x000000100a06b981 */ /* 0x000ee2000c1e1b00 */
[----:B------:R-:W-:-:S05]  /*0850*/  @!P4 LEA.HI.X R13, R18, R13, R9, 0x2, P2 ;  /* 0x0000000d120dc211 */ /* 0x000fca00010f1409 */
[----:B------:R-:W4:Y:S01]  /*0860*/  @!P4 LDG.E.64 R20, desc[UR16][R12.64] ;  /* 0x000000100c14c981 */ /* 0x000f22000c1e1b00 */
[----:B------:R-:W0:Y:S02]  /*0870*/  S2R R9, SR_LANEID ;  /* 0x0000000000097919 */ /* 0x000e240000000000 */
[C---:B0-----:R-:W-:Y:S02]  /*0880*/  ISETP.GT.AND P2, PT, R9.reuse, 0x1e, PT ;  /* 0x0000001e0900780c */ /* 0x041fe40003f44270 */
[----:B------:R-:W-:Y:S01]  /*0890*/  ISETP.GT.AND P3, PT, R9, 0xf, PT ;  /* 0x0000000f0900780c */ /* 0x000fe20003f64270 */
[----:B------:R-:W-:Y:S01]  /*08a0*/  BSSY.RECONVERGENT B0, `(.L_x_2911) ;  /* 0x0000037000007945 */ /* 0x000fe20003800200 */
[----:B--2---:R-:W-:Y:S01]  /*08b0*/  FMUL.FTZ R17, R5, R5 ;  /* 0x0000000505117220 */ /* 0x004fe20000410000 */
[C---:B------:R-:W-:Y:S01]  /*08c0*/  FADD.FTZ R14, R4.reuse, R5 ;  /* 0x00000005040e7221 */ /* 0x040fe20000010000 */
[----:B-----5:R-:W-:Y:S02]  /*08d0*/  FMUL.FTZ R19, R3, R3 ;  /* 0x0000000303137220 */ /* 0x020fe40000410000 */
[----:B------:R-:W-:Y:S01]  /*08e0*/  FFMA.FTZ R17, R4, R4, R17 ;  /* 0x0000000404117223 */ /* 0x000fe20000010011 */
[C---:B------:R-:W-:Y:S01]  /*08f0*/  FADD.FTZ R15, R2.reuse, R3 ;  /* 0x00000003020f7221 */ /* 0x040fe20000010000 */
[----:B------:R-:W-:Y:S01]  /*0900*/  FADD.FTZ R14, RZ, R14 ;  /* 0x0000000eff0e7221 */ /* 0x000fe20000010000 */
[----:B------:R-:W-:Y:S01]  /*0910*/  FFMA.FTZ R16, R2, R2, R19 ;  /* 0x0000000202107223 */ /* 0x000fe20000010013 */
[----:B------:R-:W-:Y:S01]  /*0920*/  FADD.FTZ R17, RZ, R17 ;  /* 0x00000011ff117221 */ /* 0x000fe20000010000 */
[----:B---3--:R-:W-:Y:S01]  /*0930*/  FMUL.FTZ R19, R7, R7 ;  /* 0x0000000707137220 */ /* 0x008fe20000410000 */
[----:B------:R-:W-:Y:S01]  /*0940*/  FADD.FTZ R14, R14, R15 ;  /* 0x0000000f0e0e7221 */ /* 0x000fe20000010000 */
[C---:B------:R-:W-:Y:S01]  /*0950*/  FADD.FTZ R11, R6.reuse, R7 ;  /* 0x00000007060b7221 */ /* 0x040fe20000010000 */
[----:B------:R-:W-:Y:S01]  /*0960*/  FADD.FTZ R16, R17, R16 ;  /* 0x0000001011107221 */ /* 0x000fe20000010000 */
[----:B------:R-:W-:Y:S01]  /*0970*/  FFMA.FTZ R19, R6, R6, R19 ;  /* 0x0000000606137223 */ /* 0x000fe20000010013 */
[----:B----4-:R-:W-:Y:S01]  /*0980*/  FMUL.FTZ R13, R21, R21 ;  /* 0x00000015150d7220 */ /* 0x010fe20000410000 */
[----:B------:R-:W-:Y:S01]  /*0990*/  FADD.FTZ R11, R14, R11 ;  /* 0x0000000b0e0b7221 */ /* 0x000fe20000010000 */
[----:B------:R-:W-:Y:S01]  /*09a0*/  FADD.FTZ R12, R20, R21 ;  /* 0x00000015140c7221 */ /* 0x000fe20000010000 */
[----:B------:R-:W-:Y:S01]  /*09b0*/  FADD.FTZ R16, R16, R19 ;  /* 0x0000001310107221 */ /* 0x000fe20000010000 */
[----:B------:R-:W-:-:S02]  /*09c0*/  FFMA.FTZ R13, R20, R20, R13 ;  /* 0x00000014140d7223 */ /* 0x000fc4000001000d */
        /* <DEDUP_REMOVED lines=27> */
[----:B0-----:R-:W0:Y:S01]  /*0b80*/  @!P2 S2R R11, SR_CgaCtaId ;  /* 0x00000000000ba919 */ /* 0x001e220000008800 */
[----:B------:R-:W-:Y:S02]  /*0b90*/  @!P2 MOV R10, 0x400 ;  /* 0x00000400000aa802 */ /* 0x000fe40000000f00 */
[----:B------:R-:W-:-:S04]  /*0ba0*/  @!P2 SHF.R.U32.HI R9, RZ, 0x2, R8 ;  /* 0x00000002ff09a819 */ /* 0x000fc80000011608 */
[----:B------:R-:W-:Y:S02]  /*0bb0*/  @!P2 LOP3.LUT R9, R9, 0xf8, RZ, 0xc0, !PT ;  /* 0x000000f80909a812 */ /* 0x000fe400078ec0ff */
[----:B0-----:R-:W-:Y:S01]  /*0bc0*/  @!P2 LEA R12, R11, R10, 0x18 ;  /* 0x0000000a0b0ca211 */ /* 0x001fe200078ec0ff */
[----:B-1----:R-:W-:Y:S01]  /*0bd0*/  FADD.FTZ R10, R15, R16 ;  /* 0x000000100f0a7221 */ /* 0x002fe20000010000 */
[----:B--2---:R-:W-:Y:S02]  /*0be0*/  FADD.FTZ R11, R14, R17 ;  /* 0x000000110e0b7221 */ /* 0x004fe40000010000 */
[----:B------:R-:W-:-:S05]  /*0bf0*/  @!P2 IADD3 R9, PT, PT, R9, R12, RZ ;  /* 0x0000000c0909a210 */ /* 0x000fca0007ffe0ff */
[----:B------:R3:W-:Y:S02]  /*0c00*/  @!P2 STS.64 [R9+0x10], R10 ;  /* 0x0000100a0900a388 */ /* 0x0007e40000000a00 */
.L_x_2912:
[----:B------:R-:W-:Y:S05]  /*0c10*/  BSYNC.RECONVERGENT B0 ;  /* 0x0000000000007941 */ /* 0x000fea0003800200 */
.L_x_2911:
        /* <DEDUP_REMOVED lines=12> */
[----:B------:R-:W-:-:S03]  /*0ce0*/  FADD.FTZ R8, R11, R9 ;  /* 0x000000090b087221 */ /* 0x000fc60000010000 */
[----:B-1----:R-:W-:Y:S01]  /*0cf0*/  FADD.FTZ R29, R29, R16 ;  /* 0x000000101d1d7221 */ /* 0x002fe20000010000 */
[----:B------:R-:W-:Y:S02]  /*0d00*/  FADD.FTZ R16, R8, R17 ;  /* 0x0000001108107221 */ /* 0x000fe40000010000 */
[----:B0-----:R-:W0:Y:S01]  /*0d10*/  LDS.128 R8, [UR5+0x40] ;  /* 0x00004005ff087984 */ /* 0x001e220008000c00 */
        /* <DEDUP_REMOVED lines=20> */
.L_x_2914:
[----:B------:R-:W-:Y:S05]  /*0e60*/  BSYNC.RECONVERGENT B0 ;  /* 0x0000000000007941 */ /* 0x000fea0003800200 */
.L_x_2913:
        /* <DEDUP_REMOVED lines=20> */
[----:B--2---:R-:W-:Y:S01]  /*0fb0*/  IMAD.U32 R17, RZ, RZ, UR5 ;  /* 0x00000005ff117e24 */ /* 0x004fe2000f8e00ff */
        /* <DEDUP_REMOVED lines=10> */
.L_x_2917:
[----:B---3--:R-:W2:Y:S04]  /*1060*/  LDG.E.STRONG.GPU R12, desc[UR16][R8.64] ;  /* 0x00000010080c7981 */ /* 0x008ea8000c1ef900 */
[----:B--2---:R-:W-:Y:S01]  /*1070*/  CCTL.IVALL ;  /* 0x00000000ff00798f */ /* 0x004fe20002000000 */
[----:B------:R-:W-:Y:S05]  /*1080*/  YIELD ;  /* 0x0000000000007946 */ /* 0x000fea0003800000 */
[----:B------:R-:W-:-:S13]  /*1090*/  ISETP.NE.AND P2, PT, R12, R15, PT ;  /* 0x0000000f0c00720c */ /* 0x000fda0003f45270 */
[----:B------:R-:W-:Y:S05]  /*10a0*/  @P2 BRA `(.L_x_2917) ;  /* 0xfffffffc00ec2947 */ /* 0x000fea000383ffff */
.L_x_2916:
[----:B------:R-:W-:Y:S05]  /*10b0*/  WARPSYNC.ALL ;  /* 0x0000000000007948 */ /* 0x000fea0003800000 */
[----:B------:R-:W-:Y:S06]  /*10c0*/  BAR.SYNC.DEFER_BLOCKING 0x0 ;  /* 0x0000000000007b1d */ /* 0x000fec0000010000 */
[----:B------:R-:W-:Y:S01]  /*10d0*/  UMOV UR5, URZ ;  /* 0x000000ff00057c82 */ /* 0x000fe20008000000 */
[----:B------:R-:W-:Y:S05]  /*10e0*/  @!P4 BRA `(.L_x_2918) ;  /* 0x000000040098c947 */ /* 0x000fea0003800000 */
[----:B---3--:R-:W-:Y:S01]  /*10f0*/  LOP3.LUT R8, R22, 0x7ffffff8, RZ, 0xc0, !PT ;  /* 0x7ffffff816087812 */ /* 0x008fe200078ec0ff */
        /* <DEDUP_REMOVED lines=10> */
.L_x_2919:
        /* <DEDUP_REMOVED lines=14> */
[----:B------:R-:W-:Y:S02]  /*1280*/  MOV R12, UR24 ;  /* 0x00000018000c7c02 */ /* 0x000fe40008000f00 */
[----:B------:R-:W-:Y:S01]  /*1290*/  MOV R13, UR25 ;  /* 0x00000019000d7c02 */ /* 0x000fe20008000f00 */
[----:B------:R-:W-:Y:S02]  /*12a0*/  @!UP0 UIMAD.WIDE.U32 UR24, UR22, 0x8, UR18 ;  /* 0x00000008161888a5 */ /* 0x000fe4000f8e0012 */
[----:B------:R-:W-:Y:S01]  /*12b0*/  VOTEU.ALL UP0, P5 ;  /* 0x0000000000ff7886 */ /* 0x000fe20002800000 */
[----:B------:R-:W-:Y:S02]  /*12c0*/  @!UP1 UIMAD.WIDE.U32 UR26, UR11, 0x8, UR18 ;  /* 0x000000080b1a98a5 */ /* 0x000fe4000f8e0012 */
[----:B------:R-:W0:Y:S01]  /*12d0*/  @!P2 LDG.E.64 R12, desc[UR16][R12.64] ;  /* 0x000000100c0ca981 */ /* 0x000e22000c1e1b00 */
[----:B------:R-:W-:Y:S01]  /*12e0*/  IMAD.U32 R14, RZ, RZ, UR24 ;  /* 0x00000018ff0e7e24 */ /* 0x000fe2000f8e00ff */
[----:B------:R-:W-:Y:S01]  /*12f0*/  MOV R15, UR25 ;  /* 0x00000019000f7c02 */ /* 0x000fe20008000f00 */
[----:B------:R-:W-:Y:S01]  /*1300*/  @!UP0 UIMAD.WIDE.U32 UR24, UR10, 0x8, UR18 ;  /* 0x000000080a1888a5 */ /* 0x000fe2000f8e0012 */
[----:B-1----:R-:W-:-:S02]  /*1310*/  MOV R16, UR26 ;  /* 0x0000001a00107c02 */ /* 0x002fc40008000f00 */
[----:B--2---:R-:W-:Y:S02]  /*1320*/  MOV R17, UR27 ;  /* 0x0000001b00117c02 */ /* 0x004fe40008000f00 */
[----:B------:R-:W2:Y:S01]  /*1330*/  @!P4 LDG.E.64 R14, desc[UR16][R14.64] ;  /* 0x000000100e0ec981 */ /* 0x000ea2000c1e1b00 */
[----:B------:R-:W-:Y:S02]  /*1340*/  MOV R18, UR24 ;  /* 0x0000001800127c02 */ /* 0x000fe40008000f00 */
[----:B------:R-:W-:Y:S01]  /*1350*/  MOV R19, UR25 ;  /* 0x0000001900137c02 */ /* 0x000fe20008000f00 */
[----:B------:R-:W3:Y:S05]  /*1360*/  @!P6 LDG.E.64 R16, desc[UR16][R16.64] ;  /* 0x000000101010e981 */ /* 0x000eea000c1e1b00 */
        /* <DEDUP_REMOVED lines=10> */
[----:B------:R-:W-:Y:S01]  /*1410*/  MOV R12, UR25 ;  /* 0x00000019000c7c02 */ /* 0x000fe20008000f00 */
[----:B--2---:R-:W-:Y:S01]  /*1420*/  @!P4 FADD.FTZ R10, R10, R14 ;  /* 0x0000000e0a0ac221 */ /* 0x004fe20000010000 */
[----:B------:R-:W-:Y:S01]  /*1430*/  @!P4 FADD.FTZ R11, R11, R15 ;  /* 0x0000000f0b0bc221 */ /* 0x000fe20000010000 */
[----:B------:R-:W-:-:S02]  /*1440*/  ISETP.EQ.OR P4, PT, R9, UR15, P3 ;  /* 0x0000000f09007c0c */ /* 0x000fc40009f82670 */
[----:B---3--:R-:W-:Y:S01]  /*1450*/  @!P6 FADD.FTZ R10, R10, R16 ;  /* 0x000000100a0ae221 */ /* 0x008fe20000010000 */
[----:B------:R-:W-:Y:S01]  /*1460*/  @!P6 FADD.FTZ R11, R11, R17 ;  /* 0x000000110b0be221 */ /* 0x000fe20000010000 */
[----:B------:R-:W-:Y:S02]  /*1470*/  ISETP.EQ.OR P6, PT, R12, UR15, P3 ;  /* 0x0000000f0c007c0c */ /* 0x000fe40009fc2670 */
        /* <DEDUP_REMOVED lines=45> */
.L_x_2918:
        /* <DEDUP_REMOVED lines=26> */
[----:B------:R-:W-:Y:S01]  /*18f0*/  IMAD.U32 R9, RZ, RZ, UR11 ;  /* 0x0000000bff097e24 */ /* 0x000fe2000f8e00ff */
[----:B------:R-:W-:Y:S02]  /*1900*/  @!UP1 UIMAD.WIDE.U32 UR12, UR12, 0x8, UR18 ;  /* 0x000000080c0c98a5 */ /* 0x000fe4000f8e0012 */
[----:B------:R-:W-:Y:S02]  /*1910*/  @!UP2 UIMAD UR14, UR14, UR20, UR6 ;  /* 0x000000140e0ea2a4 */ /* 0x000fe4000f8e0206 */
[----:B------:R-:W-:Y:S01]  /*1920*/  @!UP0 UIMAD.WIDE.U32 UR10, UR9, 0x8, UR18 ;  /* 0x00000008090a88a5 */ /* 0x000fe2000f8e0012 */
[----:B------:R-:W0:Y:S01]  /*1930*/  @!P2 LDG.E.64 R8, desc[UR16][R8.64] ;  /* 0x000000100808a981 */ /* 0x000e22000c1e1b00 */
[----:B------:R-:W-:Y:S02]  /*1940*/  MOV R12, UR12 ;  /* 0x0000000c000c7c02 */ /* 0x000fe40008000f00 */
[----:B------:R-:W-:Y:S01]  /*1950*/  MOV R13, UR13 ;  /* 0x0000000d000d7c02 */ /* 0x000fe20008000f00 */
[----:B------:R-:W-:Y:S01]  /*1960*/  @!UP2 UIMAD.WIDE.U32 UR12, UR14, 0x8, UR18 ;  /* 0x000000080e0ca8a5 */ /* 0x000fe2000f8e0012 */
[----:B-1----:R-:W-:-:S02]  /*1970*/  MOV R16, UR10 ;  /* 0x0000000a00107c02 */ /* 0x002fc40008000f00 */
[----:B--2---:R-:W-:Y:S02]  /*1980*/  MOV R17, UR11 ;  /* 0x0000000b00117c02 */ /* 0x004fe40008000f00 */
[----:B------:R-:W2:Y:S01]  /*1990*/  @!P4 LDG.E.64 R12, desc[UR16][R12.64] ;  /* 0x000000100c0cc981 */ /* 0x000ea2000c1e1b00 */
[----:B------:R-:W-:Y:S01]  /*19a0*/  MOV R14, UR12 ;  /* 0x0000000c000e7c02 */ /* 0x000fe20008000f00 */
[----:B------:R-:W-:Y:S02]  /*19b0*/  IMAD.U32 R15, RZ, RZ, UR13 ;  /* 0x0000000dff0f7e24 */ /* 0x000fe4000f8e00ff */
[----:B------:R-:W3:Y:S04]  /*19c0*/  @!P5 LDG.E.64 R16, desc[UR16][R16.64] ;  /* 0x000000101010d981 */ /* 0x000ee8000c1e1b00 */
[----:B------:R-:W4:Y:S01]  /*19d0*/  @!P6 LDG.E.64 R14, desc[UR16][R14.64] ;  /* 0x000000100e0ee981 */ /* 0x000f22000c1e1b00 */
[----:B------:R-:W-:-:S04]  /*19e0*/  MOV R18, UR5 ;  /* 0x0000000500127c02 */ /* 0x000fc80008000f00 */
[----:B------:R-:W-:-:S04]  /*19f0*/  IADD3 R18, PT, PT, R18, 0x4, RZ ;  /* 0x0000000412127810 */ /* 0x000fc80007ffe0ff */
[----:B------:R-:W-:Y:S01]  /*1a00*/  R2UR UR5, R18 ;  /* 0x00000000120572ca */ /* 0x000fe200000e0000 */
        /* <DEDUP_REMOVED lines=8> */
.L_x_2920:
        /* <DEDUP_REMOVED lines=28> */
.L_x_2921:
        /* <DEDUP_REMOVED lines=13> */
.L_x_2922:
[----:B------:R-:W-:Y:S05]  /*1d20*/  BSYNC.RECONVERGENT B0 ;  /* 0x0000000000007941 */ /* 0x000fea0003800200 */
.L_x_2915:
[----:B-1----:R-:W1:Y:S01]  /*1d30*/  S2R R16, SR_TID.X ;  /* 0x0000000000107919 */ /* 0x002e620000002100 */
[----:B------:R-:W4:Y:S01]  /*1d40*/  S2UR UR9, SR_CgaCtaId ;  /* 0x00000000000979c3 */ /* 0x000f220000008800 */
[----:B------:R-:W0:Y:S01]  /*1d50*/  LDCU UR10, c[0x0][0x414] ;  /* 0x00008280ff0a77ac */ /* 0x000e220008000800 */
[----:B------:R-:W-:Y:S01]  /*1d60*/  MOV R19, UR8 ;  /* 0x0000000800137c02 */ /* 0x000fe20008000f00 */
[----:B------:R-:W-:-:S05]  /*1d70*/  UMOV UR5, 0x400 ;  /* 0x0000040000057882 */ /* 0x000fca0000000000 */
[----:B------:R-:W2:Y:S08]  /*1d80*/  @P0 LDC.64 R14, c[0x0][0x388] ;  /* 0x0000e200ff0e0b82 */ /* 0x000eb00000000a00 */
[----:B---3--:R-:W3:Y:S01]  /*1d90*/  LDC.64 R12, c[0x0][0x398] ;  /* 0x0000e600ff0c7b82 */ /* 0x008ee20000000a00 */
[----:B0-----:R-:W-:Y:S01]  /*1da0*/  @P0 FMUL.FTZ R28, R10, UR10 ;  /* 0x0000000a0a1c0c20 */ /* 0x001fe20008410000 */
[----:B------:R-:W-:Y:S01]  /*1db0*/  @P0 FMUL.FTZ R29, R11, UR10 ;  /* 0x0000000a0b1d0c20 */ /* 0x000fe20008410000 */
[----:B----4-:R-:W-:Y:S01]  /*1dc0*/  ULEA UR5, UR9, UR5, 0x18 ;  /* 0x0000000509057291 */ /* 0x010fe2000f8ec0ff */
[----:B-1----:R-:W-:Y:S01]  /*1dd0*/  LOP3.LUT R8, R16, 0xffff, RZ, 0xc0, !PT ;  /* 0x0000ffff10087812 */ /* 0x002fe200078ec0ff */
[----:B--2---:R-:W-:-:S07]  /*1de0*/  @P0 IMAD.WIDE R18, R19, 0x8, R14 ;  /* 0x0000000813120825 */ /* 0x004fce00078e020e */
[----:B------:R-:W-:Y:S01]  /*1df0*/  @!P3 STS.64 [UR5+0x78], R10 ;  /* 0x0000780aff00b988 */ /* 0x000fe20008000a05 */
[----:B------:R-:W-:-:S03]  /*1e00*/  IMAD R8, R8, 0x1556, RZ ;  /* 0x0000155608087824 */ /* 0x000fc600078e02ff */
[----:B------:R-:W-:Y:S02]  /*1e10*/  @P0 STG.E.64 desc[UR16][R18.64], R28 ;  /* 0x0000001c12000986 */ /* 0x000fe4000c101b10 */
[----:B------:R-:W-:-:S04]  /*1e20*/  SHF.R.U32.HI R8, RZ, 0x10, R8 ;  /* 0x00000010ff087819 */ /* 0x000fc80000011608 */
[----:B------:R-:W-:-:S05]  /*1e30*/  PRMT R8, R8, 0x9910, RZ ;  /* 0x0000991008087816 */ /* 0x000fca00000000ff */
[----:B------:R-:W-:-:S05]  /*1e40*/  IMAD R8, R8, 0xc, RZ ;  /* 0x0000000c08087824 */ /* 0x000fca00078e02ff */
[----:B------:R-:W-:Y:S02]  /*1e50*/  IADD3 R17, PT, PT, RZ, -R8, RZ ;  /* 0x80000008ff117210 */ /* 0x000fe40007ffe0ff */
[----:B------:R-:W0:Y:S02]  /*1e60*/  LDC.64 R8, c[0x0][0x3a0] ;  /* 0x0000e800ff087b82 */ /* 0x000e240000000a00 */
[----:B------:R-:W-:-:S04]  /*1e70*/  PRMT R17, R17, 0x7710, RZ ;  /* 0x0000771011117816 */ /* 0x000fc800000000ff */
[----:B------:R-:W-:-:S04]  /*1e80*/  IADD3 R17, PT, PT, R17, R16, RZ ;  /* 0x0000001011117210 */ /* 0x000fc80007ffe0ff */
[----:B------:R-:W-:-:S04]  /*1e90*/  SHF.L.U32 R17, R17, 0x1, RZ ;  /* 0x0000000111117819 */ /* 0x000fc800000006ff */
[----:B------:R-:W-:-:S05]  /*1ea0*/  LOP3.LUT R17, R17, 0xffff, RZ, 0xc0, !PT ;  /* 0x0000ffff11117812 */ /* 0x000fca00078ec0ff */
[----:B------:R-:W-:-:S04]  /*1eb0*/  IMAD.IADD R17, R0, 0x1, R17 ;  /* 0x0000000100117824 */ /* 0x000fc800078e0211 */
[C---:B---3--:R-:W-:Y:S01]  /*1ec0*/  IMAD.WIDE R14, R17.reuse, 0x4, R12 ;  /* 0x00000004110e7825 */ /* 0x048fe200078e020c */
[----:B------:R-:W-:Y:S03]  /*1ed0*/  BAR.SYNC.DEFER_BLOCKING 0x0 ;  /* 0x0000000000007b1d */ /* 0x000fe60000010000 */
[----:B0-----:R-:W-:-:S03]  /*1ee0*/  IMAD.WIDE R16, R17, 0x4, R8 ;  /* 0x0000000411107825 */ /* 0x001fc600078e0208 */
[----:B------:R-:W5:Y:S04]  /*1ef0*/  LDG.E.64 R14, desc[UR16][R14.64] ;  /* 0x000000100e0e7981 */ /* 0x000f68000c1e1b00 */
[----:B------:R-:W5:Y:S01]  /*1f00*/  LDG.E.64 R16, desc[UR16][R16.64] ;  /* 0x0000001010107981 */ /* 0x000f62000c1e1b00 */
[----:B------:R-:W-:Y:S03]  /*1f10*/  BSSY.RECONVERGENT B0, `(.L_x_2923) ;  /* 0x00000ef000007945 */ /* 0x000fe60003800200 */
        /* <DEDUP_REMOVED lines=8> */
[----:B0-----:R-:W-:Y:S01]  /*1fa0*/  @P2 FADD.FTZ R0, R0, R9 ;  /* 0x0000000900002221 */ /* 0x001fe20000010000 */
[----:B------:R-:W-:-:S06]  /*1fb0*/  HFMA2 R9, -RZ, RZ, 1.875, 0 ;  /* 0x3f800000ff097431 */ /* 0x000fcc00000001ff */
        /* <DEDUP_REMOVED lines=13> */
[----:B------:R-:W-:Y:S02]  /*2090*/  IMAD.MOV.U32 R11, RZ, RZ, R25 ;  /* 0x000000ffff0b7224 */ /* 0x000fe400078e0019 */
[----:B------:R-:W-:Y:S01]  /*20a0*/  FADD.FTZ R4, -R12, R4 ;  /* 0x000000040c047221 */ /* 0x000fe20000010100 */
[----:B------:R-:W2:Y:S01]  /*20b0*/  LDCU.64 UR10, c[0x0][0x380] ;  /* 0x00007000ff0a77ac */ /* 0x000ea20008000a00 */
[----:B0-----:R-:W-:Y:S02]  /*20c0*/  IMAD R18, R18, UR18, RZ ;  /* 0x0000001212127c24 */ /* 0x001fe4000f8e02ff */
[----:B------:R-:W-:-:S04]  /*20d0*/  IMAD.WIDE.U32 R10, R23, UR18, R10 ;  /* 0x00000012170a7c25 */ /* 0x000fc8000f8e000a */
[----:B------:R-:W-:Y:S01]  /*20e0*/  IMAD R19, R23, UR19, R18 ;  /* 0x0000001317137c24 */ /* 0x000fe2000f8e0212 */
[----:B--2---:R-:W-:-:S04]  /*20f0*/  LEA R18, P1, R10, UR10, 0x2 ;  /* 0x0000000a0a127c11 */ /* 0x004fc8000f8210ff */
[----:B------:R-:W-:-:S04]  /*2100*/  IADD3 R19, PT, PT, R11, R19, RZ ;  /* 0x000000130b137210 */ /* 0x000fc80007ffe0ff */
[----:B------:R-:W-:Y:S01]  /*2110*/  LEA.HI.X R19, R10, UR11, R19, 0x2, P1 ;  /* 0x0000000b0a137c11 */ /* 0x000fe200088f1413 */
[----:B------:R-:W-:Y:S01]  /*2120*/  FADD.FTZ R10, -R12, R5 ;  /* 0x000000050c0a7221 */ /* 0x000fe20000010100 */
[----:B-1----:R-:W-:-:S03]  /*2130*/  FMUL.FTZ R5, R4, R9 ;  /* 0x0000000904057220 */ /* 0x002fc60000410000 */
[----:B------:R-:W-:Y:S01]  /*2140*/  FMUL.FTZ R10, R10, R9 ;  /* 0x000000090a0a7220 */ /* 0x000fe20000410000 */
[----:B-----5:R-:W-:-:S03]  /*2150*/  FFMA.FTZ R4, R14, R5, R16 ;  /* 0x000000050e047223 */ /* 0x020fc60000010010 */
[----:B------:R-:W-:-:S05]  /*2160*/  FFMA.FTZ R5, R15, R10, R17 ;  /* 0x0000000a0f057223 */ /* 0x000fca0000010011 */
[----:B------:R0:W-:Y:S02]  /*2170*/  STG.E.64 desc[UR16][R18.64], R4 ;  /* 0x0000000412007986 */ /* 0x0001e4000c101b10 */
.L_x_2926:
[----:B------:R-:W-:Y:S05]  /*2180*/  BSYNC.RECONVERGENT B1 ;  /* 0x0000000000017941 */ /* 0x000fea0003800200 */
.L_x_2925:
        /* <DEDUP_REMOVED lines=11> */
[----:B------:R-:W0:Y:S01]  /*2240*/  LDCU.64 UR10, c[0x0][0x3e0] ;  /* 0x00007c00ff0a77ac */ /* 0x000e220008000a00 */
[----:B------:R-:W-:Y:S01]  /*2250*/  MOV R5, R25 ;  /* 0x0000001900057202 */ /* 0x000fe20000000f00 */
[C---:B------:R-:W-:Y:S01]  /*2260*/  FADD.FTZ R2, -R12.reuse, R2 ;  /* 0x000000020c027221 */ /* 0x040fe20000010100 */
[----:B------:R-:W-:Y:S01]  /*2270*/  FADD.FTZ R28, -R12, R3 ;  /* 0x000000030c1c7221 */ /* 0x000fe20000010100 */
        /* <DEDUP_REMOVED lines=8> */
[----:B------:R-:W-:-:S05]  /*2300*/  IMAD.WIDE.U32 R4, R13, UR10, R4 ;  /* 0x0000000a0d047c25 */ /* 0x000fca000f8e0004 */
[----:B------:R-:W-:Y:S02]  /*2310*/  IADD3 R19, PT, PT, R5, R19, RZ ;  /* 0x0000001305137210 */ /* 0x000fe40007ffe0ff */
[----:B--2---:R-:W-:-:S04]  /*2320*/  LEA R18, P1, R4, UR18, 0x2 ;  /* 0x0000001204127c11 */ /* 0x004fc8000f8210ff */
[----:B------:R-:W-:-:S05]  /*2330*/  LEA.HI.X R19, R4, UR19, R19, 0x2, P1 ;  /* 0x0000001304137c11 */ /* 0x000fca00088f1413 */
[----:B------:R0:W-:Y:S04]  /*2340*/  STG.E.64 desc[UR16][R18.64], R2 ;  /* 0x0000000212007986 */ /* 0x0001e8000c101b10 */
.L_x_2928:
[----:B------:R-:W-:Y:S05]  /*2350*/  BSYNC.RECONVERGENT B1 ;  /* 0x0000000000017941 */ /* 0x000fea0003800200 */
.L_x_2927:
[----:B------:R-:W-:Y:S04]  /*2360*/  BSSY.RECONVERGENT B1, `(.L_x_2929) ;  /* 0x0000013000017945 */ /* 0x000fe80003800200 */
[----:B------:R-:W-:Y:S05]  /*2370*/  @P2 BRA `(.L_x_2930) ;  /* 0x0000000000442947 */ /* 0x000fea0003800000 */
[----:B------:R-:W2:Y:S01]  /*2380*/  LDCU.64 UR10, c[0x0][0x3e0] ;  /* 0x00007c00ff0a77ac */ /* 0x000ea20008000a00 */
[----:B0-----:R-:W-:Y:S01]  /*2390*/  MOV R2, R26 ;  /* 0x0000001a00027202 */ /* 0x001fe20000000f00 */
[----:B------:R-:W-:Y:S02]  /*23a0*/  IMAD.MOV.U32 R3, RZ, RZ, R25 ;  /* 0x000000ffff037224 */ /* 0x000fe400078e0019 */
[----:B------:R-:W-:Y:S01]  /*23b0*/  FADD.FTZ R6, -R12, R6 ;  /* 0x000000060c067221 */ /* 0x000fe20000010100 */
[----:B------:R-:W0:Y:S01]  /*23c0*/  LDCU.64 UR18, c[0x0][0x380] ;  /* 0x00007000ff1277ac */ /* 0x000e220008000a00 */
[----:B--2---:R-:W-:Y:S02]  /*23d0*/  IMAD R5, R10, UR10, RZ ;  /* 0x0000000a0a057c24 */ /* 0x004fe4000f8e02ff */
[----:B------:R-:W-:-:S04]  /*23e0*/  IMAD.WIDE.U32 R2, R0, UR10, R2 ;  /* 0x0000000a00027c25 */ /* 0x000fc8000f8e0002 */
[----:B------:R-:W-:Y:S02]  /*23f0*/  IMAD R13, R0, UR11, R5 ;  /* 0x0000000b000d7c24 */ /* 0x000fe4000f8e0205 */
[----:B------:R-:W-:Y:S01]  /*2400*/  FADD.FTZ R0, -R12, R7 ;  /* 0x000000070c007221 */ /* 0x000fe20000010100 */
[----:B-1----:R-:W-:Y:S01]  /*2410*/  FMUL.FTZ R5, R6, R9 ;  /* 0x0000000906057220 */ /* 0x002fe20000410000 */
[----:B0-----:R-:W-:Y:S02]  /*2420*/  LEA R4, P1, R2, UR18, 0x2 ;  /* 0x0000001202047c11 */ /* 0x001fe4000f8210ff */
[----:B------:R-:W-:Y:S01]  /*2430*/  IADD3 R13, PT, PT, R3, R13, RZ ;  /* 0x0000000d030d7210 */ /* 0x000fe20007ffe0ff */
[----:B------:R-:W-:Y:S01]  /*2440*/  FMUL.FTZ R0, R0, R9 ;  /* 0x0000000900007220 */ /* 0x000fe20000410000 */
[----:B-----5:R-:W-:Y:S02]  /*2450*/  FFMA.FTZ R6, R14, R5, R16 ;  /* 0x000000050e067223 */ /* 0x020fe40000010010 */
[----:B------:R-:W-:Y:S01]  /*2460*/  LEA.HI.X R5, R2, UR19, R13, 0x2, P1 ;  /* 0x0000001302057c11 */ /* 0x000fe200088f140d */
[----:B------:R-:W-:-:S05]  /*2470*/  FFMA.FTZ R7, R15, R0, R17 ;  /* 0x000000000f077223 */ /* 0x000fca0000010011 */
[----:B------:R2:W-:Y:S02]  /*2480*/  STG.E.64 desc[UR16][R4.64], R6 ;  /* 0x0000000604007986 */ /* 0x0005e4000c101b10 */
.L_x_2930:
[----:B------:R-:W-:Y:S05]  /*2490*/  BSYNC.RECONVERGENT B1 ;  /* 0x0000000000017941 */ /* 0x000fea0003800200 */
.L_x_2929:
[----:B------:R-:W-:Y:S05]  /*24a0*/  @P3 BRA `(.L_x_2931) ;  /* 0x0000000800543947 */ /* 0x000fea0003800000 */
[----:B------:R-:W3:Y:S01]  /*24b0*/  LDCU.64 UR10, c[0x0][0x3e0] ;  /* 0x00007c00ff0a77ac */ /* 0x000ee20008000a00 */
[----:B0-----:R-:W-:Y:S01]  /*24c0*/  MOV R2, R26 ;  /* 0x0000001a00027202 */ /* 0x001fe20000000f00 */
[C---:B------:R-:W-:Y:S01]  /*24d0*/  FADD.FTZ R20, -R12.reuse, R20 ;  /* 0x000000140c147221 */ /* 0x040fe20000010100 */
[----:B------:R-:W-:Y:S01]  /*24e0*/  MOV R3, R25 ;  /* 0x0000001900037202 */ /* 0x000fe20000000f00 */
[----:B------:R-:W0:Y:S01]  /*24f0*/  LDCU.64 UR12, c[0x0][0x380] ;  /* 0x00007000ff0c77ac */ /* 0x000e220008000a00 */
[----:B------:R-:W-:Y:S01]  /*2500*/  FADD.FTZ R12, -R12, R21 ;  /* 0x000000150c0c7221 */ /* 0x000fe20000010100 */
[----:B-12---:R-:W-:-:S03]  /*2510*/  FMUL.FTZ R5, R20, R9 ;  /* 0x0000000914057220 */ /* 0x006fc60000410000 */
[----:B------:R-:W-:Y:S01]  /*2520*/  FMUL.FTZ R12, R12, R9 ;  /* 0x000000090c0c7220 */ /* 0x000fe20000410000 */
[----:B-----5:R-:W-:-:S03]  /*2530*/  FFMA.FTZ R14, R14, R5, R16 ;  /* 0x000000050e0e7223 */ /* 0x020fc60000010010 */
[----:B------:R-:W-:Y:S01]  /*2540*/  FFMA.FTZ R15, R15, R12, R17 ;  /* 0x0000000c0f0f7223 */ /* 0x000fe20000010011 */
[----:B---3--:R-:W-:Y:S02]  /*2550*/  IMAD R11, R11, UR10, RZ ;  /* 0x0000000a0b0b7c24 */ /* 0x008fe4000f8e02ff */
[----:B------:R-:W-:-:S04]  /*2560*/  IMAD.WIDE.U32 R2, R8, UR10, R2 ;  /* 0x0000000a08027c25 */ /* 0x000fc8000f8e0002 */
[----:B------:R-:W-:Y:S01]  /*2570*/  IMAD R11, R8, UR11, R11 ;  /* 0x0000000b080b7c24 */ /* 0x000fe2000f8e020b */
[----:B0-----:R-:W-:-:S04]  /*2580*/  LEA R4, P1, R2, UR12, 0x2 ;  /* 0x0000000c02047c11 */ /* 0x001fc8000f8210ff */
[----:B------:R-:W-:-:S04]  /*2590*/  IADD3 R11, PT, PT, R3, R11, RZ ;  /* 0x0000000b030b7210 */ /* 0x000fc80007ffe0ff */
[----:B------:R-:W-:-:S05]  /*25a0*/  LEA.HI.X R5, R2, UR13, R11, 0x2, P1 ;  /* 0x0000000d02057c11 */ /* 0x000fca00088f140b */
[----:B------:R3:W-:Y:S01]  /*25b0*/  STG.E.64 desc[UR16][R4.64], R14 ;  /* 0x0000000e04007986 */ /* 0x0007e2000c101b10 */
[----:B------:R-:W-:Y:S05]  /*25c0*/  BRA `(.L_x_2931) ;  /* 0x00000008000c7947 */ /* 0x000fea0003800000 */
.L_x_2924:
[----:B------:R-:W2:Y:S01]  /*25d0*/  LDCU.64 UR18, c[0x0][0x3e8] ;  /* 0x00007d00ff1277ac */ /* 0x000ea20008000a00 */
[----:B------:R-:W-:Y:S01]  /*25e0*/  BSSY.RECONVERGENT B1, `(.L_x_2932) ;  /* 0x0000021000017945 */ /* 0x000fe20003800200 */
[C---:B------:R-:W-:Y:S01]  /*25f0*/  IADD3 R13, PT, PT, R23.reuse, 0x20, RZ ;  /* 0x00000020170d7810 */ /* 0x040fe20007ffe0ff */
[C---:B------:R-:W-:Y:S01]  /*2600*/  VIADD R8, R23.reuse, 0x40 ;  /* 0x0000004017087836 */ /* 0x040fe20000000000 */
[----:B0-----:R-:W-:Y:S01]  /*2610*/  IADD3 R0, PT, PT, R23, 0x60, RZ ;  /* 0x0000006017007810 */ /* 0x001fe20007ffe0ff */
[----:B------:R-:W-:Y:S06]  /*2620*/  @P1 BRA `(.L_x_2933) ;  /* 0x0000000000701947 */ /* 0x000fec0003800000 */
[----:B------:R-:W0:Y:S01]  /*2630*/  LDCU.64 UR10, c[0x0][0x3e0] ;  /* 0x00007c00ff0a77ac */ /* 0x000e220008000a00 */
[----:B------:R-:W-:Y:S01]  /*2640*/  SHF.R.S32.HI R10, RZ, 0x1f, R23 ;  /* 0x0000001fff0a7819 */ /* 0x000fe20000011417 */
[----:B------:R-:W-:Y:S01]  /*2650*/  FADD.FTZ R4, -R12, R4 ;  /* 0x000000040c047221 */ /* 0x000fe20000010100 */
[----:B------:R-:W-:Y:S01]  /*2660*/  MOV R18, R26 ;  /* 0x0000001a00127202 */ /* 0x000fe20000000f00 */
[----:B------:R-:W3:Y:S01]  /*2670*/  LDCU.64 UR12, c[0x0][0x380] ;  /* 0x00007000ff0c77ac */ /* 0x000ee20008000a00 */
[----:B------:R-:W-:Y:S01]  /*2680*/  MOV R19, R25 ;  /* 0x0000001900137202 */ /* 0x000fe20000000f00 */
[----:B0-----:R-:W-:Y:S02]  /*2690*/  IMAD R10, R10, UR10, RZ ;  /* 0x0000000a0a0a7c24 */ /* 0x001fe4000f8e02ff */
[----:B------:R-:W-:-:S04]  /*26a0*/  IMAD.WIDE.U32 R18, R23, UR10, R18 ;  /* 0x0000000a17127c25 */ /* 0x000fc8000f8e0012 */
[----:B------:R-:W-:Y:S01]  /*26b0*/  IMAD R11, R23, UR11, R10 ;  /* 0x0000000b170b7c24 */ /* 0x000fe2000f8e020a */
[----:B---3--:R-:W-:-:S04]  /*26c0*/  LEA R10, P1, R18, UR12, 0x2 ;  /* 0x0000000c120a7c11 */ /* 0x008fc8000f8210ff */
[----:B------:R-:W-:Y:S01]  /*26d0*/  IADD3 R11, PT, PT, R19, R11, RZ ;  /* 0x0000000b130b7210 */ /* 0x000fe20007ffe0ff */
[----:B-1----:R-:W-:-:S03]  /*26e0*/  FMUL.FTZ R19, R4, R9 ;  /* 0x0000000904137220 */ /* 0x002fc60000410000 */
[----:B------:R-:W-:Y:S01]  /*26f0*/  LEA.HI.X R11, R18, UR13, R11, 0x2, P1 ;  /* 0x0000000d120b7c11 */ /* 0x000fe200088f140b */
[----:B------:R-:W-:Y:S01]  /*2700*/  FADD.FTZ R18, -R12, R5 ;  /* 0x000000050c127221 */ /* 0x000fe20000010100 */
[----:B-----5:R-:W-:-:S03]  /*2710*/  FFMA.FTZ R4, R14, R19, R16 ;  /* 0x000000130e047223 */ /* 0x020fc60000010010 */
[----:B------:R-:W-:Y:S01]  /*2720*/  FMUL.FTZ R28, R18, R9 ;  /* 0x00000009121c7220 */ /* 0x000fe20000410000 */
[----:B------:R-:W-:-:S03]  /*2730*/  FMUL.FTZ R18, R4, -1.4426950216293334961 ;  /* 0xbfb8aa3b04127820 */ /* 0x000fc60000410000 */
[----:B------:R-:W-:-:S03]  /*2740*/  FFMA.FTZ R5, R15, R28, R17 ;  /* 0x0000001c0f057223 */ /* 0x000fc60000010011 */
[----:B------:R-:W0:Y:S01]  /*2750*/  MUFU.EX2 R18, R18 ;  /* 0x0000001200127308 */ /* 0x000e220000000800 */
[----:B------:R-:W-:-:S06]  /*2760*/  FMUL.FTZ R28, R5, -1.4426950216293334961 ;  /* 0xbfb8aa3b051c7820 */ /* 0x000fcc0000410000 */
[----:B------:R-:W1:Y:S01]  /*2770*/  MUFU.EX2 R28, R28 ;  /* 0x0000001c001c7308 */ /* 0x000e620000000800 */
[----:B0-----:R-:W-:-:S06]  /*2780*/  FADD.FTZ R19, R18, 1 ;  /* 0x3f80000012137421 */ /* 0x001fcc0000010000 */
[----:B------:R-:W0:Y:S01]  /*2790*/  MUFU.RCP R19, R19 ;  /* 0x0000001300137308 */ /* 0x000e220000001000 */
[----:B-1----:R-:W-:-:S07]  /*27a0*/  FADD.FTZ R29, R28, 1 ;  /* 0x3f8000001c1d7421 */ /* 0x002fce0000010000 */
[----:B------:R-:W1:Y:S01]  /*27b0*/  MUFU.RCP R29, R29 ;  /* 0x0000001d001d7308 */ /* 0x000e620000001000 */
[----:B0-----:R-:W-:Y:S01]  /*27c0*/  FMUL.FTZ R4, R4, R19 ;  /* 0x0000001304047220 */ /* 0x001fe20000410000 */
[----:B-1----:R-:W-:-:S05]  /*27d0*/  FMUL.FTZ R5, R5, R29 ;  /* 0x0000001d05057220 */ /* 0x002fca0000410000 */
[----:B------:R0:W-:Y:S02]  /*27e0*/  STG.E.64 desc[UR16][R10.64], R4 ;  /* 0x000000040a007986 */ /* 0x0001e4000c101b10 */
.L_x_2933:
[----:B--2---:R-:W-:Y:S05]  /*27f0*/  BSYNC.RECONVERGENT B1 ;  /* 0x0000000000017941 */ /* 0x004fea0003800200 */
.L_x_2932:
        /* <DEDUP_REMOVED lines=12> */
[----:B------:R-:W-:Y:S02]  /*28c0*/  IMAD.MOV.U32 R5, RZ, RZ, R25 ;  /* 0x000000ffff057224 */ /* 0x000fe400078e0019 */
[C---:B------:R-:W-:Y:S01]  /*28d0*/  FADD.FTZ R2, -R12.reuse, R2 ;  /* 0x000000020c027221 */ /* 0x040fe20000010100 */
[----:B------:R-:W-:Y:S01]  /*28e0*/  FADD.FTZ R18, -R12, R3 ;  /* 0x000000030c127221 */ /* 0x000fe20000010100 */
[----:B------:R-:W2:Y:S03]  /*28f0*/  LDCU.64 UR12, c[0x0][0x380] ;  /* 0x00007000ff0c77ac */ /* 0x000ea60008000a00 */
[----:B-1----:R-:W-:Y:S01]  /*2900*/  FMUL.FTZ R28, R18, R9 ;  /* 0x00000009121c7220 */ /* 0x002fe20000410000 */
[----:B0-----:R-:W-:-:S04]  /*2910*/  IMAD R4, R4, UR10, RZ ;  /* 0x0000000a04047c24 */ /* 0x001fc8000f8e02ff */
[----:B------:R-:W-:Y:S01]  /*2920*/  IMAD R19, R13, UR11, R4 ;  /* 0x0000000b0d137c24 */ /* 0x000fe2000f8e0204 */
[----:B------:R-:W-:-:S05]  /*2930*/  MOV R4, R26 ;  /* 0x0000001a00047202 */ /* 0x000fca0000000f00 */
[----:B------:R-:W-:-:S04]  /*2940*/  IMAD.WIDE.U32 R4, R13, UR10, R4 ;  /* 0x0000000a0d047c25 */ /* 0x000fc8000f8e0004 */
[----:B------:R-:W-:Y:S01]  /*2950*/  FMUL.FTZ R13, R2, R9 ;  /* 0x00000009020d7220 */ /* 0x000fe20000410000 */
[----:B------:R-:W-:-:S03]  /*2960*/  IADD3 R19, PT, PT, R5, R19, RZ ;  /* 0x0000001305137210 */ /* 0x000fc60007ffe0ff */
[----:B-----5:R-:W-:Y:S01]  /*2970*/  FFMA.FTZ R5, R14, R13, R16 ;  /* 0x0000000d0e057223 */ /* 0x020fe20000010010 */
[----:B------:R-:W-:Y:S01]  /*2980*/  FFMA.FTZ R13, R15, R28, R17 ;  /* 0x0000001c0f0d7223 */ /* 0x000fe20000010011 */
[C---:B--2---:R-:W-:Y:S02]  /*2990*/  LEA R2, P1, R4.reuse, UR12, 0x2 ;  /* 0x0000000c04027c11 */ /* 0x044fe4000f8210ff */
[----:B------:R-:W-:Y:S01]  /*29a0*/  FMUL.FTZ R18, R5, -1.4426950216293334961 ;  /* 0xbfb8aa3b05127820 */ /* 0x000fe20000410000 */
[----:B------:R-:W-:Y:S01]  /*29b0*/  FMUL.FTZ R28, R13, -1.4426950216293334961 ;  /* 0xbfb8aa3b0d1c7820 */ /* 0x000fe20000410000 */
[----:B------:R-:W-:-:S04]  /*29c0*/  LEA.HI.X R3, R4, UR13, R19, 0x2, P1 ;  /* 0x0000000d04037c11 */ /* 0x000fc800088f1413 */
[----:B------:R-:W0:Y:S04]  /*29d0*/  MUFU.EX2 R18, R18 ;  /* 0x0000001200127308 */ /* 0x000e280000000800 */
[----:B------:R-:W1:Y:S01]  /*29e0*/  MUFU.EX2 R28, R28 ;  /* 0x0000001c001c7308 */ /* 0x000e620000000800 */
[----:B0-----:R-:W-:Y:S01]  /*29f0*/  FADD.FTZ R19, R18, 1 ;  /* 0x3f80000012137421 */ /* 0x001fe20000010000 */
[----:B-1----:R-:W-:-:S03]  /*2a00*/  FADD.FTZ R29, R28, 1 ;  /* 0x3f8000001c1d7421 */ /* 0x002fc60000010000 */
[----:B------:R-:W0:Y:S08]  /*2a10*/  MUFU.RCP R4, R19 ;  /* 0x0000001300047308 */ /* 0x000e300000001000 */
[----:B------:R-:W1:Y:S01]  /*2a20*/  MUFU.RCP R29, R29 ;  /* 0x0000001d001d7308 */ /* 0x000e620000001000 */
[----:B0-----:R-:W-:Y:S01]  /*2a30*/  FMUL.FTZ R4, R5, R4 ;  /* 0x0000000405047220 */ /* 0x001fe20000410000 */
[----:B-1----:R-:W-:-:S05]  /*2a40*/  FMUL.FTZ R5, R13, R29 ;  /* 0x0000001d0d057220 */ /* 0x002fca0000410000 */
[----:B------:R0:W-:Y:S02]  /*2a50*/  STG.E.64 desc[UR16][R2.64], R4 ;  /* 0x0000000402007986 */ /* 0x0001e4000c101b10 */
.L_x_2935:
[----:B------:R-:W-:Y:S05]  /*2a60*/  BSYNC.RECONVERGENT B1 ;  /* 0x0000000000017941 */ /* 0x000fea0003800200 */
.L_x_2934:
[----:B------:R-:W-:Y:S04]  /*2a70*/  BSSY.RECONVERGENT B1, `(.L_x_2936) ;  /* 0x000001d000017945 */ /* 0x000fe80003800200 */
[----:B------:R-:W-:Y:S05]  /*2a80*/  @P2 BRA `(.L_x_2937) ;  /* 0x00000000006c2947 */ /* 0x000fea0003800000 */
[C---:B------:R-:W-:Y:S01]  /*2a90*/  FADD.FTZ R6, -R12.reuse, R6 ;  /* 0x000000060c067221 */ /* 0x040fe20000010100 */
[----:B0-----:R-:W-:Y:S01]  /*2aa0*/  FADD.FTZ R2, -R12, R7 ;  /* 0x000000070c027221 */ /* 0x001fe20000010100 */
        /* <DEDUP_REMOVED lines=17> */
[----:B------:R-:W-:-:S03]  /*2bc0*/  IMAD.WIDE.U32 R2, R8, UR10, R2 ;  /* 0x0000000a08027c25 */ /* 0x000fc6000f8e0002 */
[----:B-1----:R-:W-:-:S04]  /*2bd0*/  LEA R4, P1, R2, UR12, 0x2 ;  /* 0x0000000c02047c11 */ /* 0x002fc8000f8210ff */
[----:B------:R-:W1:Y:S01]  /*2be0*/  MUFU.RCP R13, R13 ;  /* 0x0000000d000d7308 */ /* 0x000e620000001000 */
[----:B------:R-:W-:-:S04]  /*2bf0*/  IADD3 R5, PT, PT, R3, R5, RZ ;  /* 0x0000000503057210 */ /* 0x000fc80007ffe0ff */
[----:B------:R-:W-:Y:S01]  /*2c00*/  LEA.HI.X R5, R2, UR13, R5, 0x2, P1 ;  /* 0x0000000d02057c11 */ /* 0x000fe200088f1405 */
[----:B0-----:R-:W-:Y:S01]  /*2c10*/  FMUL.FTZ R2, R7, R18 ;  /* 0x0000001207027220 */ /* 0x001fe20000410000 */
[----:B-1----:R-:W-:-:S05]  /*2c20*/  FMUL.FTZ R3, R6, R13 ;  /* 0x0000000d06037220 */ /* 0x002fca0000410000 */
[----:B------:R2:W-:Y:S02]  /*2c30*/  STG.E.64 desc[UR16][R4.64], R2 ;  /* 0x0000000204007986 */ /* 0x0005e4000c101b10 */
.L_x_2937:
[----:B------:R-:W-:Y:S05]  /*2c40*/  BSYNC.RECONVERGENT B1 ;  /* 0x0000000000017941 */ /* 0x000fea0003800200 */
.L_x_2936:
[----:B------:R-:W-:Y:S05]  /*2c50*/  @P3 BRA `(.L_x_2931) ;  /* 0x0000000000683947 */ /* 0x000fea0003800000 */
[C---:B------:R-:W-:Y:S01]  /*2c60*/  FADD.FTZ R20, -R12.reuse, R20 ;  /* 0x000000140c147221 */ /* 0x040fe20000010100 */
[----:B------:R-:W-:Y:S01]  /*2c70*/  FADD.FTZ R12, -R12, R21 ;  /* 0x000000150c0c7221 */ /* 0x000fe20000010100 */
[----:B------:R-:W3:Y:S01]  /*2c80*/  LDCU.64 UR10, c[0x0][0x3e0] ;  /* 0x00007c00ff0a77ac */ /* 0x000ee20008000a00 */
[----:B------:R-:W-:Y:S01]  /*2c90*/  MOV R24, R26 ;  /* 0x0000001a00187202 */ /* 0x000fe20000000f00 */
[-C--:B012---:R-:W-:Y:S01]  /*2ca0*/  FMUL.FTZ R3, R20, R9.reuse ;  /* 0x0000000914037220 */ /* 0x087fe20000410000 */
[----:B------:R-:W-:Y:S01]  /*2cb0*/  FMUL.FTZ R12, R12, R9 ;  /* 0x000000090c0c7220 */ /* 0x000fe20000410000 */
[----:B------:R-:W0:Y:S02]  /*2cc0*/  LDCU.64 UR12, c[0x0][0x380] ;  /* 0x00007000ff0c77ac */ /* 0x000e240008000a00 */
[----:B-----5:R-:W-:Y:S01]  /*2cd0*/  FFMA.FTZ R14, R14, R3, R16 ;  /* 0x000000030e0e7223 */ /* 0x020fe20000010010 */
[----:B------:R-:W-:-:S03]  /*2ce0*/  FFMA.FTZ R15, R15, R12, R17 ;  /* 0x0000000c0f0f7223 */ /* 0x000fc60000010011 */
        /* <DEDUP_REMOVED lines=10> */
[----:B--2---:R-:W-:Y:S01]  /*2d90*/  FADD.FTZ R6, R3, 1 ;  /* 0x3f80000003067421 */ /* 0x004fe20000010000 */
[----:B------:R-:W0:Y:S02]  /*2da0*/  MUFU.RCP R5, R4 ;  /* 0x0000000400057308 */ /* 0x000e240000001000 */
[----:B------:R-:W-:-:S06]  /*2db0*/  LEA.HI.X R3, R24, UR13, R11, 0x2, P1 ;  /* 0x0000000d18037c11 */ /* 0x000fcc00088f140b */
[----:B------:R-:W1:Y:S01]  /*2dc0*/  MUFU.RCP R6, R6 ;  /* 0x0000000600067308 */ /* 0x000e620000001000 */
[----:B0-----:R-:W-:Y:S01]  /*2dd0*/  FMUL.FTZ R14, R14, R5 ;  /* 0x000000050e0e7220 */ /* 0x001fe20000410000 */
[----:B-1----:R-:W-:-:S05]  /*2de0*/  FMUL.FTZ R15, R15, R6 ;  /* 0x000000060f0f7220 */ /* 0x002fca0000410000 */
[----:B------:R4:W-:Y:S02]  /*2df0*/  STG.E.64 desc[UR16][R2.64], R14 ;  /* 0x0000000e02007986 */ /* 0x0009e4000c101b10 */
.L_x_2931:
[----:B------:R-:W-:Y:S05]  /*2e00*/  BSYNC.RECONVERGENT B0 ;  /* 0x0000000000007941 */ /* 0x000fea0003800200 */
.L_x_2923:
[----:B------:R-:W-:Y:S02]  /*2e10*/  UIADD3 UR8, UPT, UPT, UR20, UR8, URZ ;  /* 0x0000000814087290 */ /* 0x000fe4000fffe0ff */
[----:B------:R-:W-:Y:S02]  /*2e20*/  UIADD3 UR4, UPT, UPT, UR4, 0x1, URZ ;  /* 0x0000000104047890 */ /* 0x000fe4000fffe0ff */
[----:B------:R-:W-:-:S09]  /*2e30*/  UISETP.GE.AND UP0, UPT, UR8, UR7, UPT ;  /* 0x000000070800728c */ /* 0x000fd2000bf06270 */
[----:B------:R-:W-:Y:S05]  /*2e40*/  BRA.U !UP0, `(.L_x_2938) ;  /* 0xffffffd108d07547 */ /* 0x000fea000b83ffff */
[----:B------:R-:W-:Y:S05]  /*2e50*/  EXIT ;  /* 0x000000000000794d */ /* 0x000fea0003800000 */
.L_x_2939:
        /* <DEDUP_REMOVED lines=10> */
.L_x_3468:


//--------------------- .text._Z35group_norm_nhwc_fwd_one_pass_kernelI11Fp32IOFp32WLi256ELi24ELi384EEv26Group_norm_nhwc_fwd_params --------------------------
	.section	.text._Z35group_norm_nhwc_fwd_one_pass_kernelI11Fp32IOFp32WLi256ELi24ELi384EEv26Group_norm_nhwc_fwd_params,"ax",@progbits
	.align	128
        .global         _Z35group_norm_nhwc_fwd_one_pass_kernelI11Fp32IOFp32WLi256ELi24ELi384EEv26Group_norm_nhwc_fwd_params
        .type           _Z35group_norm_nhwc_fwd_one_pass_kernelI11Fp32IOFp32WLi256ELi24ELi384EEv26Group_norm_nhwc_fwd_params,@function
        .size           _Z35group_norm_nhwc_fwd_one_pass_kernelI11Fp32IOFp32WLi256ELi24ELi384EEv26Group_norm_nhwc_fwd_params,(.L_x_3469 - _Z35group_norm_nhwc_fwd_one_pass_kernelI11Fp32IOFp32WLi256ELi24ELi384EEv26Group_norm_nhwc_fwd_params)
        .other          _Z35group_norm_nhwc_fwd_one_pass_kernelI11Fp32IOFp32WLi256ELi24ELi384EEv26Group_norm_nhwc_fwd_params,@"STO_CUDA_ENTRY STV_DEFAULT"
_Z35group_norm_nhwc_fwd_one_pass_kernelI11Fp32IOFp32WLi256ELi24ELi384EEv26Group_norm_nhwc_fwd_params:
.text._Z35group_norm_nhwc_fwd_one_pass_kernelI11Fp32IOFp32WLi256ELi24ELi384EEv26Group_norm_nhwc_fwd_params:
        /* <DEDUP_REMOVED lines=13> */
[----:B------:R-:W0:Y:S01]  /*00d0*/  LDCU UR17, c[0x0][0x374] ;  /* 0x00006e80ff1177ac */ /* 0x000e220008000800 */
        /* <DEDUP_REMOVED lines=9> */
[----:B------:R-:W-:Y:S02]  /*0170*/  SHF.R.U32.HI R31, RZ, 0x10, R0 ;  /* 0x00000010ff1f7819 */ /* 0x000fe40000011600 */
[----:B------:R-:W0:Y:S02]  /*0180*/  LDC R0, c[0x0][0x370] ;  /* 0x0000dc00ff007b82 */ /* 0x000e240000000800 */
        /* <DEDUP_REMOVED lines=11> */
.L_x_2983:
[----:B-1----:R-:W1:Y:S01]  /*0240*/  LDCU UR5, c[0x0][0x3f8] ;  /* 0x00007f00ff0577ac */ /* 0x002e620008000800 */
[----:B------:R-:W-:Y:S02]  /*0250*/  IABS R8, UR7 ;  /* 0x0000000700087c13 */ /* 0x000fe40008000000 */
[C---:B---3-5:R-:W-:Y:S01]  /*0260*/  IADD3 R17, PT, PT, R31.reuse, 0x20, RZ ;  /* 0x000000201f117810 */ /* 0x068fe20007ffe0ff */
[----:B--2---:R-:W2:Y:S01]  /*0270*/  LDCU.64 UR14, c[0x0][0x3f0] ;  /* 0x00007e00ff0e77ac */ /* 0x004ea20008000a00 */
[----:B------:R-:W-:Y:S02]  /*0280*/  LOP3.LUT R34, R26, 0xffff, RZ, 0xc0, !PT ;  /* 0x0000ffff1a227812 */ /* 0x000fe400078ec0ff */
[----:B------:R-:W-:Y:S02]  /*0290*/  SHF.R.S32.HI R13, RZ, 0x1f, R17 ;  /* 0x0000001fff0d7819 */ /* 0x000fe40000011411 */
[C---:B------:R-:W-:Y:S02]  /*02a0*/  IADD3 R15, PT, PT, R31.reuse, 0x40, RZ ;  /* 0x000000401f0f7810 */ /* 0x040fe40007ffe0ff */
[----:B------:R-:W-:-:S02]  /*02b0*/  IADD3 R16, PT, PT, R31, 0xa0, RZ ;  /* 0x000000a01f107810 */ /* 0x000fc40007ffe0ff */
[----:B------:R-:W-:Y:S02]  /*02c0*/  SHF.R.S32.HI R37, RZ, 0x1f, R15 ;  /* 0x0000001fff257819 */ /* 0x000fe4000001140f */
[----:B------:R-:W-:Y:S02]  /*02d0*/  IADD3 R14, PT, PT, R31, 0x60, RZ ;  /* 0x000000601f0e7810 */ /* 0x000fe40007ffe0ff */
[----:B-1--4-:R-:W-:-:S04]  /*02e0*/  MOV R2, UR5 ;  /* 0x0000000500027c02 */ /* 0x012fc80008000f00 */
[----:B------:R-:W-:-:S04]  /*02f0*/  IABS R5, R2 ;  /* 0x0000000200057213 */ /* 0x000fc80000000000 */
[----:B------:R-:W1:Y:S08]  /*0300*/  I2F.RP R4, R5 ;  /* 0x0000000500047306 */ /* 0x000e700000209400 */
[----:B-1----:R-:W1:Y:S02]  /*0310*/  MUFU.RCP R4, R4 ;  /* 0x0000000400047308 */ /* 0x002e640000001000 */
[----:B-1----:R-:W-:-:S02]  /*0320*/  IADD3 R2, PT, PT, R4, 0xffffffe, RZ ;  /* 0x0ffffffe04027810 */ /* 0x002fc40007ffe0ff */
[----:B------:R-:W-:-:S04]  /*0330*/  IADD3 R4, PT, PT, R31, 0x80, RZ ;  /* 0x000000801f047810 */ /* 0x000fc80007ffe0ff */
[----:B------:R1:W3:Y:S02]  /*0340*/  F2I.FTZ.U32.TRUNC.NTZ R3, R2 ;  /* 0x0000000200037305 */ /* 0x0002e4000021f000 */
[----:B-1----:R-:W-:-:S05]  /*0350*/  HFMA2 R2, -RZ, RZ, 0, 0 ;  /* 0x00000000ff027431 */ /* 0x002fca00000001ff */
[----:B------:R-:W-:Y:S02]  /*0360*/  R2UR UR8, R2 ;  /* 0x00000000020872ca */ /* 0x000fe400000e0000 */
[----:B---3--:R-:W-:Y:S02]  /*0370*/  R2UR UR9, R3 ;  /* 0x00000000030972ca */ /* 0x008fe400000e0000 */
[----:B------:R-:W-:-:S05]  /*0380*/  IADD3 R6, PT, PT, RZ, -R3, RZ ;  /* 0x80000003ff067210 */ /* 0x000fca0007ffe0ff */
[----:B------:R-:W-:Y:S01]  /*0390*/  IMAD R7, R6, R5, RZ ;  /* 0x0000000506077224 */ /* 0x000fe200078e02ff */
[----:B------:R-:W-:-:S04]  /*03a0*/  MOV R6, R8 ;  /* 0x0000000800067202 */ /* 0x000fc80000000f00 */
[----:B------:R-:W-:Y:S01]  /*03b0*/  R2UR UR10, R6 ;  /* 0x00000000060a72ca */ /* 0x000fe200000e0000 */
[----:B------:R-:W-:Y:S01]  /*03c0*/  IMAD.HI.U32 R7, R3, R7, UR8 ;  /* 0x0000000803077e27 */ /* 0x000fe2000f8e0007 */
[----:B------:R-:W-:-:S04]  /*03d0*/  SHF.R.S32.HI R3, RZ, 0x1f, R30 ;  /* 0x0000001fff037819 */ /* 0x000fc8000001141e */
[----:B------:R-:W-:-:S13]  /*03e0*/  R2UR UR8, R7 ;  /* 0x00000000070872ca */ /* 0x000fda00000e0000 */
[----:B------:R-:W-:Y:S02]  /*03f0*/  UIMAD.WIDE.U32 UR8, UR8, UR10, URZ ;  /* 0x0000000a080872a5 */ /* 0x000fe4000f8e00ff */
[----:B------:R-:W-:-:S04]  /*0400*/  ULOP3.LUT UR8, UR7, UR5, URZ, 0x3c, !UPT ;  /* 0x0000000507087292 */ /* 0x000fc8000f8e3cff */
[----:B------:R-:W-:-:S05]  /*0410*/  IADD3 R2, PT, PT, RZ, -UR9, RZ ;  /* 0x80000009ff027c10 */ /* 0x000fca000fffe0ff */
[C---:B------:R-:W-:Y:S01]  /*0420*/  IMAD R2, R5.reuse, R2, UR10 ;  /* 0x0000000a05027e24 */ /* 0x040fe2000f8e0202 */
[----:B------:R-:W1:Y:S04]  /*0430*/  LDCU.64 UR10, c[0x0][0x3e8] ;  /* 0x00007d00ff0a77ac */ /* 0x000e680008000a00 */
[----:B------:R-:W-:-:S13]  /*0440*/  ISETP.GT.U32.AND P1, PT, R5, R2, PT ;  /* 0x000000020500720c */ /* 0x000fda0003f24070 */
[----:B------:R-:W-:Y:S01]  /*0450*/  VOTEU.ANY UP0, P1 ;  /* 0x0000000000ff7886 */ /* 0x000fe20000800100 */
[----:B------:R-:W-:Y:S02]  /*0460*/  PLOP3.LUT P1, PT, PT, PT, UP0, 0x80, 0x8 ;  /* 0x000000000008781c */ /* 0x000fe40003f2f008 */
[----:B-1----:R-:W-:Y:S02]  /*0470*/  ISETP.GE.U32.AND P4, PT, R17, UR10, PT ;  /* 0x0000000a11007c0c */ /* 0x002fe4000bf86070 */
[----:B------:R-:W-:Y:S01]  /*0480*/  @!UP0 UIADD3 UR9, UPT, UPT, UR9, 0x1, URZ ;  /* 0x0000000109098890 */ /* 0x000fe2000fffe0ff */
[----:B------:R-:W-:Y:S01]  /*0490*/  ISETP.GE.U32.AND P5, PT, R15, UR10, PT ;  /* 0x0000000a0f007c0c */ /* 0x000fe2000bfa6070 */
[----:B------:R-:W-:Y:S01]  /*04a0*/  UISETP.GE.AND UP0, UPT, UR8, URZ, UPT ;  /* 0x000000ff0800728c */ /* 0x000fe2000bf06270 */
[----:B------:R-:W-:Y:S02]  /*04b0*/  ISETP.GE.AND.EX P4, PT, R13, UR11, PT, P4 ;  /* 0x0000000b0d007c0c */ /* 0x000fe4000bf86340 */
[----:B------:R-:W-:-:S02]  /*04c0*/  ISETP.GE.AND.EX P5, PT, R37, UR11, PT, P5 ;  /* 0x0000000b25007c0c */ /* 0x000fc4000bfa6350 */
[----:B------:R-:W-:Y:S02]  /*04d0*/  ISETP.GE.U32.AND P3, PT, R4, UR10, PT ;  /* 0x0000000a04007c0c */ /* 0x000fe4000bf66070 */
[----:B------:R-:W-:-:S04]  /*04e0*/  @!P1 IADD3 R2, PT, PT, R2, -R5, RZ ;  /* 0x8000000502029210 */ /* 0x000fc80007ffe0ff */
[----:B------:R-:W-:Y:S02]  /*04f0*/  ISETP.GE.U32.AND P1, PT, R2, R5, PT ;  /* 0x000000050200720c */ /* 0x000fe40003f26070 */
[----:B--2---:R-:W-:Y:S01]  /*0500*/  MOV R5, UR14 ;  /* 0x0000000e00057c02 */ /* 0x004fe20008000f00 */
[----:B------:R-:W1:Y:S08]  /*0510*/  @!P4 LDC.64 R6, c[0x0][0x3e0] ;  /* 0x0000f800ff06cb82 */ /* 0x000e700000000a00 */
[----:B------:R-:W2:Y:S02]  /*0520*/  @!P4 LDC.64 R28, c[0x0][0x390] ;  /* 0x0000e400ff1ccb82 */ /* 0x000ea40000000a00 */
[----:B------:R-:W-:Y:S01]  /*0530*/  VOTEU.ANY UP1, P1 ;  /* 0x0000000000ff7886 */ /* 0x000fe20000820100 */
[----:B------:R-:W-:-:S04]  /*0540*/  ISETP.GE.U32.AND P1, PT, R30, UR10, PT ;  /* 0x0000000a1e007c0c */ /* 0x000fc8000bf26070 */
[----:B------:R-:W-:Y:S01]  /*0550*/  @UP1 UIADD3 UR9, UPT, UPT, UR9, 0x1, URZ ;  /* 0x0000000109091890 */ /* 0x000fe2000fffe0ff */
[----:B------:R-:W-:Y:S01]  /*0560*/  ISETP.GE.AND.EX P1, PT, R3, UR11, PT, P1 ;  /* 0x0000000b03007c0c */ /* 0x000fe2000bf26310 */
[----:B------:R-:W-:Y:S01]  /*0570*/  UISETP.NE.AND UP1, UPT, UR5, URZ, UPT ;  /* 0x000000ff0500728c */ /* 0x000fe2000bf25270 */
[----:B------:R-:W3:Y:S01]  /*0580*/  @!P5 LDC.64 R20, c[0x0][0x390] ;  /* 0x0000e400ff14db82 */ /* 0x000ee20000000a00 */
[----:B------:R-:W-:-:S09]  /*0590*/  @!UP0 UIADD3 UR9, UPT, UPT, -UR9, URZ, URZ ;  /* 0x000000ff09098290 */ /* 0x000fd2000fffe1ff */
[----:B------:R-:W-:Y:S01]  /*05a0*/  @!UP1 ULOP3.LUT UR9, URZ, UR5, URZ, 0x33, !UPT ;  /* 0x00000005ff099292 */ /* 0x000fe2000f8e33ff */
[----:B------:R-:W4:Y:S03]  /*05b0*/  @!P1 LDC.64 R8, c[0x0][0x3e0] ;  /* 0x0000f800ff089b82 */ /* 0x000f260000000a00 */
[----:B------:R-:W-:-:S04]  /*05c0*/  UIADD3 UR8, UPT, UPT, -UR9, URZ, URZ ;  /* 0x000000ff09087290 */ /* 0x000fc8000fffe1ff */
[----:B------:R-:W-:Y:S01]  /*05d0*/  UIMAD UR8, UR5, UR8, UR7 ;  /* 0x00000008050872a4 */ /* 0x000fe2000f8e0207 */
[----:B------:R-:W5:Y:S01]  /*05e0*/  @!P1 LDC.64 R18, c[0x0][0x390] ;  /* 0x0000e400ff129b82 */ /* 0x000f620000000a00 */
[----:B------:R-:W-:Y:S02]  /*05f0*/  USHF.R.S32.HI UR5, URZ, 0x1f, UR9 ;  /* 0x0000001fff057899 */ /* 0x000fe40008011409 */
[----:B------:R-:W-:Y:S02]  /*0600*/  UIMAD UR8, UR8, 0x18, URZ ;  /* 0x00000018080878a4 */ /* 0x000fe4000f8e02ff */
[----:B------:R-:W-:-:S04]  /*0610*/  UIMAD UR5, UR5, UR14, URZ ;  /* 0x0000000e050572a4 */ /* 0x000fc8000f8e02ff */
[----:B------:R-:W-:Y:S01]  /*0620*/  IADD3 R34, P2, PT, R34, UR8, RZ ;  /* 0x0000000822227c10 */ /* 0x000fe2000ff5e0ff */
[----:B------:R-:W-:Y:S01]  /*0630*/  UIMAD UR5, UR9, UR15, UR5 ;  /* 0x0000000f090572a4 */ /* 0x000fe2000f8e0205 */
[----:B------:R-:W-:-:S04]  /*0640*/  MOV R2, UR8 ;  /* 0x0000000800027c02 */ /* 0x000fc80008000f00 */
[----:B------:R-:W-:Y:S01]  /*0650*/  LEA.HI.X.SX32 R35, R2, RZ, 0x1, P2 ;  /* 0x000000ff02237211 */ /* 0x000fe200010f0eff */
[----:B----4-:R-:W-:Y:S02]  /*0660*/  @!P1 IMAD R10, R3, R8, RZ ;  /* 0x00000008030a9224 */ /* 0x010fe400078e02ff */
[----:B------:R-:W4:Y:S01]  /*0670*/  @!P5 LDC.64 R2, c[0x0][0x3e0] ;  /* 0x0000f800ff02db82 */ /* 0x000f220000000a00 */
[----:B------:R-:W-:Y:S01]  /*0680*/  IMAD.WIDE.U32 R34, R5, UR9, R34 ;  /* 0x0000000905227c25 */ /* 0x000fe2000f8e0022 */
[----:B------:R-:W-:-:S03]  /*0690*/  SHF.R.S32.HI R5, RZ, 0x1f, R4 ;  /* 0x0000001fff057819 */ /* 0x000fc60000011404 */
[----:B------:R-:W-:Y:S01]  /*06a0*/  @!P1 IMAD.MOV.U32 R32, RZ, RZ, R34 ;  /* 0x000000ffff209224 */ /* 0x000fe200078e0022 */
[----:B------:R-:W-:Y:S01]  /*06b0*/  IADD3 R33, PT, PT, R35, UR5, RZ ;  /* 0x0000000523217c10 */ /* 0x000fe2000fffe0ff */
[C---:B------:R-:W-:Y:S01]  /*06c0*/  @!P1 IMAD R11, R30.reuse, R9, R10 ;  /* 0x000000091e0b9224 */ /* 0x040fe200078e020a */
[----:B------:R-:W-:Y:S01]  /*06d0*/  ISETP.GE.AND.EX P3, PT, R5, UR11, PT, P3 ;  /* 0x0000000b05007c0c */ /* 0x000fe2000bf66330 */
[----:B------:R-:W-:-:S05]  /*06e0*/  @!P1 IMAD.WIDE.U32 R8, R30, R8, R32 ;  /* 0x000000081e089225 */ /* 0x000fca00078e0020 */
[----:B------:R-:W-:Y:S02]  /*06f0*/  @!P1 IADD3 R9, PT, PT, R9, R11, RZ ;  /* 0x0000000b09099210 */ /* 0x000fe40007ffe0ff */
[----:B-----5:R-:W-:-:S05]  /*0700*/  @!P1 LEA R18, P2, R8, R18, 0x2 ;  /* 0x0000001208129211 */ /* 0x020fca00078410ff */
[----:B------:R-:W5:Y:S01]  /*0710*/  @!P3 LDC.64 R10, c[0x0][0x3e0] ;  /* 0x0000f800ff0abb82 */ /* 0x000f620000000a00 */
[----:B------:R-:W-:Y:S01]  /*0720*/  @!P1 LEA.HI.X R19, R8, R19, R9, 0x2, P2 ;  /* 0x0000001308139211 */ /* 0x000fe200010f1409 */
[----:B-1----:R-:W-:Y:S01]  /*0730*/  @!P4 IMAD R8, R13, R6, RZ ;  /* 0x000000060d08c224 */ /* 0x002fe200078e02ff */
[----:B------:R-:W-:Y:S01]  /*0740*/  @!P4 MOV R9, R33 ;  /* 0x000000210009c202 */ /* 0x000fe20000000f00 */
[----:B----4-:R-:W-:Y:S01]  /*0750*/  @!P5 IMAD R12, R37, R2, RZ ;  /* 0x00000002250cd224 */ /* 0x010fe200078e02ff */
[----:B------:R-:W-:Y:S01]  /*0760*/  ISETP.GE.U32.AND P2, PT, R16, UR10, PT ;  /* 0x0000000a10007c0c */ /* 0x000fe2000bf46070 */
[----:B------:R-:W-:Y:S01]  /*0770*/  @!P4 IMAD R13, R17, R7, R8 ;  /* 0x00000007110dc224 */ /* 0x000fe200078e0208 */
[-C--:B------:R-:W-:Y:S01]  /*0780*/  @!P4 MOV R8, R34.reuse ;  /* 0x000000220008c202 */ /* 0x080fe20000000f00 */
[----:B------:R-:W-:Y:S01]  /*0790*/  @!P5 IMAD R37, R15, R3, R12 ;  /* 0x000000030f25d224 */ /* 0x000fe200078e020c */
[----:B------:R-:W-:-:S03]  /*07a0*/  @!P3 MOV R12, R34 ;  /* 0x00000022000cb202 */ /* 0x000fc60000000f00 */
[----:B------:R-:W-:Y:S01]  /*07b0*/  @!P4 IMAD.WIDE.U32 R6, R17, R6, R8 ;  /* 0x000000061106c225 */ /* 0x000fe200078e0008 */
[----:B------:R-:W-:Y:S02]  /*07c0*/  SHF.R.S32.HI R17, RZ, 0x1f, R16 ;  /* 0x0000001fff117819 */ /* 0x000fe40000011410 */
[----:B------:R-:W-:Y:S02]  /*07d0*/  @!P5 MOV R8, R34 ;  /* 0x000000220008d202 */ /* 0x000fe40000000f00 */
[----:B------:R-:W-:Y:S02]  /*07e0*/  @!P5 MOV R9, R33 ;  /* 0x000000210009d202 */ /* 0x000fe40000000f00 */
[----:B------:R-:W-:Y:S02]  /*07f0*/  ISETP.GE.AND.EX P2, PT, R17, UR11, PT, P2 ;  /* 0x0000000b11007c0c */ /* 0x000fe4000bf46320 */
[----:B------:R-:W-:Y:S01]  /*0800*/  @!P4 IADD3 R13, PT, PT, R7, R13, RZ ;  /* 0x0000000d070dc210 */ /* 0x000fe20007ffe0ff */
[----:B------:R-:W-:Y:S01]  /*0810*/  @!P5 IMAD.WIDE.U32 R2, R15, R2, R8 ;  /* 0x000000020f02d225 */ /* 0x000fe200078e0008 */
[C---:B--2---:R-:W-:Y:S01]  /*0820*/  @!P4 LEA R28, P6, R6.reuse, R28, 0x2 ;  /* 0x0000001c061cc211 */ /* 0x044fe200078c10ff */
[----:B------:R-:W1:Y:S02]  /*0830*/  @!P3 LDC.64 R8, c[0x0][0x390] ;  /* 0x0000e400ff08bb82 */ /* 0x000e640000000a00 */
[----:B-----5:R-:W-:Y:S01]  /*0840*/  @!P3 IMAD R5, R5, R10, RZ ;  /* 0x0000000a0505b224 */ /* 0x020fe200078e02ff */
[----:B------:R-:W-:-:S02]  /*0850*/  @!P4 LEA.HI.X R29, R6, R29, R13, 0x2, P6 ;  /* 0x0000001d061dc211 */ /* 0x000fc400030f140d */
[----:B------:R-:W-:Y:S01]  /*0860*/  @!P5 IADD3 R37, PT, PT, R3, R37, RZ ;  /* 0x000000250325d210 */ /* 0x000fe20007ffe0ff */
[----:B------:R-:W-:Y:S01]  /*0870*/  HFMA2 R3, -RZ, RZ, 0, 0 ;  /* 0x00000000ff037431 */ /* 0x000fe200000001ff */
[C---:B---3--:R-:W-:Y:S01]  /*0880*/  @!P5 LEA R20, P6, R2.reuse, R20, 0x2 ;  /* 0x000000140214d211 */ /* 0x048fe200078c10ff */
[----:B------:R-:W2:Y:S01]  /*0890*/  @!P2 LDC.64 R6, c[0x0][0x3e0] ;  /* 0x0000f800ff06ab82 */ /* 0x000ea20000000a00 */
[----:B------:R-:W-:Y:S02]  /*08a0*/  @!P3 MOV R13, R33 ;  /* 0x00000021000db202 */ /* 0x000fe40000000f00 */
[----:B------:R-:W-:Y:S01]  /*08b0*/  @!P5 LEA.HI.X R21, R2, R21, R37, 0x2, P6 ;  /* 0x000000150215d211 */ /* 0x000fe200030f1425 */
[C---:B------:R-:W-:Y:S01]  /*08c0*/  @!P3 IMAD R37, R4.reuse, R11, R5 ;  /* 0x0000000b0425b224 */ /* 0x040fe200078e0205 */
[----:B------:R-:W-:Y:S01]  /*08d0*/  MOV R2, RZ ;  /* 0x000000ff00027202 */ /* 0x000fe20000000f00 */
[----:B------:R-:W-:Y:S01]  /*08e0*/  @!P3 IMAD.WIDE.U32 R10, R4, R10, R12 ;  /* 0x0000000a040ab225 */ /* 0x000fe200078e000c */
[----:B------:R-:W-:-:S04]  /*08f0*/  SHF.R.S32.HI R15, RZ, 0x1f, R14 ;  /* 0x0000001fff0f7819 */ /* 0x000fc8000001140e */
[----:B------:R1:W3:Y:S01]  /*0900*/  @!P4 LDG.E.64 R2, desc[UR12][R28.64] ;  /* 0x0000000c1c02c981 */ /* 0x0002e2000c1e1b00 */
[----:B------:R-:W-:Y:S02]  /*0910*/  ISETP.GE.U32.AND P4, PT, R14, UR10, PT ;  /* 0x0000000a0e007c0c */ /* 0x000fe4000bf86070 */
[----:B------:R-:W-:Y:S01]  /*0920*/  CS2R R4, SRZ ;  /* 0x0000000000047805 */ /* 0x000fe2000001ff00 */
[----:B------:R-:W4:Y:S01]  /*0930*/  @!P2 LDC.64 R12, c[0x0][0x390] ;  /* 0x0000e400ff0cab82 */ /* 0x000f220000000a00 */
[----:B------:R-:W-:Y:S02]  /*0940*/  ISETP.GE.U32.AND P6, PT, R31, UR10, PT ;  /* 0x0000000a1f007c0c */ /* 0x000fe4000bfc6070 */
[----:B------:R-:W-:Y:S02]  /*0950*/  ISETP.GE.AND.EX P4, PT, R15, UR11, PT, P4 ;  /* 0x0000000b0f007c0c */ /* 0x000fe4000bf86340 */
[----:B------:R4:W5:Y:S01]  /*0960*/  @!P5 LDG.E.64 R4, desc[UR12][R20.64] ;  /* 0x0000000c1404d981 */ /* 0x000962000c1e1b00 */
[----:B------:R-:W-:-:S02]  /*0970*/  ISETP.GE.AND.EX P5, PT, R25, UR11, PT, P6 ;  /* 0x0000000b19007c0c */ /* 0x000fc4000bfa6360 */
[----:B------:R-:W-:Y:S02]  /*0980*/  @!P3 IADD3 R37, PT, PT, R11, R37, RZ ;  /* 0x000000250b25b210 */ /* 0x000fe40007ffe0ff */
[C---:B-1----:R-:W-:Y:S01]  /*0990*/  @!P3 LEA R28, P6, R10.reuse, R8, 0x2 ;  /* 0x000000080a1cb211 */ /* 0x042fe200078c10ff */
[----:B--2---:R-:W-:Y:S01]  /*09a0*/  @!P2 IMAD R17, R17, R6, RZ ;  /* 0x000000061111a224 */ /* 0x004fe200078e02ff */
[----:B------:R-:W-:Y:S02]  /*09b0*/  @!P2 MOV R11, R33 ;  /* 0x00000021000ba202 */ /* 0x000fe40000000f00 */
[----:B------:R-:W-:Y:S01]  /*09c0*/  @!P3 LEA.HI.X R29, R10, R9, R37, 0x2, P6 ;  /* 0x000000090a1db211 */ /* 0x000fe200030f1425 */
[----:B------:R-:W-:Y:S01]  /*09d0*/  @!P2 IMAD R7, R16, R7, R17 ;  /* 0x000000071007a224 */ /* 0x000fe200078e0211 */
[----:B------:R-:W1:Y:S01]  /*09e0*/  @!P4 LDC.64 R8, c[0x0][0x3e0] ;  /* 0x0000f800ff08cb82 */ /* 0x000e620000000a00 */
[----:B------:R-:W-:-:S05]  /*09f0*/  @!P2 MOV R10, R34 ;  /* 0x00000022000aa202 */ /* 0x000fca0000000f00 */
[----:B------:R-:W-:Y:S02]  /*0a00*/  @!P2 IMAD.WIDE.U32 R16, R16, R6, R10 ;  /* 0x000000061010a225 */ /* 0x000fe400078e000a */
[----:B------:R-:W2:Y:S02]  /*0a10*/  @!P5 LDC.64 R10, c[0x0][0x3e0] ;  /* 0x0000f800ff0adb82 */ /* 0x000ea40000000a00 */
[----:B------:R-:W-:Y:S01]  /*0a20*/  @!P2 IMAD.IADD R17, R17, 0x1, R7 ;  /* 0x000000011111a824 */ /* 0x000fe200078e0207 */
[----:B----4-:R-:W-:-:S04]  /*0a30*/  @!P2 LEA R20, P6, R16, R12, 0x2 ;  /* 0x0000000c1014a211 */ /* 0x010fc800078c10ff */
[----:B------:R-:W-:Y:S01]  /*0a40*/  @!P2 LEA.HI.X R21, R16, R13, R17, 0x2, P6 ;  /* 0x0000000d1015a211 */ /* 0x000fe200030f1411 */
[----:B------:R-:W4:Y:S01]  /*0a50*/  @!P4 LDC.64 R6, c[0x0][0x390] ;  /* 0x0000e400ff06cb82 */ /* 0x000f220000000a00 */
[----:B------:R-:W-:Y:S02]  /*0a60*/  @!P4 MOV R16, R34 ;  /* 0x000000220010c202 */ /* 0x000fe40000000f00 */
[----:B------:R-:W-:-:S05]  /*0a70*/  @!P4 MOV R17, R33 ;  /* 0x000000210011c202 */ /* 0x000fca0000000f00 */
[----:B------:R-:W0:Y:S01]  /*0a80*/  @!P5 LDC.64 R12, c[0x0][0x390] ;  /* 0x0000e400ff0cdb82 */ /* 0x000e220000000a00 */
[-C--:B-1----:R-:W-:Y:S02]  /*0a90*/  @!P4 IMAD R15, R15, R8.reuse, RZ ;  /* 0x000000080f0fc224 */ /* 0x082fe400078e02ff */
[----:B------:R-:W-:-:S04]  /*0aa0*/  @!P4 IMAD.WIDE.U32 R16, R14, R8, R16 ;  /* 0x000000080e10c225 */ /* 0x000fc800078e0010 */
[----:B------:R-:W-:Y:S01]  /*0ab0*/  @!P4 IMAD R9, R14, R9, R15 ;  /* 0x000000090e09c224 */ /* 0x000fe200078e020f */
[----:B------:R-:W-:Y:S01]  /*0ac0*/  @!P5 MOV R14, R34 ;  /* 0x00000022000ed202 */ /* 0x000fe20000000f00 */
[-C--:B--2---:R-:W-:Y:S01]  /*0ad0*/  @!P5 IMAD R8, R25, R10.reuse, RZ ;  /* 0x0000000a1908d224 */ /* 0x084fe200078e02ff */
[----:B------:R-:W-:Y:S02]  /*0ae0*/  @!P5 MOV R15, R33 ;  /* 0x00000021000fd202 */ /* 0x000fe40000000f00 */
[----:B------:R-:W-:Y:S01]  /*0af0*/  @!P4 IADD3 R9, PT, PT, R17, R9, RZ ;  /* 0x000000091109c210 */ /* 0x000fe20007ffe0ff */
[C---:B------:R-:W-:Y:S02]  /*0b00*/  @!P5 IMAD R11, R31.reuse, R11, R8 ;  /* 0x0000000b1f0bd224 */ /* 0x040fe400078e0208 */
[----:B------:R-:W-:Y:S01]  /*0b10*/  @!P5 IMAD.WIDE.U32 R14, R31, R10, R14 ;  /* 0x0000000a1f0ed225 */ /* 0x000fe200078e000e */
[----:B----4-:R-:W-:-:S04]  /*0b20*/  @!P4 LEA R36, P6, R16, R6, 0x2 ;  /* 0x000000061024c211 */ /* 0x010fc800078c10ff */
[----:B------:R-:W-:Y:S02]  /*0b30*/  @!P4 LEA.HI.X R37, R16, R7, R9, 0x2, P6 ;  /* 0x000000071025c211 */ /* 0x000fe400030f1409 */
[----:B------:R-:W-:Y:S02]  /*0b40*/  CS2R R6, SRZ ;  /* 0x0000000000067805 */ /* 0x000fe4000001ff00 */
[----:B------:R-:W-:Y:S02]  /*0b50*/  @!P5 IADD3 R11, PT, PT, R15, R11, RZ ;  /* 0x0000000b0f0bd210 */ /* 0x000fe40007ffe0ff */
[----:B0-----:R-:W-:-:S04]  /*0b60*/  @!P5 LEA R12, P6, R14, R12, 0x2 ;  /* 0x0000000c0e0cd211 */ /* 0x001fc800078c10ff */
[----:B------:R-:W-:Y:S02]  /*0b70*/  @!P5 LEA.HI.X R13, R14, R13, R11, 0x2, P6 ;  /* 0x0000000d0e0dd211 */ /* 0x000fe400030f140b */
[----:B------:R-:W-:-:S03]  /*0b80*/  ISETP.GE.U32.AND P6, PT, R27, UR10, PT ;  /* 0x0000000a1b007c0c */ /* 0x000fc6000bfc6070 */
[----:B------:R0:W2:Y:S01]  /*0b90*/  @!P5 LDG.E.64 R6, desc[UR12][R12.64] ;  /* 0x0000000c0c06d981 */ /* 0x0000a2000c1e1b00 */
[----:B------:R-:W-:Y:S02]  /*0ba0*/  ISETP.GE.AND.EX P6, PT, R23, UR11, PT, P6 ;  /* 0x0000000b17007c0c */ /* 0x000fe4000bfc6360 */
[----:B------:R-:W-:Y:S02]  /*0bb0*/  CS2R R8, SRZ ;  /* 0x0000000000087805 */ /* 0x000fe4000001ff00 */
[----:B------:R-:W-:-:S04]  /*0bc0*/  CS2R R10, SRZ ;  /* 0x00000000000a7805 */ /* 0x000fc8000001ff00 */
[----:B------:R1:W4:Y:S01]  /*0bd0*/  @!P4 LDG.E.64 R8, desc[UR12][R36.64] ;  /* 0x0000000c2408c981 */ /* 0x000322000c1e1b00 */
[----:B0-----:R-:W-:-:S03]  /*0be0*/  CS2R R12, SRZ ;  /* 0x00000000000c7805 */ /* 0x001fc6000001ff00 */
[----:B------:R-:W4:Y:S01]  /*0bf0*/  @!P3 LDG.E.64 R10, desc[UR12][R28.64] ;  /* 0x0000000c1c0ab981 */ /* 0x000f22000c1e1b00 */
[----:B------:R-:W0:Y:S03]  /*0c00*/  @!P6 LDC.64 R14, c[0x0][0x3e0] ;  /* 0x0000f800ff0eeb82 */ /* 0x000e260000000a00 */
[----:B------:R0:W4:Y:S05]  /*0c10*/  @!P2 LDG.E.64 R12, desc[UR12][R20.64] ;  /* 0x0000000c140ca981 */ /* 0x00012a000c1e1b00 */
[----:B------:R-:W0:Y:S01]  /*0c20*/  @!P6 LDC.64 R16, c[0x0][0x390] ;  /* 0x0000e400ff10eb82 */ /* 0x000e220000000a00 */
[----:B-1----:R-:W-:-:S02]  /*0c30*/  @!P6 MOV R36, R34 ;  /* 0x000000220024e202 */ /* 0x002fc40000000f00 */
[----:B------:R-:W-:Y:S01]  /*0c40*/  @!P6 MOV R37, R33 ;  /* 0x000000210025e202 */ /* 0x000fe20000000f00 */
[-C--:B0-----:R-:W-:Y:S02]  /*0c50*/  @!P6 IMAD R20, R23, R14.reuse, RZ ;  /* 0x0000000e1714e224 */ /* 0x081fe400078e02ff */
[----:B------:R-:W-:-:S04]  /*0c60*/  @!P6 IMAD.WIDE.U32 R36, R27, R14, R36 ;  /* 0x0000000e1b24e225 */ /* 0x000fc800078e0024 */
[----:B------:R-:W-:Y:S01]  /*0c70*/  @!P6 IMAD R21, R27, R15, R20 ;  /* 0x0000000f1b15e224 */ /* 0x000fe200078e0214 */
[----:B------:R-:W-:-:S04]  /*0c80*/  CS2R R14, SRZ ;  /* 0x00000000000e7805 */ /* 0x000fc8000001ff00 */
[----:B------:R-:W-:Y:S02]  /*0c90*/  @!P6 IADD3 R28, PT, PT, R37, R21, RZ ;  /* 0x00000015251ce210 */ /* 0x000fe40007ffe0ff */
[----:B------:R5:W4:Y:S01]  /*0ca0*/  @!P1 LDG.E.64 R14, desc[UR12][R18.64] ;  /* 0x0000000c120e9981 */ /* 0x000b22000c1e1b00 */
[C---:B------:R-:W-:Y:S02]  /*0cb0*/  @!P6 LEA R16, P1, R36.reuse, R16, 0x2 ;  /* 0x000000102410e211 */ /* 0x040fe400078210ff */
[----:B------:R-:W-:Y:S02]  /*0cc0*/  CS2R R20, SRZ ;  /* 0x0000000000147805 */ /* 0x000fe4000001ff00 */
[----:B------:R-:W-:-:S05]  /*0cd0*/  @!P6 LEA.HI.X R17, R36, R17, R28, 0x2, P1 ;  /* 0x000000112411e211 */ /* 0x000fca00008f141c */
[----:B------:R0:W4:Y:S01]  /*0ce0*/  @!P6 LDG.E.64 R20, desc[UR12][R16.64] ;  /* 0x0000000c1014e981 */ /* 0x000122000c1e1b00 */
[----:B------:R-:W-:Y:S01]  /*0cf0*/  ISETP.GT.AND P1, PT, R22, 0x1e, PT ;  /* 0x0000001e1600780c */ /* 0x000fe20003f24270 */
[----:B---3--:R-:W-:-:S04]  /*0d00*/  FMUL.FTZ R37, R3, R3 ;  /* 0x0000000303257220 */ /* 0x008fc80000410000 */
[----:B------:R-:W-:Y:S01]  /*0d10*/  FFMA.FTZ R28, R2, R2, R37 ;  /* 0x00000002021c7223 */ /* 0x000fe20000010025 */
[----:B-----5:R-:W-:-:S04]  /*0d20*/  FMUL.FTZ R19, R5, R5 ;  /* 0x0000000505137220 */ /* 0x020fc80000410000 */
[----:B------:R-:W-:Y:S01]  /*0d30*/  FFMA.FTZ R19, R4, R4, R19 ;  /* 0x0000000404137223 */ /* 0x000fe20000010013 */
[----:B0-----:R-:W-:Y:S01]  /*0d40*/  FADD.FTZ R17, R2, R3 ;  /* 0x0000000302117221 */ /* 0x001fe20000010000 */
[----:B--2---:R-:W-:-:S04]  /*0d50*/  FMUL.FTZ R29, R7, R7 ;  /* 0x00000007071d7220 */ /* 0x004fc80000410000 */
[----:B------:R-:W-:-:S04]  /*0d60*/  FFMA.FTZ R29, R6, R6, R29 ;  /* 0x00000006061d7223 */ /* 0x000fc8000001001d */
[----:B------:R-:W-:-:S04]  /*0d70*/  FADD.FTZ R29, RZ, R29 ;  /* 0x0000001dff1d7221 */ /* 0x000fc80000010000 */
[----:B------:R-:W-:Y:S01]  /*0d80*/  FADD.FTZ R28, R29, R28 ;  /* 0x0000001c1d1c7221 */ /* 0x000fe20000010000 */
[----:B----4-:R-:W-:Y:S01]  /*0d90*/  FMUL.FTZ R29, R9, R9 ;  /* 0x00000009091d7220 */ /* 0x010fe20000410000 */
[----:B------:R-:W-:Y:S02]  /*0da0*/  FADD.FTZ R16, R6, R7 ;  /* 0x0000000706107221 */ /* 0x000fe40000010000 */
[----:B------:R-:W-:Y:S01]  /*0db0*/  FADD.FTZ R19, R28, R19 ;  /* 0x000000131c137221 */ /* 0x000fe20000010000 */
[----:B------:R-:W-:Y:S01]  /*0dc0*/  FFMA.FTZ R18, R8, R8, R29 ;  /* 0x0000000808127223 */ /* 0x000fe2000001001d */
[----:B------:R-:W-:-:S03]  /*0dd0*/  FADD.FTZ R16, RZ, R16 ;  /* 0x00000010ff107221 */ /* 0x000fc60000010000 */
[----:B------:R-:W-:Y:S01]  /*0de0*/  FADD.FTZ R18, R19, R18 ;  /* 0x0000001213127221 */ /* 0x000fe20000010000 */
[----:B------:R-:W-:Y:S01]  /*0df0*/  FMUL.FTZ R19, R11, R11 ;  /* 0x0000000b0b137220 */ /* 0x000fe20000410000 */
[----:B------:R-:W-:Y:S01]  /*0e00*/  FADD.FTZ R16, R16, R17 ;  /* 0x0000001110107221 */ /* 0x000fe20000010000 */
[----:B------:R-:W-:Y:S02]  /*0e10*/  FADD.FTZ R17, R4, R5 ;  /* 0x0000000504117221 */ /* 0x000fe40000010000 */
[----:B------:R-:W-:Y:S02]  /*0e20*/  FFMA.FTZ R19, R10, R10, R19 ;  /* 0x0000000a0a137223 */ /* 0x000fe40000010013 */
[----:B------:R-:W-:Y:S02]  /*0e30*/  FADD.FTZ R16, R16, R17 ;  /* 0x0000001110107221 */ /* 0x000fe40000010000 */
[----:B------:R-:W-:Y:S01]  /*0e40*/  FADD.FTZ R18, R18, R19 ;  /* 0x0000001312127221 */ /* 0x000fe20000010000 */
[----:B------:R-:W-:Y:S01]  /*0e50*/  FMUL.FTZ R19, R13, R13 ;  /* 0x0000000d0d137220 */ /* 0x000fe20000410000 */
[----:B------:R-:W-:-:S03]  /*0e60*/  FADD.FTZ R17, R8, R9 ;  /* 0x0000000908117221 */ /* 0x000fc60000010000 */
[----:B------:R-:W-:Y:S01]  /*0e70*/  FFMA.FTZ R19, R12, R12, R19 ;  /* 0x0000000c0c137223 */ /* 0x000fe20000010013 */
[----:B------:R-:W-:Y:S01]  /*0e80*/  FADD.FTZ R16, R16, R17 ;  /* 0x0000001110107221 */ /* 0x000fe20000010000 */
[----:B------:R-:W-:Y:S02]  /*0e90*/  FADD.FTZ R17, R10, R11 ;  /* 0x0000000b0a117221 */ /* 0x000fe40000010000 */
[----:B------:R-:W-:Y:S02]  /*0ea0*/  FADD.FTZ R18, R18, R19 ;  /* 0x0000001312127221 */ /* 0x000fe40000010000 */
[----:B------:R-:W-:Y:S01]  /*0eb0*/  FADD.FTZ R16, R16, R17 ;  /* 0x0000001110107221 */ /* 0x000fe20000010000 */
[----:B------:R-:W-:Y:S01]  /*0ec0*/  FADD.FTZ R17, R12, R13 ;  /* 0x0000000d0c117221 */ /* 0x000fe20000010000 */
[----:B------:R-:W-:-:S03]  /*0ed0*/  FMUL.FTZ R19, R15, R15 ;  /* 0x0000000f0f137220 */ /* 0x000fc60000410000 */
[----:B------:R-:W-:Y:S01]  /*0ee0*/  FADD.FTZ R16, R16, R17 ;  /* 0x0000001110107221 */ /* 0x000fe20000010000 */
[C---:B------:R-:W-:Y:S01]  /*0ef0*/  FFMA.FTZ R19, R14.reuse, R14, R19 ;  /* 0x0000000e0e137223 */ /* 0x040fe20000010013 */
[----:B------:R-:W-:-:S03]  /*0f00*/  FADD.FTZ R17, R14, R15 ;  /* 0x0000000f0e117221 */ /* 0x000fc60000010000 */
[----:B------:R-:W-:Y:S01]  /*0f10*/  FADD.FTZ R18, R18, R19 ;  /* 0x0000001312127221 */ /* 0x000fe20000010000 */
        /* <DEDUP_REMOVED lines=42> */
.L_x_2941:
[----:B------:R-:W-:Y:S05]  /*11c0*/  BSYNC.RECONVERGENT B0 ;  /* 0x0000000000007941 */ /* 0x000fea0003800200 */
.L_x_2940:
        /* <DEDUP_REMOVED lines=8> */
[----:B---3--:R-:W2:Y:S02]  /*1250*/  LDS.64 R16, [UR5+0x18] ;  /* 0x00001805ff107984 */ /* 0x008ea40008000a00 */
[----:B--2---:R-:W-:Y:S01]  /*1260*/  FADD.FTZ R29, R18, R16 ;  /* 0x00000010121d7221 */ /* 0x004fe20000010000 */
[----:B------:R-:W-:Y:S02]  /*1270*/  FADD.FTZ R28, R19, R17 ;  /* 0x00000011131c7221 */ /* 0x000fe40000010000 */
        /* <DEDUP_REMOVED lines=25> */
.L_x_2943:
[----:B------:R-:W-:Y:S05]  /*1410*/  BSYNC.RECONVERGENT B0 ;  /* 0x0000000000007941 */ /* 0x000fea0003800200 */
.L_x_2942:
[----:B------:R-:W-:Y:S05]  /*1420*/  @!P1 BRA `(.L_x_2944) ;  /* 0x0000000c00ac9947 */ /* 0x000fea0003800000 */
[----:B---3--:R-:W3:Y:S01]  /*1430*/  LDC.64 R16, c[0x0][0x3b8] ;  /* 0x0000ee00ff107b82 */ /* 0x008ee20000000a00 */
[----:B------:R-:W-:Y:S01]  /*1440*/  ULOP3.LUT UR9, UR4, 0x1, URZ, 0xc0, !UPT ;  /* 0x0000000104097892 */ /* 0x000fe2000f8ec0ff */
[----:B------:R-:W-:-:S03]  /*1450*/  ISETP.GE.U32.AND P3, PT, R0, 0x8, PT ;  /* 0x000000080000780c */ /* 0x000fc60003f66070 */
[----:B------:R-:W-:-:S06]  /*1460*/  UIMAD UR5, UR9, UR17, URZ ;  /* 0x00000011090572a4 */ /* 0x000fcc000f8e02ff */
[----:B------:R-:W-:-:S05]  /*1470*/  IMAD R28, R0, UR5, RZ ;  /* 0x00000005001c7c24 */ /* 0x000fca000f8e02ff */
[----:B--2---:R-:W-:-:S05]  /*1480*/  SHF.L.U32 R29, R28, 0x1, RZ ;  /* 0x000000011c1d7819 */ /* 0x004fca00000006ff */
        /* <DEDUP_REMOVED lines=13> */
[----:B-1----:R-:W-:Y:S02]  /*1560*/  MOV R36, UR5 ;  /* 0x0000000500247c02 */ /* 0x002fe40008000f00 */
[----:B------:R-:W-:Y:S01]  /*1570*/  MOV R37, UR10 ;  /* 0x0000000a00257c02 */ /* 0x000fe20008000f00 */
        /* <DEDUP_REMOVED lines=9> */
.L_x_2946:
[----:B---3--:R-:W2:Y:S04]  /*1610*/  LDG.E.STRONG.GPU R16, desc[UR12][R28.64] ;  /* 0x0000000c1c107981 */ /* 0x008ea8000c1ef900 */
[----:B--2---:R-:W-:Y:S01]  /*1620*/  CCTL.IVALL ;  /* 0x00000000ff00798f */ /* 0x004fe20002000000 */
[----:B------:R-:W-:Y:S05]  /*1630*/  YIELD ;  /* 0x0000000000007946 */ /* 0x000fea0003800000 */
[----:B------:R-:W-:-:S13]  /*1640*/  ISETP.NE.AND P1, PT, R16, R37, PT ;  /* 0x000000251000720c */ /* 0x000fda0003f25270 */
[----:B------:R-:W-:Y:S05]  /*1650*/  @P1 BRA `(.L_x_2946) ;  /* 0xfffffffc00ec1947 */ /* 0x000fea000383ffff */
.L_x_2945:
[----:B------:R-:W-:Y:S05]  /*1660*/  WARPSYNC.ALL ;  /* 0x0000000000007948 */ /* 0x000fea0003800000 */
[----:B------:R-:W-:Y:S06]  /*1670*/  BAR.SYNC.DEFER_BLOCKING 0x0 ;  /* 0x0000000000007b1d */ /* 0x000fec0000010000 */
[----:B------:R-:W-:Y:S01]  /*1680*/  UMOV UR5, URZ ;  /* 0x000000ff00057c82 */ /* 0x000fe20008000000 */
[----:B------:R-:W-:Y:S05]  /*1690*/  @!P3 BRA `(.L_x_2947) ;  /* 0x000000040098b947 */ /* 0x000fea0003800000 */
[----:B-1-3--:R-:W-:Y:S01]  /*16a0*/  LOP3.LUT R36, R0, 0x7ffffff8, RZ, 0xc0, !PT ;  /* 0x7ffffff800247812 */ /* 0x00afe200078ec0ff */
        /* <DEDUP_REMOVED lines=10> */
.L_x_2948:
[----:B------:R-:W-:-:S13]  /*1750*/  ISETP.EQ.OR P1, PT, RZ, UR23, P2 ;  /* 0x00000017ff007c0c */ /* 0x000fda0009722670 */
[----:B------:R-:W-:-:S05]  /*1760*/  VOTEU.ALL UP0, P1 ;  /* 0x0000000000ff7886 */ /* 0x000fca0000800000 */
[----:B------:R-:W-:-:S06]  /*1770*/  @!UP0 UIMAD.WIDE.U32 UR24, UR9, 0x8, UR14 ;  /* 0x00000008091888a5 */ /* 0x000fcc000f8e000e */
[----:B------:R-:W-:Y:S01]  /*1780*/  MOV R28, UR24 ;  /* 0x00000018001c7c02 */ /* 0x000fe20008000f00 */
[----:B------:R-:W-:Y:S01]  /*1790*/  IMAD.U32 R29, RZ, RZ, UR25 ;  /* 0x00000019ff1d7e24 */ /* 0x000fe2000f8e00ff */
        /* <DEDUP_REMOVED lines=86> */
.L_x_2947:
        /* <DEDUP_REMOVED lines=25> */
[----:B-1----:R-:W-:-:S04]  /*1e90*/  MOV R36, UR10 ;  /* 0x0000000a00247c02 */ /* 0x002fc80008000f00 */
        /* <DEDUP_REMOVED lines=19> */
[----:B------:R-:W-:-:S05]  /*1fd0*/  MOV R36, UR5 ;  /* 0x0000000500247c02 */ /* 0x000fca0008000f00 */
[----:B------:R-:W-:-:S05]  /*1fe0*/  VIADD R36, R36, 0x4 ;  /* 0x0000000424247836 */ /* 0x000fca0000000000 */
[----:B------:R-:W-:Y:S01]  /*1ff0*/  R2UR UR5, R36 ;  /* 0x00000000240572ca */ /* 0x000fe200000e0000 */
[----:B---3--:R-:W-:Y:S01]  /*2000*/  @!P5 FADD.FTZ R18, R18, R28 ;  /* 0x0000001c1212d221 */ /* 0x008fe20000010000 */
[----:B------:R-:W-:-:S03]  /*2010*/  @!P5 FADD.FTZ R19, R19, R29 ;  /* 0x0000001d1313d221 */ /* 0x000fc60000010000 */
[----:B--2---:R-:W-:Y:S01]  /*2020*/  @!P6 FADD.FTZ R18, R18, R16 ;  /* 0x000000101212e221 */ /* 0x004fe20000010000 */
[----:B------:R-:W-:-:S09]  /*2030*/  @!P6 FADD.FTZ R19, R19, R17 ;  /* 0x000000111313e221 */ /* 0x000fd20000010000 */
.L_x_2949:
        /* <DEDUP_REMOVED lines=21> */
[----:B-1----:R-:W-:-:S04]  /*2190*/  MOV R36, UR5 ;  /* 0x0000000500247c02 */ /* 0x002fc80008000f00 */
[----:B------:R-:W-:-:S04]  /*21a0*/  IADD3 R36, PT, PT, R36, 0x2, RZ ;  /* 0x0000000224247810 */ /* 0x000fc80007ffe0ff */
[----:B------:R-:W-:Y:S01]  /*21b0*/  R2UR UR5, R36 ;  /* 0x00000000240572ca */ /* 0x000fe200000e0000 */
[----:B0-----:R-:W-:Y:S01]  /*21c0*/  @!P3 FADD.FTZ R18, R18, R16 ;  /* 0x000000101212b221 */ /* 0x001fe20000010000 */
[----:B------:R-:W-:-:S03]  /*21d0*/  @!P3 FADD.FTZ R19, R19, R17 ;  /* 0x000000111313b221 */ /* 0x000fc60000010000 */
[----:B--2---:R-:W-:Y:S01]  /*21e0*/  @!P1 FADD.FTZ R18, R18, R28 ;  /* 0x0000001c12129221 */ /* 0x004fe20000010000 */
[----:B------:R-:W-:-:S09]  /*21f0*/  @!P1 FADD.FTZ R19, R19, R29 ;  /* 0x0000001d13139221 */ /* 0x000fd20000010000 */
.L_x_2950:
        /* <DEDUP_REMOVED lines=13> */
.L_x_2951:
[----:B------:R-:W-:Y:S05]  /*22d0*/  BSYNC.RECONVERGENT B0 ;  /* 0x0000000000007941 */ /* 0x000fea0003800200 */
.L_x_2944:
        /* <DEDUP_REMOVED lines=45> */
[----:B------:R-:W-:Y:S01]  /*25b0*/  MOV R36, R34 ;  /* 0x0000002200247202 */ /* 0x000fe20000000f00 */
[----:B------:R-:W-:Y:S01]  /*25c0*/  FADD.FTZ R6, R6, -UR5 ;  /* 0x8000000506067e21 */ /* 0x000fe20008010000 */
[----:B------:R-:W-:Y:S01]  /*25d0*/  MOV R37, R33 ;  /* 0x0000002100257202 */ /* 0x000fe20000000f00 */
[----:B------:R-:W1:Y:S01]  /*25e0*/  LDCU.64 UR10, c[0x0][0x380] ;  /* 0x00007000ff0a77ac */ /* 0x000e620008000a00 */
[----:B0-----:R-:W-:Y:S02]  /*25f0*/  IMAD R28, R25, UR18, RZ ;  /* 0x00000012191c7c24 */ /* 0x001fe4000f8e02ff */
[----:B------:R-:W-:-:S04]  /*2600*/  IMAD.WIDE.U32 R36, R31, UR18, R36 ;  /* 0x000000121f247c25 */ /* 0x000fc8000f8e0024 */
[----:B------:R-:W-:Y:S01]  /*2610*/  IMAD R29, R31, UR19, R28 ;  /* 0x000000131f1d7c24 */ /* 0x000fe2000f8e021c */
[----:B-1----:R-:W-:-:S04]  /*2620*/  LEA R28, P1, R36, UR10, 0x2 ;  /* 0x0000000a241c7c11 */ /* 0x002fc8000f8210ff */
[----:B------:R-:W-:-:S04]  /*2630*/  IADD3 R29, PT, PT, R37, R29, RZ ;  /* 0x0000001d251d7210 */ /* 0x000fc80007ffe0ff */
[----:B------:R-:W-:Y:S01]  /*2640*/  LEA.HI.X R29, R36, UR11, R29, 0x2, P1 ;  /* 0x0000000b241d7c11 */ /* 0x000fe200088f141d */
[----:B------:R-:W-:Y:S01]  /*2650*/  FADD.FTZ R36, R7, -UR5 ;  /* 0x8000000507247e21 */ /* 0x000fe20008010000 */
[----:B------:R-:W-:-:S03]  /*2660*/  FMUL.FTZ R7, R6, UR8 ;  /* 0x0000000806077c20 */ /* 0x000fc60008410000 */
[----:B------:R-:W-:Y:S01]  /*2670*/  FMUL.FTZ R36, R36, UR8 ;  /* 0x0000000824247c20 */ /* 0x000fe20008410000 */
[----:B-----5:R-:W-:-:S03]  /*2680*/  FFMA.FTZ R6, R16, R7, R18 ;  /* 0x0000000710067223 */ /* 0x020fc60000010012 */
[----:B------:R-:W-:-:S05]  /*2690*/  FFMA.FTZ R7, R17, R36, R19 ;  /* 0x0000002411077223 */ /* 0x000fca0000010013 */
[----:B------:R0:W-:Y:S02]  /*26a0*/  STG.E.64 desc[UR12][R28.64], R6 ;  /* 0x000000061c007986 */ /* 0x0001e4000c101b0c */
.L_x_2955:
[----:B------:R-:W-:Y:S05]  /*26b0*/  BSYNC.RECONVERGENT B1 ;  /* 0x0000000000017941 */ /* 0x000fea0003800200 */
.L_x_2954:
[----:B------:R-:W-:Y:S01]  /*26c0*/  VIADD R37, R31, 0x20 ;  /* 0x000000201f257836 */ /* 0x000fe20000000000 */
[----:B------:R-:W-:Y:S04]  /*26d0*/  BSSY.RECONVERGENT B1, `(.L_x_2956) ;  /* 0x0000016000017945 */ /* 0x000fe80003800200 */
[----:B------:R-:W-:Y:S02]  /*26e0*/  ISETP.GE.U32.AND P1, PT, R37, UR14, PT ;  /* 0x0000000e25007c0c */ /* 0x000fe4000bf26070 */
[----:B0-----:R-:W-:-:S04]  /*26f0*/  SHF.R.S32.HI R6, RZ, 0x1f, R37 ;  /* 0x0000001fff067819 */ /* 0x001fc80000011425 */
        /* <DEDUP_REMOVED lines=19> */
.L_x_2957:
[----:B------:R-:W-:Y:S05]  /*2830*/  BSYNC.RECONVERGENT B1 ;  /* 0x0000000000017941 */ /* 0x000fea0003800200 */
.L_x_2956:
[C---:B------:R-:W-:Y:S01]  /*2840*/  IADD3 R37, PT, PT, R31.reuse, 0x40, RZ ;  /* 0x000000401f257810 */ /* 0x040fe20007ffe0ff */
[----:B------:R-:W-:Y:S01]  /*2850*/  BSSY.RECONVERGENT B1, `(.L_x_2958) ;  /* 0x000001a000017945 */ /* 0x000fe20003800200 */
[----:B------:R-:W-:Y:S02]  /*2860*/  IADD3 R28, PT, PT, R31, 0x60, RZ ;  /* 0x000000601f1c7810 */ /* 0x000fe40007ffe0ff */
[----:B------:R-:W-:Y:S02]  /*2870*/  ISETP.GE.U32.AND P1, PT, R37, UR14, PT ;  /* 0x0000000e25007c0c */ /* 0x000fe4000bf26070 */
[----:B0-----:R-:W-:Y:S02]  /*2880*/  SHF.R.S32.HI R2, RZ, 0x1f, R37 ;  /* 0x0000001fff027819 */ /* 0x001fe40000011425 */
[----:B------:R-:W-:Y:S02]  /*2890*/  ISETP.GE.U32.AND P2, PT, R28, UR14, PT ;  /* 0x0000000e1c007c0c */ /* 0x000fe4000bf46070 */
[----:B------:R-:W-:-:S02]  /*28a0*/  ISETP.GE.AND.EX P1, PT, R2, UR15, PT, P1 ;  /* 0x0000000f02007c0c */ /* 0x000fc4000bf26310 */
[----:B------:R-:W-:-:S04]  /*28b0*/  SHF.R.S32.HI R29, RZ, 0x1f, R28 ;  /* 0x0000001fff1d7819 */ /* 0x000fc8000001141c */
[----:B------:R-:W-:-:S07]  /*28c0*/  ISETP.GE.AND.EX P2, PT, R29, UR15, PT, P2 ;  /* 0x0000000f1d007c0c */ /* 0x000fce000bf46320 */
[----:B------:R-:W-:Y:S06]  /*28d0*/  @P1 BRA `(.L_x_2959) ;  /* 0x0000000000441947 */ /* 0x000fec0003800000 */
[----:B------:R-:W0:Y:S01]  /*28e0*/  LDCU.64 UR10, c[0x0][0x3e0] ;  /* 0x00007c00ff0a77ac */ /* 0x000e220008000a00 */
[----:B------:R-:W-:Y:S01]  /*28f0*/  MOV R3, R33 ;  /* 0x0000002100037202 */ /* 0x000fe20000000f00 */
[----:B------:R-:W-:Y:S01]  /*2900*/  FADD.FTZ R4, R4, -UR5 ;  /* 0x8000000504047e21 */ /* 0x000fe20008010000 */
[----:B------:R-:W-:Y:S01]  /*2910*/  FADD.FTZ R5, R5, -UR5 ;  /* 0x8000000505057e21 */ /* 0x000fe20008010000 */
[----:B------:R-:W1:Y:S01]  /*2920*/  LDCU.64 UR18, c[0x0][0x380] ;  /* 0x00007000ff1277ac */ /* 0x000e620008000a00 */
[----:B0-----:R-:W-:-:S04]  /*2930*/  IMAD R2, R2, UR10, RZ ;  /* 0x0000000a02027c24 */ /* 0x001fc8000f8e02ff */
[----:B------:R-:W-:Y:S01]  /*2940*/  IMAD R7, R37, UR11, R2 ;  /* 0x0000000b25077c24 */ /* 0x000fe2000f8e0202 */
[----:B------:R-:W-:-:S05]  /*2950*/  MOV R2, R34 ;  /* 0x0000002200027202 */ /* 0x000fca0000000f00 */
[----:B------:R-:W-:-:S05]  /*2960*/  IMAD.WIDE.U32 R2, R37, UR10, R2 ;  /* 0x0000000a25027c25 */ /* 0x000fca000f8e0002 */
[----:B------:R-:W-:Y:S01]  /*2970*/  IADD3 R7, PT, PT, R3, R7, RZ ;  /* 0x0000000703077210 */ /* 0x000fe20007ffe0ff */
[----:B------:R-:W-:Y:S01]  /*2980*/  FMUL.FTZ R3, R4, UR8 ;  /* 0x0000000804037c20 */ /* 0x000fe20008410000 */
[----:B-1----:R-:W-:Y:S01]  /*2990*/  LEA R6, P1, R2, UR18, 0x2 ;  /* 0x0000001202067c11 */ /* 0x002fe2000f8210ff */
[----:B------:R-:W-:-:S03]  /*29a0*/  FMUL.FTZ R4, R5, UR8 ;  /* 0x0000000805047c20 */ /* 0x000fc60008410000 */
[----:B------:R-:W-:Y:S01]  /*29b0*/  LEA.HI.X R7, R2, UR19, R7, 0x2, P1 ;  /* 0x0000001302077c11 */ /* 0x000fe200088f1407 */
[----:B-----5:R-:W-:Y:S01]  /*29c0*/  FFMA.FTZ R2, R16, R3, R18 ;  /* 0x0000000310027223 */ /* 0x020fe20000010012 */
[----:B------:R-:W-:-:S05]  /*29d0*/  FFMA.FTZ R3, R17, R4, R19 ;  /* 0x0000000411037223 */ /* 0x000fca0000010013 */
[----:B------:R0:W-:Y:S02]  /*29e0*/  STG.E.64 desc[UR12][R6.64], R2 ;  /* 0x0000000206007986 */ /* 0x0001e4000c101b0c */
.L_x_2959:
[----:B------:R-:W-:Y:S05]  /*29f0*/  BSYNC.RECONVERGENT B1 ;  /* 0x0000000000017941 */ /* 0x000fea0003800200 */
.L_x_2958:
[----:B------:R-:W-:Y:S01]  /*2a00*/  BSSY.RECONVERGENT B1, `(.L_x_2960) ;  /* 0x0000015000017945 */ /* 0x000fe20003800200 */
[C---:B------:R-:W-:Y:S02]  /*2a10*/  IADD3 R4, PT, PT, R31.reuse, 0x80, RZ ;  /* 0x000000801f047810 */ /* 0x040fe40007ffe0ff */
[----:B------:R-:W-:Y:S01]  /*2a20*/  IADD3 R5, PT, PT, R31, 0xa0, RZ ;  /* 0x000000a01f057810 */ /* 0x000fe20007ffe0ff */
[----:B------:R-:W-:Y:S06]  /*2a30*/  @P2 BRA `(.L_x_2961) ;  /* 0x0000000000442947 */ /* 0x000fec0003800000 */
[----:B------:R-:W1:Y:S01]  /*2a40*/  LDCU.64 UR10, c[0x0][0x3e0] ;  /* 0x00007c00ff0a77ac */ /* 0x000e620008000a00 */
[----:B0-----:R-:W-:Y:S01]  /*2a50*/  MOV R2, R34 ;  /* 0x0000002200027202 */ /* 0x001fe20000000f00 */
[----:B------:R-:W-:Y:S01]  /*2a60*/  FADD.FTZ R8, R8, -UR5 ;  /* 0x8000000508087e21 */ /* 0x000fe20008010000 */
[----:B------:R-:W-:Y:S01]  /*2a70*/  MOV R3, R33 ;  /* 0x0000002100037202 */ /* 0x000fe20000000f00 */
[----:B------:R-:W0:Y:S01]  /*2a80*/  LDCU.64 UR18, c[0x0][0x380] ;  /* 0x00007000ff1277ac */ /* 0x000e220008000a00 */
[----:B------:R-:W-:Y:S01]  /*2a90*/  FADD.FTZ R9, R9, -UR5 ;  /* 0x8000000509097e21 */ /* 0x000fe20008010000 */
[----:B-1----:R-:W-:Y:S02]  /*2aa0*/  IMAD R29, R29, UR10, RZ ;  /* 0x0000000a1d1d7c24 */ /* 0x002fe4000f8e02ff */
[----:B------:R-:W-:-:S04]  /*2ab0*/  IMAD.WIDE.U32 R2, R28, UR10, R2 ;  /* 0x0000000a1c027c25 */ /* 0x000fc8000f8e0002 */
[----:B------:R-:W-:Y:S01]  /*2ac0*/  IMAD R29, R28, UR11, R29 ;  /* 0x0000000b1c1d7c24 */ /* 0x000fe2000f8e021d */
[----:B0-----:R-:W-:-:S04]  /*2ad0*/  LEA R6, P1, R2, UR18, 0x2 ;  /* 0x0000001202067c11 */ /* 0x001fc8000f8210ff */
[----:B------:R-:W-:Y:S01]  /*2ae0*/  IADD3 R29, PT, PT, R3, R29, RZ ;  /* 0x0000001d031d7210 */ /* 0x000fe20007ffe0ff */
[----:B------:R-:W-:Y:S01]  /*2af0*/  FMUL.FTZ R3, R8, UR8 ;  /* 0x0000000808037c20 */ /* 0x000fe20008410000 */
[----:B------:R-:W-:Y:S02]  /*2b00*/  FMUL.FTZ R8, R9, UR8 ;  /* 0x0000000809087c20 */ /* 0x000fe40008410000 */
[----:B------:R-:W-:Y:S01]  /*2b10*/  LEA.HI.X R7, R2, UR19, R29, 0x2, P1 ;  /* 0x0000001302077c11 */ /* 0x000fe200088f141d */
[----:B-----5:R-:W-:Y:S01]  /*2b20*/  FFMA.FTZ R2, R16, R3, R18 ;  /* 0x0000000310027223 */ /* 0x020fe20000010012 */
[----:B------:R-:W-:-:S05]  /*2b30*/  FFMA.FTZ R3, R17, R8, R19 ;  /* 0x0000000811037223 */ /* 0x000fca0000010013 */
[----:B------:R1:W-:Y:S02]  /*2b40*/  STG.E.64 desc[UR12][R6.64], R2 ;  /* 0x0000000206007986 */ /* 0x0003e4000c101b0c */
.L_x_2961:
[----:B------:R-:W-:Y:S05]  /*2b50*/  BSYNC.RECONVERGENT B1 ;  /* 0x0000000000017941 */ /* 0x000fea0003800200 */
.L_x_2960:
[----:B------:R-:W-:Y:S01]  /*2b60*/  ISETP.GE.U32.AND P2, PT, R4, UR14, PT ;  /* 0x0000000e04007c0c */ /* 0x000fe2000bf46070 */
[----:B------:R-:W-:Y:S01]  /*2b70*/  BSSY.RECONVERGENT B1, `(.L_x_2962) ;  /* 0x000001d000017945 */ /* 0x000fe20003800200 */
[----:B01----:R-:W-:Y:S02]  /*2b80*/  SHF.R.S32.HI R3, RZ, 0x1f, R4 ;  /* 0x0000001fff037819 */ /* 0x003fe40000011404 */
[----:B------:R-:W-:Y:S02]  /*2b90*/  SHF.R.S32.HI R28, RZ, 0x1f, R30 ;  /* 0x0000001fff1c7819 */ /* 0x000fe4000001141e */
[----:B------:R-:W-:Y:S02]  /*2ba0*/  ISETP.GE.AND.EX P2, PT, R3, UR15, PT, P2 ;  /* 0x0000000f03007c0c */ /* 0x000fe4000bf46320 */
[----:B------:R-:W-:Y:S02]  /*2bb0*/  ISETP.GE.U32.AND P3, PT, R5, UR14, PT ;  /* 0x0000000e05007c0c */ /* 0x000fe4000bf66070 */
[----:B------:R-:W-:-:S02]  /*2bc0*/  SHF.R.S32.HI R29, RZ, 0x1f, R5 ;  /* 0x0000001fff1d7819 */ /* 0x000fc40000011405 */
[----:B------:R-:W-:Y:S02]  /*2bd0*/  ISETP.GE.U32.AND P4, PT, R30, UR14, PT ;  /* 0x0000000e1e007c0c */ /* 0x000fe4000bf86070 */
[----:B------:R-:W-:Y:S02]  /*2be0*/  ISETP.GE.U32.AND P1, PT, R27, UR14, PT ;  /* 0x0000000e1b007c0c */ /* 0x000fe4000bf26070 */
        /* <DEDUP_REMOVED lines=10> */
[----:B0-----:R-:W-:Y:S02]  /*2c90*/  IMAD R3, R3, UR10, RZ ;  /* 0x0000000a03037c24 */ /* 0x001fe4000f8e02ff */
[----:B------:R-:W-:-:S04]  /*2ca0*/  IMAD.WIDE.U32 R6, R4, UR10, R6 ;  /* 0x0000000a04067c25 */ /* 0x000fc8000f8e0006 */
[----:B------:R-:W-:Y:S02]  /*2cb0*/  IMAD R9, R4, UR11, R3 ;  /* 0x0000000b04097c24 */ /* 0x000fe4000f8e0203 */
[----:B------:R-:W-:Y:S01]  /*2cc0*/  FMUL.FTZ R3, R10, UR8 ;  /* 0x000000080a037c20 */ /* 0x000fe20008410000 */
[----:B-1----:R-:W-:Y:S01]  /*2cd0*/  LEA R8, P2, R6, UR18, 0x2 ;  /* 0x0000001206087c11 */ /* 0x002fe2000f8410ff */
[----:B------:R-:W-:Y:S01]  /*2ce0*/  FMUL.FTZ R4, R11, UR8 ;  /* 0x000000080b047c20 */ /* 0x000fe20008410000 */
[----:B------:R-:W-:Y:S01]  /*2cf0*/  IADD3 R9, PT, PT, R7, R9, RZ ;  /* 0x0000000907097210 */ /* 0x000fe20007ffe0ff */
[----:B-----5:R-:W-:Y:S02]  /*2d00*/  FFMA.FTZ R2, R16, R3, R18 ;  /* 0x0000000310027223 */ /* 0x020fe40000010012 */
[----:B------:R-:W-:Y:S01]  /*2d10*/  FFMA.FTZ R3, R17, R4, R19 ;  /* 0x0000000411037223 */ /* 0x000fe20000010013 */
[----:B------:R-:W-:-:S05]  /*2d20*/  LEA.HI.X R9, R6, UR19, R9, 0x2, P2 ;  /* 0x0000001306097c11 */ /* 0x000fca00090f1409 */
[----:B------:R0:W-:Y:S02]  /*2d30*/  STG.E.64 desc[UR12][R8.64], R2 ;  /* 0x0000000208007986 */ /* 0x0001e4000c101b0c */
.L_x_2963:
[----:B------:R-:W-:Y:S05]  /*2d40*/  BSYNC.RECONVERGENT B1 ;  /* 0x0000000000017941 */ /* 0x000fea0003800200 */
.L_x_2962:
[----:B------:R-:W-:Y:S04]  /*2d50*/  BSSY.RECONVERGENT B1, `(.L_x_2964) ;  /* 0x0000013000017945 */ /* 0x000fe80003800200 */
[----:B------:R-:W-:Y:S05]  /*2d60*/  @P3 BRA `(.L_x_2965) ;  /* 0x0000000000443947 */ /* 0x000fea0003800000 */
[----:B------:R-:W1:Y:S01]  /*2d70*/  LDCU.64 UR10, c[0x0][0x3e0] ;  /* 0x00007c00ff0a77ac */ /* 0x000e620008000a00 */
[----:B0-----:R-:W-:Y:S01]  /*2d80*/  MOV R2, R34 ;  /* 0x0000002200027202 */ /* 0x001fe20000000f00 */
[----:B------:R-:W-:Y:S02]  /*2d90*/  IMAD.MOV.U32 R3, RZ, RZ, R33 ;  /* 0x000000ffff037224 */ /* 0x000fe400078e0021 */
[----:B------:R-:W-:Y:S01]  /*2da0*/  FADD.FTZ R12, R12, -UR5 ;  /* 0x800000050c0c7e21 */ /* 0x000fe20008010000 */
[----:B------:R-:W0:Y:S01]  /*2db0*/  LDCU.64 UR18, c[0x0][0x380] ;  /* 0x00007000ff1277ac */ /* 0x000e220008000a00 */
[----:B------:R-:W-:-:S04]  /*2dc0*/  FADD.FTZ R13, R13, -UR5 ;  /* 0x800000050d0d7e21 */ /* 0x000fc80008010000 */
[----:B------:R-:W-:Y:S01]  /*2dd0*/  FMUL.FTZ R8, R13, UR8 ;  /* 0x000000080d087c20 */ /* 0x000fe20008410000 */
[----:B-1----:R-:W-:Y:S02]  /*2de0*/  IMAD R4, R29, UR10, RZ ;  /* 0x0000000a1d047c24 */ /* 0x002fe4000f8e02ff */
[----:B------:R-:W-:-:S04]  /*2df0*/  IMAD.WIDE.U32 R2, R5, UR10, R2 ;  /* 0x0000000a05027c25 */ /* 0x000fc8000f8e0002 */
[----:B------:R-:W-:Y:S02]  /*2e00*/  IMAD R7, R5, UR11, R4 ;  /* 0x0000000b05077c24 */ /* 0x000fe4000f8e0204 */
[----:B------:R-:W-:Y:S01]  /*2e10*/  FMUL.FTZ R5, R12, UR8 ;  /* 0x000000080c057c20 */ /* 0x000fe20008410000 */
[----:B0-----:R-:W-:Y:S02]  /*2e20*/  LEA R6, P2, R2, UR18, 0x2 ;  /* 0x0000001202067c11 */ /* 0x001fe4000f8410ff */
[----:B------:R-:W-:Y:S01]  /*2e30*/  IADD3 R7, PT, PT, R3, R7, RZ ;  /* 0x0000000703077210 */ /* 0x000fe20007ffe0ff */
[----:B-----5:R-:W-:Y:S01]  /*2e40*/  FFMA.FTZ R4, R16, R5, R18 ;  /* 0x0000000510047223 */ /* 0x020fe20000010012 */
[----:B------:R-:W-:Y:S02]  /*2e50*/  FFMA.FTZ R5, R17, R8, R19 ;  /* 0x0000000811057223 */ /* 0x000fe40000010013 */
[----:B------:R-:W-:-:S05]  /*2e60*/  LEA.HI.X R7, R2, UR19, R7, 0x2, P2 ;  /* 0x0000001302077c11 */ /* 0x000fca00090f1407 */
[----:B------:R1:W-:Y:S02]  /*2e70*/  STG.E.64 desc[UR12][R6.64], R4 ;  /* 0x0000000406007986 */ /* 0x0003e4000c101b0c */
.L_x_2965:
[----:B------:R-:W-:Y:S05]  /*2e80*/  BSYNC.RECONVERGENT B1 ;  /* 0x0000000000017941 */ /* 0x000fea0003800200 */
.L_x_2964:
[----:B------:R-:W-:Y:S04]  /*2e90*/  BSSY.RECONVERGENT B1, `(.L_x_2966) ;  /* 0x0000013000017945 */ /* 0x000fe80003800200 */
[----:B------:R-:W-:Y:S05]  /*2ea0*/  @P4 BRA `(.L_x_2967) ;  /* 0x0000000000444947 */ /* 0x000fea0003800000 */
[----:B------:R-:W1:Y:S01]  /*2eb0*/  LDCU.64 UR10, c[0x0][0x3e0] ;  /* 0x00007c00ff0a77ac */ /* 0x000e620008000a00 */
[----:B0-----:R-:W-:Y:S01]  /*2ec0*/  MOV R2, R34 ;  /* 0x0000002200027202 */ /* 0x001fe20000000f00 */
[----:B------:R-:W-:Y:S01]  /*2ed0*/  FADD.FTZ R14, R14, -UR5 ;  /* 0x800000050e0e7e21 */ /* 0x000fe20008010000 */
[----:B------:R-:W-:Y:S01]  /*2ee0*/  MOV R3, R33 ;  /* 0x0000002100037202 */ /* 0x000fe20000000f00 */
        /* <DEDUP_REMOVED lines=9> */
[----:B-----5:R-:W-:-:S03]  /*2f80*/  FFMA.FTZ R6, R16, R5, R18 ;  /* 0x0000000510067223 */ /* 0x020fc60000010012 */
[----:B------:R-:W-:Y:S01]  /*2f90*/  LEA.HI.X R5, R2, UR19, R7, 0x2, P2 ;  /* 0x0000001302057c11 */ /* 0x000fe200090f1407 */
[----:B------:R-:W-:-:S05]  /*2fa0*/  FFMA.FTZ R7, R17, R8, R19 ;  /* 0x0000000811077223 */ /* 0x000fca0000010013 */
[----:B------:R2:W-:Y:S02]  /*2fb0*/  STG.E.64 desc[UR12][R4.64], R6 ;  /* 0x0000000604007986 */ /* 0x0005e4000c101b0c */
.L_x_2967:
[----:B------:R-:W-:Y:S05]  /*2fc0*/  BSYNC.RECONVERGENT B1 ;  /* 0x0000000000017941 */ /* 0x000fea0003800200 */
.L_x_2966:
[----:B------:R-:W-:Y:S05]  /*2fd0*/  @P1 BRA `(.L_x_2968) ;  /* 0x0000001000641947 */ /* 0x000fea0003800000 */
[----:B------:R-:W3:Y:S01]  /*2fe0*/  LDCU.64 UR10, c[0x0][0x3e0] ;  /* 0x00007c00ff0a77ac */ /* 0x000ee20008000a00 */
[----:B0-----:R-:W-:Y:S01]  /*2ff0*/  MOV R2, R34 ;  /* 0x0000002200027202 */ /* 0x001fe20000000f00 */
[----:B------:R-:W-:Y:S01]  /*3000*/  FADD.FTZ R20, R20, -UR5 ;  /* 0x8000000514147e21 */ /* 0x000fe20008010000 */
[----:B------:R-:W-:Y:S01]  /*3010*/  MOV R3, R33 ;  /* 0x0000002100037202 */ /* 0x000fe20000000f00 */
[----:B------:R-:W0:Y:S01]  /*3020*/  LDCU.64 UR14, c[0x0][0x380] ;  /* 0x00007000ff0e77ac */ /* 0x000e220008000a00 */
[----:B------:R-:W-:Y:S01]  /*3030*/  FADD.FTZ R21, R21, -UR5 ;  /* 0x8000000515157e21 */ /* 0x000fe20008010000 */
[----:B-12---:R-:W-:-:S03]  /*3040*/  FMUL.FTZ R5, R20, UR8 ;  /* 0x0000000814057c20 */ /* 0x006fc60008410000 */
[----:B------:R-:W-:Y:S01]  /*3050*/  FMUL.FTZ R6, R21, UR8 ;  /* 0x0000000815067c20 */ /* 0x000fe20008410000 */
        /* <DEDUP_REMOVED lines=10> */
.L_x_2953:
        /* <DEDUP_REMOVED lines=10> */
[----:B------:R-:W-:-:S04]  /*31a0*/  FADD.FTZ R7, R7, -UR5 ;  /* 0x8000000507077e21 */ /* 0x000fc80008010000 */
[----:B------:R-:W-:-:S04]  /*31b0*/  FMUL.FTZ R7, R7, UR8 ;  /* 0x0000000807077c20 */ /* 0x000fc80008410000 */
[----:B-----5:R-:W-:Y:S01]  /*31c0*/  FFMA.FTZ R7, R17, R7, R19 ;  /* 0x0000000711077223 */ /* 0x020fe20000010013 */
[----:B0-----:R-:W-:Y:S02]  /*31d0*/  IMAD R28, R25, UR14, RZ ;  /* 0x0000000e191c7c24 */ /* 0x001fe4000f8e02ff */
[----:B------:R-:W-:-:S04]  /*31e0*/  IMAD.WIDE.U32 R36, R31, UR14, R36 ;  /* 0x0000000e1f247c25 */ /* 0x000fc8000f8e0024 */
[----:B------:R-:W-:Y:S01]  /*31f0*/  IMAD R29, R31, UR15, R28 ;  /* 0x0000000f1f1d7c24 */ /* 0x000fe2000f8e021c */
[----:B-1----:R-:W-:-:S04]  /*3200*/  LEA R28, P1, R36, UR18, 0x2 ;  /* 0x00000012241c7c11 */ /* 0x002fc8000f8210ff */
[----:B------:R-:W-:Y:S01]  /*3210*/  IADD3 R29, PT, PT, R37, R29, RZ ;  /* 0x0000001d251d7210 */ /* 0x000fe20007ffe0ff */
[----:B------:R-:W-:-:S03]  /*3220*/  FMUL.FTZ R37, R6, UR8 ;  /* 0x0000000806257c20 */ /* 0x000fc60008410000 */
[----:B------:R-:W-:Y:S01]  /*3230*/  LEA.HI.X R29, R36, UR19, R29, 0x2, P1 ;  /* 0x00000013241d7c11 */ /* 0x000fe200088f141d */
[----:B------:R-:W-:-:S04]  /*3240*/  FFMA.FTZ R6, R16, R37, R18 ;  /* 0x0000002510067223 */ /* 0x000fc80000010012 */
[----:B------:R-:W-:-:S06]  /*3250*/  FMUL.FTZ R36, R6, -1.4426950216293334961 ;  /* 0xbfb8aa3b06247820 */ /* 0x000fcc0000410000 */
[----:B------:R-:W0:Y:S02]  /*3260*/  MUFU.EX2 R36, R36 ;  /* 0x0000002400247308 */ /* 0x000e240000000800 */
[----:B0-----:R-:W-:Y:S01]  /*3270*/  FADD.FTZ R37, R36, 1 ;  /* 0x3f80000024257421 */ /* 0x001fe20000010000 */
[----:B------:R-:W-:-:S05]  /*3280*/  FMUL.FTZ R36, R7, -1.4426950216293334961 ;  /* 0xbfb8aa3b07247820 */ /* 0x000fca0000410000 */
[----:B------:R-:W0:Y:S08]  /*3290*/  MUFU.RCP R37, R37 ;  /* 0x0000002500257308 */ /* 0x000e300000001000 */
[----:B------:R-:W1:Y:S01]  /*32a0*/  MUFU.EX2 R36, R36 ;  /* 0x0000002400247308 */ /* 0x000e620000000800 */
[----:B0-----:R-:W-:Y:S01]  /*32b0*/  FMUL.FTZ R6, R6, R37 ;  /* 0x0000002506067220 */ /* 0x001fe20000410000 */
[----:B-1----:R-:W-:-:S06]  /*32c0*/  FADD.FTZ R37, R36, 1 ;  /* 0x3f80000024257421 */ /* 0x002fcc0000010000 */
[----:B------:R-:W0:Y:S02]  /*32d0*/  MUFU.RCP R37, R37 ;  /* 0x0000002500257308 */ /* 0x000e240000001000 */
[----:B0-----:R-:W-:-:S05]  /*32e0*/  FMUL.FTZ R7, R7, R37 ;  /* 0x0000002507077220 */ /* 0x001fca0000410000 */
[----:B------:R0:W-:Y:S02]  /*32f0*/  STG.E.64 desc[UR12][R28.64], R6 ;  /* 0x000000061c007986 */ /* 0x0001e4000c101b0c */
.L_x_2970:
[----:B------:R-:W-:Y:S05]  /*3300*/  BSYNC.RECONVERGENT B1 ;  /* 0x0000000000017941 */ /* 0x000fea0003800200 */
.L_x_2969:
[----:B------:R-:W-:Y:S01]  /*3310*/  IADD3 R37, PT, PT, R31, 0x20, RZ ;  /* 0x000000201f257810 */ /* 0x000fe20007ffe0ff */
[----:B------:R-:W-:Y:S03]  /*3320*/  BSSY.RECONVERGENT B1, `(.L_x_2971) ;  /* 0x0000020000017945 */ /* 0x000fe60003800200 */
        /* <DEDUP_REMOVED lines=19> */
[----:B------:R-:W-:Y:S01]  /*3460*/  FFMA.FTZ R3, R17, R28, R19 ;  /* 0x0000001c11037223 */ /* 0x000fe20000010013 */
[----:B------:R-:W-:-:S03]  /*3470*/  FMUL.FTZ R28, R2, -1.4426950216293334961 ;  /* 0xbfb8aa3b021c7820 */ /* 0x000fc60000410000 */
[----:B------:R-:W-:-:S03]  /*3480*/  FMUL.FTZ R36, R3, -1.4426950216293334961 ;  /* 0xbfb8aa3b03247820 */ /* 0x000fc60000410000 */
[----:B------:R-:W0:Y:S04]  /*3490*/  MUFU.EX2 R28, R28 ;  /* 0x0000001c001c7308 */ /* 0x000e280000000800 */
[----:B------:R-:W1:Y:S01]  /*34a0*/  MUFU.EX2 R36, R36 ;  /* 0x0000002400247308 */ /* 0x000e620000000800 */
[----:B0-----:R-:W-:Y:S01]  /*34b0*/  FADD.FTZ R29, R28, 1 ;  /* 0x3f8000001c1d7421 */ /* 0x001fe20000010000 */
[----:B-1----:R-:W-:-:S05]  /*34c0*/  FADD.FTZ R37, R36, 1 ;  /* 0x3f80000024257421 */ /* 0x002fca0000010000 */
[----:B------:R-:W0:Y:S08]  /*34d0*/  MUFU.RCP R29, R29 ;  /* 0x0000001d001d7308 */ /* 0x000e300000001000 */
[----:B------:R-:W1:Y:S01]  /*34e0*/  MUFU.RCP R37, R37 ;  /* 0x0000002500257308 */ /* 0x000e620000001000 */
[----:B0-----:R-:W-:Y:S01]  /*34f0*/  FMUL.FTZ R2, R2, R29 ;  /* 0x0000001d02027220 */ /* 0x001fe20000410000 */
[----:B-1----:R-:W-:-:S05]  /*3500*/  FMUL.FTZ R3, R3, R37 ;  /* 0x0000002503037220 */ /* 0x002fca0000410000 */
[----:B------:R0:W-:Y:S02]  /*3510*/  STG.E.64 desc[UR12][R6.64], R2 ;  /* 0x0000000206007986 */ /* 0x0001e4000c101b0c */
.L_x_2972:
[----:B------:R-:W-:Y:S05]  /*3520*/  BSYNC.RECONVERGENT B1 ;  /* 0x0000000000017941 */ /* 0x000fea0003800200 */
.L_x_2971:
[C---:B------:R-:W-:Y:S01]  /*3530*/  IADD3 R29, PT, PT, R31.reuse, 0x40, RZ ;  /* 0x000000401f1d7810 */ /* 0x040fe20007ffe0ff */
[----:B------:R-:W-:Y:S01]  /*3540*/  BSSY.RECONVERGENT B1, `(.L_x_2973) ;  /* 0x0000021000017945 */ /* 0x000fe20003800200 */
[----:B------:R-:W-:Y:S02]  /*3550*/  IADD3 R28, PT, PT, R31, 0x80, RZ ;  /* 0x000000801f1c7810 */ /* 0x000fe40007ffe0ff */
[----:B------:R-:W-:Y:S02]  /*3560*/  ISETP.GE.U32.AND P1, PT, R29, UR10, PT ;  /* 0x0000000a1d007c0c */ /* 0x000fe4000bf26070 */
[----:B0-----:R-:W-:-:S04]  /*3570*/  SHF.R.S32.HI R2, RZ, 0x1f, R29 ;  /* 0x0000001fff027819 */ /* 0x001fc8000001141d */
[----:B------:R-:W-:-:S13]  /*3580*/  ISETP.GE.AND.EX P1, PT, R2, UR11, PT, P1 ;  /* 0x0000000b02007c0c */ /* 0x000fda000bf26310 */
[----:B------:R-:W-:Y:S05]  /*3590*/  @P1 BRA `(.L_x_2974) ;  /* 0x00000000006c1947 */ /* 0x000fea0003800000 */
[----:B------:R-:W0:Y:S01]  /*35a0*/  LDCU.64 UR14, c[0x0][0x3e0] ;  /* 0x00007c00ff0e77ac */ /* 0x000e220008000a00 */
[----:B------:R-:W-:Y:S02]  /*35b0*/  IMAD.MOV.U32 R3, RZ, RZ, R33 ;  /* 0x000000ffff037224 */ /* 0x000fe400078e0021 */
[----:B------:R-:W-:Y:S01]  /*35c0*/  FADD.FTZ R4, R4, -UR5 ;  /* 0x8000000504047e21 */ /* 0x000fe20008010000 */
[----:B------:R-:W-:Y:S01]  /*35d0*/  FADD.FTZ R5, R5, -UR5 ;  /* 0x8000000505057e21 */ /* 0x000fe20008010000 */
[----:B------:R-:W1:Y:S03]  /*35e0*/  LDCU.64 UR18, c[0x0][0x380] ;  /* 0x00007000ff1277ac */ /* 0x000e660008000a00 */
[----:B------:R-:W-:Y:S01]  /*35f0*/  FMUL.FTZ R36, R5, UR8 ;  /* 0x0000000805247c20 */ /* 0x000fe20008410000 */
[----:B0-----:R-:W-:-:S04]  /*3600*/  IMAD R2, R2, UR14, RZ ;  /* 0x0000000e02027c24 */ /* 0x001fc8000f8e02ff */
[----:B------:R-:W-:Y:S01]  /*3610*/  IMAD R7, R29, UR15, R2 ;  /* 0x0000000f1d077c24 */ /* 0x000fe2000f8e0202 */
[----:B------:R-:W-:-:S05]  /*3620*/  MOV R2, R34 ;  /* 0x0000002200027202 */ /* 0x000fca0000000f00 */
[----:B------:R-:W-:-:S05]  /*3630*/  IMAD.WIDE.U32 R2, R29, UR14, R2 ;  /* 0x0000000e1d027c25 */ /* 0x000fca000f8e0002 */
[----:B------:R-:W-:Y:S01]  /*3640*/  IADD3 R7, PT, PT, R3, R7, RZ ;  /* 0x0000000703077210 */ /* 0x000fe20007ffe0ff */
[----:B------:R-:W-:Y:S01]  /*3650*/  FMUL.FTZ R3, R4, UR8 ;  /* 0x0000000804037c20 */ /* 0x000fe20008410000 */
[----:B-1----:R-:W-:-:S04]  /*3660*/  LEA R6, P1, R2, UR18, 0x2 ;  /* 0x0000001202067c11 */ /* 0x002fc8000f8210ff */
[----:B------:R-:W-:Y:S01]  /*3670*/  LEA.HI.X R7, R2, UR19, R7, 0x2, P1 ;  /* 0x0000001302077c11 */ /* 0x000fe200088f1407 */
[----:B-----5:R-:W-:Y:S01]  /*3680*/  FFMA.FTZ R2, R16, R3, R18 ;  /* 0x0000000310027223 */ /* 0x020fe20000010012 */
        /* <DEDUP_REMOVED lines=12> */
.L_x_2974:
[----:B------:R-:W-:Y:S05]  /*3750*/  BSYNC.RECONVERGENT B1 ;  /* 0x0000000000017941 */ /* 0x000fea0003800200 */
.L_x_2973:
[----:B------:R-:W-:Y:S01]  /*3760*/  BSSY.RECONVERGENT B1, `(.L_x_2975) ;  /* 0x0000020000017945 */ /* 0x000fe20003800200 */
[----:B0-----:R-:W-:-:S03]  /*3770*/  IADD3 R6, PT, PT, R31, 0xa0, RZ ;  /* 0x000000a01f067810 */ /* 0x001fc60007ffe0ff */
[----:B------:R-:W-:Y:S05]  /*3780*/  @P4 BRA `(.L_x_2976) ;  /* 0x0000000000744947 */ /* 0x000fea0003800000 */
[----:B------:R-:W-:Y:S01]  /*3790*/  FADD.FTZ R8, R8, -UR5 ;  /* 0x8000000508087e21 */ /* 0x000fe20008010000 */
[----:B------:R-:W-:Y:S01]  /*37a0*/  FADD.FTZ R2, R9, -UR5 ;  /* 0x8000000509027e21 */ /* 0x000fe20008010000 */
[----:B------:R-:W0:Y:S01]  /*37b0*/  LDCU.64 UR14, c[0x0][0x3e0] ;  /* 0x00007c00ff0e77ac */ /* 0x000e220008000a00 */
[----:B------:R-:W-:Y:S01]  /*37c0*/  IADD3 R5, PT, PT, R31, 0x60, RZ ;  /* 0x000000601f057810 */ /* 0x000fe20007ffe0ff */
[----:B------:R-:W-:Y:S01]  /*37d0*/  FMUL.FTZ R3, R8, UR8 ;  /* 0x0000000808037c20 */ /* 0x000fe20008410000 */
[----:B------:R-:W-:Y:S01]  /*37e0*/  FMUL.FTZ R4, R2, UR8 ;  /* 0x0000000802047c20 */ /* 0x000fe20008410000 */
[----:B------:R-:W1:Y:S02]  /*37f0*/  LDCU.64 UR18, c[0x0][0x380] ;  /* 0x00007000ff1277ac */ /* 0x000e640008000a00 */
[----:B-----5:R-:W-:Y:S01]  /*3800*/  FFMA.FTZ R9, R16, R3, R18 ;  /* 0x0000000310097223 */ /* 0x020fe20000010012 */
[----:B------:R-:W-:Y:S01]  /*3810*/  FFMA.FTZ R7, R17, R4, R19 ;  /* 0x0000000411077223 */ /* 0x000fe20000010013 */
[----:B------:R-:W-:-:S02]  /*3820*/  SHF.R.S32.HI R4, RZ, 0x1f, R5 ;  /* 0x0000001fff047819 */ /* 0x000fc40000011405 */
        /* <DEDUP_REMOVED lines=8> */
[----:B0-----:R-:W-:Y:S01]  /*38b0*/  FADD.FTZ R8, R3, 1 ;  /* 0x3f80000003087421 */ /* 0x001fe20000010000 */
[----:B------:R-:W-:-:S03]  /*38c0*/  MOV R3, R33 ;  /* 0x0000002100037202 */ /* 0x000fc60000000f00 */
[----:B------:R-:W0:Y:S01]  /*38d0*/  MUFU.RCP R36, R36 ;  /* 0x0000002400247308 */ /* 0x000e220000001000 */
[----:B------:R-:W-:-:S07]  /*38e0*/  IMAD.WIDE.U32 R2, R5, UR14, R2 ;  /* 0x0000000e05027c25 */ /* 0x000fce000f8e0002 */
[----:B------:R-:W2:Y:S01]  /*38f0*/  MUFU.RCP R8, R8 ;  /* 0x0000000800087308 */ /* 0x000ea20000001000 */
[----:B------:R-:W-:Y:S02]  /*3900*/  IADD3 R29, PT, PT, R3, R29, RZ ;  /* 0x0000001d031d7210 */ /* 0x000fe40007ffe0ff */
[----:B-1----:R-:W-:-:S04]  /*3910*/  LEA R4, P1, R2, UR18, 0x2 ;  /* 0x0000001202047c11 */ /* 0x002fc8000f8210ff */
[----:B------:R-:W-:Y:S01]  /*3920*/  LEA.HI.X R5, R2, UR19, R29, 0x2, P1 ;  /* 0x0000001302057c11 */ /* 0x000fe200088f141d */
[----:B0-----:R-:W-:Y:S01]  /*3930*/  FMUL.FTZ R2, R9, R36 ;  /* 0x0000002409027220 */ /* 0x001fe20000410000 */
[----:B--2---:R-:W-:-:S05]  /*3940*/  FMUL.FTZ R3, R7, R8 ;  /* 0x0000000807037220 */ /* 0x004fca0000410000 */
[----:B------:R0:W-:Y:S02]  /*3950*/  STG.E.64 desc[UR12][R4.64], R2 ;  /* 0x0000000204007986 */ /* 0x0001e4000c101b0c */
.L_x_2976:
[----:B------:R-:W-:Y:S05]  /*3960*/  BSYNC.RECONVERGENT B1 ;  /* 0x0000000000017941 */ /* 0x000fea0003800200 */
.L_x_2975:
[----:B------:R-:W-:Y:S01]  /*3970*/  ISETP.GE.U32.AND P2, PT, R28, UR10, PT ;  /* 0x0000000a1c007c0c */ /* 0x000fe2000bf46070 */
[----:B------:R-:W-:Y:S01]  /*3980*/  BSSY.RECONVERGENT B1, `(.L_x_2977) ;  /* 0x0000027000017945 */ /* 0x000fe20003800200 */
[----:B0-----:R-:W-:Y:S02]  /*3990*/  SHF.R.S32.HI R2, RZ, 0x1f, R28 ;  /* 0x0000001fff027819 */ /* 0x001fe4000001141c */
        /* <DEDUP_REMOVED lines=20> */
[----:B------:R-:W2:Y:S01]  /*3ae0*/  MUFU.EX2 R3, R3 ;  /* 0x0000000300037308 */ /* 0x000ea20000000800 */
[----:B0-----:R-:W-:Y:S01]  /*3af0*/  IMAD R5, R2, UR14, RZ ;  /* 0x0000000e02057c24 */ /* 0x001fe2000f8e02ff */
[----:B------:R-:W-:Y:S02]  /*3b00*/  MOV R2, R34 ;  /* 0x0000002200027202 */ /* 0x000fe40000000f00 */
        /* <DEDUP_REMOVED lines=9> */
[----:B-1----:R-:W-:-:S04]  /*3ba0*/  LEA R4, P2, R28, UR18, 0x2 ;  /* 0x000000121c047c11 */ /* 0x002fc8000f8410ff */
[----:B------:R-:W-:Y:S01]  /*3bb0*/  LEA.HI.X R5, R28, UR19, R5, 0x2, P2 ;  /* 0x000000131c057c11 */ /* 0x000fe200090f1405 */
[----:B0-----:R-:W-:Y:S01]  /*3bc0*/  FMUL.FTZ R2, R11, R36 ;  /* 0x000000240b027220 */ /* 0x001fe20000410000 */
[----:B--2---:R-:W-:-:S05]  /*3bd0*/  FMUL.FTZ R3, R9, R10 ;  /* 0x0000000a09037220 */ /* 0x004fca0000410000 */
[----:B------:R0:W-:Y:S02]  /*3be0*/  STG.E.64 desc[UR12][R4.64], R2 ;  /* 0x0000000204007986 */ /* 0x0001e4000c101b0c */
.L_x_2978:
[----:B------:R-:W-:Y:S05]  /*3bf0*/  BSYNC.RECONVERGENT B1 ;  /* 0x0000000000017941 */ /* 0x000fea0003800200 */
.L_x_2977:
[----:B------:R-:W-:Y:S04]  /*3c00*/  BSSY.RECONVERGENT B1, `(.L_x_2979) ;  /* 0x000001d000017945 */ /* 0x000fe80003800200 */
        /* <DEDUP_REMOVED lines=8> */
[----:B------:R-:W-:Y:S01]  /*3c90*/  FFMA.FTZ R9, R17, R4, R19 ;  /* 0x0000000411097223 */ /* 0x000fe20000010013 */
[----:B------:R-:W-:-:S02]  /*3ca0*/  MOV R3, R33 ;  /* 0x0000002100037202 */ /* 0x000fc40000000f00 */
        /* <DEDUP_REMOVED lines=10> */
[----:B------:R-:W-:-:S03]  /*3d50*/  IMAD.WIDE.U32 R2, R6, UR14, R2 ;  /* 0x0000000e06027c25 */ /* 0x000fc6000f8e0002 */
[----:B0-----:R-:W-:-:S04]  /*3d60*/  LEA R4, P2, R2, UR18, 0x2 ;  /* 0x0000001202047c11 */ /* 0x001fc8000f8410ff */
[----:B------:R-:W0:Y:S01]  /*3d70*/  MUFU.RCP R12, R12 ;  /* 0x0000000c000c7308 */ /* 0x000e220000001000 */
[----:B------:R-:W-:-:S04]  /*3d80*/  IADD3 R5, PT, PT, R3, R5, RZ ;  /* 0x0000000503057210 */ /* 0x000fc80007ffe0ff */
[----:B------:R-:W-:Y:S01]  /*3d90*/  LEA.HI.X R5, R2, UR19, R5, 0x2, P2 ;  /* 0x0000001302057c11 */ /* 0x000fe200090f1405 */
[----:B-1----:R-:W-:Y:S01]  /*3da0*/  FMUL.FTZ R2, R10, R11 ;  /* 0x0000000b0a027220 */ /* 0x002fe20000410000 */
[----:B0-----:R-:W-:-:S05]  /*3db0*/  FMUL.FTZ R3, R9, R12 ;  /* 0x0000000c09037220 */ /* 0x001fca0000410000 */
[----:B------:R1:W-:Y:S02]  /*3dc0*/  STG.E.64 desc[UR12][R4.64], R2 ;  /* 0x0000000204007986 */ /* 0x0003e4000c101b0c */
.L_x_2980:
[----:B------:R-:W-:Y:S05]  /*3dd0*/  BSYNC.RECONVERGENT B1 ;  /* 0x0000000000017941 */ /* 0x000fea0003800200 */
.L_x_2979:
[----:B------:R-:W-:Y:S04]  /*3de0*/  BSSY.RECONVERGENT B1, `(.L_x_2981) ;  /* 0x000001d000017945 */ /* 0x000fe80003800200 */
[----:B------:R-:W-:Y:S05]  /*3df0*/  @P4 BRA `(.L_x_2982) ;  /* 0x00000000006c4947 */ /* 0x000fea0003800000 */
[----:B------:R-:W-:Y:S01]  /*3e00*/  FADD.FTZ R14, R14, -UR5 ;  /* 0x800000050e0e7e21 */ /* 0x000fe20008010000 */
[----:B------:R-:W-:Y:S01]  /*3e10*/  FADD.FTZ R15, R15, -UR5 ;  /* 0x800000050f0f7e21 */ /* 0x000fe20008010000 */
[----:B------:R-:W2:Y:S02]  /*3e20*/  LDCU.64 UR14, c[0x0][0x3e0] ;  /* 0x00007c00ff0e77ac */ /* 0x000ea40008000a00 */
[----:B01----:R-:W-:Y:S01]  /*3e30*/  FMUL.FTZ R3, R14, UR8 ;  /* 0x000000080e037c20 */ /* 0x003fe20008410000 */
[----:B------:R-:W-:Y:S01]  /*3e40*/  FMUL.FTZ R8, R15, UR8 ;  /* 0x000000080f087c20 */ /* 0x000fe20008410000 */
[----:B------:R-:W0:Y:S02]  /*3e50*/  LDCU.64 UR18, c[0x0][0x380] ;  /* 0x00007000ff1277ac */ /* 0x000e240008000a00 */
[----:B-----5:R-:W-:Y:S01]  /*3e60*/  FFMA.FTZ R6, R16, R3, R18 ;  /* 0x0000000310067223 */ /* 0x020fe20000010012 */
[----:B------:R-:W-:Y:S01]  /*3e70*/  FFMA.FTZ R8, R17, R8, R19 ;  /* 0x0000000811087223 */ /* 0x000fe20000010013 */
[----:B------:R-:W-:-:S02]  /*3e80*/  MOV R3, R33 ;  /* 0x0000002100037202 */ /* 0x000fc40000000f00 */
        /* <DEDUP_REMOVED lines=18> */
.L_x_2982:
[----:B------:R-:W-:Y:S05]  /*3fb0*/  BSYNC.RECONVERGENT B1 ;  /* 0x0000000000017941 */ /* 0x000fea0003800200 */
.L_x_2981:
[----:B------:R-:W-:Y:S05]  /*3fc0*/  @P1 BRA `(.L_x_2968) ;  /* 0x0000000000681947 */ /* 0x000fea0003800000 */
[----:B------:R-:W-:Y:S01]  /*3fd0*/  FADD.FTZ R20, R20, -UR5 ;  /* 0x8000000514147e21 */ /* 0x000fe20008010000 */
[----:B------:R-:W-:Y:S01]  /*3fe0*/  FADD.FTZ R21, R21, -UR5 ;  /* 0x8000000515157e21 */ /* 0x000fe20008010000 */
[----:B------:R-:W3:Y:S01]  /*3ff0*/  LDCU.64 UR10, c[0x0][0x3e0] ;  /* 0x00007c00ff0a77ac */ /* 0x000ee20008000a00 */
[----:B------:R-:W-:Y:S01]  /*4000*/  MOV R32, R34 ;  /* 0x0000002200207202 */ /* 0x000fe20000000f00 */
[----:B01----:R-:W-:Y:S01]  /*4010*/  FMUL.FTZ R3, R20, UR8 ;  /* 0x0000000814037c20 */ /* 0x003fe20008410000 */
[----:B--2---:R-:W-:Y:S01]  /*4020*/  FMUL.FTZ R4, R21, UR8 ;  /* 0x0000000815047c20 */ /* 0x004fe20008410000 */
        /* <DEDUP_REMOVED lines=20> */
.L_x_2968:
[----:B------:R-:W-:Y:S05]  /*4170*/  BSYNC.RECONVERGENT B0 ;  /* 0x0000000000007941 */ /* 0x000fea0003800200 */
.L_x_2952:
[----:B------:R-:W0:Y:S01]  /*4180*/  LDCU UR5, c[0x0][0x3f8] ;  /* 0x00007f00ff0577ac */ /* 0x000e220008000800 */
[----:B------:R-:W0:Y:S01]  /*4190*/  LDCU UR8, c[0x0][0x3c8] ;  /* 0x00007900ff0877ac */ /* 0x000e220008000800 */
[----:B------:R-:W-:Y:S02]  /*41a0*/  UIADD3 UR7, UPT, UPT, UR17, UR7, URZ ;  /* 0x0000000711077290 */ /* 0x000fe4000fffe0ff */
[----:B------:R-:W-:Y:S02]  /*41b0*/  UIADD3 UR4, UPT, UPT, UR4, 0x1, URZ ;  /* 0x0000000104047890 */ /* 0x000fe4000fffe0ff */
[----:B0-----:R-:W-:-:S04]  /*41c0*/  UIMAD UR5, UR5, UR8, URZ ;  /* 0x00000008050572a4 */ /* 0x001fc8000f8e02ff */
[----:B------:R-:W-:-:S09]  /*41d0*/  UISETP.GE.AND UP0, UPT, UR7, UR5, UPT ;  /* 0x000000050700728c */ /* 0x000fd2000bf06270 */
[----:B------:R-:W-:Y:S05]  /*41e0*/  BRA.U !UP0, `(.L_x_2983) ;  /* 0xffffffc108147547 */ /* 0x000fea000b83ffff */
[----:B------:R-:W-:Y:S05]  /*41f0*/  EXIT ;  /* 0x000000000000794d */ /* 0x000fea0003800000 */
.L_x_2984:
        /* <DEDUP_REMOVED lines=16> */
.L_x_3469:


//--------------------- .text._Z35group_norm_nhwc_fwd_one_pass_kernelI11Fp32IOFp32WLi512ELi24ELi384EEv26Group_norm_nhwc_fwd_params --------------------------
	.section	.text._Z35group_norm_nhwc_fwd_one_pass_kernelI11Fp32IOFp32WLi512ELi24ELi384EEv26Group_norm_nhwc_fwd_params,"ax",@progbits
	.align	128
        .global         _Z35group_norm_nhwc_fwd_one_pass_kernelI11Fp32IOFp32WLi512ELi24ELi384EEv26Group_norm_nhwc_fwd_params
        .type           _Z35group_norm_nhwc_fwd_one_pass_kernelI11Fp32IOFp32WLi512ELi24ELi384EEv26Group_norm_nhwc_fwd_params,@function
        .size           _Z35group_norm_nhwc_fwd_one_pass_kernelI11Fp32IOFp32WLi512ELi24ELi384EEv26Group_norm_nhwc_fwd_params,(.L_x_3470 - _Z35group_norm_nhwc_fwd_one_pass_kernelI11Fp32IOFp32WLi512ELi24ELi384EEv26Group_norm_nhwc_fwd_params)
        .other          _Z35group_norm_nhwc_fwd_one_pass_kernelI11Fp32IOFp32WLi512ELi24ELi384EEv26Group_norm_nhwc_fwd_params,@"STO_CUDA_ENTRY STV_DEFAULT"
_Z35group_norm_nhwc_fwd_one_pass_kernelI11Fp32IOFp32WLi512ELi24ELi384EEv26Group_norm_nhwc_fwd_params:
.text._Z35group_norm_nhwc_fwd_one_pass_kernelI11Fp32IOFp32WLi512ELi24ELi384EEv26Group_norm_nhwc_fwd_params:
        /* <DEDUP_REMOVED lines=14> */
[----:B------:R-:W0:Y:S01]  /*00e0*/  LDCU.64 UR8, c[0x0][0x358] ;  /* 0x00006b00ff0877ac */ /* 0x000e220008000a00 */
[----:B----4-:R-:W-:Y:S02]  /*00f0*/  ISETP.NE.U32.AND P1, PT, RZ, UR6, PT ;  /* 0x00000006ff007c0c */ /* 0x010fe4000bf25070 */
[----:B0-----:R-:W-:-:S02]  /*0100*/  LOP3.LUT R4, R2, 0xffff, RZ, 0xc0, !PT ;  /* 0x0000ffff02047812 */ /* 0x001fc400078ec0ff */
[----:B---3--:R-:W-:-:S03]  /*0110*/  LOP3.LUT P0, RZ, R2, R3, RZ, 0xfc, !PT ;  /* 0x0000000302ff7212 */ /* 0x008fc6000780fcff */
[----:B------:R-:W-:Y:S01]  /*0120*/  IMAD R4, R4, 0x1556, RZ ;  /* 0x0000155604047824 */ /* 0x000fe200078e02ff */
[----:B------:R-:W-:-:S04]  /*0130*/  ISETP.NE.AND.EX P0, PT, RZ, UR7, !P0, P1 ;  /* 0x00000007ff007c0c */ /* 0x000fc8000c705310 */
[----:B------:R-:W-:Y:S02]  /*0140*/  SHF.R.U32.HI R6, RZ, 0x10, R4 ;  /* 0x00000010ff067819 */ /* 0x000fe40000011604 */
[----:B------:R-:W0:Y:S02]  /*0150*/  S2R R4, SR_LANEID ;  /* 0x0000000000047919 */ /* 0x000e240000000000 */
[----:B------:R-:W-:Y:S01]  /*0160*/  PRMT R10, R6, 0x9910, RZ ;  /* 0x00009910060a7816 */ /* 0x000fe200000000ff */
[----:B-1----:R-:W-:Y:S02]  /*0170*/  IMAD R69, R3, UR4, R6 ;  /* 0x0000000403457c24 */ /* 0x002fe4000f8e0206 */
[----:B------:R-:W1:Y:S02]  /*0180*/  LDC R6, c[0x0][0x370] ;  /* 0x0000dc00ff067b82 */ /* 0x000e640000000800 */
[----:B------:R-:W-:Y:S01]  /*0190*/  IMAD R10, R10, 0xc, RZ ;  /* 0x0000000c0a0a7824 */ /* 0x000fe200078e02ff */
[----:B------:R-:W-:-:S02]  /*01a0*/  IADD3 R68, PT, PT, R69, 0x20, RZ ;  /* 0x0000002045447810 */ /* 0x000fc40007ffe0ff */
[C---:B------:R-:W-:Y:S02]  /*01b0*/  IADD3 R67, PT, PT, R69.reuse, 0x40, RZ ;  /* 0x0000004045437810 */ /* 0x040fe40007ffe0ff */
[----:B------:R-:W-:Y:S02]  /*01c0*/  IADD3 R15, PT, PT, RZ, -R10, RZ ;  /* 0x8000000aff0f7210 */ /* 0x000fe40007ffe0ff */
[----:B------:R-:W-:Y:S02]  /*01d0*/  IADD3 R10, PT, PT, R69, 0x60, RZ ;  /* 0x00000060450a7810 */ /* 0x000fe40007ffe0ff */
[----:B------:R-:W-:Y:S02]  /*01e0*/  PRMT R15, R15, 0x7710, RZ ;  /* 0x000077100f0f7816 */ /* 0x000fe400000000ff */
[C---:B------:R-:W-:Y:S02]  /*01f0*/  IADD3 R11, PT, PT, R69.reuse, 0x1c0, RZ ;  /* 0x000001c0450b7810 */ /* 0x040fe40007ffe0ff */
[----:B------:R-:W-:-:S02]  /*0200*/  IADD3 R12, PT, PT, R69, 0x1e0, RZ ;  /* 0x000001e0450c7810 */ /* 0x000fc40007ffe0ff */
[----:B------:R-:W-:Y:S02]  /*0210*/  IADD3 R66, PT, PT, R15, R2, RZ ;  /* 0x000000020f427210 */ /* 0x000fe40007ffe0ff */
[----:B------:R-:W-:Y:S02]  /*0220*/  SHF.R.S32.HI R9, RZ, 0x1f, R69 ;  /* 0x0000001fff097819 */ /* 0x000fe40000011445 */
[----:B------:R-:W-:Y:S02]  /*0230*/  SHF.R.S32.HI R13, RZ, 0x1f, R68 ;  /* 0x0000001fff0d7819 */ /* 0x000fe40000011444 */
[----:B------:R-:W-:Y:S02]  /*0240*/  SHF.R.S32.HI R62, RZ, 0x1f, R67 ;  /* 0x0000001fff3e7819 */ /* 0x000fe40000011443 */
[----:B------:R-:W-:Y:S02]  /*0250*/  SHF.R.S32.HI R63, RZ, 0x1f, R10 ;  /* 0x0000001fff3f7819 */ /* 0x000fe4000001140a */
[----:B------:R-:W-:-:S02]  /*0260*/  SHF.R.S32.HI R64, RZ, 0x1f, R11 ;  /* 0x0000001fff407819 */ /* 0x000fc4000001140b */
[----:B------:R-:W-:Y:S02]  /*0270*/  SHF.R.S32.HI R65, RZ, 0x1f, R12 ;  /* 0x0000001fff417819 */ /* 0x000fe4000001140c */
[----:B0-2---:R-:W-:-:S07]  /*0280*/  SHF.L.U32 R66, R66, 0x1, RZ ;  /* 0x0000000142427819 */ /* 0x005fce00000006ff */
.L_x_3060:
[----:B0----5:R-:W0:Y:S01]  /*0290*/  LDC R21, c[0x0][0x3f8] ;  /* 0x0000fe00ff157b82 */ /* 0x021e220000000800 */
[----:B--2---:R-:W2:Y:S01]  /*02a0*/  LDCU.64 UR6, c[0x0][0x3e8] ;  /* 0x00007d00ff0677ac */ /* 0x004ea20008000a00 */
[C---:B---3--:R-:W-:Y:S02]  /*02b0*/  IADD3 R29, PT, PT, R69.reuse, 0xa0, RZ ;  /* 0x000000a0451d7810 */ /* 0x048fe40007ffe0ff */
[C---:B------:R-:W-:Y:S01]  /*02c0*/  IADD3 R31, PT, PT, R69.reuse, 0xc0, RZ ;  /* 0x000000c0451f7810 */ /* 0x040fe20007ffe0ff */
[----:B------:R-:W3:Y:S01]  /*02d0*/  LDCU.64 UR10, c[0x0][0x3f0] ;  /* 0x00007e00ff0a77ac */ /* 0x000ee20008000a00 */
[----:B-1----:R-:W-:Y:S02]  /*02e0*/  SHF.R.S32.HI R27, RZ, 0x1f, R29 ;  /* 0x0000001fff1b7819 */ /* 0x002fe4000001141d */
[----:B------:R-:W-:Y:S02]  /*02f0*/  SHF.R.S32.HI R35, RZ, 0x1f, R31 ;  /* 0x0000001fff237819 */ /* 0x000fe4000001141f */
[----:B------:R-:W-:-:S02]  /*0300*/  IADD3 R26, PT, PT, R69, 0xe0, RZ ;  /* 0x000000e0451a7810 */ /* 0x000fc40007ffe0ff */
[----:B------:R-:W-:Y:S02]  /*0310*/  LOP3.LUT R75, R66, 0xffff, RZ, 0xc0, !PT ;  /* 0x0000ffff424b7812 */ /* 0x000fe400078ec0ff */
[----:B------:R-:W-:Y:S02]  /*0320*/  SHF.R.S32.HI R39, RZ, 0x1f, R26 ;  /* 0x0000001fff277819 */ /* 0x000fe4000001141a */
[C---:B------:R-:W-:Y:S02]  /*0330*/  IADD3 R33, PT, PT, R69.reuse, 0x100, RZ ;  /* 0x0000010045217810 */ /* 0x040fe40007ffe0ff */
[----:B------:R-:W-:Y:S02]  /*0340*/  IADD3 R32, PT, PT, R69, 0x120, RZ ;  /* 0x0000012045207810 */ /* 0x000fe40007ffe0ff */
[----:B--2---:R-:W-:Y:S02]  /*0350*/  ISETP.GE.U32.AND P4, PT, R29, UR6, PT ;  /* 0x000000061d007c0c */ /* 0x004fe4000bf86070 */
[----:B------:R-:W-:-:S02]  /*0360*/  SHF.R.S32.HI R41, RZ, 0x1f, R33 ;  /* 0x0000001fff297819 */ /* 0x000fc40000011421 */
[----:B0---4-:R-:W-:Y:S02]  /*0370*/  IABS R17, R21 ;  /* 0x0000001500117213 */ /* 0x011fe40000000000 */
[C---:B------:R-:W-:Y:S02]  /*0380*/  ISETP.GE.AND.EX P4, PT, R27.reuse, UR7, PT, P4 ;  /* 0x000000071b007c0c */ /* 0x040fe4000bf86340 */
[----:B------:R-:W0:Y:S11]  /*0390*/  I2F.RP R16, R17 ;  /* 0x0000001100107306 */ /* 0x000e360000209400 */
[----:B------:R-:W2:Y:S01]  /*03a0*/  @!P4 LDC.64 R24, c[0x0][0x3e0] ;  /* 0x0000f800ff18cb82 */ /* 0x000ea20000000a00 */
[----:B0-----:R-:W0:Y:S02]  /*03b0*/  MUFU.RCP R16, R16 ;  /* 0x0000001000107308 */ /* 0x001e240000001000 */
[----:B0-----:R-:W-:Y:S01]  /*03c0*/  IADD3 R14, PT, PT, R16, 0xffffffe, RZ ;  /* 0x0ffffffe100e7810 */ /* 0x001fe20007ffe0ff */
[----:B--2---:R-:W-:-:S05]  /*03d0*/  @!P4 IMAD R28, R27, R24, RZ ;  /* 0x000000181b1cc224 */ /* 0x004fca00078e02ff */
[----:B------:R0:W2:Y:S01]  /*03e0*/  F2I.FTZ.U32.TRUNC.NTZ R15, R14 ;  /* 0x0000000e000f7305 */ /* 0x0000a2000021f000 */
[----:B------:R-:W-:Y:S01]  /*03f0*/  @!P4 IMAD R27, R29, R25, R28 ;  /* 0x000000191d1bc224 */ /* 0x000fe200078e021c */
[----:B0-----:R-:W-:Y:S02]  /*0400*/  MOV R14, RZ ;  /* 0x000000ff000e7202 */ /* 0x001fe40000000f00 */
[----:B--2---:R-:W-:-:S05]  /*0410*/  IADD3 R18, PT, PT, RZ, -R15, RZ ;  /* 0x8000000fff127210 */ /* 0x004fca0007ffe0ff */
[----:B------:R-:W-:Y:S01]  /*0420*/  IMAD R19, R18, R17, RZ ;  /* 0x0000001112137224 */ /* 0x000fe200078e02ff */
[----:B------:R-:W-:-:S03]  /*0430*/  IABS R18, R8 ;  /* 0x0000000800127213 */ /* 0x000fc60000000000 */
[----:B------:R-:W-:Y:S01]  /*0440*/  IMAD.HI.U32 R15, R15, R19, R14 ;  /* 0x000000130f0f7227 */ /* 0x000fe200078e000e */
[----:B------:R-:W-:-:S04]  /*0450*/  LOP3.LUT R14, R8, R21, RZ, 0x3c, !PT ;  /* 0x00000015080e7212 */ /* 0x000fc800078e3cff */
[----:B------:R-:W-:Y:S01]  /*0460*/  ISETP.GE.AND P3, PT, R14, RZ, PT ;  /* 0x000000ff0e00720c */ /* 0x000fe20003f66270 */
[----:B------:R-:W-:-:S05]  /*0470*/  IMAD.HI.U32 R15, R15, R18, RZ ;  /* 0x000000120f0f7227 */ /* 0x000fca00078e00ff */
[----:B------:R-:W-:-:S05]  /*0480*/  IADD3 R16, PT, PT, -R15, RZ, RZ ;  /* 0x000000ff0f107210 */ /* 0x000fca0007ffe1ff */
[C---:B------:R-:W-:Y:S02]  /*0490*/  IMAD R16, R17.reuse, R16, R18 ;  /* 0x0000001011107224 */ /* 0x040fe400078e0212 */
[----:B------:R-:W0:Y:S03]  /*04a0*/  @!P4 LDC.64 R18, c[0x0][0x390] ;  /* 0x0000e400ff12cb82 */ /* 0x000e260000000a00 */
[----:B------:R-:W-:-:S13]  /*04b0*/  ISETP.GT.U32.AND P2, PT, R17, R16, PT ;  /* 0x000000101100720c */ /* 0x000fda0003f44070 */
[-C--:B------:R-:W-:Y:S02]  /*04c0*/  @!P2 IADD3 R16, PT, PT, R16, -R17.reuse, RZ ;  /* 0x800000111010a210 */ /* 0x080fe40007ffe0ff */
[----:B------:R-:W-:Y:S02]  /*04d0*/  @!P2 IADD3 R15, PT, PT, R15, 0x1, RZ ;  /* 0x000000010f0fa810 */ /* 0x000fe40007ffe0ff */
[----:B------:R-:W-:Y:S02]  /*04e0*/  ISETP.GE.U32.AND P1, PT, R16, R17, PT ;  /* 0x000000111000720c */ /* 0x000fe40003f26070 */
[----:B------:R-:W-:-:S11]  /*04f0*/  ISETP.NE.AND P2, PT, R21, RZ, PT ;  /* 0x000000ff1500720c */ /* 0x000fd60003f45270 */
[----:B------:R-:W-:Y:S02]  /*0500*/  @P1 IADD3 R15, PT, PT, R15, 0x1, RZ ;  /* 0x000000010f0f1810 */ /* 0x000fe40007ffe0ff */
[----:B------:R-:W-:Y:S02]  /*0510*/  ISETP.GE.U32.AND P1, PT, R26, UR6, PT ;  /* 0x000000061a007c0c */ /* 0x000fe4000bf26070 */
[----:B------:R-:W-:Y:S02]  /*0520*/  @!P3 IADD3 R15, PT, PT, -R15, RZ, RZ ;  /* 0x000000ff0f0fb210 */ /* 0x000fe40007ffe1ff */
[----:B------:R-:W-:Y:S02]  /*0530*/  ISETP.GE.U32.AND P3, PT, R31, UR6, PT ;  /* 0x000000061f007c0c */ /* 0x000fe4000bf66070 */
[----:B------:R-:W-:Y:S02]  /*0540*/  @!P2 LOP3.LUT R15, RZ, R21, RZ, 0x33, !PT ;  /* 0x00000015ff0fa212 */ /* 0x000fe400078e33ff */
[----:B------:R-:W-:-:S02]  /*0550*/  ISETP.GE.AND.EX P3, PT, R35, UR7, PT, P3 ;  /* 0x0000000723007c0c */ /* 0x000fc4000bf66330 */
[----:B------:R-:W-:Y:S02]  /*0560*/  IADD3 R17, PT, PT, -R15, RZ, RZ ;  /* 0x000000ff0f117210 */ /* 0x000fe40007ffe1ff */
[----:B------:R-:W-:Y:S02]  /*0570*/  ISETP.GE.AND.EX P1, PT, R39, UR7, PT, P1 ;  /* 0x0000000727007c0c */ /* 0x000fe4000bf26310 */
[----:B------:R-:W-:Y:S01]  /*0580*/  SHF.R.S32.HI R14, RZ, 0x1f, R15 ;  /* 0x0000001fff0e7819 */ /* 0x000fe2000001140f */
[----:B------:R-:W-:Y:S01]  /*0590*/  IMAD R70, R21, R17, R8 ;  /* 0x0000001115467224 */ /* 0x000fe200078e0208 */
[----:B------:R-:W-:-:S03]  /*05a0*/  ISETP.GE.U32.AND P2, PT, R33, UR6, PT ;  /* 0x0000000621007c0c */ /* 0x000fc6000bf46070 */
[----:B------:R-:W-:Y:S01]  /*05b0*/  IMAD R70, R70, 0x18, RZ ;  /* 0x0000001846467824 */ /* 0x000fe200078e02ff */
[----:B------:R-:W-:Y:S01]  /*05c0*/  ISETP.GE.AND.EX P2, PT, R41, UR7, PT, P2 ;  /* 0x0000000729007c0c */ /* 0x000fe2000bf46320 */
[----:B------:R-:W2:Y:S01]  /*05d0*/  @!P3 LDC.64 R22, c[0x0][0x3e0] ;  /* 0x0000f800ff16bb82 */ /* 0x000ea20000000a00 */
[----:B---3--:R-:W-:Y:S02]  /*05e0*/  IMAD R14, R14, UR10, RZ ;  /* 0x0000000a0e0e7c24 */ /* 0x008fe4000f8e02ff */
[C---:B------:R-:W-:Y:S02]  /*05f0*/  IADD3 R74, P5, PT, R70.reuse, R75, RZ ;  /* 0x0000004b464a7210 */ /* 0x040fe40007fbe0ff */
[C---:B------:R-:W-:Y:S02]  /*0600*/  IMAD R73, R15.reuse, UR11, R14 ;  /* 0x0000000b0f497c24 */ /* 0x040fe4000f8e020e */
[----:B------:R-:W-:Y:S01]  /*0610*/  LEA.HI.X.SX32 R75, R70, RZ, 0x1, P5 ;  /* 0x000000ff464b7211 */ /* 0x000fe200028f0eff */
[----:B------:R-:W3:Y:S01]  /*0620*/  @!P3 LDC.64 R20, c[0x0][0x390] ;  /* 0x0000e400ff14bb82 */ /* 0x000ee20000000a00 */
[----:B------:R-:W-:Y:S01]  /*0630*/  ISETP.GE.U32.AND P5, PT, R32, UR6, PT ;  /* 0x0000000620007c0c */ /* 0x000fe2000bfa6070 */
[----:B------:R-:W-:-:S06]  /*0640*/  IMAD.WIDE.U32 R74, R15, UR10, R74 ;  /* 0x0000000a0f4a7c25 */ /* 0x000fcc000f8e004a */
[----:B------:R-:W4:Y:S01]  /*0650*/  @!P1 LDC.64 R14, c[0x0][0x3e0] ;  /* 0x0000f800ff0e9b82 */ /* 0x000f220000000a00 */
[----:B------:R-:W-:Y:S02]  /*0660*/  IADD3 R73, PT, PT, R75, R73, RZ ;  /* 0x000000494b497210 */ /* 0x000fe40007ffe0ff */
[----:B------:R-:W-:Y:S01]  /*0670*/  @!P4 MOV R72, R74 ;  /* 0x0000004a0048c202 */ /* 0x000fe20000000f00 */
[----:B--2---:R-:W-:-:S04]  /*0680*/  @!P3 IMAD R28, R35, R22, RZ ;  /* 0x00000016231cb224 */ /* 0x004fc800078e02ff */
[----:B------:R-:W2:Y:S01]  /*0690*/  @!P2 LDC.64 R16, c[0x0][0x3e0] ;  /* 0x0000f800ff10ab82 */ /* 0x000ea20000000a00 */
[----:B------:R-:W-:Y:S01]  /*06a0*/  @!P4 IMAD.WIDE.U32 R24, R29, R24, R72 ;  /* 0x000000181d18c225 */ /* 0x000fe200078e0048 */
[----:B------:R-:W-:Y:S02]  /*06b0*/  @!P3 MOV R29, R73 ;  /* 0x00000049001db202 */ /* 0x000fe40000000f00 */
[----:B------:R-:W-:Y:S01]  /*06c0*/  SHF.R.S32.HI R35, RZ, 0x1f, R32 ;  /* 0x0000001fff237819 */ /* 0x000fe20000011420 */
[----:B------:R-:W-:Y:S01]  /*06d0*/  @!P3 IMAD R37, R31, R23, R28 ;  /* 0x000000171f25b224 */ /* 0x000fe200078e021c */
[----:B------:R-:W-:Y:S02]  /*06e0*/  @!P3 MOV R28, R74 ;  /* 0x0000004a001cb202 */ /* 0x000fe40000000f00 */
[----:B------:R-:W-:Y:S02]  /*06f0*/  @!P4 IADD3 R25, PT, PT, R25, R27, RZ ;  /* 0x0000001b1919c210 */ /* 0x000fe40007ffe0ff */
[C---:B0-----:R-:W-:Y:S01]  /*0700*/  @!P4 LEA R18, P6, R24.reuse, R18, 0x2 ;  /* 0x000000121812c211 */ /* 0x041fe200078c10ff */
[----:B------:R-:W-:Y:S01]  /*0710*/  @!P3 IMAD.WIDE.U32 R22, R31, R22, R28 ;  /* 0x000000161f16b225 */ /* 0x000fe200078e001c */
[----:B------:R-:W-:Y:S01]  /*0720*/  ISETP.GE.AND.EX P5, PT, R35, UR7, PT, P5 ;  /* 0x0000000723007c0c */ /* 0x000fe2000bfa6350 */
[----:B------:R-:W0:Y:S01]  /*0730*/  @!P1 LDC.64 R30, c[0x0][0x390] ;  /* 0x0000e400ff1e9b82 */ /* 0x000e220000000a00 */
[----:B------:R-:W-:Y:S01]  /*0740*/  @!P4 LEA.HI.X R19, R24, R19, R25, 0x2, P6 ;  /* 0x000000131813c211 */ /* 0x000fe200030f1419 */
[----:B----4-:R-:W-:Y:S01]  /*0750*/  @!P1 IMAD R24, R39, R14, RZ ;  /* 0x0000000e27189224 */ /* 0x010fe200078e02ff */
[----:B------:R-:W-:-:S02]  /*0760*/  @!P3 IADD3 R23, PT, PT, R23, R37, RZ ;  /* 0x000000251717b210 */ /* 0x000fc40007ffe0ff */
[----:B---3--:R-:W-:Y:S01]  /*0770*/  @!P3 LEA R20, P6, R22, R20, 0x2 ;  /* 0x000000141614b211 */ /* 0x008fe200078c10ff */
[----:B------:R-:W-:Y:S01]  /*0780*/  @!P1 IMAD R37, R26, R15, R24 ;  /* 0x0000000f1a259224 */ /* 0x000fe200078e0218 */
[----:B------:R-:W-:Y:S01]  /*0790*/  MOV R15, RZ ;  /* 0x000000ff000f7202 */ /* 0x000fe20000000f00 */
[----:B------:R-:W3:Y:S01]  /*07a0*/  @!P2 LDC.64 R28, c[0x0][0x390] ;  /* 0x0000e400ff1cab82 */ /* 0x000ee20000000a00 */
[----:B------:R-:W-:Y:S02]  /*07b0*/  @!P3 LEA.HI.X R21, R22, R21, R23, 0x2, P6 ;  /* 0x000000151615b211 */ /* 0x000fe400030f1417 */
[----:B------:R-:W-:Y:S01]  /*07c0*/  @!P1 MOV R22, R74 ;  /* 0x0000004a00169202 */ /* 0x000fe20000000f00 */
[----:B--2---:R-:W-:Y:S01]  /*07d0*/  @!P2 IMAD R34, R41, R16, RZ ;  /* 0x000000102922a224 */ /* 0x004fe200078e02ff */
[----:B------:R-:W-:Y:S02]  /*07e0*/  @!P1 MOV R23, R73 ;  /* 0x0000004900179202 */ /* 0x000fe40000000f00 */
[----:B------:R-:W-:Y:S01]  /*07f0*/  IADD3 R41, PT, PT, R69, 0x140, RZ ;  /* 0x0000014045297810 */ /* 0x000fe20007ffe0ff */
[----:B------:R-:W-:Y:S01]  /*0800*/  @!P2 IMAD R17, R33, R17, R34 ;  /* 0x000000112111a224 */ /* 0x000fe200078e0222 */
[----:B------:R-:W-:Y:S01]  /*0810*/  @!P2 MOV R24, R74 ;  /* 0x0000004a0018a202 */ /* 0x000fe20000000f00 */
[----:B------:R-:W-:Y:S01]  /*0820*/  @!P1 IMAD.WIDE.U32 R22, R26, R14, R22 ;  /* 0x0000000e1a169225 */ /* 0x000fe200078e0016 */
[----:B------:R-:W-:Y:S01]  /*0830*/  MOV R14, RZ ;  /* 0x000000ff000e7202 */ /* 0x000fe20000000f00 */
[----:B------:R-:W2:Y:S01]  /*0840*/  @!P5 LDC.64 R26, c[0x0][0x3e0] ;  /* 0x0000f800ff1adb82 */ /* 0x000ea20000000a00 */
[----:B------:R-:W-:-:S02]  /*0850*/  @!P2 MOV R25, R73 ;  /* 0x000000490019a202 */ /* 0x000fc40000000f00 */
[----:B------:R-:W-:Y:S02]  /*0860*/  SHF.R.S32.HI R39, RZ, 0x1f, R41 ;  /* 0x0000001fff277819 */ /* 0x000fe40000011429 */
[----:B------:R-:W4:Y:S01]  /*0870*/  @!P4 LDG.E.64 R14, desc[UR8][R18.64] ;  /* 0x00000008120ec981 */ /* 0x000f22000c1e1b00 */
[----:B------:R-:W-:Y:S01]  /*0880*/  ISETP.GE.U32.AND P4, PT, R41, UR6, PT ;  /* 0x0000000629007c0c */ /* 0x000fe2000bf86070 */
[----:B------:R-:W-:Y:S01]  /*0890*/  @!P2 IMAD.WIDE.U32 R24, R33, R16, R24 ;  /* 0x000000102118a225 */ /* 0x000fe200078e0018 */
[----:B------:R-:W-:Y:S02]  /*08a0*/  @!P1 IADD3 R16, PT, PT, R23, R37, RZ ;  /* 0x0000002517109210 */ /* 0x000fe40007ffe0ff */
[C---:B0-----:R-:W-:Y:S02]  /*08b0*/  @!P1 LEA R30, P6, R22.reuse, R30, 0x2 ;  /* 0x0000001e161e9211 */ /* 0x041fe400078c10ff */
[----:B------:R-:W-:Y:S02]  /*08c0*/  ISETP.GE.AND.EX P4, PT, R39, UR7, PT, P4 ;  /* 0x0000000727007c0c */ /* 0x000fe4000bf86340 */
[----:B------:R-:W-:-:S02]  /*08d0*/  @!P1 LEA.HI.X R31, R22, R31, R16, 0x2, P6 ;  /* 0x0000001f161f9211 */ /* 0x000fc400030f1410 */
[----:B------:R-:W-:Y:S02]  /*08e0*/  @!P2 IADD3 R22, PT, PT, R25, R17, RZ ;  /* 0x000000111916a210 */ /* 0x000fe40007ffe0ff */
[C---:B---3--:R-:W-:Y:S02]  /*08f0*/  @!P2 LEA R28, P6, R24.reuse, R28, 0x2 ;  /* 0x0000001c181ca211 */ /* 0x048fe400078c10ff */
[----:B------:R-:W-:Y:S02]  /*0900*/  CS2R R16, SRZ ;  /* 0x0000000000107805 */ /* 0x000fe4000001ff00 */
[----:B------:R-:W-:Y:S02]  /*0910*/  @!P2 LEA.HI.X R29, R24, R29, R22, 0x2, P6 ;  /* 0x0000001d181da211 */ /* 0x000fe400030f1416 */
[----:B------:R-:W0:Y:S01]  /*0920*/  @!P5 LDC.64 R24, c[0x0][0x390] ;  /* 0x0000e400ff18db82 */ /* 0x000e220000000a00 */
[----:B------:R-:W-:Y:S01]  /*0930*/  IADD3 R33, PT, PT, R69, 0x80, RZ ;  /* 0x0000008045217810 */ /* 0x000fe20007ffe0ff */
[----:B------:R3:W5:Y:S03]  /*0940*/  @!P3 LDG.E.64 R16, desc[UR8][R20.64] ;  /* 0x000000081410b981 */ /* 0x000766000c1e1b00 */
[----:B------:R-:W-:-:S03]  /*0950*/  ISETP.GE.U32.AND P3, PT, R33, UR6, PT ;  /* 0x0000000621007c0c */ /* 0x000fc6000bf66070 */
[----:B------:R-:W1:Y:S01]  /*0960*/  @!P4 LDC.64 R22, c[0x0][0x3e0] ;  /* 0x0000f800ff16cb82 */ /* 0x000e620000000a00 */
[----:B------:R-:W-:Y:S01]  /*0970*/  SHF.R.S32.HI R55, RZ, 0x1f, R33 ;  /* 0x0000001fff377819 */ /* 0x000fe20000011421 */
[----:B--2---:R-:W-:-:S03]  /*0980*/  @!P5 IMAD R35, R35, R26, RZ ;  /* 0x0000001a2323d224 */ /* 0x004fc600078e02ff */
[----:B------:R-:W-:Y:S02]  /*0990*/  ISETP.GE.AND.EX P3, PT, R55, UR7, PT, P3 ;  /* 0x0000000737007c0c */ /* 0x000fe4000bf66330 */
[----:B---3--:R-:W-:Y:S02]  /*09a0*/  @!P5 MOV R20, R74 ;  /* 0x0000004a0014d202 */ /* 0x008fe40000000f00 */
[----:B------:R-:W-:Y:S02]  /*09b0*/  @!P5 MOV R21, R73 ;  /* 0x000000490015d202 */ /* 0x000fe40000000f00 */
[----:B------:R-:W-:Y:S01]  /*09c0*/  CS2R R18, SRZ ;  /* 0x0000000000127805 */ /* 0x000fe2000001ff00 */
[C---:B------:R-:W-:Y:S01]  /*09d0*/  @!P5 IMAD R43, R32.reuse, R27, R35 ;  /* 0x0000001b202bd224 */ /* 0x040fe200078e0223 */
[----:B------:R-:W-:Y:S01]  /*09e0*/  IADD3 R49, PT, PT, R69, 0x160, RZ ;  /* 0x0000016045317810 */ /* 0x000fe20007ffe0ff */
[----:B------:R-:W2:Y:S01]  /*09f0*/  @!P4 LDC.64 R34, c[0x0][0x390] ;  /* 0x0000e400ff22cb82 */ /* 0x000ea20000000a00 */
[----:B------:R-:W-:Y:S01]  /*0a00*/  @!P5 IMAD.WIDE.U32 R26, R32, R26, R20 ;  /* 0x0000001a201ad225 */ /* 0x000fe200078e0014 */
[----:B------:R-:W-:Y:S01]  /*0a10*/  CS2R R36, SRZ ;  /* 0x0000000000247805 */ /* 0x000fe2000001ff00 */
[----:B------:R1:W3:Y:S01]  /*0a20*/  @!P1 LDG.E.64 R18, desc[UR8][R30.64] ;  /* 0x000000081e129981 */ /* 0x0002e2000c1e1b00 */
[----:B------:R-:W-:-:S02]  /*0a30*/  ISETP.GE.U32.AND P1, PT, R49, UR6, PT ;  /* 0x0000000631007c0c */ /* 0x000fc4000bf26070 */
[----:B------:R-:W-:Y:S02]  /*0a40*/  SHF.R.S32.HI R51, RZ, 0x1f, R49 ;  /* 0x0000001fff337819 */ /* 0x000fe40000011431 */
[----:B------:R-:W-:Y:S01]  /*0a50*/  @!P5 IADD3 R27, PT, PT, R27, R43, RZ ;  /* 0x0000002b1b1bd210 */ /* 0x000fe20007ffe0ff */
[----:B------:R-:W2:Y:S01]  /*0a60*/  @!P3 LDC.64 R20, c[0x0][0x3e0] ;  /* 0x0000f800ff14bb82 */ /* 0x000ea20000000a00 */
[C---:B0-----:R-:W-:Y:S01]  /*0a70*/  @!P5 LEA R24, P6, R26.reuse, R24, 0x2 ;  /* 0x000000181a18d211 */ /* 0x041fe200078c10ff */
[----:B------:R0:W3:Y:S01]  /*0a80*/  @!P2 LDG.E.64 R36, desc[UR8][R28.64] ;  /* 0x000000081c24a981 */ /* 0x0000e2000c1e1b00 */
[----:B------:R-:W-:Y:S02]  /*0a90*/  IADD3 R47, PT, PT, R69, 0x180, RZ ;  /* 0x00000180452f7810 */ /* 0x000fe40007ffe0ff */
[----:B------:R-:W-:Y:S01]  /*0aa0*/  ISETP.GE.AND.EX P1, PT, R51, UR7, PT, P1 ;  /* 0x0000000733007c0c */ /* 0x000fe2000bf26310 */
[----:B-1----:R-:W-:Y:S01]  /*0ab0*/  @!P4 IMAD R30, R39, R22, RZ ;  /* 0x00000016271ec224 */ /* 0x002fe200078e02ff */
[----:B------:R-:W-:-:S02]  /*0ac0*/  @!P5 LEA.HI.X R25, R26, R25, R27, 0x2, P6 ;  /* 0x000000191a19d211 */ /* 0x000fc400030f141b */
[----:B------:R-:W-:Y:S02]  /*0ad0*/  ISETP.GE.U32.AND P2, PT, R47, UR6, PT ;  /* 0x000000062f007c0c */ /* 0x000fe4000bf46070 */
[----:B------:R-:W-:Y:S02]  /*0ae0*/  SHF.R.S32.HI R53, RZ, 0x1f, R47 ;  /* 0x0000001fff357819 */ /* 0x000fe4000001142f */
[----:B------:R-:W-:Y:S02]  /*0af0*/  @!P4 MOV R26, R74 ;  /* 0x0000004a001ac202 */ /* 0x000fe40000000f00 */
[----:B------:R-:W-:Y:S01]  /*0b00*/  @!P4 MOV R27, R73 ;  /* 0x00000049001bc202 */ /* 0x000fe20000000f00 */
[----:B------:R-:W-:Y:S01]  /*0b10*/  @!P4 IMAD R57, R41, R23, R30 ;  /* 0x000000172939c224 */ /* 0x000fe200078e021e */
[----:B------:R-:W-:Y:S02]  /*0b20*/  ISETP.GE.AND.EX P2, PT, R53, UR7, PT, P2 ;  /* 0x0000000735007c0c */ /* 0x000fe4000bf46320 */
[----:B------:R-:W-:Y:S01]  /*0b30*/  CS2R R38, SRZ ;  /* 0x0000000000267805 */ /* 0x000fe2000001ff00 */
[----:B------:R-:W1:Y:S01]  /*0b40*/  @!P1 LDC.64 R30, c[0x0][0x3e0] ;  /* 0x0000f800ff1e9b82 */ /* 0x000e620000000a00 */
[----:B------:R-:W-:Y:S01]  /*0b50*/  @!P4 IMAD.WIDE.U32 R22, R41, R22, R26 ;  /* 0x000000162916c225 */ /* 0x000fe200078e001a */
[----:B------:R-:W-:-:S03]  /*0b60*/  IADD3 R45, PT, PT, R69, 0x1a0, RZ ;  /* 0x000001a0452d7810 */ /* 0x000fc60007ffe0ff */
[----:B------:R0:W3:Y:S03]  /*0b70*/  @!P5 LDG.E.64 R38, desc[UR8][R24.64] ;  /* 0x000000081826d981 */ /* 0x0000e6000c1e1b00 */
[----:B------:R-:W1:Y:S01]  /*0b80*/  @!P3 LDC.64 R26, c[0x0][0x390] ;  /* 0x0000e400ff1abb82 */ /* 0x000e620000000a00 */
[----:B------:R-:W-:Y:S02]  /*0b90*/  @!P4 IADD3 R23, PT, PT, R23, R57, RZ ;  /* 0x000000391717c210 */ /* 0x000fe40007ffe0ff */
[C---:B--2---:R-:W-:Y:S02]  /*0ba0*/  @!P4 LEA R34, P6, R22.reuse, R34, 0x2 ;  /* 0x000000221622c211 */ /* 0x044fe400078c10ff */
[----:B------:R-:W-:Y:S02]  /*0bb0*/  ISETP.GE.U32.AND P5, PT, R45, UR6, PT ;  /* 0x000000062d007c0c */ /* 0x000fe4000bfa6070 */
[----:B------:R-:W-:Y:S01]  /*0bc0*/  SHF.R.S32.HI R43, RZ, 0x1f, R45 ;  /* 0x0000001fff2b7819 */ /* 0x000fe2000001142d */
[----:B0-----:R-:W0:Y:S01]  /*0bd0*/  @!P2 LDC.64 R28, c[0x0][0x3e0] ;  /* 0x0000f800ff1cab82 */ /* 0x001e220000000a00 */
[----:B------:R-:W-:Y:S01]  /*0be0*/  @!P4 LEA.HI.X R35, R22, R35, R23, 0x2, P6 ;  /* 0x000000231623c211 */ /* 0x000fe200030f1417 */
[----:B------:R-:W-:Y:S01]  /*0bf0*/  @!P3 IMAD R32, R55, R20, RZ ;  /* 0x000000143720b224 */ /* 0x000fe200078e02ff */
[----:B------:R-:W-:-:S02]  /*0c00*/  @!P3 MOV R22, R74 ;  /* 0x0000004a0016b202 */ /* 0x000fc40000000f00 */
[----:B------:R-:W-:Y:S02]  /*0c10*/  @!P3 MOV R23, R73 ;  /* 0x000000490017b202 */ /* 0x000fe40000000f00 */
[----:B------:R-:W-:Y:S02]  /*0c20*/  CS2R R40, SRZ ;  /* 0x0000000000287805 */ /* 0x000fe4000001ff00 */
[----:B------:R-:W-:Y:S01]  /*0c30*/  ISETP.GE.AND.EX P5, PT, R43, UR7, PT, P5 ;  /* 0x000000072b007c0c */ /* 0x000fe2000bfa6350 */
[----:B------:R-:W2:Y:S01]  /*0c40*/  @!P1 LDC.64 R24, c[0x0][0x390] ;  /* 0x0000e400ff189b82 */ /* 0x000ea20000000a00 */
[C---:B------:R-:W-:Y:S01]  /*0c50*/  @!P3 IMAD R55, R33.reuse, R21, R32 ;  /* 0x000000152137b224 */ /* 0x040fe200078e0220 */
[----:B------:R-:W-:Y:S01]  /*0c60*/  ISETP.GE.U32.AND P6, PT, R68, UR6, PT ;  /* 0x0000000644007c0c */ /* 0x000fe2000bfc6070 */
[----:B------:R-:W-:Y:S01]  /*0c70*/  @!P3 IMAD.WIDE.U32 R20, R33, R20, R22 ;  /* 0x000000142114b225 */ /* 0x000fe200078e0016 */
[----:B------:R0:W3:Y:S02]  /*0c80*/  @!P4 LDG.E.64 R40, desc[UR8][R34.64] ;  /* 0x000000082228c981 */ /* 0x0000e4000c1e1b00 */
[----:B------:R-:W-:-:S02]  /*0c90*/  ISETP.GE.AND.EX P4, PT, R13, UR7, PT, P6 ;  /* 0x000000070d007c0c */ /* 0x000fc4000bf86360 */
[----:B------:R-:W2:Y:S01]  /*0ca0*/  @!P2 LDC.64 R32, c[0x0][0x390] ;  /* 0x0000e400ff20ab82 */ /* 0x000ea20000000a00 */
[----:B------:R-:W-:Y:S02]  /*0cb0*/  @!P3 IADD3 R21, PT, PT, R21, R55, RZ ;  /* 0x000000371515b210 */ /* 0x000fe40007ffe0ff */
[----:B-1----:R-:W-:Y:S01]  /*0cc0*/  @!P3 LEA R26, P6, R20, R26, 0x2 ;  /* 0x0000001a141ab211 */ /* 0x002fe200078c10ff */
[----:B------:R-:W-:-:S03]  /*0cd0*/  @!P1 IMAD R42, R51, R30, RZ ;  /* 0x0000001e332a9224 */ /* 0x000fc600078e02ff */
[----:B------:R-:W-:Y:S01]  /*0ce0*/  @!P3 LEA.HI.X R27, R20, R27, R21, 0x2, P6 ;  /* 0x0000001b141bb211 */ /* 0x000fe200030f1415 */
[----:B------:R-:W1:Y:S01]  /*0cf0*/  @!P5 LDC.64 R22, c[0x0][0x3e0] ;  /* 0x0000f800ff16db82 */ /* 0x000e620000000a00 */
[----:B------:R-:W-:Y:S02]  /*0d00*/  @!P1 MOV R20, R74 ;  /* 0x0000004a00149202 */ /* 0x000fe40000000f00 */
[----:B------:R-:W-:Y:S01]  /*0d10*/  @!P1 MOV R21, R73 ;  /* 0x0000004900159202 */ /* 0x000fe20000000f00 */
[----:B------:R-:W-:Y:S02]  /*0d20*/  @!P1 IMAD R51, R49, R31, R42 ;  /* 0x0000001f31339224 */ /* 0x000fe400078e022a */
[----:B0-----:R-:W-:Y:S02]  /*0d30*/  @!P2 IMAD R44, R53, R28, RZ ;  /* 0x0000001c352ca224 */ /* 0x001fe400078e02ff */
[----:B------:R-:W-:Y:S01]  /*0d40*/  @!P1 IMAD.WIDE.U32 R30, R49, R30, R20 ;  /* 0x0000001e311e9225 */ /* 0x000fe200078e0014 */
[----:B------:R-:W-:Y:S01]  /*0d50*/  @!P2 MOV R20, R74 ;  /* 0x0000004a0014a202 */ /* 0x000fe20000000f00 */
[----:B------:R-:W0:Y:S01]  /*0d60*/  @!P4 LDC.64 R48, c[0x0][0x390] ;  /* 0x0000e400ff30cb82 */ /* 0x000e220000000a00 */
[----:B------:R-:W-:Y:S01]  /*0d70*/  @!P2 MOV R21, R73 ;  /* 0x000000490015a202 */ /* 0x000fe20000000f00 */
[----:B------:R-:W-:Y:S01]  /*0d80*/  @!P2 IMAD R35, R47, R29, R44 ;  /* 0x0000001d2f23a224 */ /* 0x000fe200078e022c */
[----:B------:R-:W-:-:S02]  /*0d90*/  @!P1 IADD3 R31, PT, PT, R31, R51, RZ ;  /* 0x000000331f1f9210 */ /* 0x000fc40007ffe0ff */
[C---:B--2---:R-:W-:Y:S01]  /*0da0*/  @!P1 LEA R24, P6, R30.reuse, R24, 0x2 ;  /* 0x000000181e189211 */ /* 0x044fe200078c10ff */
[----:B------:R-:W-:Y:S02]  /*0db0*/  @!P2 IMAD.WIDE.U32 R28, R47, R28, R20 ;  /* 0x0000001c2f1ca225 */ /* 0x000fe400078e0014 */
[----:B------:R-:W2:Y:S01]  /*0dc0*/  @!P4 LDC.64 R20, c[0x0][0x3e0] ;  /* 0x0000f800ff14cb82 */ /* 0x000ea20000000a00 */
[----:B------:R-:W-:Y:S02]  /*0dd0*/  @!P1 LEA.HI.X R25, R30, R25, R31, 0x2, P6 ;  /* 0x000000191e199211 */ /* 0x000fe400030f141f */
[----:B------:R-:W-:Y:S02]  /*0de0*/  @!P2 IADD3 R29, PT, PT, R29, R35, RZ ;  /* 0x000000231d1da210 */ /* 0x000fe40007ffe0ff */
[----:B------:R-:W-:-:S03]  /*0df0*/  @!P2 LEA R32, P6, R28, R32, 0x2 ;  /* 0x000000201c20a211 */ /* 0x000fc600078c10ff */
[----:B------:R-:W0:Y:S01]  /*0e00*/  @!P5 LDC.64 R30, c[0x0][0x390] ;  /* 0x0000e400ff1edb82 */ /* 0x000e220000000a00 */
[----:B------:R-:W-:Y:S01]  /*0e10*/  @!P2 LEA.HI.X R33, R28, R33, R29, 0x2, P6 ;  /* 0x000000211c21a211 */ /* 0x000fe200030f141d */
[----:B-1----:R-:W-:Y:S01]  /*0e20*/  @!P5 IMAD R34, R43, R22, RZ ;  /* 0x000000162b22d224 */ /* 0x002fe200078e02ff */
[----:B------:R-:W-:Y:S02]  /*0e30*/  @!P5 MOV R28, R74 ;  /* 0x0000004a001cd202 */ /* 0x000fe40000000f00 */
[----:B------:R-:W-:Y:S01]  /*0e40*/  @!P5 MOV R29, R73 ;  /* 0x00000049001dd202 */ /* 0x000fe20000000f00 */
[----:B------:R-:W-:Y:S01]  /*0e50*/  @!P5 IMAD R35, R45, R23, R34 ;  /* 0x000000172d23d224 */ /* 0x000fe200078e0222 */
[----:B------:R-:W-:Y:S01]  /*0e60*/  ISETP.GE.U32.AND P6, PT, R67, UR6, PT ;  /* 0x0000000643007c0c */ /* 0x000fe2000bfc6070 */
[----:B------:R-:W-:Y:S01]  /*0e70*/  @!P5 IMAD.WIDE.U32 R22, R45, R22, R28 ;  /* 0x000000162d16d225 */ /* 0x000fe200078e001c */
[----:B------:R-:W-:Y:S02]  /*0e80*/  CS2R R44, SRZ ;  /* 0x00000000002c7805 */ /* 0x000fe4000001ff00 */
[----:B------:R-:W-:-:S02]  /*0e90*/  CS2R R42, SRZ ;  /* 0x00000000002a7805 */ /* 0x000fc4000001ff00 */
[----:B------:R-:W-:Y:S01]  /*0ea0*/  ISETP.GE.AND.EX P6, PT, R62, UR7, PT, P6 ;  /* 0x000000073e007c0c */ /* 0x000fe2000bfc6360 */
[----:B--2---:R-:W-:Y:S01]  /*0eb0*/  @!P4 IMAD R28, R13, R20, RZ ;  /* 0x000000140d1cc224 */ /* 0x004fe200078e02ff */
[----:B------:R1:W2:Y:S01]  /*0ec0*/  @!P1 LDG.E.64 R44, desc[UR8][R24.64] ;  /* 0x00000008182c9981 */ /* 0x0002a2000c1e1b00 */
[----:B------:R-:W-:Y:S02]  /*0ed0*/  ISETP.GE.U32.AND P1, PT, R69, UR6, PT ;  /* 0x0000000645007c0c */ /* 0x000fe4000bf26070 */
[----:B------:R-:W-:Y:S01]  /*0ee0*/  @!P4 IMAD R29, R68, R21, R28 ;  /* 0x00000015441dc224 */ /* 0x000fe200078e021c */
[----:B------:R0:W4:Y:S01]  /*0ef0*/  @!P3 LDG.E.64 R42, desc[UR8][R26.64] ;  /* 0x000000081a2ab981 */ /* 0x000122000c1e1b00 */
[----:B------:R-:W-:Y:S02]  /*0f00*/  @!P5 IADD3 R23, PT, PT, R23, R35, RZ ;  /* 0x000000231717d210 */ /* 0x000fe40007ffe0ff */
[----:B-1----:R-:W-:Y:S02]  /*0f10*/  @!P4 MOV R24, R74 ;  /* 0x0000004a0018c202 */ /* 0x002fe40000000f00 */
[----:B------:R-:W-:-:S02]  /*0f20*/  @!P4 MOV R25, R73 ;  /* 0x000000490019c202 */ /* 0x000fc40000000f00 */
[----:B0-----:R-:W-:Y:S01]  /*0f30*/  @!P5 LEA R30, P3, R22, R30, 0x2 ;  /* 0x0000001e161ed211 */ /* 0x001fe200078610ff */
[----:B------:R-:W0:Y:S01]  /*0f40*/  @!P6 LDC.64 R26, c[0x0][0x390] ;  /* 0x0000e400ff1aeb82 */ /* 0x000e220000000a00 */
[----:B------:R-:W-:Y:S01]  /*0f50*/  @!P4 IMAD.WIDE.U32 R20, R68, R20, R24 ;  /* 0x000000144414c225 */ /* 0x000fe200078e0018 */
[----:B------:R-:W-:Y:S02]  /*0f60*/  ISETP.GE.AND.EX P1, PT, R9, UR7, PT, P1 ;  /* 0x0000000709007c0c */ /* 0x000fe4000bf26310 */
[----:B------:R-:W-:Y:S02]  /*0f70*/  @!P5 LEA.HI.X R31, R22, R31, R23, 0x2, P3 ;  /* 0x0000001f161fd211 */ /* 0x000fe400018f1417 */
[----:B------:R-:W-:Y:S02]  /*0f80*/  @!P4 IADD3 R21, PT, PT, R21, R29, RZ ;  /* 0x0000001d1515c210 */ /* 0x000fe40007ffe0ff */
[----:B------:R-:W1:Y:S01]  /*0f90*/  @!P6 LDC.64 R22, c[0x0][0x3e0] ;  /* 0x0000f800ff16eb82 */ /* 0x000e620000000a00 */
[----:B------:R-:W-:-:S04]  /*0fa0*/  @!P4 LEA R48, P3, R20, R48, 0x2 ;  /* 0x000000301430c211 */ /* 0x000fc800078610ff */
[----:B------:R-:W-:Y:S02]  /*0fb0*/  @!P4 LEA.HI.X R49, R20, R49, R21, 0x2, P3 ;  /* 0x000000311431c211 */ /* 0x000fe400018f1415 */
[----:B------:R-:W-:Y:S01]  /*0fc0*/  ISETP.GE.U32.AND P3, PT, R10, UR6, PT ;  /* 0x000000060a007c0c */ /* 0x000fe2000bf66070 */
[----:B------:R-:W0:Y:S03]  /*0fd0*/  @!P1 LDC.64 R24, c[0x0][0x3e0] ;  /* 0x0000f800ff189b82 */ /* 0x000e260000000a00 */
[----:B------:R-:W-:-:S05]  /*0fe0*/  ISETP.GE.AND.EX P3, PT, R63, UR7, PT, P3 ;  /* 0x000000073f007c0c */ /* 0x000fca000bf66330 */
[----:B------:R-:W5:Y:S01]  /*0ff0*/  @!P1 LDC.64 R28, c[0x0][0x390] ;  /* 0x0000e400ff1c9b82 */ /* 0x000f620000000a00 */
[----:B------:R-:W-:Y:S02]  /*1000*/  CS2R R46, SRZ ;  /* 0x00000000002e7805 */ /* 0x000fe4000001ff00 */
[----:B------:R-:W-:-:S04]  /*1010*/  @!P6 MOV R35, R73 ;  /* 0x000000490023e202 */ /* 0x000fc80000000f00 */
[----:B------:R0:W3:Y:S01]  /*1020*/  @!P4 LDG.E.64 R46, desc[UR8][R48.64] ;  /* 0x00000008302ec981 */ /* 0x0000e2000c1e1b00 */
[----:B------:R-:W5:Y:S01]  /*1030*/  @!P3 LDC.64 R20, c[0x0][0x3e0] ;  /* 0x0000f800ff14bb82 */ /* 0x000f620000000a00 */
[----:B-1----:R-:W-:-:S04]  /*1040*/  @!P6 IMAD R34, R62, R22, RZ ;  /* 0x000000163e22e224 */ /* 0x002fc800078e02ff */
[----:B------:R-:W-:Y:S01]  /*1050*/  @!P6 IMAD R53, R67, R23, R34 ;  /* 0x000000174335e224 */ /* 0x000fe200078e0222 */
[----:B------:R-:W-:Y:S01]  /*1060*/  @!P6 MOV R34, R74 ;  /* 0x0000004a0022e202 */ /* 0x000fe20000000f00 */
[----:B0-----:R-:W-:Y:S01]  /*1070*/  @!P1 IMAD R50, R9, R24, RZ ;  /* 0x0000001809329224 */ /* 0x001fe200078e02ff */
[----:B------:R-:W-:-:S03]  /*1080*/  @!P1 MOV R48, R74 ;  /* 0x0000004a00309202 */ /* 0x000fc60000000f00 */
[----:B------:R-:W-:Y:S01]  /*1090*/  @!P6 IMAD.WIDE.U32 R34, R67, R22, R34 ;  /* 0x000000164322e225 */ /* 0x000fe200078e0022 */
[----:B------:R-:W-:Y:S01]  /*10a0*/  @!P1 MOV R49, R73 ;  /* 0x0000004900319202 */ /* 0x000fe20000000f00 */
[----:B------:R-:W0:Y:S02]  /*10b0*/  @!P3 LDC.64 R22, c[0x0][0x390] ;  /* 0x0000e400ff16bb82 */ /* 0x000e240000000a00 */
[----:B------:R-:W-:Y:S01]  /*10c0*/  @!P1 IMAD R51, R69, R25, R50 ;  /* 0x0000001945339224 */ /* 0x000fe200078e0232 */
[----:B------:R-:W-:Y:S01]  /*10d0*/  @!P6 IADD3 R25, PT, PT, R35, R53, RZ ;  /* 0x000000352319e210 */ /* 0x000fe20007ffe0ff */
[----:B------:R-:W-:Y:S01]  /*10e0*/  @!P1 IMAD.WIDE.U32 R48, R69, R24, R48 ;  /* 0x0000001845309225 */ /* 0x000fe200078e0030 */
[----:B------:R-:W-:-:S04]  /*10f0*/  @!P6 LEA R26, P4, R34, R26, 0x2 ;  /* 0x0000001a221ae211 */ /* 0x000fc800078810ff */
[----:B------:R-:W-:Y:S02]  /*1100*/  @!P6 LEA.HI.X R27, R34, R27, R25, 0x2, P4 ;  /* 0x0000001b221be211 */ /* 0x000fe400020f1419 */
[----:B------:R-:W-:Y:S01]  /*1110*/  @!P1 IADD3 R24, PT, PT, R49, R51, RZ ;  /* 0x0000003331189210 */ /* 0x000fe20007ffe0ff */
[----:B-----5:R-:W-:Y:S01]  /*1120*/  @!P3 IMAD R25, R63, R20, RZ ;  /* 0x000000143f19b224 */ /* 0x020fe200078e02ff */
[----:B------:R-:W-:-:S03]  /*1130*/  @!P1 LEA R28, P4, R48, R28, 0x2 ;  /* 0x0000001c301c9211 */ /* 0x000fc600078810ff */
[----:B------:R-:W-:Y:S01]  /*1140*/  @!P3 IMAD R21, R10, R21, R25 ;  /* 0x000000150a15b224 */ /* 0x000fe200078e0219 */
[----:B------:R-:W-:Y:S02]  /*1150*/  @!P1 LEA.HI.X R29, R48, R29, R24, 0x2, P4 ;  /* 0x0000001d301d9211 */ /* 0x000fe400020f1418 */
[----:B------:R-:W-:Y:S02]  /*1160*/  ISETP.GE.U32.AND P4, PT, R11, UR6, PT ;  /* 0x000000060b007c0c */ /* 0x000fe4000bf86070 */
[----:B------:R-:W-:Y:S02]  /*1170*/  @!P3 MOV R24, R74 ;  /* 0x0000004a0018b202 */ /* 0x000fe40000000f00 */
[----:B------:R-:W-:Y:S02]  /*1180*/  @!P3 MOV R25, R73 ;  /* 0x000000490019b202 */ /* 0x000fe40000000f00 */
[----:B------:R-:W-:Y:S02]  /*1190*/  CS2R R50, SRZ ;  /* 0x0000000000327805 */ /* 0x000fe4000001ff00 */
[----:B------:R-:W-:Y:S01]  /*11a0*/  ISETP.GE.AND.EX P4, PT, R64, UR7, PT, P4 ;  /* 0x0000000740007c0c */ /* 0x000fe2000bf86340 */
[----:B------:R-:W-:Y:S01]  /*11b0*/  @!P3 IMAD.WIDE.U32 R24, R10, R20, R24 ;  /* 0x000000140a18b225 */ /* 0x000fe200078e0018 */
[----:B------:R-:W-:-:S02]  /*11c0*/  CS2R R48, SRZ ;  /* 0x0000000000307805 */ /* 0x000fc4000001ff00 */
[----:B------:R1:W5:Y:S02]  /*11d0*/  @!P6 LDG.E.64 R50, desc[UR8][R26.64] ;  /* 0x000000081a32e981 */ /* 0x000364000c1e1b00 */
[----:B------:R-:W-:Y:S02]  /*11e0*/  @!P3 IADD3 R20, PT, PT, R25, R21, RZ ;  /* 0x000000151914b210 */ /* 0x000fe40007ffe0ff */
[C---:B0-----:R-:W-:Y:S01]  /*11f0*/  @!P3 LEA R22, P6, R24.reuse, R22, 0x2 ;  /* 0x000000161816b211 */ /* 0x041fe200078c10ff */
[----:B------:R-:W2:Y:S03]  /*1200*/  @!P1 LDG.E.64 R48, desc[UR8][R28.64] ;  /* 0x000000081c309981 */ /* 0x000ea6000c1e1b00 */
[----:B------:R-:W-:Y:S02]  /*1210*/  @!P3 LEA.HI.X R23, R24, R23, R20, 0x2, P6 ;  /* 0x000000171817b211 */ /* 0x000fe400030f1414 */
[----:B------:R-:W0:Y:S01]  /*1220*/  @!P4 LDC.64 R20, c[0x0][0x3e0] ;  /* 0x0000f800ff14cb82 */ /* 0x000e220000000a00 */
[----:B------:R-:W-:-:S06]  /*1230*/  CS2R R52, SRZ ;  /* 0x0000000000347805 */ /* 0x000fcc000001ff00 */
[----:B------:R0:W4:Y:S01]  /*1240*/  @!P3 LDG.E.64 R52, desc[UR8][R22.64] ;  /* 0x000000081634b981 */ /* 0x000122000c1e1b00 */
[----:B------:R-:W-:Y:S01]  /*1250*/  ISETP.GE.U32.AND P3, PT, R12, UR6, PT ;  /* 0x000000060c007c0c */ /* 0x000fe2000bf66070 */
[----:B------:R-:W0:Y:S03]  /*1260*/  @!P4 LDC.64 R24, c[0x0][0x390] ;  /* 0x0000e400ff18cb82 */ /* 0x000e260000000a00 */
[----:B------:R-:W-:Y:S02]  /*1270*/  ISETP.GE.AND.EX P3, PT, R65, UR7, PT, P3 ;  /* 0x0000000741007c0c */ /* 0x000fe4000bf66330 */
[----:B-1----:R-:W-:Y:S01]  /*1280*/  @!P4 MOV R27, R73 ;  /* 0x00000049001bc202 */ /* 0x002fe20000000f00 */
[----:B0-----:R-:W-:-:S10]  /*1290*/  @!P4 IMAD R26, R64, R20, RZ ;  /* 0x00000014401ac224 */ /* 0x001fd400078e02ff */
[----:B------:R-:W0:Y:S01]  /*12a0*/  @!P3 LDC.64 R22, c[0x0][0x3e0] ;  /* 0x0000f800ff16bb82 */ /* 0x000e220000000a00 */
[----:B------:R-:W-:Y:S01]  /*12b0*/  @!P4 IMAD R29, R11, R21, R26 ;  /* 0x000000150b1dc224 */ /* 0x000fe200078e021a */
[----:B------:R-:W-:-:S05]  /*12c0*/  @!P4 MOV R26, R74 ;  /* 0x0000004a001ac202 */ /* 0x000fca0000000f00 */
[----:B------:R-:W-:Y:S02]  /*12d0*/  @!P4 IMAD.WIDE.U32 R26, R11, R20, R26 ;  /* 0x000000140b1ac225 */ /* 0x000fe400078e001a */
[----:B------:R-:W1:Y:S03]  /*12e0*/  @!P3 LDC.64 R20, c[0x0][0x390] ;  /* 0x0000e400ff14bb82 */ /* 0x000e660000000a00 */
[----:B------:R-:W-:Y:S02]  /*12f0*/  @!P4 IADD3 R27, PT, PT, R27, R29, RZ ;  /* 0x0000001d1b1bc210 */ /* 0x000fe40007ffe0ff */
[C---:B------:R-:W-:Y:S02]  /*1300*/  @!P4 LEA R24, P6, R26.reuse, R24, 0x2 ;  /* 0x000000181a18c211 */ /* 0x040fe400078c10ff */
[----:B------:R-:W-:Y:S02]  /*1310*/  CS2R R54, SRZ ;  /* 0x0000000000367805 */ /* 0x000fe4000001ff00 */
[----:B------:R-:W-:-:S02]  /*1320*/  @!P4 LEA.HI.X R25, R26, R25, R27, 0x2, P6 ;  /* 0x000000191a19c211 */ /* 0x000fc400030f141b */
[----:B------:R-:W-:Y:S02]  /*1330*/  @!P3 MOV R26, R74 ;  /* 0x0000004a001ab202 */ /* 0x000fe40000000f00 */
[----:B------:R-:W-:Y:S02]  /*1340*/  CS2R R56, SRZ ;  /* 0x0000000000387805 */ /* 0x000fe4000001ff00 */
[----:B------:R-:W-:Y:S01]  /*1350*/  @!P3 MOV R27, R73 ;  /* 0x00000049001bb202 */ /* 0x000fe20000000f00 */
[-C--:B0-----:R-:W-:Y:S01]  /*1360*/  @!P3 IMAD R28, R65, R22.reuse, RZ ;  /* 0x00000016411cb224 */ /* 0x081fe200078e02ff */
[----:B------:R-:W4:Y:S03]  /*1370*/  @!P2 LDG.E.64 R54, desc[UR8][R32.64] ;  /* 0x000000082036a981 */ /* 0x000f26000c1e1b00 */
[C---:B------:R-:W-:Y:S01]  /*1380*/  @!P3 IMAD R23, R12.reuse, R23, R28 ;  /* 0x000000170c17b224 */ /* 0x040fe200078e021c */
[----:B------:R-:W-:Y:S01]  /*1390*/  CS2R R58, SRZ ;  /* 0x00000000003a7805 */ /* 0x000fe2000001ff00 */
[----:B------:R-:W-:Y:S01]  /*13a0*/  @!P3 IMAD.WIDE.U32 R26, R12, R22, R26 ;  /* 0x000000160c1ab225 */ /* 0x000fe200078e001a */
[----:B------:R-:W4:Y:S01]  /*13b0*/  @!P5 LDG.E.64 R56, desc[UR8][R30.64] ;  /* 0x000000081e38d981 */ /* 0x000f22000c1e1b00 */
[----:B------:R-:W-:-:S03]  /*13c0*/  CS2R R60, SRZ ;  /* 0x00000000003c7805 */ /* 0x000fc6000001ff00 */
[----:B------:R-:W-:Y:S01]  /*13d0*/  @!P3 IADD3 R22, PT, PT, R27, R23, RZ ;  /* 0x000000171b16b210 */ /* 0x000fe20007ffe0ff */
[----:B------:R-:W4:Y:S01]  /*13e0*/  @!P4 LDG.E.64 R58, desc[UR8][R24.64] ;  /* 0x00000008183ac981 */ /* 0x000f22000c1e1b00 */
[----:B-1----:R-:W-:-:S04]  /*13f0*/  @!P3 LEA R20, P2, R26, R20, 0x2 ;  /* 0x000000141a14b211 */ /* 0x002fc800078410ff */
[----:B------:R-:W-:-:S05]  /*1400*/  @!P3 LEA.HI.X R21, R26, R21, R22, 0x2, P2 ;  /* 0x000000151a15b211 */ /* 0x000fca00010f1416 */
[----:B------:R5:W4:Y:S01]  /*1410*/  @!P3 LDG.E.64 R60, desc[UR8][R20.64] ;  /* 0x00000008143cb981 */ /* 0x000b22000c1e1b00 */
[----:B------:R-:W-:Y:S01]  /*1420*/  ISETP.GT.AND P2, PT, R4, 0x1e, PT ;  /* 0x0000001e0400780c */ /* 0x000fe20003f44270 */
[----:B---3--:R-:W-:Y:S01]  /*1430*/  FADD.FTZ R27, R46, R47 ;  /* 0x0000002f2e1b7221 */ /* 0x008fe20000010000 */
[----:B------:R-:W-:-:S04]  /*1440*/  FMUL.FTZ R29, R47, R47 ;  /* 0x0000002f2f1d7220 */ /* 0x000fc80000410000 */
[----:B------:R-:W-:Y:S01]  /*1450*/  FFMA.FTZ R26, R46, R46, R29 ;  /* 0x0000002e2e1a7223 */ /* 0x000fe2000001001d */
[----:B--2---:R-:W-:Y:S01]  /*1460*/  FADD.FTZ R22, R48, R49 ;  /* 0x0000003130167221 */ /* 0x004fe20000010000 */
[----:B------:R-:W-:-:S03]  /*1470*/  FMUL.FTZ R23, R49, R49 ;  /* 0x0000003131177220 */ /* 0x000fc60000410000 */
[----:B------:R-:W-:Y:S01]  /*1480*/  FADD.FTZ R22, RZ, R22 ;  /* 0x00000016ff167221 */ /* 0x000fe20000010000 */
[----:B------:R-:W-:Y:S01]  /*1490*/  FFMA.FTZ R23, R48, R48, R23 ;  /* 0x0000003030177223 */ /* 0x000fe20000010017 */
[----:B-----5:R-:W-:Y:S02]  /*14a0*/  FADD.FTZ R21, R50, R51 ;  /* 0x0000003332157221 */ /* 0x020fe40000010000 */
[----:B------:R-:W-:Y:S01]  /*14b0*/  FADD.FTZ R22, R22, R27 ;  /* 0x0000001b16167221 */ /* 0x000fe20000010000 */
[----:B------:R-:W-:Y:S01]  /*14c0*/  FMUL.FTZ R25, R51, R51 ;  /* 0x0000003333197220 */ /* 0x000fe20000410000 */
[----:B------:R-:W-:Y:S02]  /*14d0*/  FADD.FTZ R23, RZ, R23 ;  /* 0x00000017ff177221 */ /* 0x000fe40000010000 */
[----:B------:R-:W-:Y:S01]  /*14e0*/  FADD.FTZ R21, R22, R21 ;  /* 0x0000001516157221 */ /* 0x000fe20000010000 */
[----:B----4-:R-:W-:Y:S01]  /*14f0*/  FADD.FTZ R22, R52, R53 ;  /* 0x0000003534167221 */ /* 0x010fe20000010000 */
[----:B------:R-:W-:Y:S01]  /*1500*/  FFMA.FTZ R20, R50, R50, R25 ;  /* 0x0000003232147223 */ /* 0x000fe20000010019 */
[----:B------:R-:W-:Y:S01]  /*1510*/  FADD.FTZ R23, R23, R26 ;  /* 0x0000001a17177221 */ /* 0x000fe20000010000 */
        /* <DEDUP_REMOVED lines=26> */
[----:B------:R-:W-:-:S02]  /*16c0*/  FADD.FTZ R21, R21, R22 ;  /* 0x0000001615157221 */ /* 0x000fc40000010000 */
[----:B------:R-:W-:Y:S01]  /*16d0*/  FADD.FTZ R20, R20, R25 ;  /* 0x0000001914147221 */ /* 0x000fe20000010000 */
[----:B------:R-:W-:Y:S01]  /*16e0*/  FFMA.FTZ R23, R36, R36, R23 ;  /* 0x0000002424177223 */ /* 0x000fe20000010017 */
[----:B------:R-:W-:Y:S01]  /*16f0*/  FMUL.FTZ R25, R39, R39 ;  /* 0x0000002727197220 */ /* 0x000fe20000410000 */
[----:B------:R-:W-:Y:S02]  /*1700*/  FADD.FTZ R22, R38, R39 ;  /* 0x0000002726167221 */ /* 0x000fe40000010000 */
        /* <DEDUP_REMOVED lines=70> */
.L_x_2986:
[----:B------:R-:W-:Y:S05]  /*1b70*/  BSYNC.RECONVERGENT B0 ;  /* 0x0000000000007941 */ /* 0x000fea0003800200 */
.L_x_2985:
        /* <DEDUP_REMOVED lines=36> */
.L_x_2988:
[----:B------:R-:W-:Y:S05]  /*1dc0*/  BSYNC.RECONVERGENT B0 ;  /* 0x0000000000007941 */ /* 0x000fea0003800200 */
.L_x_2987:
        /* <DEDUP_REMOVED lines=10> */
[----:B------:R-:W-:Y:S02]  /*1e70*/  LOP3.LUT P4, R24, R7, 0x2, RZ, 0xc0, !PT ;  /* 0x0000000207187812 */ /* 0x000fe4000788c0ff */
[----:B-1----:R-:W-:Y:S01]  /*1e80*/  IADD3 R25, PT, PT, R23, R0, RZ ;  /* 0x0000000017197210 */ /* 0x002fe20007ffe0ff */
[----:B------:R-:W-:Y:S01]  /*1e90*/  IMAD R23, R3, R5, R0 ;  /* 0x0000000503177224 */ /* 0x000fe200078e0200 */
[----:B------:R-:W-:-:S03]  /*1ea0*/  SEL R27, R6, RZ, !P4 ;  /* 0x000000ff061b7207 */ /* 0x000fc60006000000 */
[----:B------:R-:W-:Y:S01]  /*1eb0*/  IMAD.WIDE.U32 R22, R23, 0x8, R32 ;  /* 0x0000000817167825 */ /* 0x000fe200078e0020 */
[----:B------:R-:W-:-:S04]  /*1ec0*/  ISETP.NE.AND P4, PT, R27, -0x1, PT ;  /* 0xffffffff1b00780c */ /* 0x000fc80003f85270 */
        /* <DEDUP_REMOVED lines=9> */
.L_x_2991:
[----:B----4-:R-:W3:Y:S04]  /*1f60*/  LDG.E.STRONG.GPU R22, desc[UR8][R20.64] ;  /* 0x0000000814167981 */ /* 0x010ee8000c1ef900 */
[----:B---3--:R-:W-:Y:S01]  /*1f70*/  CCTL.IVALL ;  /* 0x00000000ff00798f */ /* 0x008fe20002000000 */
[----:B------:R-:W-:Y:S05]  /*1f80*/  YIELD ;  /* 0x0000000000007946 */ /* 0x000fea0003800000 */
[----:B------:R-:W-:-:S13]  /*1f90*/  ISETP.NE.AND P4, PT, R22, R27, PT ;  /* 0x0000001b1600720c */ /* 0x000fda0003f85270 */
[----:B------:R-:W-:Y:S05]  /*1fa0*/  @P4 BRA `(.L_x_2991) ;  /* 0xfffffffc00ec4947 */ /* 0x000fea000383ffff */
.L_x_2990:
[----:B------:R-:W-:Y:S05]  /*1fb0*/  WARPSYNC.ALL ;  /* 0x0000000000007948 */ /* 0x000fea0003800000 */
[----:B------:R-:W-:Y:S01]  /*1fc0*/  BAR.SYNC.DEFER_BLOCKING 0x0 ;  /* 0x0000000000007b1d */ /* 0x000fe20000010000 */
[----:B--2---:R-:W-:-:S05]  /*1fd0*/  HFMA2 R26, -RZ, RZ, 0, 0 ;  /* 0x00000000ff1a7431 */ /* 0x004fca00000001ff */
[----:B------:R-:W-:Y:S05]  /*1fe0*/  @!P2 BRA `(.L_x_2992) ;  /* 0x00000004001ca947 */ /* 0x000fea0003800000 */
[CC--:B------:R-:W-:Y:S01]  /*1ff0*/  LEA R31, R5.reuse, R0.reuse, 0x1 ;  /* 0x00000000051f7211 */ /* 0x0c0fe200078e08ff */
[C-C-:B------:R-:W-:Y:S01]  /*2000*/  IMAD R29, R5.reuse, 0x6, R0.reuse ;  /* 0x00000006051d7824 */ /* 0x140fe200078e0200 */
[CC--:B------:R-:W-:Y:S01]  /*2010*/  LEA R30, R5.reuse, R0.reuse, 0x2 ;  /* 0x00000000051e7211 */ /* 0x0c0fe200078e10ff */
[C-C-:B------:R-:W-:Y:S01]  /*2020*/  IMAD R28, R5.reuse, 0x5, R0.reuse ;  /* 0x00000005051c7824 */ /* 0x140fe200078e0200 */
[----:B-1--4-:R-:W-:Y:S01]  /*2030*/  IADD3 R25, PT, PT, R0, R5, RZ ;  /* 0x0000000500197210 */ /* 0x012fe20007ffe0ff */
[--C-:B------:R-:W-:Y:S01]  /*2040*/  IMAD R27, R5, 0x3, R0.reuse ;  /* 0x00000003051b7824 */ /* 0x100fe200078e0200 */
[----:B------:R-:W-:Y:S01]  /*2050*/  IADD3 R24, PT, PT, -R3, RZ, RZ ;  /* 0x000000ff03187210 */ /* 0x000fe20007ffe1ff */
[----:B------:R-:W-:Y:S01]  /*2060*/  IMAD R26, R5, 0x7, R0 ;  /* 0x00000007051a7824 */ /* 0x000fe200078e0200 */
[----:B------:R-:W-:Y:S01]  /*2070*/  MOV R23, R0 ;  /* 0x0000000000177202 */ /* 0x000fe20000000f00 */
[----:B------:R-:W-:Y:S01]  /*2080*/  UMOV UR4, URZ ;  /* 0x000000ff00047c82 */ /* 0x000fe20008000000 */
[----:B------:R-:W-:-:S07]  /*2090*/  LOP3.LUT R22, R6, 0x7ffffff8, RZ, 0xc0, !PT ;  /* 0x7ffffff806167812 */ /* 0x000fce00078ec0ff */
.L_x_2993:
        /* <DEDUP_REMOVED lines=60> */
.L_x_2992:
        /* <DEDUP_REMOVED lines=12> */
[----:B------:R-:W-:Y:S02]  /*2520*/  IADD3 R24, PT, PT, R26, 0x2, RZ ;  /* 0x000000021a187810 */ /* 0x000fe40007ffe0ff */
[-C--:B------:R-:W-:Y:S02]  /*2530*/  ISETP.EQ.OR P5, PT, R22, R3.reuse, P3 ;  /* 0x000000031600720c */ /* 0x080fe40001fa2670 */
[----:B------:R-:W-:Y:S02]  /*2540*/  IADD3 R28, PT, PT, R26, 0x3, RZ ;  /* 0x000000031a1c7810 */ /* 0x000fe40007ffe0ff */
[----:B------:R-:W-:-:S09]  /*2550*/  ISETP.EQ.OR P4, PT, R24, R3, P3 ;  /* 0x000000031800720c */ /* 0x000fd20001f82670 */
[----:B------:R-:W-:-:S04]  /*2560*/  @!P5 IMAD R23, R22, R5, R0 ;  /* 0x000000051617d224 */ /* 0x000fc800078e0200 */
[----:B-1----:R-:W-:Y:S02]  /*2570*/  @!P4 IMAD R25, R24, R5, R0 ;  /* 0x000000051819c224 */ /* 0x002fe400078e0200 */
        /* <DEDUP_REMOVED lines=17> */
.L_x_2994:
        /* <DEDUP_REMOVED lines=18> */
.L_x_2995:
        /* <DEDUP_REMOVED lines=9> */
.L_x_2996:
[----:B------:R-:W-:Y:S05]  /*2840*/  BSYNC.RECONVERGENT B0 ;  /* 0x0000000000007941 */ /* 0x000fea0003800200 */
.L_x_2989:
        /* <DEDUP_REMOVED lines=26> */
[----:B------:R-:W-:Y:S01]  /*29f0*/  HFMA2 R27, -RZ, RZ, 1.875, 0 ;  /* 0x3f800000ff1b7431 */ /* 0x000fe200000001ff */
[----:B-1----:R-:W-:Y:S01]  /*2a00*/  UISETP.NE.AND UP0, UPT, UR4, URZ, UPT ;  /* 0x000000ff0400728c */ /* 0x002fe2000bf05270 */
[----:B------:R-:W-:Y:S01]  /*2a10*/  BSSY.RECONVERGENT B0, `(.L_x_2997) ;  /* 0x0000387000007945 */ /* 0x000fe20003800200 */
[----:B0-----:R-:W-:-:S04]  /*2a20*/  @P2 FADD.FTZ R28, R28, R29 ;  /* 0x0000001d1c1c2221 */ /* 0x001fc80000010000 */
[----:B------:R0:W1:Y:S03]  /*2a30*/  @P2 MUFU.RSQ R27, R28 ;  /* 0x0000001c001b2308 */ /* 0x0000660000001400 */
[----:B------:R-:W-:Y:S05]  /*2a40*/  BRA.U UP0, `(.L_x_2998) ;  /* 0x0000001500cc7547 */ /* 0x000fea000b800000 */
[----:B------:R-:W2:Y:S01]  /*2a50*/  LDCU.64 UR10, c[0x0][0x3e8] ;  /* 0x00007d00ff0a77ac */ /* 0x000ea20008000a00 */
[----:B------:R-:W-:Y:S01]  /*2a60*/  BSSY.RECONVERGENT B1, `(.L_x_2999) ;  /* 0x000001d000017945 */ /* 0x000fe20003800200 */
[C---:B0-----:R-:W-:Y:S02]  /*2a70*/  IADD3 R28, PT, PT, R69.reuse, 0x80, RZ ;  /* 0x00000080451c7810 */ /* 0x041fe40007ffe0ff */
[C---:B------:R-:W-:Y:S02]  /*2a80*/  IADD3 R30, PT, PT, R69.reuse, 0xa0, RZ ;  /* 0x000000a0451e7810 */ /* 0x040fe40007ffe0ff */
        /* <DEDUP_REMOVED lines=11> */
[----:B------:R-:W-:Y:S01]  /*2b40*/  FADD.FTZ R48, -R26, R48 ;  /* 0x000000301a307221 */ /* 0x000fe20000010100 */
[----:B------:R-:W-:Y:S01]  /*2b50*/  MOV R33, R73 ;  /* 0x0000004900217202 */ /* 0x000fe20000000f00 */
[----:B------:R-:W2:Y:S02]  /*2b60*/  LDCU.64 UR6, c[0x0][0x380] ;  /* 0x00007000ff0677ac */ /* 0x000ea40008000a00 */
[----:B-1----:R-:W-:Y:S01]  /*2b70*/  FMUL.FTZ R25, R48, R27 ;  /* 0x0000001b30197220 */ /* 0x002fe20000410000 */
[----:B0-----:R-:W-:Y:S02]  /*2b80*/  IMAD R24, R9, UR12, RZ ;  /* 0x0000000c09187c24 */ /* 0x001fe4000f8e02ff */
[----:B------:R-:W-:-:S04]  /*2b90*/  IMAD.WIDE.U32 R32, R69, UR12, R32 ;  /* 0x0000000c45207c25 */ /* 0x000fc8000f8e0020 */
[----:B------:R-:W-:Y:S02]  /*2ba0*/  IMAD R29, R69, UR13, R24 ;  /* 0x0000000d451d7c24 */ /* 0x000fe4000f8e0218 */
[----:B------:R-:W-:Y:S01]  /*2bb0*/  FADD.FTZ R24, -R26, R49 ;  /* 0x000000311a187221 */ /* 0x000fe20000010100 */
[----:B--2---:R-:W-:Y:S02]  /*2bc0*/  LEA R34, P2, R32, UR6, 0x2 ;  /* 0x0000000620227c11 */ /* 0x004fe4000f8410ff */
[----:B------:R-:W-:Y:S01]  /*2bd0*/  IADD3 R29, PT, PT, R33, R29, RZ ;  /* 0x0000001d211d7210 */ /* 0x000fe20007ffe0ff */
[----:B------:R-:W-:Y:S01]  /*2be0*/  FMUL.FTZ R48, R24, R27 ;  /* 0x0000001b18307220 */ /* 0x000fe20000410000 */
[----:B-----5:R-:W-:Y:S02]  /*2bf0*/  FFMA.FTZ R24, R20, R25, R22 ;  /* 0x0000001914187223 */ /* 0x020fe40000010016 */
[----:B------:R-:W-:Y:S01]  /*2c00*/  LEA.HI.X R35, R32, UR7, R29, 0x2, P2 ;  /* 0x0000000720237c11 */ /* 0x000fe200090f141d */
[----:B------:R-:W-:-:S05]  /*2c10*/  FFMA.FTZ R25, R21, R48, R23 ;  /* 0x0000003015197223 */ /* 0x000fca0000010017 */
[----:B------:R0:W-:Y:S02]  /*2c20*/  STG.E.64 desc[UR8][R34.64], R24 ;  /* 0x0000001822007986 */ /* 0x0001e4000c101b08 */
.L_x_3000:
[----:B------:R-:W-:Y:S05]  /*2c30*/  BSYNC.RECONVERGENT B1 ;  /* 0x0000000000017941 */ /* 0x000fea0003800200 */
.L_x_2999:
[----:B------:R-:W-:Y:S04]  /*2c40*/  BSSY.RECONVERGENT B1, `(.L_x_3001) ;  /* 0x0000013000017945 */ /* 0x000fe80003800200 */
[----:B------:R-:W-:Y:S05]  /*2c50*/  @P3 BRA `(.L_x_3002) ;  /* 0x0000000000443947 */ /* 0x000fea0003800000 */
[----:B------:R-:W2:Y:S01]  /*2c60*/  LDCU.64 UR6, c[0x0][0x3e0] ;  /* 0x00007c00ff0677ac */ /* 0x000ea20008000a00 */
[----:B------:R-:W-:Y:S01]  /*2c70*/  MOV R32, R74 ;  /* 0x0000004a00207202 */ /* 0x000fe20000000f00 */
[C---:B------:R-:W-:Y:S01]  /*2c80*/  FADD.FTZ R46, -R26.reuse, R46 ;  /* 0x0000002e1a2e7221 */ /* 0x040fe20000010100 */
[----:B------:R-:W-:Y:S01]  /*2c90*/  MOV R33, R73 ;  /* 0x0000004900217202 */ /* 0x000fe20000000f00 */
[----:B------:R-:W3:Y:S01]  /*2ca0*/  LDCU.64 UR12, c[0x0][0x380] ;  /* 0x00007000ff0c77ac */ /* 0x000ee20008000a00 */
[----:B0-----:R-:W-:Y:S01]  /*2cb0*/  FADD.FTZ R24, -R26, R47 ;  /* 0x0000002f1a187221 */ /* 0x001fe20000010100 */
[----:B--2---:R-:W-:Y:S02]  /*2cc0*/  IMAD R25, R13, UR6, RZ ;  /* 0x000000060d197c24 */ /* 0x004fe4000f8e02ff */
[----:B------:R-:W-:-:S04]  /*2cd0*/  IMAD.WIDE.U32 R32, R68, UR6, R32 ;  /* 0x0000000644207c25 */ /* 0x000fc8000f8e0020 */
[----:B------:R-:W-:Y:S02]  /*2ce0*/  IMAD R29, R68, UR7, R25 ;  /* 0x00000007441d7c24 */ /* 0x000fe4000f8e0219 */
[-C--:B-1----:R-:W-:Y:S01]  /*2cf0*/  FMUL.FTZ R25, R46, R27.reuse ;  /* 0x0000001b2e197220 */ /* 0x082fe20000410000 */
[----:B---3--:R-:W-:Y:S01]  /*2d00*/  LEA R34, P2, R32, UR12, 0x2 ;  /* 0x0000000c20227c11 */ /* 0x008fe2000f8410ff */
[----:B------:R-:W-:Y:S01]  /*2d10*/  FMUL.FTZ R46, R24, R27 ;  /* 0x0000001b182e7220 */ /* 0x000fe20000410000 */
[----:B------:R-:W-:Y:S01]  /*2d20*/  IADD3 R29, PT, PT, R33, R29, RZ ;  /* 0x0000001d211d7210 */ /* 0x000fe20007ffe0ff */
[----:B-----5:R-:W-:Y:S02]  /*2d30*/  FFMA.FTZ R24, R20, R25, R22 ;  /* 0x0000001914187223 */ /* 0x020fe40000010016 */
[----:B------:R-:W-:Y:S01]  /*2d40*/  FFMA.FTZ R25, R21, R46, R23 ;  /* 0x0000002e15197223 */ /* 0x000fe20000010017 */
[----:B------:R-:W-:-:S05]  /*2d50*/  LEA.HI.X R35, R32, UR13, R29, 0x2, P2 ;  /* 0x0000000d20237c11 */ /* 0x000fca00090f141d */
[----:B------:R2:W-:Y:S02]  /*2d60*/  STG.E.64 desc[UR8][R34.64], R24 ;  /* 0x0000001822007986 */ /* 0x0005e4000c101b08 */
.L_x_3002:
[----:B------:R-:W-:Y:S05]  /*2d70*/  BSYNC.RECONVERGENT B1 ;  /* 0x0000000000017941 */ /* 0x000fea0003800200 */
.L_x_3001:
[----:B------:R-:W-:Y:S04]  /*2d80*/  BSSY.RECONVERGENT B1, `(.L_x_3003) ;  /* 0x0000013000017945 */ /* 0x000fe80003800200 */
[----:B------:R-:W-:Y:S05]  /*2d90*/  @P4 BRA `(.L_x_3004) ;  /* 0x0000000000444947 */ /* 0x000fea0003800000 */
[----:B------:R-:W3:Y:S01]  /*2da0*/  LDCU.64 UR6, c[0x0][0x3e0] ;  /* 0x00007c00ff0677ac */ /* 0x000ee20008000a00 */
[----:B------:R-:W-:Y:S01]  /*2db0*/  MOV R32, R74 ;  /* 0x0000004a00207202 */ /* 0x000fe20000000f00 */
[----:B------:R-:W-:Y:S01]  /*2dc0*/  FADD.FTZ R50, -R26, R50 ;  /* 0x000000321a327221 */ /* 0x000fe20000010100 */
[----:B------:R-:W-:Y:S01]  /*2dd0*/  MOV R33, R73 ;  /* 0x0000004900217202 */ /* 0x000fe20000000f00 */
[----:B------:R-:W4:Y:S02]  /*2de0*/  LDCU.64 UR12, c[0x0][0x380] ;  /* 0x00007000ff0c77ac */ /* 0x000f240008000a00 */
[----:B012---:R-:W-:Y:S01]  /*2df0*/  FMUL.FTZ R25, R50, R27 ;  /* 0x0000001b32197220 */ /* 0x007fe20000410000 */
[----:B---3--:R-:W-:Y:S02]  /*2e00*/  IMAD R24, R62, UR6, RZ ;  /* 0x000000063e187c24 */ /* 0x008fe4000f8e02ff */
[----:B------:R-:W-:-:S04]  /*2e10*/  IMAD.WIDE.U32 R32, R67, UR6, R32 ;  /* 0x0000000643207c25 */ /* 0x000fc8000f8e0020 */
[----:B------:R-:W-:Y:S02]  /*2e20*/  IMAD R29, R67, UR7, R24 ;  /* 0x00000007431d7c24 */ /* 0x000fe4000f8e0218 */
[----:B------:R-:W-:Y:S01]  /*2e30*/  FADD.FTZ R24, -R26, R51 ;  /* 0x000000331a187221 */ /* 0x000fe20000010100 */
[----:B----4-:R-:W-:Y:S02]  /*2e40*/  LEA R34, P2, R32, UR12, 0x2 ;  /* 0x0000000c20227c11 */ /* 0x010fe4000f8410ff */
[----:B------:R-:W-:Y:S01]  /*2e50*/  IADD3 R29, PT, PT, R33, R29, RZ ;  /* 0x0000001d211d7210 */ /* 0x000fe20007ffe0ff */
[----:B------:R-:W-:Y:S01]  /*2e60*/  FMUL.FTZ R46, R24, R27 ;  /* 0x0000001b182e7220 */ /* 0x000fe20000410000 */
[----:B-----5:R-:W-:Y:S02]  /*2e70*/  FFMA.FTZ R24, R20, R25, R22 ;  /* 0x0000001914187223 */ /* 0x020fe40000010016 */
[----:B------:R-:W-:Y:S01]  /*2e80*/  LEA.HI.X R35, R32, UR13, R29, 0x2, P2 ;  /* 0x0000000d20237c11 */ /* 0x000fe200090f141d */
[----:B------:R-:W-:-:S05]  /*2e90*/  FFMA.FTZ R25, R21, R46, R23 ;  /* 0x0000002e15197223 */ /* 0x000fca0000010017 */
[----:B------:R3:W-:Y:S02]  /*2ea0*/  STG.E.64 desc[UR8][R34.64], R24 ;  /* 0x0000001822007986 */ /* 0x0007e4000c101b08 */
.L_x_3004:
[----:B------:R-:W-:Y:S05]  /*2eb0*/  BSYNC.RECONVERGENT B1 ;  /* 0x0000000000017941 */ /* 0x000fea0003800200 */
.L_x_3003:
[----:B------:R-:W-:Y:S04]  /*2ec0*/  BSSY.RECONVERGENT B1, `(.L_x_3005) ;  /* 0x0000013000017945 */ /* 0x000fe80003800200 */
[----:B------:R-:W-:Y:S05]  /*2ed0*/  @P1 BRA `(.L_x_3006) ;  /* 0x0000000000441947 */ /* 0x000fea0003800000 */
[----:B------:R-:W4:Y:S01]  /*2ee0*/  LDCU.64 UR6, c[0x0][0x3e0] ;  /* 0x00007c00ff0677ac */ /* 0x000f220008000a00 */
[----:B------:R-:W-:Y:S01]  /*2ef0*/  MOV R32, R74 ;  /* 0x0000004a00207202 */ /* 0x000fe20000000f00 */
[C---:B------:R-:W-:Y:S01]  /*2f00*/  FADD.FTZ R52, -R26.reuse, R52 ;  /* 0x000000341a347221 */ /* 0x040fe20000010100 */
[----:B------:R-:W-:Y:S01]  /*2f10*/  MOV R33, R73 ;  /* 0x0000004900217202 */ /* 0x000fe20000000f00 */
[----:B------:R-:W4:Y:S01]  /*2f20*/  LDCU.64 UR12, c[0x0][0x380] ;  /* 0x00007000ff0c77ac */ /* 0x000f220008000a00 */
[----:B0-23--:R-:W-:-:S04]  /*2f30*/  FADD.FTZ R24, -R26, R53 ;  /* 0x000000351a187221 */ /* 0x00dfc80000010100 */
[----:B-1----:R-:W-:Y:S01]  /*2f40*/  FMUL.FTZ R46, R24, R27 ;  /* 0x0000001b182e7220 */ /* 0x002fe20000410000 */
[----:B----4-:R-:W-:Y:S02]  /*2f50*/  IMAD R25, R63, UR6, RZ ;  /* 0x000000063f197c24 */ /* 0x010fe4000f8e02ff */
[----:B------:R-:W-:-:S04]  /*2f60*/  IMAD.WIDE.U32 R32, R10, UR6, R32 ;  /* 0x000000060a207c25 */ /* 0x000fc8000f8e0020 */
[----:B------:R-:W-:Y:S02]  /*2f70*/  IMAD R29, R10, UR7, R25 ;  /* 0x000000070a1d7c24 */ /* 0x000fe4000f8e0219 */
[----:B------:R-:W-:Y:S01]  /*2f80*/  FMUL.FTZ R25, R52, R27 ;  /* 0x0000001b34197220 */ /* 0x000fe20000410000 */
[----:B------:R-:W-:Y:S02]  /*2f90*/  LEA R34, P1, R32, UR12, 0x2 ;  /* 0x0000000c20227c11 */ /* 0x000fe4000f8210ff */
[----:B------:R-:W-:Y:S01]  /*2fa0*/  IADD3 R29, PT, PT, R33, R29, RZ ;  /* 0x0000001d211d7210 */ /* 0x000fe20007ffe0ff */
[----:B-----5:R-:W-:Y:S01]  /*2fb0*/  FFMA.FTZ R24, R20, R25, R22 ;  /* 0x0000001914187223 */ /* 0x020fe20000010016 */
[----:B------:R-:W-:Y:S02]  /*2fc0*/  FFMA.FTZ R25, R21, R46, R23 ;  /* 0x0000002e15197223 */ /* 0x000fe40000010017 */
[----:B------:R-:W-:-:S05]  /*2fd0*/  LEA.HI.X R35, R32, UR13, R29, 0x2, P1 ;  /* 0x0000000d20237c11 */ /* 0x000fca00088f141d */
[----:B------:R4:W-:Y:S02]  /*2fe0*/  STG.E.64 desc[UR8][R34.64], R24 ;  /* 0x0000001822007986 */ /* 0x0009e4000c101b08 */
.L_x_3006:
[----:B------:R-:W-:Y:S05]  /*2ff0*/  BSYNC.RECONVERGENT B1 ;  /* 0x0000000000017941 */ /* 0x000fea0003800200 */
.L_x_3005:
[----:B------:R-:W-:Y:S01]  /*3000*/  ISETP.GE.U32.AND P5, PT, R28, UR10, PT ;  /* 0x0000000a1c007c0c */ /* 0x000fe2000bfa6070 */
[----:B------:R-:W-:Y:S01]  /*3010*/  BSSY.RECONVERGENT B1, `(.L_x_3007) ;  /* 0x000002a000017945 */ /* 0x000fe20003800200 */
[----:B0-234-:R-:W-:Y:S02]  /*3020*/  SHF.R.S32.HI R25, RZ, 0x1f, R28 ;  /* 0x0000001fff197819 */ /* 0x01dfe4000001141c */
[----:B------:R-:W-:Y:S02]  /*3030*/  IADD3 R49, PT, PT, R69, 0xc0, RZ ;  /* 0x000000c045317810 */ /* 0x000fe40007ffe0ff */
[----:B------:R-:W-:Y:S02]  /*3040*/  ISETP.GE.AND.EX P5, PT, R25, UR11, PT, P5 ;  /* 0x0000000b19007c0c */ /* 0x000fe4000bfa6350 */
[C---:B------:R-:W-:Y:S02]  /*3050*/  IADD3 R47, PT, PT, R69.reuse, 0xe0, RZ ;  /* 0x000000e0452f7810 */ /* 0x040fe40007ffe0ff */
[----:B------:R-:W-:-:S02]  /*3060*/  IADD3 R35, PT, PT, R69, 0x100, RZ ;  /* 0x0000010045237810 */ /* 0x000fc40007ffe0ff */
[----:B------:R-:W-:Y:S02]  /*3070*/  IADD3 R31, PT, PT, R69, 0x120, RZ ;  /* 0x00000120451f7810 */ /* 0x000fe40007ffe0ff */
[----:B------:R-:W-:Y:S02]  /*3080*/  ISETP.GE.U32.AND P2, PT, R30, UR10, PT ;  /* 0x0000000a1e007c0c */ /* 0x000fe4000bf46070 */
[----:B------:R-:W-:Y:S02]  /*3090*/  ISETP.GE.U32.AND P1, PT, R49, UR10, PT ;  /* 0x0000000a31007c0c */ /* 0x000fe4000bf26070 */
[----:B------:R-:W-:Y:S02]  /*30a0*/  ISETP.GE.U32.AND P6, PT, R47, UR10, PT ;  /* 0x0000000a2f007c0c */ /* 0x000fe4000bfc6070 */
[----:B------:R-:W-:Y:S02]  /*30b0*/  ISETP.GE.U32.AND P3, PT, R35, UR10, PT ;  /* 0x0000000a23007c0c */ /* 0x000fe4000bf66070 */
[----:B------:R-:W-:-:S02]  /*30c0*/  ISETP.GE.U32.AND P4, PT, R31, UR10, PT ;  /* 0x0000000a1f007c0c */ /* 0x000fc4000bf86070 */
        /* <DEDUP_REMOVED lines=10> */
[C---:B------:R-:W-:Y:S02]  /*3170*/  IADD3 R33, PT, PT, R69.reuse, 0x140, RZ ;  /* 0x0000014045217810 */ /* 0x040fe40007ffe0ff */
[----:B------:R-:W-:Y:S01]  /*3180*/  IADD3 R34, PT, PT, R69, 0x160, RZ ;  /* 0x0000016045227810 */ /* 0x000fe20007ffe0ff */
[----:B------:R-:W-:Y:S08]  /*3190*/  @P5 BRA `(.L_x_3008) ;  /* 0x0000000000445947 */ /* 0x000ff00003800000 */
[----:B------:R-:W0:Y:S01]  /*31a0*/  LDCU.64 UR6, c[0x0][0x3e0] ;  /* 0x00007c00ff0677ac */ /* 0x000e220008000a00 */
[----:B------:R-:W-:Y:S01]  /*31b0*/  MOV R24, R74 ;  /* 0x0000004a00187202 */ /* 0x000fe20000000f00 */
[----:B------:R-:W-:Y:S01]  /*31c0*/  FADD.FTZ R42, -R26, R42 ;  /* 0x0000002a1a2a7221 */ /* 0x000fe20000010100 */
[----:B------:R-:W2:Y:S01]  /*31d0*/  LDCU.64 UR12, c[0x0][0x380] ;  /* 0x00007000ff0c77ac */ /* 0x000ea20008000a00 */
[----:B0-----:R-:W-:-:S04]  /*31e0*/  IMAD R25, R25, UR6, RZ ;  /* 0x0000000619197c24 */ /* 0x001fc8000f8e02ff */
[----:B------:R-:W-:Y:S01]  /*31f0*/  IMAD R29, R28, UR7, R25 ;  /* 0x000000071c1d7c24 */ /* 0x000fe2000f8e0219 */
[----:B------:R-:W-:-:S03]  /*3200*/  MOV R25, R73 ;  /* 0x0000004900197202 */ /* 0x000fc60000000f00 */
[----:B------:R-:W-:-:S05]  /*3210*/  IMAD.WIDE.U32 R24, R28, UR6, R24 ;  /* 0x000000061c187c25 */ /* 0x000fca000f8e0018 */
[----:B------:R-:W-:Y:S01]  /*3220*/  IADD3 R29, PT, PT, R25, R29, RZ ;  /* 0x0000001d191d7210 */ /* 0x000fe20007ffe0ff */
[----:B-1----:R-:W-:Y:S01]  /*3230*/  FMUL.FTZ R25, R42, R27 ;  /* 0x0000001b2a197220 */ /* 0x002fe20000410000 */
[----:B--2---:R-:W-:-:S04]  /*3240*/  LEA R28, P5, R24, UR12, 0x2 ;  /* 0x0000000c181c7c11 */ /* 0x004fc8000f8a10ff */
[----:B------:R-:W-:Y:S01]  /*3250*/  LEA.HI.X R29, R24, UR13, R29, 0x2, P5 ;  /* 0x0000000d181d7c11 */ /* 0x000fe2000a8f141d */
[----:B------:R-:W-:-:S04]  /*3260*/  FADD.FTZ R24, -R26, R43 ;  /* 0x0000002b1a187221 */ /* 0x000fc80000010100 */
[----:B------:R-:W-:Y:S01]  /*3270*/  FMUL.FTZ R42, R24, R27 ;  /* 0x0000001b182a7220 */ /* 0x000fe20000410000 */
[----:B-----5:R-:W-:-:S03]  /*3280*/  FFMA.FTZ R24, R20, R25, R22 ;  /* 0x0000001914187223 */ /* 0x020fc60000010016 */
[----:B------:R-:W-:-:S05]  /*3290*/  FFMA.FTZ R25, R21, R42, R23 ;  /* 0x0000002a15197223 */ /* 0x000fca0000010017 */
[----:B------:R0:W-:Y:S02]  /*32a0*/  STG.E.64 desc[UR8][R28.64], R24 ;  /* 0x000000181c007986 */ /* 0x0001e4000c101b08 */
.L_x_3008:
[----:B------:R-:W-:Y:S05]  /*32b0*/  BSYNC.RECONVERGENT B1 ;  /* 0x0000000000017941 */ /* 0x000fea0003800200 */
.L_x_3007:
[----:B------:R-:W-:Y:S04]  /*32c0*/  BSSY.RECONVERGENT B1, `(.L_x_3009) ;  /* 0x0000013000017945 */ /* 0x000fe80003800200 */
[----:B------:R-:W-:Y:S05]  /*32d0*/  @P2 BRA `(.L_x_3010) ;  /* 0x0000000000442947 */ /* 0x000fea0003800000 */
[----:B------:R-:W2:Y:S01]  /*32e0*/  LDCU.64 UR6, c[0x0][0x3e0] ;  /* 0x00007c00ff0677ac */ /* 0x000ea20008000a00 */
[----:B0-----:R-:W-:Y:S01]  /*32f0*/  MOV R24, R74 ;  /* 0x0000004a00187202 */ /* 0x001fe20000000f00 */
[----:B------:R-:W-:Y:S01]  /*3300*/  FADD.FTZ R14, -R26, R14 ;  /* 0x0000000e1a0e7221 */ /* 0x000fe20000010100 */
[----:B------:R-:W-:Y:S01]  /*3310*/  MOV R25, R73 ;  /* 0x0000004900197202 */ /* 0x000fe20000000f00 */
        /* <DEDUP_REMOVED lines=13> */
.L_x_3010:
[----:B------:R-:W-:Y:S05]  /*33f0*/  BSYNC.RECONVERGENT B1 ;  /* 0x0000000000017941 */ /* 0x000fea0003800200 */
.L_x_3009:
[----:B------:R-:W-:Y:S04]  /*3400*/  BSSY.RECONVERGENT B1, `(.L_x_3011) ;  /* 0x0000013000017945 */ /* 0x000fe80003800200 */
[----:B------:R-:W-:Y:S05]  /*3410*/  @P1 BRA `(.L_x_3012) ;  /* 0x0000000000441947 */ /* 0x000fea0003800000 */
[----:B------:R-:W3:Y:S01]  /*3420*/  LDCU.64 UR6, c[0x0][0x3e0] ;  /* 0x00007c00ff0677ac */ /* 0x000ee20008000a00 */
[----:B0-----:R-:W-:Y:S01]  /*3430*/  MOV R24, R74 ;  /* 0x0000004a00187202 */ /* 0x001fe20000000f00 */
[C---:B------:R-:W-:Y:S01]  /*3440*/  FADD.FTZ R16, -R26.reuse, R16 ;  /* 0x000000101a107221 */ /* 0x040fe20000010100 */
[----:B------:R-:W-:Y:S01]  /*3450*/  MOV R25, R73 ;  /* 0x0000004900197202 */ /* 0x000fe20000000f00 */
[----:B------:R-:W0:Y:S01]  /*3460*/  LDCU.64 UR12, c[0x0][0x380] ;  /* 0x00007000ff0c77ac */ /* 0x000e220008000a00 */
[----:B--2---:R-:W-:Y:S01]  /*3470*/  FADD.FTZ R14, -R26, R17 ;  /* 0x000000111a0e7221 */ /* 0x004fe20000010100 */
[----:B-1----:R-:W-:-:S03]  /*3480*/  FMUL.FTZ R15, R16, R27 ;  /* 0x0000001b100f7220 */ /* 0x002fc60000410000 */
        /* <DEDUP_REMOVED lines=9> */
[----:B------:R3:W-:Y:S02]  /*3520*/  STG.E.64 desc[UR8][R16.64], R14 ;  /* 0x0000000e10007986 */ /* 0x0007e4000c101b08 */
.L_x_3012:
[----:B------:R-:W-:Y:S05]  /*3530*/  BSYNC.RECONVERGENT B1 ;  /* 0x0000000000017941 */ /* 0x000fea0003800200 */
.L_x_3011:
[----:B------:R-:W-:Y:S04]  /*3540*/  BSSY.RECONVERGENT B1, `(.L_x_3013) ;  /* 0x0000013000017945 */ /* 0x000fe80003800200 */
[----:B------:R-:W-:Y:S05]  /*3550*/  @P6 BRA `(.L_x_3014) ;  /* 0x0000000000446947 */ /* 0x000fea0003800000 */
[----:B------:R-:W4:Y:S01]  /*3560*/  LDCU.64 UR6, c[0x0][0x3e0] ;  /* 0x00007c00ff0677ac */ /* 0x000f220008000a00 */
[----:B---3--:R-:W-:Y:S01]  /*3570*/  MOV R16, R74 ;  /* 0x0000004a00107202 */ /* 0x008fe20000000f00 */
[C---:B------:R-:W-:Y:S01]  /*3580*/  FADD.FTZ R18, -R26.reuse, R18 ;  /* 0x000000121a127221 */ /* 0x040fe20000010100 */
[----:B------:R-:W-:Y:S01]  /*3590*/  MOV R17, R73 ;  /* 0x0000004900117202 */ /* 0x000fe20000000f00 */
[----:B------:R-:W3:Y:S01]  /*35a0*/  LDCU.64 UR12, c[0x0][0x380] ;  /* 0x00007000ff0c77ac */ /* 0x000ee20008000a00 */
[----:B--2---:R-:W-:Y:S01]  /*35b0*/  FADD.FTZ R14, -R26, R19 ;  /* 0x000000131a0e7221 */ /* 0x004fe20000010100 */
[----:B-1----:R-:W-:-:S03]  /*35c0*/  FMUL.FTZ R15, R18, R27 ;  /* 0x0000001b120f7220 */ /* 0x002fc60000410000 */
[----:B0-----:R-:W-:Y:S01]  /*35d0*/  FMUL.FTZ R24, R14, R27 ;  /* 0x0000001b0e187220 */ /* 0x001fe20000410000 */
[----:B-----5:R-:W-:-:S03]  /*35e0*/  FFMA.FTZ R14, R20, R15, R22 ;  /* 0x0000000f140e7223 */ /* 0x020fc60000010016 */
[----:B------:R-:W-:Y:S01]  /*35f0*/  FFMA.FTZ R15, R21, R24, R23 ;  /* 0x00000018150f7223 */ /* 0x000fe20000010017 */
[----:B----4-:R-:W-:Y:S02]  /*3600*/  IMAD R48, R48, UR6, RZ ;  /* 0x0000000630307c24 */ /* 0x010fe4000f8e02ff */
[----:B------:R-:W-:-:S04]  /*3610*/  IMAD.WIDE.U32 R16, R47, UR6, R16 ;  /* 0x000000062f107c25 */ /* 0x000fc8000f8e0010 */
[----:B------:R-:W-:Y:S01]  /*3620*/  IMAD R47, R47, UR7, R48 ;  /* 0x000000072f2f7c24 */ /* 0x000fe2000f8e0230 */
[----:B---3--:R-:W-:-:S04]  /*3630*/  LEA R18, P1, R16, UR12, 0x2 ;  /* 0x0000000c10127c11 */ /* 0x008fc8000f8210ff */
[----:B------:R-:W-:-:S04]  /*3640*/  IADD3 R47, PT, PT, R17, R47, RZ ;  /* 0x0000002f112f7210 */ /* 0x000fc80007ffe0ff */
[----:B------:R-:W-:-:S05]  /*3650*/  LEA.HI.X R19, R16, UR13, R47, 0x2, P1 ;  /* 0x0000000d10137c11 */ /* 0x000fca00088f142f */
[----:B------:R4:W-:Y:S02]  /*3660*/  STG.E.64 desc[UR8][R18.64], R14 ;  /* 0x0000000e12007986 */ /* 0x0009e4000c101b08 */
.L_x_3014:
[----:B------:R-:W-:Y:S05]  /*3670*/  BSYNC.RECONVERGENT B1 ;  /* 0x0000000000017941 */ /* 0x000fea0003800200 */
.L_x_3013:
[----:B------:R-:W-:Y:S04]  /*3680*/  BSSY.RECONVERGENT B1, `(.L_x_3015) ;  /* 0x0000013000017945 */ /* 0x000fe80003800200 */
[----:B------:R-:W-:Y:S05]  /*3690*/  @P3 BRA `(.L_x_3016) ;  /* 0x0000000000443947 */ /* 0x000fea0003800000 */
[----:B------:R-:W0:Y:S01]  /*36a0*/  LDCU.64 UR6, c[0x0][0x3e0] ;  /* 0x00007c00ff0677ac */ /* 0x000e220008000a00 */
[----:B---3--:R-:W-:Y:S01]  /*36b0*/  MOV R16, R74 ;  /* 0x0000004a00107202 */ /* 0x008fe20000000f00 */
[C---:B------:R-:W-:Y:S01]  /*36c0*/  FADD.FTZ R36, -R26.reuse, R36 ;  /* 0x000000241a247221 */ /* 0x040fe20000010100 */
[----:B------:R-:W-:Y:S01]  /*36d0*/  MOV R17, R73 ;  /* 0x0000004900117202 */ /* 0x000fe20000000f00 */
[----:B------:R-:W3:Y:S01]  /*36e0*/  LDCU.64 UR12, c[0x0][0x380] ;  /* 0x00007000ff0c77ac */ /* 0x000ee20008000a00 */
[----:B--2-4-:R-:W-:Y:S01]  /*36f0*/  FADD.FTZ R14, -R26, R37 ;  /* 0x000000251a0e7221 */ /* 0x014fe20000010100 */
[----:B-1----:R-:W-:-:S03]  /*3700*/  FMUL.FTZ R15, R36, R27 ;  /* 0x0000001b240f7220 */ /* 0x002fc60000410000 */
[----:B0-----:R-:W-:Y:S01]  /*3710*/  FMUL.FTZ R24, R14, R27 ;  /* 0x0000001b0e187220 */ /* 0x001fe20000410000 */
[----:B-----5:R-:W-:-:S03]  /*3720*/  FFMA.FTZ R14, R20, R15, R22 ;  /* 0x0000000f140e7223 */ /* 0x020fc60000010016 */
[----:B------:R-:W-:Y:S01]  /*3730*/  FFMA.FTZ R15, R21, R24, R23 ;  /* 0x00000018150f7223 */ /* 0x000fe20000010017 */
[----:B------:R-:W-:Y:S02]  /*3740*/  IMAD R46, R46, UR6, RZ ;  /* 0x000000062e2e7c24 */ /* 0x000fe4000f8e02ff */
[----:B------:R-:W-:-:S04]  /*3750*/  IMAD.WIDE.U32 R16, R35, UR6, R16 ;  /* 0x0000000623107c25 */ /* 0x000fc8000f8e0010 */
[----:B------:R-:W-:Y:S01]  /*3760*/  IMAD R35, R35, UR7, R46 ;  /* 0x0000000723237c24 */ /* 0x000fe2000f8e022e */
[----:B---3--:R-:W-:-:S04]  /*3770*/  LEA R18, P1, R16, UR12, 0x2 ;  /* 0x0000000c10127c11 */ /* 0x008fc8000f8210ff */
[----:B------:R-:W-:-:S04]  /*3780*/  IADD3 R35, PT, PT, R17, R35, RZ ;  /* 0x0000002311237210 */ /* 0x000fc80007ffe0ff */
[----:B------:R-:W-:-:S05]  /*3790*/  LEA.HI.X R19, R16, UR13, R35, 0x2, P1 ;  /* 0x0000000d10137c11 */ /* 0x000fca00088f1423 */
[----:B------:R0:W-:Y:S02]  /*37a0*/  STG.E.64 desc[UR8][R18.64], R14 ;  /* 0x0000000e12007986 */ /* 0x0001e4000c101b08 */
.L_x_3016:
[----:B------:R-:W-:Y:S05]  /*37b0*/  BSYNC.RECONVERGENT B1 ;  /* 0x0000000000017941 */ /* 0x000fea0003800200 */
.L_x_3015:
[----:B------:R-:W-:Y:S04]  /*37c0*/  BSSY.RECONVERGENT B1, `(.L_x_3017) ;  /* 0x0000013000017945 */ /* 0x000fe80003800200 */
[----:B------:R-:W-:Y:S05]  /*37d0*/  @P4 BRA `(.L_x_3018) ;  /* 0x0000000000444947 */ /* 0x000fea0003800000 */
[----:B------:R-:W1:Y:S01]  /*37e0*/  LDCU.64 UR6, c[0x0][0x3e0] ;  /* 0x00007c00ff0677ac */ /* 0x000e620008000a00 */
[----:B0-234-:R-:W-:Y:S01]  /*37f0*/  MOV R14, R74 ;  /* 0x0000004a000e7202 */ /* 0x01dfe20000000f00 */
[C---:B------:R-:W-:Y:S01]  /*3800*/  FADD.FTZ R38, -R26.reuse, R38 ;  /* 0x000000261a267221 */ /* 0x040fe20000010100 */
[----:B------:R-:W-:Y:S01]  /*3810*/  MOV R15, R73 ;  /* 0x00000049000f7202 */ /* 0x000fe20000000f00 */
[----:B------:R-:W0:Y:S01]  /*3820*/  LDCU.64 UR12, c[0x0][0x380] ;  /* 0x00007000ff0c77ac */ /* 0x000e220008000a00 */
[----:B------:R-:W-:Y:S01]  /*3830*/  FADD.FTZ R18, -R26, R39 ;  /* 0x000000271a127221 */ /* 0x000fe20000010100 */
[----:B-1----:R-:W-:-:S03]  /*3840*/  FMUL.FTZ R17, R38, R27 ;  /* 0x0000001b26117220 */ /* 0x002fc60000410000 */
[----:B------:R-:W-:Y:S01]  /*3850*/  FMUL.FTZ R24, R18, R27 ;  /* 0x0000001b12187220 */ /* 0x000fe20000410000 */
[----:B-----5:R-:W-:-:S03]  /*3860*/  FFMA.FTZ R18, R20, R17, R22 ;  /* 0x0000001114127223 */ /* 0x020fc60000010016 */
[----:B------:R-:W-:Y:S01]  /*3870*/  FFMA.FTZ R19, R21, R24, R23 ;  /* 0x0000001815137223 */ /* 0x000fe20000010017 */
[----:B------:R-:W-:Y:S02]  /*3880*/  IMAD R32, R32, UR6, RZ ;  /* 0x0000000620207c24 */ /* 0x000fe4000f8e02ff */
[----:B------:R-:W-:-:S04]  /*3890*/  IMAD.WIDE.U32 R14, R31, UR6, R14 ;  /* 0x000000061f0e7c25 */ /* 0x000fc8000f8e000e */
[----:B------:R-:W-:Y:S01]  /*38a0*/  IMAD R31, R31, UR7, R32 ;  /* 0x000000071f1f7c24 */ /* 0x000fe2000f8e0220 */
[----:B0-----:R-:W-:-:S04]  /*38b0*/  LEA R16, P1, R14, UR12, 0x2 ;  /* 0x0000000c0e107c11 */ /* 0x001fc8000f8210ff */
[----:B------:R-:W-:-:S04]  /*38c0*/  IADD3 R31, PT, PT, R15, R31, RZ ;  /* 0x0000001f0f1f7210 */ /* 0x000fc80007ffe0ff */
[----:B------:R-:W-:-:S05]  /*38d0*/  LEA.HI.X R17, R14, UR13, R31, 0x2, P1 ;  /* 0x0000000d0e117c11 */ /* 0x000fca00088f141f */
[----:B------:R0:W-:Y:S02]  /*38e0*/  STG.E.64 desc[UR8][R16.64], R18 ;  /* 0x0000001210007986 */ /* 0x0001e4000c101b08 */
.L_x_3018:
[----:B------:R-:W-:Y:S05]  /*38f0*/  BSYNC.RECONVERGENT B1 ;  /* 0x0000000000017941 */ /* 0x000fea0003800200 */
.L_x_3017:
[----:B------:R-:W-:Y:S01]  /*3900*/  ISETP.GE.U32.AND P5, PT, R33, UR10, PT ;  /* 0x0000000a21007c0c */ /* 0x000fe2000bfa6070 */
[----:B------:R-:W-:Y:S01]  /*3910*/  BSSY.RECONVERGENT B1, `(.L_x_3019) ;  /* 0x0000024000017945 */ /* 0x000fe20003800200 */
[----:B0--3--:R-:W-:Y:S02]  /*3920*/  SHF.R.S32.HI R16, RZ, 0x1f, R33 ;  /* 0x0000001fff107819 */ /* 0x009fe40000011421 */
[C---:B--2---:R-:W-:Y:S02]  /*3930*/  IADD3 R28, PT, PT, R69.reuse, 0x180, RZ ;  /* 0x00000180451c7810 */ /* 0x044fe40007ffe0ff */
[----:B------:R-:W-:Y:S02]  /*3940*/  ISETP.GE.AND.EX P5, PT, R16, UR11, PT, P5 ;  /* 0x0000000b10007c0c */ /* 0x000fe4000bfa6350 */
        /* <DEDUP_REMOVED lines=9> */
[----:B------:R-:W-:Y:S02]  /*39e0*/  ISETP.GE.AND.EX P2, PT, R31, UR11, PT, P2 ;  /* 0x0000000b1f007c0c */ /* 0x000fe4000bf46320 */
[----:B------:R-:W-:Y:S02]  /*39f0*/  ISETP.GE.AND.EX P1, PT, R29, UR11, PT, P1 ;  /* 0x0000000b1d007c0c */ /* 0x000fe4000bf26310 */
[----:B------:R-:W-:Y:S02]  /*3a00*/  ISETP.GE.AND.EX P6, PT, R25, UR11, PT, P6 ;  /* 0x0000000b19007c0c */ /* 0x000fe4000bfc6360 */
[----:B------:R-:W-:Y:S02]  /*3a10*/  ISETP.GE.AND.EX P3, PT, R64, UR11, PT, P3 ;  /* 0x0000000b40007c0c */ /* 0x000fe4000bf66330 */
[----:B------:R-:W-:Y:S01]  /*3a20*/  ISETP.GE.AND.EX P4, PT, R65, UR11, PT, P4 ;  /* 0x0000000b41007c0c */ /* 0x000fe2000bf86340 */
[----:B------:R-:W-:-:S12]  /*3a30*/  @P5 BRA `(.L_x_3020) ;  /* 0x0000000000445947 */ /* 0x000fd80003800000 */
[----:B------:R-:W0:Y:S01]  /*3a40*/  LDCU.64 UR6, c[0x0][0x3e0] ;  /* 0x00007c00ff0677ac */ /* 0x000e220008000a00 */
[----:B----4-:R-:W-:Y:S01]  /*3a50*/  MOV R14, R74 ;  /* 0x0000004a000e7202 */ /* 0x010fe20000000f00 */
[C---:B------:R-:W-:Y:S01]  /*3a60*/  FADD.FTZ R40, -R26.reuse, R40 ;  /* 0x000000281a287221 */ /* 0x040fe20000010100 */
[----:B------:R-:W-:Y:S01]  /*3a70*/  MOV R15, R73 ;  /* 0x00000049000f7202 */ /* 0x000fe20000000f00 */
[----:B------:R-:W2:Y:S01]  /*3a80*/  LDCU.64 UR12, c[0x0][0x380] ;  /* 0x00007000ff0c77ac */ /* 0x000ea20008000a00 */
[----:B------:R-:W-:Y:S01]  /*3a90*/  FADD.FTZ R18, -R26, R41 ;  /* 0x000000291a127221 */ /* 0x000fe20000010100 */
        /* <DEDUP_REMOVED lines=8> */
[----:B------:R-:W-:-:S04]  /*3b20*/  IADD3 R33, PT, PT, R15, R33, RZ ;  /* 0x000000210f217210 */ /* 0x000fc80007ffe0ff */
[----:B------:R-:W-:-:S05]  /*3b30*/  LEA.HI.X R17, R14, UR13, R33, 0x2, P5 ;  /* 0x0000000d0e117c11 */ /* 0x000fca000a8f1421 */
[----:B------:R0:W-:Y:S02]  /*3b40*/  STG.E.64 desc[UR8][R16.64], R18 ;  /* 0x0000001210007986 */ /* 0x0001e4000c101b08 */
.L_x_3020:
[----:B------:R-:W-:Y:S05]  /*3b50*/  BSYNC.RECONVERGENT B1 ;  /* 0x0000000000017941 */ /* 0x000fea0003800200 */
.L_x_3019:
[----:B------:R-:W-:Y:S04]  /*3b60*/  BSSY.RECONVERGENT B1, `(.L_x_3021) ;  /* 0x0000013000017945 */ /* 0x000fe80003800200 */
[----:B------:R-:W-:Y:S05]  /*3b70*/  @P2 BRA `(.L_x_3022) ;  /* 0x0000000000442947 */ /* 0x000fea0003800000 */
[----:B------:R-:W2:Y:S01]  /*3b80*/  LDCU.64 UR6, c[0x0][0x3e0] ;  /* 0x00007c00ff0677ac */ /* 0x000ea20008000a00 */
[----:B----4-:R-:W-:Y:S01]  /*3b90*/  MOV R14, R74 ;  /* 0x0000004a000e7202 */ /* 0x010fe20000000f00 */
[C---:B------:R-:W-:Y:S01]  /*3ba0*/  FADD.FTZ R44, -R26.reuse, R44 ;  /* 0x0000002c1a2c7221 */ /* 0x040fe20000010100 */
[----:B------:R-:W-:Y:S01]  /*3bb0*/  MOV R15, R73 ;  /* 0x00000049000f7202 */ /* 0x000fe20000000f00 */
[----:B------:R-:W3:Y:S01]  /*3bc0*/  LDCU.64 UR12, c[0x0][0x380] ;  /* 0x00007000ff0c77ac */ /* 0x000ee20008000a00 */
[----:B0-----:R-:W-:-:S04]  /*3bd0*/  FADD.FTZ R18, -R26, R45 ;  /* 0x0000002d1a127221 */ /* 0x001fc80000010100 */
[----:B-1----:R-:W-:Y:S01]  /*3be0*/  FMUL.FTZ R30, R18, R27 ;  /* 0x0000001b121e7220 */ /* 0x002fe20000410000 */
[----:B--2---:R-:W-:Y:S02]  /*3bf0*/  IMAD R17, R31, UR6, RZ ;  /* 0x000000061f117c24 */ /* 0x004fe4000f8e02ff */
[----:B------:R-:W-:-:S04]  /*3c00*/  IMAD.WIDE.U32 R14, R34, UR6, R14 ;  /* 0x00000006220e7c25 */ /* 0x000fc8000f8e000e */
[----:B------:R-:W-:Y:S02]  /*3c10*/  IMAD R19, R34, UR7, R17 ;  /* 0x0000000722137c24 */ /* 0x000fe4000f8e0211 */
[----:B------:R-:W-:Y:S01]  /*3c20*/  FMUL.FTZ R17, R44, R27 ;  /* 0x0000001b2c117220 */ /* 0x000fe20000410000 */
[----:B---3--:R-:W-:Y:S02]  /*3c30*/  LEA R16, P2, R14, UR12, 0x2 ;  /* 0x0000000c0e107c11 */ /* 0x008fe4000f8410ff */
[----:B------:R-:W-:Y:S01]  /*3c40*/  IADD3 R19, PT, PT, R15, R19, RZ ;  /* 0x000000130f137210 */ /* 0x000fe20007ffe0ff */
[----:B-----5:R-:W-:-:S03]  /*3c50*/  FFMA.FTZ R18, R20, R17, R22 ;  /* 0x0000001114127223 */ /* 0x020fc60000010016 */
[----:B------:R-:W-:Y:S01]  /*3c60*/  LEA.HI.X R17, R14, UR13, R19, 0x2, P2 ;  /* 0x0000000d0e117c11 */ /* 0x000fe200090f1413 */
[----:B------:R-:W-:-:S05]  /*3c70*/  FFMA.FTZ R19, R21, R30, R23 ;  /* 0x0000001e15137223 */ /* 0x000fca0000010017 */
[----:B------:R2:W-:Y:S02]  /*3c80*/  STG.E.64 desc[UR8][R16.64], R18 ;  /* 0x0000001210007986 */ /* 0x0005e4000c101b08 */
.L_x_3022:
[----:B------:R-:W-:Y:S05]  /*3c90*/  BSYNC.RECONVERGENT B1 ;  /* 0x0000000000017941 */ /* 0x000fea0003800200 */
.L_x_3021:
[----:B------:R-:W-:Y:S04]  /*3ca0*/  BSSY.RECONVERGENT B1, `(.L_x_3023) ;  /* 0x0000013000017945 */ /* 0x000fe80003800200 */
[----:B------:R-:W-:Y:S05]  /*3cb0*/  @P1 BRA `(.L_x_3024) ;  /* 0x0000000000441947 */ /* 0x000fea0003800000 */
[----:B------:R-:W3:Y:S01]  /*3cc0*/  LDCU.64 UR6, c[0x0][0x3e0] ;  /* 0x00007c00ff0677ac */ /* 0x000ee20008000a00 */
[----:B----4-:R-:W-:Y:S01]  /*3cd0*/  MOV R14, R74 ;  /* 0x0000004a000e7202 */ /* 0x010fe20000000f00 */
[C---:B------:R-:W-:Y:S01]  /*3ce0*/  FADD.FTZ R54, -R26.reuse, R54 ;  /* 0x000000361a367221 */ /* 0x040fe20000010100 */
[----:B------:R-:W-:Y:S01]  /*3cf0*/  MOV R15, R73 ;  /* 0x00000049000f7202 */ /* 0x000fe20000000f00 */
[----:B------:R-:W4:Y:S01]  /*3d00*/  LDCU.64 UR12, c[0x0][0x380] ;  /* 0x00007000ff0c77ac */ /* 0x000f220008000a00 */
[----:B0-2---:R-:W-:Y:S01]  /*3d10*/  FADD.FTZ R18, -R26, R55 ;  /* 0x000000371a127221 */ /* 0x005fe20000010100 */
[----:B-1----:R-:W-:-:S03]  /*3d20*/  FMUL.FTZ R17, R54, R27 ;  /* 0x0000001b36117220 */ /* 0x002fc60000410000 */
[----:B------:R-:W-:Y:S01]  /*3d30*/  FMUL.FTZ R18, R18, R27 ;  /* 0x0000001b12127220 */ /* 0x000fe20000410000 */
[----:B---3--:R-:W-:Y:S02]  /*3d40*/  IMAD R29, R29, UR6, RZ ;  /* 0x000000061d1d7c24 */ /* 0x008fe4000f8e02ff */
[----:B------:R-:W-:-:S04]  /*3d50*/  IMAD.WIDE.U32 R14, R28, UR6, R14 ;  /* 0x000000061c0e7c25 */ /* 0x000fc8000f8e000e */
[----:B------:R-:W-:Y:S01]  /*3d60*/  IMAD R29, R28, UR7, R29 ;  /* 0x000000071c1d7c24 */ /* 0x000fe2000f8e021d */
[----:B----4-:R-:W-:Y:S01]  /*3d70*/  LEA R16, P1, R14, UR12, 0x2 ;  /* 0x0000000c0e107c11 */ /* 0x010fe2000f8210ff */
[----:B-----5:R-:W-:-:S03]  /*3d80*/  FFMA.FTZ R28, R20, R17, R22 ;  /* 0x00000011141c7223 */ /* 0x020fc60000010016 */
[----:B------:R-:W-:-:S04]  /*3d90*/  IADD3 R29, PT, PT, R15, R29, RZ ;  /* 0x0000001d0f1d7210 */ /* 0x000fc80007ffe0ff */
[----:B------:R-:W-:Y:S01]  /*3da0*/  LEA.HI.X R17, R14, UR13, R29, 0x2, P1 ;  /* 0x0000000d0e117c11 */ /* 0x000fe200088f141d */
[----:B------:R-:W-:-:S05]  /*3db0*/  FFMA.FTZ R29, R21, R18, R23 ;  /* 0x00000012151d7223 */ /* 0x000fca0000010017 */
[----:B------:R3:W-:Y:S02]  /*3dc0*/  STG.E.64 desc[UR8][R16.64], R28 ;  /* 0x0000001c10007986 */ /* 0x0007e4000c101b08 */
.L_x_3024:
[----:B------:R-:W-:Y:S05]  /*3dd0*/  BSYNC.RECONVERGENT B1 ;  /* 0x0000000000017941 */ /* 0x000fea0003800200 */
.L_x_3023:
[----:B------:R-:W-:Y:S04]  /*3de0*/  BSSY.RECONVERGENT B1, `(.L_x_3025) ;  /* 0x0000013000017945 */ /* 0x000fe80003800200 */
[----:B------:R-:W-:Y:S05]  /*3df0*/  @P6 BRA `(.L_x_3026) ;  /* 0x0000000000446947 */ /* 0x000fea0003800000 */
[----:B------:R-:W1:Y:S01]  /*3e00*/  LDCU.64 UR6, c[0x0][0x3e0] ;  /* 0x00007c00ff0677ac */ /* 0x000e620008000a00 */
[----:B----4-:R-:W-:Y:S01]  /*3e10*/  MOV R14, R74 ;  /* 0x0000004a000e7202 */ /* 0x010fe20000000f00 */
[C---:B------:R-:W-:Y:S01]  /*3e20*/  FADD.FTZ R56, -R26.reuse, R56 ;  /* 0x000000381a387221 */ /* 0x040fe20000010100 */
[----:B------:R-:W-:Y:S01]  /*3e30*/  MOV R15, R73 ;  /* 0x00000049000f7202 */ /* 0x000fe20000000f00 */
[----:B------:R-:W4:Y:S01]  /*3e40*/  LDCU.64 UR12, c[0x0][0x380] ;  /* 0x00007000ff0c77ac */ /* 0x000f220008000a00 */
[----:B0-2---:R-:W-:Y:S01]  /*3e50*/  FADD.FTZ R18, -R26, R57 ;  /* 0x000000391a127221 */ /* 0x005fe20000010100 */
[----:B-1-3--:R-:W-:-:S03]  /*3e60*/  FMUL.FTZ R17, R56, R27 ;  /* 0x0000001b38117220 */ /* 0x00afc60000410000 */
[----:B------:R-:W-:Y:S01]  /*3e70*/  FMUL.FTZ R18, R18, R27 ;  /* 0x0000001b12127220 */ /* 0x000fe20000410000 */
[----:B------:R-:W-:Y:S02]  /*3e80*/  IMAD R25, R25, UR6, RZ ;  /* 0x0000000619197c24 */ /* 0x000fe4000f8e02ff */
        /* <DEDUP_REMOVED lines=8> */
.L_x_3026:
[----:B------:R-:W-:Y:S05]  /*3f10*/  BSYNC.RECONVERGENT B1 ;  /* 0x0000000000017941 */ /* 0x000fea0003800200 */
.L_x_3025:
        /* <DEDUP_REMOVED lines=10> */
[----:B-----5:R-:W-:-:S03]  /*3fc0*/  FFMA.FTZ R24, R20, R17, R22 ;  /* 0x0000001114187223 */ /* 0x020fc60000010016 */
[----:B------:R-:W-:Y:S01]  /*3fd0*/  FFMA.FTZ R25, R21, R18, R23 ;  /* 0x0000001215197223 */ /* 0x000fe20000010017 */
[----:B------:R-:W-:Y:S02]  /*3fe0*/  IMAD R16, R64, UR6, RZ ;  /* 0x0000000640107c24 */ /* 0x000fe4000f8e02ff */
[----:B------:R-:W-:-:S04]  /*3ff0*/  IMAD.WIDE.U32 R14, R11, UR6, R14 ;  /* 0x000000060b0e7c25 */ /* 0x000fc8000f8e000e */
[----:B------:R-:W-:Y:S01]  /*4000*/  IMAD R19, R11, UR7, R16 ;  /* 0x000000070b137c24 */ /* 0x000fe2000f8e0210 */
[----:B----4-:R-:W-:-:S04]  /*4010*/  LEA R16, P1, R14, UR12, 0x2 ;  /* 0x0000000c0e107c11 */ /* 0x010fc8000f8210ff */
[----:B------:R-:W-:-:S04]  /*4020*/  IADD3 R19, PT, PT, R15, R19, RZ ;  /* 0x000000130f137210 */ /* 0x000fc80007ffe0ff */
[----:B------:R-:W-:-:S05]  /*4030*/  LEA.HI.X R17, R14, UR13, R19, 0x2, P1 ;  /* 0x0000000d0e117c11 */ /* 0x000fca00088f1413 */
[----:B------:R0:W-:Y:S02]  /*4040*/  STG.E.64 desc[UR8][R16.64], R24 ;  /* 0x0000001810007986 */ /* 0x0001e4000c101b08 */
.L_x_3028:
[----:B------:R-:W-:Y:S05]  /*4050*/  BSYNC.RECONVERGENT B1 ;  /* 0x0000000000017941 */ /* 0x000fea0003800200 */
.L_x_3027:
[----:B------:R-:W-:Y:S05]  /*4060*/  @P4 BRA `(.L_x_3029) ;  /* 0x0000002000844947 */ /* 0x000fea0003800000 */
[----:B------:R-:W4:Y:S01]  /*4070*/  LDCU.64 UR6, c[0x0][0x3e0] ;  /* 0x00007c00ff0677ac */ /* 0x000f220008000a00 */
[----:B------:R-:W-:Y:S01]  /*4080*/  MOV R72, R74 ;  /* 0x0000004a00487202 */ /* 0x000fe20000000f00 */
[C---:B------:R-:W-:Y:S01]  /*4090*/  FADD.FTZ R60, -R26.reuse, R60 ;  /* 0x0000003c1a3c7221 */ /* 0x040fe20000010100 */
[----:B------:R-:W-:Y:S01]  /*40a0*/  FADD.FTZ R26, -R26, R61 ;  /* 0x0000003d1a1a7221 */ /* 0x000fe20000010100 */
[----:B------:R-:W0:Y:S03]  /*40b0*/  LDCU.64 UR10, c[0x0][0x380] ;  /* 0x00007000ff0a77ac */ /* 0x000e260008000a00 */
[----:B-1----:R-:W-:-:S04]  /*40c0*/  FMUL.FTZ R26, R26, R27 ;  /* 0x0000001b1a1a7220 */ /* 0x002fc80000410000 */
[----:B-----5:R-:W-:Y:S01]  /*40d0*/  FFMA.FTZ R21, R21, R26, R23 ;  /* 0x0000001a15157223 */ /* 0x020fe20000010017 */
[----:B----4-:R-:W-:Y:S02]  /*40e0*/  IMAD R15, R65, UR6, RZ ;  /* 0x00000006410f7c24 */ /* 0x010fe4000f8e02ff */
[----:B------:R-:W-:-:S04]  /*40f0*/  IMAD.WIDE.U32 R72, R12, UR6, R72 ;  /* 0x000000060c487c25 */ /* 0x000fc8000f8e0048 */
[----:B0-23--:R-:W-:Y:S02]  /*4100*/  IMAD R17, R12, UR7, R15 ;  /* 0x000000070c117c24 */ /* 0x00dfe4000f8e020f */
[----:B------:R-:W-:Y:S01]  /*4110*/  FMUL.FTZ R15, R60, R27 ;  /* 0x0000001b3c0f7220 */ /* 0x000fe20000410000 */
[----:B------:R-:W-:Y:S02]  /*4120*/  LEA R14, P1, R72, UR10, 0x2 ;  /* 0x0000000a480e7c11 */ /* 0x000fe4000f8210ff */
[----:B------:R-:W-:Y:S01]  /*4130*/  IADD3 R17, PT, PT, R73, R17, RZ ;  /* 0x0000001149117210 */ /* 0x000fe20007ffe0ff */
[----:B------:R-:W-:-:S03]  /*4140*/  FFMA.FTZ R20, R20, R15, R22 ;  /* 0x0000000f14147223 */ /* 0x000fc60000010016 */
[----:B------:R-:W-:-:S05]  /*4150*/  LEA.HI.X R15, R72, UR11, R17, 0x2, P1 ;  /* 0x0000000b480f7c11 */ /* 0x000fca00088f1411 */
[----:B------:R0:W-:Y:S01]  /*4160*/  STG.E.64 desc[UR8][R14.64], R20 ;  /* 0x000000140e007986 */ /* 0x0001e2000c101b08 */
[----:B------:R-:W-:Y:S05]  /*4170*/  BRA `(.L_x_3029) ;  /* 0x0000002000407947 */ /* 0x000fea0003800000 */
.L_x_2998:
[----:B------:R-:W2:Y:S01]  /*4180*/  LDCU.64 UR12, c[0x0][0x3e8] ;  /* 0x00007d00ff0c77ac */ /* 0x000ea20008000a00 */
[----:B------:R-:W-:Y:S01]  /*4190*/  BSSY.RECONVERGENT B1, `(.L_x_3030) ;  /* 0x0000025000017945 */ /* 0x000fe20003800200 */
[C---:B0-----:R-:W-:Y:S02]  /*41a0*/  IADD3 R28, PT, PT, R69.reuse, 0x80, RZ ;  /* 0x00000080451c7810 */ /* 0x041fe40007ffe0ff */
[----:B------:R-:W-:Y:S02]  /*41b0*/  IADD3 R30, PT, PT, R69, 0xa0, RZ ;  /* 0x000000a0451e7810 */ /* 0x000fe40007ffe0ff */
[----:B--2---:R-:W-:Y:S02]  /*41c0*/  ISETP.GE.U32.AND P2, PT, R68, UR12, PT ;  /* 0x0000000c44007c0c */ /* 0x004fe4000bf46070 */
[----:B------:R-:W-:Y:S02]  /*41d0*/  ISETP.GE.U32.AND P3, PT, R67, UR12, PT ;  /* 0x0000000c43007c0c */ /* 0x000fe4000bf66070 */
[----:B------:R-:W-:-:S02]  /*41e0*/  ISETP.GE.U32.AND P4, PT, R10, UR12, PT ;  /* 0x0000000c0a007c0c */ /* 0x000fc4000bf86070 */
[----:B------:R-:W-:Y:S02]  /*41f0*/  ISETP.GE.AND.EX P2, PT, R13, UR13, PT, P2 ;  /* 0x0000000d0d007c0c */ /* 0x000fe4000bf46320 */
[----:B------:R-:W-:Y:S02]  /*4200*/  ISETP.GE.AND.EX P3, PT, R62, UR13, PT, P3 ;  /* 0x0000000d3e007c0c */ /* 0x000fe4000bf66330 */
[----:B------:R-:W-:Y:S01]  /*4210*/  ISETP.GE.AND.EX P4, PT, R63, UR13, PT, P4 ;  /* 0x0000000d3f007c0c */ /* 0x000fe2000bf86340 */
[----:B------:R-:W-:-:S12]  /*4220*/  @P1 BRA `(.L_x_3031) ;  /* 0x00000000006c1947 */ /* 0x000fd80003800000 */
[C---:B------:R-:W-:Y:S01]  /*4230*/  FADD.FTZ R48, -R26.reuse, R48 ;  /* 0x000000301a307221 */ /* 0x040fe20000010100 */
[----:B------:R-:W-:Y:S01]  /*4240*/  FADD.FTZ R24, -R26, R49 ;  /* 0x000000311a187221 */ /* 0x000fe20000010100 */
        /* <DEDUP_REMOVED lines=25> */
.L_x_3031:
[----:B------:R-:W-:Y:S05]  /*43e0*/  BSYNC.RECONVERGENT B1 ;  /* 0x0000000000017941 */ /* 0x000fea0003800200 */
.L_x_3030:
[----:B------:R-:W-:Y:S04]  /*43f0*/  BSSY.RECONVERGENT B1, `(.L_x_3032) ;  /* 0x000001d000017945 */ /* 0x000fe80003800200 */
[----:B------:R-:W-:Y:S05]  /*4400*/  @P2 BRA `(.L_x_3033) ;  /* 0x00000000006c2947 */ /* 0x000fea0003800000 */
[C---:B------:R-:W-:Y:S01]  /*4410*/  FADD.FTZ R46, -R26.reuse, R46 ;  /* 0x0000002e1a2e7221 */ /* 0x040fe20000010100 */
[----:B0-----:R-:W-:Y:S01]  /*4420*/  FADD.FTZ R24, -R26, R47 ;  /* 0x0000002f1a187221 */ /* 0x001fe20000010100 */
        /* <DEDUP_REMOVED lines=25> */
.L_x_3033:
[----:B------:R-:W-:Y:S05]  /*45c0*/  BSYNC.RECONVERGENT B1 ;  /* 0x0000000000017941 */ /* 0x000fea0003800200 */
.L_x_3032:
[----:B------:R-:W-:Y:S04]  /*45d0*/  BSSY.RECONVERGENT B1, `(.L_x_3034) ;  /* 0x000001d000017945 */ /* 0x000fe80003800200 */
[----:B------:R-:W-:Y:S05]  /*45e0*/  @P3 BRA `(.L_x_3035) ;  /* 0x00000000006c3947 */ /* 0x000fea0003800000 */
[C---:B------:R-:W-:Y:S01]  /*45f0*/  FADD.FTZ R50, -R26.reuse, R50 ;  /* 0x000000321a327221 */ /* 0x040fe20000010100 */
[----:B0-2---:R-:W-:Y:S01]  /*4600*/  FADD.FTZ R24, -R26, R51 ;  /* 0x000000331a187221 */ /* 0x005fe20000010100 */
        /* <DEDUP_REMOVED lines=25> */
.L_x_3035:
[----:B------:R-:W-:Y:S05]  /*47a0*/  BSYNC.RECONVERGENT B1 ;  /* 0x0000000000017941 */ /* 0x000fea0003800200 */
.L_x_3034:
[----:B------:R-:W-:Y:S04]  /*47b0*/  BSSY.RECONVERGENT B1, `(.L_x_3036) ;  /* 0x000001d000017945 */ /* 0x000fe80003800200 */
[----:B------:R-:W-:Y:S05]  /*47c0*/  @P4 BRA `(.L_x_3037) ;  /* 0x00000000006c4947 */ /* 0x000fea0003800000 */
[C---:B0-23--:R-:W-:Y:S01]  /*47d0*/  FADD.FTZ R24, -R26.reuse, R53 ;  /* 0x000000351a187221 */ /* 0x04dfe20000010100 */
        /* <DEDUP_REMOVED lines=20> */
[----:B-1----:R-:W-:Y:S02]  /*4920*/  LEA R32, P1, R24, UR10, 0x2 ;  /* 0x0000000a18207c11 */ /* 0x002fe4000f8210ff */
[----:B------:R-:W-:-:S04]  /*4930*/  IADD3 R33, PT, PT, R25, R33, RZ ;  /* 0x0000002119217210 */ /* 0x000fc80007ffe0ff */
[----:B------:R-:W-:Y:S01]  /*4940*/  LEA.HI.X R33, R24, UR11, R33, 0x2, P1 ;  /* 0x0000000b18217c11 */ /* 0x000fe200088f1421 */
[----:B0-----:R-:W-:Y:S01]  /*4950*/  FMUL.FTZ R25, R46, R35 ;  /* 0x000000232e197220 */ /* 0x001fe20000410000 */
[----:B--2---:R-:W-:-:S05]  /*4960*/  FMUL.FTZ R24, R29, R34 ;  /* 0x000000221d187220 */ /* 0x004fca0000410000 */
[----:B------:R4:W-:Y:S02]  /*4970*/  STG.E.64 desc[UR8][R32.64], R24 ;  /* 0x0000001820007986 */ /* 0x0009e4000c101b08 */
.L_x_3037:
[----:B------:R-:W-:Y:S05]  /*4980*/  BSYNC.RECONVERGENT B1 ;  /* 0x0000000000017941 */ /* 0x000fea0003800200 */
.L_x_3036:
[----:B------:R-:W-:Y:S01]  /*4990*/  ISETP.GE.U32.AND P5, PT, R28, UR12, PT ;  /* 0x0000000c1c007c0c */ /* 0x000fe2000bfa6070 */
[----:B------:R-:W-:Y:S01]  /*49a0*/  BSSY.RECONVERGENT B1, `(.L_x_3038) ;  /* 0x0000034000017945 */ /* 0x000fe20003800200 */
[----:B0-234-:R-:W-:Y:S02]  /*49b0*/  SHF.R.S32.HI R24, RZ, 0x1f, R28 ;  /* 0x0000001fff187819 */ /* 0x01dfe4000001141c */
[C---:B------:R-:W-:Y:S02]  /*49c0*/  IADD3 R49, PT, PT, R69.reuse, 0xc0, RZ ;  /* 0x000000c045317810 */ /* 0x040fe40007ffe0ff */
        /* <DEDUP_REMOVED lines=22> */
[----:B------:R-:W-:Y:S01]  /*4b30*/  FADD.FTZ R42, -R26, R42 ;  /* 0x0000002a1a2a7221 */ /* 0x000fe20000010100 */
[----:B------:R-:W0:Y:S03]  /*4b40*/  LDCU.64 UR6, c[0x0][0x3e0] ;  /* 0x00007c00ff0677ac */ /* 0x000e260008000a00 */
[----:B-1----:R-:W-:Y:S01]  /*4b50*/  FMUL.FTZ R25, R42, R27 ;  /* 0x0000001b2a197220 */ /* 0x002fe20000410000 */
[----:B------:R-:W-:Y:S01]  /*4b60*/  FADD.FTZ R42, -R26, R43 ;  /* 0x0000002b1a2a7221 */ /* 0x000fe20000010100 */
        /* <DEDUP_REMOVED lines=23> */
.L_x_3039:
[----:B------:R-:W-:Y:S05]  /*4ce0*/  BSYNC.RECONVERGENT B1 ;  /* 0x0000000000017941 */ /* 0x000fea0003800200 */
.L_x_3038:
[----:B------:R-:W-:Y:S04]  /*4cf0*/  BSSY.RECONVERGENT B1, `(.L_x_3040) ;  /* 0x000001d000017945 */ /* 0x000fe80003800200 */
[----:B------:R-:W-:Y:S05]  /*4d00*/  @P2 BRA `(.L_x_3041) ;  /* 0x00000000006c2947 */ /* 0x000fea0003800000 */
[----:B------:R-:W-:Y:S01]  /*4d10*/  FADD.FTZ R14, -R26, R14 ;  /* 0x0000000e1a0e7221 */ /* 0x000fe20000010100 */
[----:B------:R-:W2:Y:S03]  /*4d20*/  LDCU.64 UR6, c[0x0][0x3e0] ;  /* 0x00007c00ff0677ac */ /* 0x000ea60008000a00 */
[----:B01----:R-:W-:Y:S01]  /*4d30*/  FMUL.FTZ R29, R14, R27 ;  /* 0x0000001b0e1d7220 */ /* 0x003fe20000410000 */
[----:B------:R-:W-:Y:S01]  /*4d40*/  FADD.FTZ R14, -R26, R15 ;  /* 0x0000000f1a0e7221 */ /* 0x000fe20000010100 */
        /* <DEDUP_REMOVED lines=8> */
[----:B--2---:R-:W-:-:S04]  /*4dd0*/  IMAD R51, R51, UR6, RZ ;  /* 0x0000000633337c24 */ /* 0x004fc8000f8e02ff */
        /* <DEDUP_REMOVED lines=14> */
.L_x_3041:
[----:B------:R-:W-:Y:S05]  /*4ec0*/  BSYNC.RECONVERGENT B1 ;  /* 0x0000000000017941 */ /* 0x000fea0003800200 */
.L_x_3040:
[----:B------:R-:W-:Y:S04]  /*4ed0*/  BSSY.RECONVERGENT B1, `(.L_x_3042) ;  /* 0x000001d000017945 */ /* 0x000fe80003800200 */
[----:B------:R-:W-:Y:S05]  /*4ee0*/  @P1 BRA `(.L_x_3043) ;  /* 0x00000000006c1947 */ /* 0x000fea0003800000 */
[C---:B------:R-:W-:Y:S01]  /*4ef0*/  FADD.FTZ R16, -R26.reuse, R16 ;  /* 0x000000101a107221 */ /* 0x040fe20000010100 */
[----:B--2---:R-:W-:Y:S01]  /*4f00*/  FADD.FTZ R14, -R26, R17 ;  /* 0x000000111a0e7221 */ /* 0x004fe20000010100 */
[----:B------:R-:W2:Y:S02]  /*4f10*/  LDCU.64 UR6, c[0x0][0x3e0] ;  /* 0x00007c00ff0677ac */ /* 0x000ea40008000a00 */
[-C--:B-1----:R-:W-:Y:S01]  /*4f20*/  FMUL.FTZ R15, R16, R27.reuse ;  /* 0x0000001b100f7220 */ /* 0x082fe20000410000 */
[----:B------:R-:W-:Y:S01]  /*4f30*/  FMUL.FTZ R16, R14, R27 ;  /* 0x0000001b0e107220 */ /* 0x000fe20000410000 */
[----:B------:R-:W1:Y:S02]  /*4f40*/  LDCU.64 UR10, c[0x0][0x380] ;  /* 0x00007000ff0a77ac */ /* 0x000e640008000a00 */
[----:B0----5:R-:W-:Y:S01]  /*4f50*/  FFMA.FTZ R24, R20, R15, R22 ;  /* 0x0000000f14187223 */ /* 0x021fe20000010016 */
[----:B------:R-:W-:Y:S01]  /*4f60*/  FFMA.FTZ R25, R21, R16, R23 ;  /* 0x0000001015197223 */ /* 0x000fe20000010017 */
[----:B------:R-:W-:-:S02]  /*4f70*/  MOV R15, R73 ;  /* 0x00000049000f7202 */ /* 0x000fc40000000f00 */
[----:B------:R-:W-:Y:S01]  /*4f80*/  FMUL.FTZ R14, R24, -1.4426950216293334961 ;  /* 0xbfb8aa3b180e7820 */ /* 0x000fe20000410000 */
[----:B------:R-:W-:-:S05]  /*4f90*/  FMUL.FTZ R16, R25, -1.4426950216293334961 ;  /* 0xbfb8aa3b19107820 */ /* 0x000fca0000410000 */
[----:B------:R-:W0:Y:S01]  /*4fa0*/  MUFU.EX2 R14, R14 ;  /* 0x0000000e000e7308 */ /* 0x000e220000000800 */
[----:B--2---:R-:W-:-:S03]  /*4fb0*/  IMAD R50, R50, UR6, RZ ;  /* 0x0000000632327c24 */ /* 0x004fc6000f8e02ff */
[----:B------:R-:W2:Y:S01]  /*4fc0*/  MUFU.EX2 R16, R16 ;  /* 0x0000001000107308 */ /* 0x000ea20000000800 */
[----:B0-----:R-:W-:Y:S01]  /*4fd0*/  FADD.FTZ R28, R14, 1 ;  /* 0x3f8000000e1c7421 */ /* 0x001fe20000010000 */
[----:B------:R-:W-:Y:S01]  /*4fe0*/  MOV R14, R74 ;  /* 0x0000004a000e7202 */ /* 0x000fe20000000f00 */
[----:B--2---:R-:W-:Y:S02]  /*4ff0*/  FADD.FTZ R30, R16, 1 ;  /* 0x3f800000101e7421 */ /* 0x004fe40000010000 */
[----:B------:R-:W0:Y:S02]  /*5000*/  MUFU.RCP R29, R28 ;  /* 0x0000001c001d7308 */ /* 0x000e240000001000 */
[----:B------:R-:W-:-:S04]  /*5010*/  IMAD.WIDE.U32 R14, R49, UR6, R14 ;  /* 0x00000006310e7c25 */ /* 0x000fc8000f8e000e */
[----:B------:R-:W-:Y:S01]  /*5020*/  IMAD R49, R49, UR7, R50 ;  /* 0x0000000731317c24 */ /* 0x000fe2000f8e0232 */
[----:B-1----:R-:W-:Y:S01]  /*5030*/  LEA R16, P1, R14, UR10, 0x2 ;  /* 0x0000000a0e107c11 */ /* 0x002fe2000f8210ff */
[----:B------:R-:W1:Y:S03]  /*5040*/  MUFU.RCP R30, R30 ;  /* 0x0000001e001e7308 */ /* 0x000e660000001000 */
[----:B------:R-:W-:-:S04]  /*5050*/  IADD3 R49, PT, PT, R15, R49, RZ ;  /* 0x000000310f317210 */ /* 0x000fc80007ffe0ff */
[----:B------:R-:W-:Y:S01]  /*5060*/  LEA.HI.X R17, R14, UR11, R49, 0x2, P1 ;  /* 0x0000000b0e117c11 */ /* 0x000fe200088f1431 */
[----:B0-----:R-:W-:Y:S01]  /*5070*/  FMUL.FTZ R14, R24, R29 ;  /* 0x0000001d180e7220 */ /* 0x001fe20000410000 */
[----:B-1----:R-:W-:-:S05]  /*5080*/  FMUL.FTZ R15, R25, R30 ;  /* 0x0000001e190f7220 */ /* 0x002fca0000410000 */
[----:B------:R3:W-:Y:S02]  /*5090*/  STG.E.64 desc[UR8][R16.64], R14 ;  /* 0x0000000e10007986 */ /* 0x0007e4000c101b08 */
.L_x_3043:
[----:B------:R-:W-:Y:S05]  /*50a0*/  BSYNC.RECONVERGENT B1 ;  /* 0x0000000000017941 */ /* 0x000fea0003800200 */
.L_x_3042:
[----:B------:R-:W-:Y:S04]  /*50b0*/  BSSY.RECONVERGENT B1, `(.L_x_3044) ;  /* 0x000001d000017945 */ /* 0x000fe80003800200 */
[----:B------:R-:W-:Y:S05]  /*50c0*/  @P6 BRA `(.L_x_3045) ;  /* 0x00000000006c6947 */ /* 0x000fea0003800000 */
[C---:B------:R-:W-:Y:S01]  /*50d0*/  FADD.FTZ R18, -R26.reuse, R18 ;  /* 0x000000121a127221 */ /* 0x040fe20000010100 */
[----:B--23--:R-:W-:Y:S01]  /*50e0*/  FADD.FTZ R14, -R26, R19 ;  /* 0x000000131a0e7221 */ /* 0x00cfe20000010100 */
        /* <DEDUP_REMOVED lines=14> */
[----:B--2---:R-:W-:-:S04]  /*51d0*/  FADD.FTZ R19, R16, 1 ;  /* 0x3f80000010137421 */ /* 0x004fc80000010000 */
[----:B------:R-:W0:Y:S01]  /*51e0*/  MUFU.RCP R18, R18 ;  /* 0x0000001200127308 */ /* 0x000e220000001000 */
[----:B------:R-:W-:-:S04]  /*51f0*/  IMAD.WIDE.U32 R14, R47, UR6, R14 ;  /* 0x000000062f0e7c25 */ /* 0x000fc8000f8e000e */
[----:B------:R-:W-:Y:S01]  /*5200*/  IMAD R47, R47, UR7, R48 ;  /* 0x000000072f2f7c24 */ /* 0x000fe2000f8e0230 */
[----:B-1----:R-:W-:Y:S02]  /*5210*/  LEA R16, P1, R14, UR10, 0x2 ;  /* 0x0000000a0e107c11 */ /* 0x002fe4000f8210ff */
[----:B------:R-:W1:Y:S02]  /*5220*/  MUFU.RCP R19, R19 ;  /* 0x0000001300137308 */ /* 0x000e640000001000 */
[----:B------:R-:W-:-:S04]  /*5230*/  IADD3 R47, PT, PT, R15, R47, RZ ;  /* 0x0000002f0f2f7210 */ /* 0x000fc80007ffe0ff */
[----:B------:R-:W-:Y:S01]  /*5240*/  LEA.HI.X R17, R14, UR11, R47, 0x2, P1 ;  /* 0x0000000b0e117c11 */ /* 0x000fe200088f142f */
[----:B0-----:R-:W-:Y:S01]  /*5250*/  FMUL.FTZ R14, R25, R18 ;  /* 0x00000012190e7220 */ /* 0x001fe20000410000 */
[----:B-1----:R-:W-:-:S05]  /*5260*/  FMUL.FTZ R15, R24, R19 ;  /* 0x00000013180f7220 */ /* 0x002fca0000410000 */
[----:B------:R4:W-:Y:S02]  /*5270*/  STG.E.64 desc[UR8][R16.64], R14 ;  /* 0x0000000e10007986 */ /* 0x0009e4000c101b08 */
.L_x_3045:
[----:B------:R-:W-:Y:S05]  /*5280*/  BSYNC.RECONVERGENT B1 ;  /* 0x0000000000017941 */ /* 0x000fea0003800200 */
.L_x_3044:
[----:B------:R-:W-:Y:S04]  /*5290*/  BSSY.RECONVERGENT B1, `(.L_x_3046) ;  /* 0x000001d000017945 */ /* 0x000fe80003800200 */
[----:B------:R-:W-:Y:S05]  /*52a0*/  @P3 BRA `(.L_x_3047) ;  /* 0x00000000006c3947 */ /* 0x000fea0003800000 */
[C---:B------:R-:W-:Y:S01]  /*52b0*/  FADD.FTZ R36, -R26.reuse, R36 ;  /* 0x000000241a247221 */ /* 0x040fe20000010100 */
[----:B--234-:R-:W-:Y:S01]  /*52c0*/  FADD.FTZ R14, -R26, R37 ;  /* 0x000000251a0e7221 */ /* 0x01cfe20000010100 */
        /* <DEDUP_REMOVED lines=25> */
.L_x_3047:
[----:B------:R-:W-:Y:S05]  /*5460*/  BSYNC.RECONVERGENT B1 ;  /* 0x0000000000017941 */ /* 0x000fea0003800200 */
.L_x_3046:
[----:B------:R-:W-:Y:S04]  /*5470*/  BSSY.RECONVERGENT B1, `(.L_x_3048) ;  /* 0x000001d000017945 */ /* 0x000fe80003800200 */
[----:B------:R-:W-:Y:S05]  /*5480*/  @P4 BRA `(.L_x_3049) ;  /* 0x00000000006c4947 */ /* 0x000fea0003800000 */
[C---:B------:R-:W-:Y:S01]  /*5490*/  FADD.FTZ R38, -R26.reuse, R38 ;  /* 0x000000261a267221 */ /* 0x040fe20000010100 */
[----:B0-234-:R-:W-:Y:S01]  /*54a0*/  FADD.FTZ R14, -R26, R39 ;  /* 0x000000271a0e7221 */ /* 0x01dfe20000010100 */
        /* <DEDUP_REMOVED lines=12> */
[----:B--2---:R-:W-:Y:S01]  /*5570*/  FADD.FTZ R18, R14, 1 ;  /* 0x3f8000000e127421 */ /* 0x004fe20000010000 */
[----:B------:R-:W-:Y:S01]  /*5580*/  MOV R14, R74 ;  /* 0x0000004a000e7202 */ /* 0x000fe20000000f00 */
[----:B0-----:R-:W-:-:S04]  /*5590*/  FADD.FTZ R19, R16, 1 ;  /* 0x3f80000010137421 */ /* 0x001fc80000010000 */
        /* <DEDUP_REMOVED lines=10> */
.L_x_3049:
[----:B------:R-:W-:Y:S05]  /*5640*/  BSYNC.RECONVERGENT B1 ;  /* 0x0000000000017941 */ /* 0x000fea0003800200 */
.L_x_3048:
[----:B------:R-:W-:Y:S01]  /*5650*/  ISETP.GE.U32.AND P5, PT, R33, UR12, PT ;  /* 0x0000000c21007c0c */ /* 0x000fe2000bfa6070 */
[----:B------:R-:W-:Y:S01]  /*5660*/  BSSY.RECONVERGENT B1, `(.L_x_3050) ;  /* 0x000002e000017945 */ /* 0x000fe20003800200 */
[----:B------:R-:W-:Y:S02]  /*5670*/  SHF.R.S32.HI R36, RZ, 0x1f, R33 ;  /* 0x0000001fff247819 */ /* 0x000fe40000011421 */
[C---:B0-2---:R-:W-:Y:S02]  /*5680*/  IADD3 R24, PT, PT, R69.reuse, 0x180, RZ ;  /* 0x0000018045187810 */ /* 0x045fe40007ffe0ff */
        /* <DEDUP_REMOVED lines=16> */
[C---:B------:R-:W-:Y:S01]  /*5790*/  FADD.FTZ R40, -R26.reuse, R40 ;  /* 0x000000281a287221 */ /* 0x040fe20000010100 */
[----:B---34-:R-:W-:Y:S01]  /*57a0*/  FADD.FTZ R14, -R26, R41 ;  /* 0x000000291a0e7221 */ /* 0x018fe20000010100 */
        /* <DEDUP_REMOVED lines=25> */
.L_x_3051:
[----:B------:R-:W-:Y:S05]  /*5940*/  BSYNC.RECONVERGENT B1 ;  /* 0x0000000000017941 */ /* 0x000fea0003800200 */
.L_x_3050:
[----:B------:R-:W-:Y:S04]  /*5950*/  BSSY.RECONVERGENT B1, `(.L_x_3052) ;  /* 0x000001d000017945 */ /* 0x000fe80003800200 */
[----:B------:R-:W-:Y:S05]  /*5960*/  @P2 BRA `(.L_x_3053) ;  /* 0x00000000006c2947 */ /* 0x000fea0003800000 */
[C---:B------:R-:W-:Y:S01]  /*5970*/  FADD.FTZ R44, -R26.reuse, R44 ;  /* 0x0000002c1a2c7221 */ /* 0x040fe20000010100 */
[----:B0--34-:R-:W-:Y:S01]  /*5980*/  FADD.FTZ R14, -R26, R45 ;  /* 0x0000002d1a0e7221 */ /* 0x019fe20000010100 */
        /* <DEDUP_REMOVED lines=25> */
.L_x_3053:
[----:B------:R-:W-:Y:S05]  /*5b20*/  BSYNC.RECONVERGENT B1 ;  /* 0x0000000000017941 */ /* 0x000fea0003800200 */
.L_x_3052:
        /* <DEDUP_REMOVED lines=29> */
.L_x_3055:
[----:B------:R-:W-:Y:S05]  /*5d00*/  BSYNC.RECONVERGENT B1 ;  /* 0x0000000000017941 */ /* 0x000fea0003800200 */
.L_x_3054:
        /* <DEDUP_REMOVED lines=29> */
.L_x_3057:
[----:B------:R-:W-:Y:S05]  /*5ee0*/  BSYNC.RECONVERGENT B1 ;  /* 0x0000000000017941 */ /* 0x000fea0003800200 */
.L_x_3056:
        /* <DEDUP_REMOVED lines=29> */
.L_x_3059:
[----:B------:R-:W-:Y:S05]  /*60c0*/  BSYNC.RECONVERGENT B1 ;  /* 0x0000000000017941 */ /* 0x000fea0003800200 */
.L_x_3058:
[----:B------:R-:W-:Y:S05]  /*60d0*/  @P4 BRA `(.L_x_3029) ;  /* 0x0000000000684947 */ /* 0x000fea0003800000 */
[C---:B------:R-:W-:Y:S01]  /*60e0*/  FADD.FTZ R60, -R26.reuse, R60 ;  /* 0x0000003c1a3c7221 */ /* 0x040fe20000010100 */
[----:B------:R-:W-:Y:S01]  /*60f0*/  FADD.FTZ R26, -R26, R61 ;  /* 0x0000003d1a1a7221 */ /* 0x000fe20000010100 */
[----:B------:R-:W0:Y:S01]  /*6100*/  LDCU.64 UR6, c[0x0][0x3e0] ;  /* 0x00007c00ff0677ac */ /* 0x000e220008000a00 */
[----:B------:R-:W-:Y:S01]  /*6110*/  MOV R72, R74 ;  /* 0x0000004a00487202 */ /* 0x000fe20000000f00 */
[-C--:B01234-:R-:W-:Y:S01]  /*6120*/  FMUL.FTZ R15, R60, R27.reuse ;  /* 0x0000001b3c0f7220 */ /* 0x09ffe20000410000 */
[----:B------:R-:W-:Y:S01]  /*6130*/  FMUL.FTZ R26, R26, R27 ;  /* 0x0000001b1a1a7220 */ /* 0x000fe20000410000 */
[----:B------:R-:W0:Y:S02]  /*6140*/  LDCU.64 UR10, c[0x0][0x380] ;  /* 0x00007000ff0a77ac */ /* 0x000e240008000a00 */
[----:B-----5:R-:W-:Y:S01]  /*6150*/  FFMA.FTZ R19, R20, R15, R22 ;  /* 0x0000000f14137223 */ /* 0x020fe20000010016 */
        /* <DEDUP_REMOVED lines=18> */
.L_x_3029:
[----:B------:R-:W-:Y:S05]  /*6280*/  BSYNC.RECONVERGENT B0 ;  /* 0x0000000000007941 */ /* 0x000fea0003800200 */
.L_x_2997:
[----:B------:R-:W-:Y:S02]  /*6290*/  IADD3 R8, PT, PT, R5, R8, RZ ;  /* 0x0000000805087210 */ /* 0x000fe40007ffe0ff */
[----:B------:R-:W-:Y:S02]  /*62a0*/  IADD3 R7, PT, PT, R7, 0x1, RZ ;  /* 0x0000000107077810 */ /* 0x000fe40007ffe0ff */
[----:B------:R-:W-:-:S13]  /*62b0*/  ISETP.GE.AND P1, PT, R8, UR5, PT ;  /* 0x0000000508007c0c */ /* 0x000fda000bf26270 */
[----:B------:R-:W-:Y:S05]  /*62c0*/  @!P1 BRA `(.L_x_3060) ;  /* 0xffffff9c00f09947 */ /* 0x000fea000383ffff */
[----:B------:R-:W-:Y:S05]  /*62d0*/  EXIT ;  /* 0x000000000000794d */ /* 0x000fea0003800000 */
.L_x_3061:
        /* <DEDUP_REMOVED lines=10> */
.L_x_3470:


//--------------------- .text._Z35group_norm_nhwc_fwd_one_pass_kernelI11Fp32IOBf16WLi64ELi24ELi384EEv26Group_norm_nhwc_fwd_params --------------------------
	.section	.text._Z35group_norm_nhwc_fwd_one_pass_kernelI11Fp32IOBf16WLi64ELi24ELi384EEv26Group_norm_nhwc_fwd_params,"ax",@progbits
	.align	128
        .global         _Z35group_norm_nhwc_fwd_one_pass_kernelI11Fp32IOBf16WLi64ELi24ELi384EEv26Group_norm_nhwc_fwd_params
        .type           _Z35group_norm_nhwc_fwd_one_pass_kernelI11Fp32IOBf16WLi64ELi24ELi384EEv26Group_norm_nhwc_fwd_params,@function
        .size           _Z35group_norm_nhwc_fwd_one_pass_kernelI11Fp32IOBf16WLi64ELi24ELi384EEv26Group_norm_nhwc_fwd_params,(.L_x_3471 - _Z35group_norm_nhwc_fwd_one_pass_kernelI11Fp32IOBf16WLi64ELi24ELi384EEv26Group_norm_nhwc_fwd_params)
        .other          _Z35group_norm_nhwc_fwd_one_pass_kernelI11Fp32IOBf16WLi64ELi24ELi384EEv26Group_norm_nhwc_fwd_params,@"STO_CUDA_ENTRY STV_DEFAULT"
_Z35group_norm_nhwc_fwd_one_pass_kernelI11Fp32IOBf16WLi64ELi24ELi384EEv26Group_norm_nhwc_fwd_params:
.text._Z35group_norm_nhwc_fwd_one_pass_kernelI11Fp32IOBf16WLi64ELi24ELi384EEv26Group_norm_nhwc_fwd_params:
        /* <DEDUP_REMOVED lines=27> */
.L_x_3081:
[----:B0-----:R-:W0:Y:S01]  /*01b0*/  LDC R0, c[0x0][0x3f8] ;  /* 0x0000fe00ff007b82 */ /* 0x001e220000000800 */
[----:B------:R-:W-:Y:S01]  /*01c0*/  IABS R9, UR8 ;  /* 0x0000000800097c13 */ /* 0x000fe20008000000 */
[----:B-1----:R-:W1:Y:S01]  /*01d0*/  LDCU.64 UR10, c[0x0][0x3e8] ;  /* 0x00007d00ff0a77ac */ /* 0x002e620008000a00 */
[----:B------:R-:W-:Y:S01]  /*01e0*/  VIADD R12, R2, 0x20 ;  /* 0x00000020020c7836 */ /* 0x000fe20000000000 */
[----:B------:R-:W-:Y:S02]  /*01f0*/  SHF.R.S32.HI R15, RZ, 0x1f, R2 ;  /* 0x0000001fff0f7819 */ /* 0x000fe40000011402 */
[----:B------:R-:W-:Y:S02]  /*0200*/  CS2R R20, SRZ ;  /* 0x0000000000147805 */ /* 0x000fe4000001ff00 */
[----:B------:R-:W-:Y:S02]  /*0210*/  CS2R R22, SRZ ;  /* 0x0000000000167805 */ /* 0x000fe4000001ff00 */
[----:B------:R-:W-:-:S02]  /*0220*/  SHF.R.S32.HI R13, RZ, 0x1f, R12 ;  /* 0x0000001fff0d7819 */ /* 0x000fc4000001140c */
[----:B0-----:R-:W-:Y:S02]  /*0230*/  IABS R8, R0 ;  /* 0x0000000000087213 */ /* 0x001fe40000000000 */
[----:B------:R-:W-:Y:S02]  /*0240*/  ISETP.NE.AND P3, PT, R0, RZ, PT ;  /* 0x000000ff0000720c */ /* 0x000fe40003f65270 */
[----:B--2---:R-:W0:Y:S08]  /*0250*/  I2F.RP R6, R8 ;  /* 0x0000000800067306 */ /* 0x004e300000209400 */
[----:B0-----:R-:W0:Y:S02]  /*0260*/  MUFU.RCP R6, R6 ;  /* 0x0000000600067308 */ /* 0x001e240000001000 */
[----:B0-----:R-:W-:-:S06]  /*0270*/  IADD3 R4, PT, PT, R6, 0xffffffe, RZ ;  /* 0x0ffffffe06047810 */ /* 0x001fcc0007ffe0ff */
[----:B------:R0:W2:Y:S02]  /*0280*/  F2I.FTZ.U32.TRUNC.NTZ R5, R4 ;  /* 0x0000000400057305 */ /* 0x0000a4000021f000 */
[----:B0-----:R-:W-:Y:S02]  /*0290*/  HFMA2 R4, -RZ, RZ, 0, 0 ;  /* 0x00000000ff047431 */ /* 0x001fe400000001ff */
[----:B--2---:R-:W-:-:S04]  /*02a0*/  IMAD.MOV R7, RZ, RZ, -R5 ;  /* 0x000000ffff077224 */ /* 0x004fc800078e0a05 */
[----:B------:R-:W-:-:S04]  /*02b0*/  IMAD R7, R7, R8, RZ ;  /* 0x0000000807077224 */ /* 0x000fc800078e02ff */
[----:B------:R-:W-:Y:S01]  /*02c0*/  IMAD.HI.U32 R5, R5, R7, R4 ;  /* 0x0000000705057227 */ /* 0x000fe200078e0004 */
[----:B------:R-:W-:Y:S02]  /*02d0*/  MOV R7, R9 ;  /* 0x0000000900077202 */ /* 0x000fe40000000f00 */
[----:B------:R-:W-:-:S03]  /*02e0*/  LOP3.LUT R4, R24, 0xffff, RZ, 0xc0, !PT ;  /* 0x0000ffff18047812 */ /* 0x000fc600078ec0ff */
[----:B------:R-:W-:-:S04]  /*02f0*/  IMAD.HI.U32 R17, R5, R7, RZ ;  /* 0x0000000705117227 */ /* 0x000fc800078e00ff */
[----:B------:R-:W-:Y:S02]  /*0300*/  IMAD.MOV R5, RZ, RZ, -R17 ;  /* 0x000000ffff057224 */ /* 0x000fe400078e0a11 */
[----:B------:R-:W-:Y:S02]  /*0310*/  IMAD R4, R4, 0x1556, RZ ;  /* 0x0000155604047824 */ /* 0x000fe400078e02ff */
[----:B------:R-:W-:-:S03]  /*0320*/  IMAD R5, R8, R5, R7 ;  /* 0x0000000508057224 */ /* 0x000fc600078e0207 */
[----:B------:R-:W-:Y:S02]  /*0330*/  SHF.R.U32.HI R4, RZ, 0x10, R4 ;  /* 0x00000010ff047819 */ /* 0x000fe40000011604 */
[----:B------:R-:W-:Y:S02]  /*0340*/  ISETP.GT.U32.AND P2, PT, R8, R5, PT ;  /* 0x000000050800720c */ /* 0x000fe40003f44070 */
[----:B------:R-:W-:-:S05]  /*0350*/  PRMT R4, R4, 0x9910, RZ ;  /* 0x0000991004047816 */ /* 0x000fca00000000ff */
[----:B------:R-:W-:-:S04]  /*0360*/  IMAD R4, R4, 0xc, RZ ;  /* 0x0000000c04047824 */ /* 0x000fc800078e02ff */
[----:B------:R-:W-:Y:S02]  /*0370*/  IMAD.MOV R4, RZ, RZ, -R4 ;  /* 0x000000ffff047224 */ /* 0x000fe400078e0a04 */
[-C--:B------:R-:W-:Y:S02]  /*0380*/  @!P2 IADD3 R5, PT, PT, R5, -R8.reuse, RZ ;  /* 0x800000080505a210 */ /* 0x080fe40007ffe0ff */
[----:B------:R-:W-:Y:S02]  /*0390*/  @!P2 IADD3 R17, PT, PT, R17, 0x1, RZ ;  /* 0x000000011111a810 */ /* 0x000fe40007ffe0ff */
[----:B------:R-:W-:Y:S02]  /*03a0*/  ISETP.GE.U32.AND P1, PT, R5, R8, PT ;  /* 0x000000080500720c */ /* 0x000fe40003f26070 */
[----:B------:R-:W-:Y:S02]  /*03b0*/  LOP3.LUT R5, R0, UR8, RZ, 0x3c, !PT ;  /* 0x0000000800057c12 */ /* 0x000fe4000f8e3cff */
[----:B-1----:R-:W-:-:S02]  /*03c0*/  ISETP.GE.U32.AND P2, PT, R12, UR10, PT ;  /* 0x0000000a0c007c0c */ /* 0x002fc4000bf46070 */
[----:B------:R-:W-:Y:S02]  /*03d0*/  ISETP.GE.AND P4, PT, R5, RZ, PT ;  /* 0x000000ff0500720c */ /* 0x000fe40003f86270 */
[----:B------:R-:W-:Y:S02]  /*03e0*/  PRMT R7, R4, 0x7710, RZ ;  /* 0x0000771004077816 */ /* 0x000fe400000000ff */
[----:B------:R-:W-:Y:S02]  /*03f0*/  ISETP.GE.AND.EX P2, PT, R13, UR11, PT, P2 ;  /* 0x0000000b0d007c0c */ /* 0x000fe4000bf46320 */
[----:B------:R-:W-:Y:S02]  /*0400*/  IADD3 R7, PT, PT, R7, R24, RZ ;  /* 0x0000001807077210 */ /* 0x000fe40007ffe0ff */
[----:B------:R-:W-:Y:S02]  /*0410*/  @P1 IADD3 R17, PT, PT, R17, 0x1, RZ ;  /* 0x0000000111111810 */ /* 0x000fe40007ffe0ff */
[----:B------:R-:W-:Y:S01]  /*0420*/  ISETP.GE.U32.AND P1, PT, R2, UR10, PT ;  /* 0x0000000a02007c0c */ /* 0x000fe2000bf26070 */
[----:B------:R-:W-:-:S02]  /*0430*/  IMAD.SHL.U32 R7, R7, 0x2, RZ ;  /* 0x0000000207077824 */ /* 0x000fc400078e00ff */
[----:B------:R-:W-:Y:S02]  /*0440*/  @!P4 IADD3 R17, PT, PT, -R17, RZ, RZ ;  /* 0x000000ff1111c210 */ /* 0x000fe40007ffe1ff */
[----:B------:R-:W-:Y:S01]  /*0450*/  ISETP.GE.AND.EX P1, PT, R15, UR11, PT, P1 ;  /* 0x0000000b0f007c0c */ /* 0x000fe2000bf26310 */
[----:B------:R-:W0:Y:S01]  /*0460*/  LDCU.64 UR10, c[0x0][0x3f0] ;  /* 0x00007e00ff0a77ac */ /* 0x000e220008000a00 */
[----:B------:R-:W-:Y:S01]  /*0470*/  @!P3 LOP3.LUT R17, RZ, R0, RZ, 0x33, !PT ;  /* 0x00000000ff11b212 */ /* 0x000fe200078e33ff */
[----:B------:R-:W1:Y:S01]  /*0480*/  @!P2 LDC.64 R8, c[0x0][0x3e0] ;  /* 0x0000f800ff08ab82 */ /* 0x000e620000000a00 */
[----:B------:R-:W-:Y:S02]  /*0490*/  LOP3.LUT R7, R7, 0xffff, RZ, 0xc0, !PT ;  /* 0x0000ffff07077812 */ /* 0x000fe400078ec0ff */
[----:B------:R-:W-:Y:S02]  /*04a0*/  IADD3 R5, PT, PT, -R17, RZ, RZ ;  /* 0x000000ff11057210 */ /* 0x000fe40007ffe1ff */
[----:B------:R-:W-:-:S03]  /*04b0*/  SHF.R.S32.HI R4, RZ, 0x1f, R17 ;  /* 0x0000001fff047819 */ /* 0x000fc60000011411 */
[----:B------:R-:W-:Y:S02]  /*04c0*/  IMAD R0, R0, R5, UR8 ;  /* 0x0000000800007e24 */ /* 0x000fe4000f8e0205 */
[----:B------:R-:W2:Y:S02]  /*04d0*/  @!P1 LDC.64 R10, c[0x0][0x3e0] ;  /* 0x0000f800ff0a9b82 */ /* 0x000ea40000000a00 */
[----:B------:R-:W-:Y:S02]  /*04e0*/  IMAD R0, R0, 0x18, RZ ;  /* 0x0000001800007824 */ /* 0x000fe400078e02ff */
[----:B0-----:R-:W-:-:S03]  /*04f0*/  IMAD R14, R4, UR10, RZ ;  /* 0x0000000a040e7c24 */ /* 0x001fc6000f8e02ff */
[C---:B------:R-:W-:Y:S01]  /*0500*/  IADD3 R26, P3, PT, R0.reuse, R7, RZ ;  /* 0x00000007001a7210 */ /* 0x040fe20007f7e0ff */
[----:B------:R-:W0:Y:S01]  /*0510*/  @!P2 LDC.64 R4, c[0x0][0x390] ;  /* 0x0000e400ff04ab82 */ /* 0x000e220000000a00 */
[----:B------:R-:W-:Y:S02]  /*0520*/  IMAD R29, R17, UR11, R14 ;  /* 0x0000000b111d7c24 */ /* 0x000fe4000f8e020e */
[----:B------:R-:W-:Y:S01]  /*0530*/  LEA.HI.X.SX32 R27, R0, RZ, 0x1, P3 ;  /* 0x000000ff001b7211 */ /* 0x000fe200018f0eff */
[----:B-1----:R-:W-:-:S04]  /*0540*/  @!P2 IMAD R13, R13, R8, RZ ;  /* 0x000000080d0da224 */ /* 0x002fc800078e02ff */
[----:B------:R-:W1:Y:S01]  /*0550*/  @!P1 LDC.64 R6, c[0x0][0x390] ;  /* 0x0000e400ff069b82 */ /* 0x000e620000000a00 */
[----:B------:R-:W-:-:S04]  /*0560*/  IMAD.WIDE.U32 R26, R17, UR10, R26 ;  /* 0x0000000a111a7c25 */ /* 0x000fc8000f8e001a */
[----:B------:R-:W-:Y:S01]  /*0570*/  @!P2 IMAD.MOV.U32 R14, RZ, RZ, R26 ;  /* 0x000000ffff0ea224 */ /* 0x000fe200078e001a */
[----:B------:R-:W-:Y:S01]  /*0580*/  IADD3 R29, PT, PT, R27, R29, RZ ;  /* 0x0000001d1b1d7210 */ /* 0x000fe20007ffe0ff */
[----:B------:R-:W-:Y:S01]  /*0590*/  @!P2 IMAD R9, R12, R9, R13 ;  /* 0x000000090c09a224 */ /* 0x000fe200078e020d */
[----:B------:R-:W-:Y:S01]  /*05a0*/  @!P1 MOV R28, R26 ;  /* 0x0000001a001c9202 */ /* 0x000fe20000000f00 */
[----:B--2---:R-:W-:-:S04]  /*05b0*/  @!P1 IMAD R15, R15, R10, RZ ;  /* 0x0000000a0f0f9224 */ /* 0x004fc800078e02ff */
[C---:B------:R-:W-:Y:S01]  /*05c0*/  @!P1 IMAD R17, R2.reuse, R11, R15 ;  /* 0x0000000b02119224 */ /* 0x040fe200078e020f */
[----:B------:R-:W-:Y:S01]  /*05d0*/  @!P2 MOV R15, R29 ;  /* 0x0000001d000fa202 */ /* 0x000fe20000000f00 */
[----:B------:R-:W-:-:S04]  /*05e0*/  @!P1 IMAD.WIDE.U32 R10, R2, R10, R28 ;  /* 0x0000000a020a9225 */ /* 0x000fc800078e001c */
[----:B------:R-:W-:Y:S01]  /*05f0*/  @!P2 IMAD.WIDE.U32 R12, R12, R8, R14 ;  /* 0x000000080c0ca225 */ /* 0x000fe200078e000e */
[----:B------:R-:W-:-:S03]  /*0600*/  @!P1 IADD3 R11, PT, PT, R11, R17, RZ ;  /* 0x000000110b0b9210 */ /* 0x000fc60007ffe0ff */
[----:B------:R-:W-:Y:S01]  /*0610*/  @!P2 IMAD.IADD R9, R13, 0x1, R9 ;  /* 0x000000010d09a824 */ /* 0x000fe200078e0209 */
[----:B-1----:R-:W-:Y:S02]  /*0620*/  @!P1 LEA R6, P3, R10, R6, 0x2 ;  /* 0x000000060a069211 */ /* 0x002fe400078610ff */
[----:B0-----:R-:W-:Y:S02]  /*0630*/  @!P2 LEA R8, P4, R12, R4, 0x2 ;  /* 0x000000040c08a211 */ /* 0x001fe400078810ff */
[----:B------:R-:W-:Y:S02]  /*0640*/  @!P1 LEA.HI.X R7, R10, R7, R11, 0x2, P3 ;  /* 0x000000070a079211 */ /* 0x000fe400018f140b */
[----:B------:R-:W-:-:S03]  /*0650*/  @!P2 LEA.HI.X R9, R12, R5, R9, 0x2, P4 ;  /* 0x000000050c09a211 */ /* 0x000fc600020f1409 */
[----:B------:R-:W2:Y:S04]  /*0660*/  @!P1 LDG.E.64 R20, desc[UR14][R6.64] ;  /* 0x0000000e06149981 */ /* 0x000ea8000c1e1b00 */
[----:B------:R-:W3:Y:S01]  /*0670*/  @!P2 LDG.E.64 R22, desc[UR14][R8.64] ;  /* 0x0000000e0816a981 */ /* 0x000ee2000c1e1b00 */
[----:B------:R-:W-:Y:S01]  /*0680*/  BSSY.RECONVERGENT B0, `(.L_x_3062) ;  /* 0x000002f000007945 */ /* 0x000fe20003800200 */
[----:B------:R-:W0:Y:S02]  /*0690*/  S2R R4, SR_LANEID ;  /* 0x0000000000047919 */ /* 0x000e240000000000 */
[C---:B0-----:R-:W-:Y:S02]  /*06a0*/  ISETP.GT.AND P2, PT, R4.reuse, 0x1e, PT ;  /* 0x0000001e0400780c */ /* 0x041fe40003f44270 */
[----:B------:R-:W-:Y:S01]  /*06b0*/  ISETP.GT.AND P3, PT, R4, 0xf, PT ;  /* 0x0000000f0400780c */ /* 0x000fe20003f64270 */
[----:B--2---:R-:W-:Y:S01]  /*06c0*/  FMUL.FTZ R11, R21, R21 ;  /* 0x00000015150b7220 */ /* 0x004fe20000410000 */
[----:B------:R-:W-:Y:S01]  /*06d0*/  FADD.FTZ R5, R20, R21 ;  /* 0x0000001514057221 */ /* 0x000fe20000010000 */
[----:B---3--:R-:W-:-:S02]  /*06e0*/  FMUL.FTZ R13, R23, R23 ;  /* 0x00000017170d7220 */ /* 0x008fc40000410000 */
        /* <DEDUP_REMOVED lines=40> */
.L_x_3063:
[----:B----4-:R-:W-:Y:S05]  /*0970*/  BSYNC.RECONVERGENT B0 ;  /* 0x0000000000007941 */ /* 0x010fea0003800200 */
.L_x_3062:
        /* <DEDUP_REMOVED lines=36> */
.L_x_3065:
[----:B------:R-:W-:Y:S05]  /*0bc0*/  BSYNC.RECONVERGENT B0 ;  /* 0x0000000000007941 */ /* 0x000fea0003800200 */
.L_x_3064:
        /* <DEDUP_REMOVED lines=15> */
[----:B------:R-:W-:Y:S01]  /*0cc0*/  MOV R7, UR12 ;  /* 0x0000000c00077c02 */ /* 0x000fe20008000f00 */
[----:B------:R-:W-:Y:S01]  /*0cd0*/  IMAD.U32 R8, RZ, RZ, UR12 ;  /* 0x0000000cff087e24 */ /* 0x000fe2000f8e00ff */
[----:B------:R-:W-:Y:S02]  /*0ce0*/  UIMAD.WIDE.U32 UR10, UR10, 0x8, UR16 ;  /* 0x000000080a0a78a5 */ /* 0x000fe4000f8e0010 */
[----:B------:R-:W-:-:S04]  /*0cf0*/  UIADD3 UR9, UPT, UPT, -UR9, 0x1, URZ ;  /* 0x0000000109097890 */ /* 0x000fc8000fffe1ff */
[----:B------:R-:W-:Y:S02]  /*0d00*/  MOV R6, UR10 ;  /* 0x0000000a00067c02 */ /* 0x000fe40008000f00 */
[----:B------:R-:W-:Y:S02]  /*0d10*/  MOV R11, UR9 ;  /* 0x00000009000b7c02 */ /* 0x000fe40008000f00 */
        /* <DEDUP_REMOVED lines=12> */
.L_x_3068:
[----:B------:R-:W2:Y:S04]  /*0de0*/  LDG.E.STRONG.GPU R6, desc[UR14][R4.64] ;  /* 0x0000000e04067981 */ /* 0x000ea8000c1ef900 */
[----:B--2---:R-:W-:Y:S01]  /*0df0*/  CCTL.IVALL ;  /* 0x00000000ff00798f */ /* 0x004fe20002000000 */
[----:B------:R-:W-:Y:S05]  /*0e00*/  YIELD ;  /* 0x0000000000007946 */ /* 0x000fea0003800000 */
[----:B------:R-:W-:-:S13]  /*0e10*/  ISETP.NE.AND P4, PT, R6, R9, PT ;  /* 0x000000090600720c */ /* 0x000fda0003f85270 */
[----:B------:R-:W-:Y:S05]  /*0e20*/  @P4 BRA `(.L_x_3068) ;  /* 0xfffffffc00ec4947 */ /* 0x000fea000383ffff */
.L_x_3067:
        /* <DEDUP_REMOVED lines=15> */
.L_x_3070:
        /* <DEDUP_REMOVED lines=13> */
[----:B------:R-:W-:Y:S01]  /*0ff0*/  MOV R4, UR24 ;  /* 0x0000001800047c02 */ /* 0x000fe20008000f00 */
[----:B------:R-:W-:Y:S01]  /*1000*/  IMAD.U32 R5, RZ, RZ, UR25 ;  /* 0x00000019ff057e24 */ /* 0x000fe2000f8e00ff */
[----:B------:R-:W-:Y:S01]  /*1010*/  VOTEU.ALL UP2, P6 ;  /* 0x0000000000ff7886 */ /* 0x000fe20003040000 */
[----:B------:R-:W-:-:S03]  /*1020*/  @!UP1 UIMAD.WIDE.U32 UR24, UR20, 0x8, UR16 ;  /* 0x00000008141898a5 */ /* 0x000fc6000f8e0010 */
[----:B------:R-:W-:Y:S01]  /*1030*/  VOTEU.ALL UP1, P5 ;  /* 0x0000000000ff7886 */ /* 0x000fe20002820000 */
        /* <DEDUP_REMOVED lines=8> */
[----:B------:R-:W-:Y:S02]  /*10c0*/  MOV R8, UR24 ;  /* 0x0000001800087c02 */ /* 0x000fe40008000f00 */
[----:B--2---:R-:W-:Y:S01]  /*10d0*/  MOV R9, UR25 ;  /* 0x0000001900097c02 */ /* 0x004fe20008000f00 */
[----:B------:R-:W2:Y:S05]  /*10e0*/  @!P6 LDG.E.64 R10, desc[UR14][R10.64] ;  /* 0x0000000e0a0ae981 */ /* 0x000eaa000c1e1b00 */
[----:B------:R-:W4:Y:S01]  /*10f0*/  @!P5 LDG.E.64 R8, desc[UR14][R8.64] ;  /* 0x0000000e0808d981 */ /* 0x000f22000c1e1b00 */
[----:B------:R-:W-:-:S02]  /*1100*/  UIADD3 UR24, UPT, UPT, UR5, 0x4, URZ ;  /* 0x0000000405187890 */ /* 0x000fc4000fffe0ff */
        /* <DEDUP_REMOVED lines=22> */
[----:B------:R-:W-:Y:S01]  /*1270*/  MOV R4, UR24 ;  /* 0x0000001800047c02 */ /* 0x000fe20008000f00 */
[----:B------:R-:W-:Y:S01]  /*1280*/  IMAD.U32 R5, RZ, RZ, UR25 ;  /* 0x00000019ff057e24 */ /* 0x000fe2000f8e00ff */
        /* <DEDUP_REMOVED lines=8> */
[----:B------:R-:W-:Y:S01]  /*1310*/  MOV R8, UR24 ;  /* 0x0000001800087c02 */ /* 0x000fe20008000f00 */
[----:B------:R-:W-:Y:S01]  /*1320*/  IMAD.U32 R9, RZ, RZ, UR25 ;  /* 0x00000019ff097e24 */ /* 0x000fe2000f8e00ff */
        /* <DEDUP_REMOVED lines=26> */
.L_x_3069:
[----:B------:R-:W-:-:S04]  /*14d0*/  LOP3.LUT R4, R3, 0x7, RZ, 0xc0, !PT ;  /* 0x0000000703047812 */ /* 0x000fc800078ec0ff */
[----:B------:R-:W-:-:S13]  /*14e0*/  ISETP.NE.AND P2, PT, R4, RZ, PT ;  /* 0x000000ff0400720c */ /* 0x000fda0003f45270 */
[----:B------:R-:W-:Y:S05]  /*14f0*/  @!P2 BRA `(.L_x_3066) ;  /* 0x00000004006ca947 */ /* 0x000fea0003800000 */
[----:B------:R-:W-:Y:S02]  /*1500*/  IADD3 R4, PT, PT, R4, -0x1, RZ ;  /* 0xffffffff04047810 */ /* 0x000fe40007ffe0ff */
[----:B------:R-:W-:Y:S02]  /*1510*/  LOP3.LUT P2, R10, R3, 0x3, RZ, 0xc0, !PT ;  /* 0x00000003030a7812 */ /* 0x000fe4000784c0ff */
        /* <DEDUP_REMOVED lines=13> */
[----:B------:R-:W-:Y:S02]  /*15f0*/  MOV R6, UR10 ;  /* 0x0000000a00067c02 */ /* 0x000fe40008000f00 */
[----:B------:R-:W-:Y:S02]  /*1600*/  IMAD.U32 R7, RZ, RZ, UR12 ;  /* 0x0000000cff077e24 */ /* 0x000fe4000f8e00ff */
[----:B------:R-:W-:-:S02]  /*1610*/  ISETP.EQ.OR P5, PT, R6, UR18, P3 ;  /* 0x0000001206007c0c */ /* 0x000fc40009fa2670 */
[----:B------:R-:W-:Y:S02]  /*1620*/  MOV R6, UR9 ;  /* 0x0000000900067c02 */ /* 0x000fe40008000f00 */
[----:B------:R-:W-:-:S09]  /*1630*/  ISETP.EQ.OR P4, PT, R7, UR18, P3 ;  /* 0x0000001207007c0c */ /* 0x000fd20009f82670 */
[----:B------:R-:W-:-:S04]  /*1640*/  VOTEU.ALL UP1, P5 ;  /* 0x0000000000ff7886 */ /* 0x000fc80002820000 */
[----:B------:R-:W-:Y:S01]  /*1650*/  VOTEU.ALL UP2, P4 ;  /* 0x0000000000ff7886 */ /* 0x000fe20002040000 */
[----:B------:R-:W-:-:S04]  /*1660*/  @!UP1 UIMAD UR10, UR10, UR19, UR6 ;  /* 0x000000130a0a92a4 */ /* 0x000fc8000f8e0206 */
        /* <DEDUP_REMOVED lines=16> */
[----:B--2---:R-:W-:-:S06]  /*1770*/  MOV R9, UR11 ;  /* 0x0000000b00097c02 */ /* 0x004fcc0008000f00 */
[----:B------:R-:W2:Y:S01]  /*1780*/  @!P6 LDG.E.64 R8, desc[UR14][R8.64] ;  /* 0x0000000e0808e981 */ /* 0x000ea2000c1e1b00 */
[----:B------:R-:W-:-:S05]  /*1790*/  IMAD.U32 R11, RZ, RZ, UR5 ;  /* 0x00000005ff0b7e24 */ /* 0x000fca000f8e00ff */
[----:B------:R-:W-:-:S04]  /*17a0*/  IADD3 R11, PT, PT, R11, 0x4, RZ ;  /* 0x000000040b0b7810 */ /* 0x000fc80007ffe0ff */
[----:B------:R-:W-:Y:S01]  /*17b0*/  R2UR UR5, R11 ;  /* 0x000000000b0572ca */ /* 0x000fe200000e0000 */
[----:B----4-:R-:W-:Y:S01]  /*17c0*/  @!P5 FADD.FTZ R18, R18, R4 ;  /* 0x000000041212d221 */ /* 0x010fe20000010000 */
[----:B------:R-:W-:-:S03]  /*17d0*/  @!P5 FADD.FTZ R19, R19, R5 ;  /* 0x000000051313d221 */ /* 0x000fc60000010000 */
[----:B---3--:R-:W-:Y:S01]  /*17e0*/  @!P4 FADD.FTZ R18, R18, R6 ;  /* 0x000000061212c221 */ /* 0x008fe20000010000 */
[----:B------:R-:W-:-:S03]  /*17f0*/  @!P4 FADD.FTZ R19, R19, R7 ;  /* 0x000000071313c221 */ /* 0x000fc60000010000 */
[----:B--2---:R-:W-:Y:S01]  /*1800*/  @!P6 FADD.FTZ R18, R18, R8 ;  /* 0x000000081212e221 */ /* 0x004fe20000010000 */
[----:B------:R-:W-:-:S07]  /*1810*/  @!P6 FADD.FTZ R19, R19, R9 ;  /* 0x000000091313e221 */ /* 0x000fce0000010000 */
.L_x_3071:
        /* <DEDUP_REMOVED lines=13> */
[----:B------:R-:W-:Y:S01]  /*18f0*/  IMAD.U32 R4, RZ, RZ, UR12 ;  /* 0x0000000cff047e24 */ /* 0x000fe2000f8e00ff */
[----:B------:R-:W-:Y:S01]  /*1900*/  @!UP2 UIMAD.WIDE.U32 UR10, UR10, 0x8, UR16 ;  /* 0x000000080a0aa8a5 */ /* 0x000fe2000f8e0010 */
[----:B------:R-:W-:-:S05]  /*1910*/  MOV R5, UR13 ;  /* 0x0000000d00057c02 */ /* 0x000fca0008000f00 */
[----:B------:R-:W-:Y:S01]  /*1920*/  MOV R6, UR10 ;  /* 0x0000000a00067c02 */ /* 0x000fe20008000f00 */
[----:B------:R-:W0:Y:S01]  /*1930*/  @!P4 LDG.E.64 R4, desc[UR14][R4.64] ;  /* 0x0000000e0404c981 */ /* 0x000e22000c1e1b00 */
[----:B------:R-:W-:-:S06]  /*1940*/  MOV R7, UR11 ;  /* 0x0000000b00077c02 */ /* 0x000fcc0008000f00 */
[----:B------:R-:W3:Y:S01]  /*1950*/  @!P2 LDG.E.64 R6, desc[UR14][R6.64] ;  /* 0x0000000e0606a981 */ /* 0x000ee2000c1e1b00 */
[----:B------:R-:W-:-:S05]  /*1960*/  IMAD.U32 R8, RZ, RZ, UR5 ;  /* 0x00000005ff087e24 */ /* 0x000fca000f8e00ff */
[----:B------:R-:W-:-:S04]  /*1970*/  IADD3 R8, PT, PT, R8, 0x2, RZ ;  /* 0x0000000208087810 */ /* 0x000fc80007ffe0ff */
[----:B------:R-:W-:Y:S01]  /*1980*/  R2UR UR5, R8 ;  /* 0x00000000080572ca */ /* 0x000fe200000e0000 */
[----:B0-----:R-:W-:Y:S01]  /*1990*/  @!P4 FADD.FTZ R18, R18, R4 ;  /* 0x000000041212c221 */ /* 0x001fe20000010000 */
[----:B------:R-:W-:-:S03]  /*19a0*/  @!P4 FADD.FTZ R19, R19, R5 ;  /* 0x000000051313c221 */ /* 0x000fc60000010000 */
[----:B---3--:R-:W-:Y:S01]  /*19b0*/  @!P2 FADD.FTZ R18, R18, R6 ;  /* 0x000000061212a221 */ /* 0x008fe20000010000 */
[----:B------:R-:W-:-:S09]  /*19c0*/  @!P2 FADD.FTZ R19, R19, R7 ;  /* 0x000000071313a221 */ /* 0x000fd20000010000 */
.L_x_3072:
        /* <DEDUP_REMOVED lines=13> */
.L_x_3073:
[----:B------:R-:W-:Y:S05]  /*1aa0*/  BSYNC.RECONVERGENT B0 ;  /* 0x0000000000007941 */ /* 0x000fea0003800200 */
.L_x_3066:
[----:B---3--:R-:W-:Y:S01]  /*1ab0*/  LOP3.LUT R4, R24, 0xffff, RZ, 0xc0, !PT ;  /* 0x0000ffff18047812 */ /* 0x008fe200078ec0ff */
[----:B------:R-:W3:Y:S01]  /*1ac0*/  S2UR UR9, SR_CgaCtaId ;  /* 0x00000000000979c3 */ /* 0x000ee20000008800 */
[----:B------:R-:W4:Y:S01]  /*1ad0*/  LDCU UR10, c[0x0][0x414] ;  /* 0x00008280ff0a77ac */ /* 0x000f220008000800 */
[----:B------:R-:W-:Y:S02]  /*1ae0*/  IMAD.U32 R15, RZ, RZ, UR8 ;  /* 0x00000008ff0f7e24 */ /* 0x000fe4000f8e00ff */
        /* <DEDUP_REMOVED lines=14> */
[----:B------:R-:W-:Y:S02]  /*1bd0*/  @!P3 STS.64 [UR5+0x78], R18 ;  /* 0x00007812ff00b988 */ /* 0x000fe40008000a05 */
[----:B------:R-:W-:-:S04]  /*1be0*/  SHF.L.U32 R11, R11, 0x1, RZ ;  /* 0x000000010b0b7819 */ /* 0x000fc800000006ff */
[----:B------:R-:W-:-:S04]  /*1bf0*/  LOP3.LUT R11, R11, 0xffff, RZ, 0xc0, !PT ;  /* 0x0000ffff0b0b7812 */ /* 0x000fc800078ec0ff */
[----:B------:R-:W-:Y:S01]  /*1c00*/  IADD3 R13, PT, PT, R0, R11, RZ ;  /* 0x0000000b000d7210 */ /* 0x000fe20007ffe0ff */
[----:B------:R-:W-:-:S04]  /*1c10*/  @P0 FMUL.FTZ R11, R19, UR10 ;  /* 0x0000000a130b0c20 */ /* 0x000fc80008410000 */
[C---:B-1----:R-:W-:Y:S01]  /*1c20*/  IMAD.WIDE R6, R13.reuse, 0x2, R6 ;  /* 0x000000020d067825 */ /* 0x042fe200078e0206 */
[----:B------:R1:W-:Y:S03]  /*1c30*/  @P0 STG.E.64 desc[UR14][R8.64], R10 ;  /* 0x0000000a08000986 */ /* 0x0003e6000c101b0e */
[----:B---3--:R-:W-:Y:S01]  /*1c40*/  IMAD.WIDE R4, R13, 0x2, R4 ;  /* 0x000000020d047825 */ /* 0x008fe200078e0204 */
[----:B------:R-:W-:Y:S06]  /*1c50*/  BAR.SYNC.DEFER_BLOCKING 0x0 ;  /* 0x0000000000007b1d */ /* 0x000fec0000010000 */
[----:B------:R-:W2:Y:S04]  /*1c60*/  LDG.E.U16 R12, desc[UR14][R6.64] ;  /* 0x0000000e060c7981 */ /* 0x000ea8000c1e1500 */
[----:B------:R-:W3:Y:S04]  /*1c70*/  LDG.E.U16 R13, desc[UR14][R6.64+0x2] ;  /* 0x0000020e060d7981 */ /* 0x000ee8000c1e1500 */
[----:B------:R-:W4:Y:S04]  /*1c80*/  LDG.E.U16 R14, desc[UR14][R4.64] ;  /* 0x0000000e040e7981 */ /* 0x000f28000c1e1500 */
[----:B------:R-:W5:Y:S01]  /*1c90*/  LDG.E.U16 R15, desc[UR14][R4.64+0x2] ;  /* 0x0000020e040f7981 */ /* 0x000f62000c1e1500 */
[----:B-1----:R-:W-:Y:S01]  /*1ca0*/  MOV R10, 0x3f800000 ;  /* 0x3f800000000a7802 */ /* 0x002fe20000000f00 */
[----:B------:R-:W-:Y:S02]  /*1cb0*/  BSSY.RECONVERGENT B0, `(.L_x_3074) ;  /* 0x000007c000007945 */ /* 0x000fe40003800200 */
[----:B------:R-:W1:Y:S02]  /*1cc0*/  LDS.64 R16, [UR5+0x78] ;  /* 0x00007805ff107984 */ /* 0x000e640008000a00 */
[----:B-1----:R-:W-:-:S04]  /*1cd0*/  FMUL.FTZ R0, R16, UR10 ;  /* 0x0000000a10007c20 */ /* 0x002fc80008410000 */
[----:B------:R-:W-:-:S04]  /*1ce0*/  FMUL.FTZ R16, R0, R0 ;  /* 0x0000000000107220 */ /* 0x000fc80000410000 */
[----:B------:R-:W-:-:S05]  /*1cf0*/  FFMA.FTZ R16, R17, UR10, -R16 ;  /* 0x0000000a11107c23 */ /* 0x000fca0008010810 */
[----:B------:R-:W-:-:S13]  /*1d00*/  FSETP.GTU.FTZ.AND P2, PT, R16, RZ, PT ;  /* 0x000000ff1000720b */ /* 0x000fda0003f5c000 */
[----:B------:R-:W1:Y:S02]  /*1d10*/  @P2 LDC R9, c[0x0][0x3a8] ;  /* 0x0000ea00ff092b82 */ /* 0x000e640000000800 */
[----:B-1----:R-:W-:-:S04]  /*1d20*/  @P2 FADD.FTZ R16, R16, R9 ;  /* 0x0000000910102221 */ /* 0x002fc80000010000 */
[----:B------:R1:W0:Y:S01]  /*1d30*/  @P2 MUFU.RSQ R10, R16 ;  /* 0x00000010000a2308 */ /* 0x0002220000001400 */
[----:B--2---:R-:W-:Y:S01]  /*1d40*/  SHF.L.U32 R11, R12, 0x10, RZ ;  /* 0x000000100c0b7819 */ /* 0x004fe200000006ff */
[----:B---3--:R-:W-:Y:S01]  /*1d50*/  IMAD.U32 R12, R13, 0x10000, RZ ;  /* 0x000100000d0c7824 */ /* 0x008fe200078e00ff */
[----:B----4-:R-:W-:Y:S02]  /*1d60*/  SHF.L.U32 R14, R14, 0x10, RZ ;  /* 0x000000100e0e7819 */ /* 0x010fe400000006ff */
[----:B-----5:R-:W-:Y:S01]  /*1d70*/  SHF.L.U32 R13, R15, 0x10, RZ ;  /* 0x000000100f0d7819 */ /* 0x020fe200000006ff */
[----:B01----:R-:W-:Y:S06]  /*1d80*/  BRA.U UP0, `(.L_x_3075) ;  /* 0x0000000100bc7547 */ /* 0x003fec000b800000 */
[----:B------:R-:W0:Y:S01]  /*1d90*/  LDCU.64 UR12, c[0x0][0x3e8] ;  /* 0x00007d00ff0c77ac */ /* 0x000e220008000a00 */
[----:B------:R-:W-:Y:S01]  /*1da0*/  SHF.R.S32.HI R9, RZ, 0x1f, R2 ;  /* 0x0000001fff097819 */ /* 0x000fe20000011402 */
[----:B------:R-:W-:Y:S01]  /*1db0*/  BSSY.RECONVERGENT B1, `(.L_x_3076) ;  /* 0x0000019000017945 */ /* 0x000fe20003800200 */
[----:B------:R-:W-:-:S04]  /*1dc0*/  IADD3 R15, PT, PT, R2, 0x20, RZ ;  /* 0x00000020020f7810 */ /* 0x000fc80007ffe0ff */
[----:B------:R-:W-:Y:S02]  /*1dd0*/  SHF.R.S32.HI R16, RZ, 0x1f, R15 ;  /* 0x0000001fff107819 */ /* 0x000fe4000001140f */
[----:B0-----:R-:W-:Y:S02]  /*1de0*/  ISETP.GE.U32.AND P1, PT, R2, UR12, PT ;  /* 0x0000000c02007c0c */ /* 0x001fe4000bf26070 */
[----:B------:R-:W-:Y:S02]  /*1df0*/  ISETP.GE.U32.AND P2, PT, R15, UR12, PT ;  /* 0x0000000c0f007c0c */ /* 0x000fe4000bf46070 */
[----:B------:R-:W-:Y:S02]  /*1e00*/  ISETP.GE.AND.EX P1, PT, R9, UR13, PT, P1 ;  /* 0x0000000d09007c0c */ /* 0x000fe4000bf26310 */
[----:B------:R-:W-:-:S11]  /*1e10*/  ISETP.GE.AND.EX P2, PT, R16, UR13, PT, P2 ;  /* 0x0000000d10007c0c */ /* 0x000fd6000bf46320 */
[----:B------:R-:W-:Y:S05]  /*1e20*/  @P1 BRA `(.L_x_3077) ;  /* 0x0000000000441947 */ /* 0x000fea0003800000 */
[----:B------:R-:W0:Y:S01]  /*1e30*/  LDCU.64 UR16, c[0x0][0x3e0] ;  /* 0x00007c00ff1077ac */ /* 0x000e220008000a00 */
[----:B------:R-:W-:Y:S01]  /*1e40*/  MOV R5, R29 ;  /* 0x0000001d00057202 */ /* 0x000fe20000000f00 */
[----:B------:R-:W-:Y:S02]  /*1e50*/  IMAD.MOV.U32 R4, RZ, RZ, R26 ;  /* 0x000000ffff047224 */ /* 0x000fe400078e001a */
[C---:B------:R-:W-:Y:S01]  /*1e60*/  FADD.FTZ R7, -R0.reuse, R20 ;  /* 0x0000001400077221 */ /* 0x040fe20000010100 */
[----:B------:R-:W1:Y:S01]  /*1e70*/  LDCU.64 UR10, c[0x0][0x380] ;  /* 0x00007000ff0a77ac */ /* 0x000e620008000a00 */
[----:B------:R-:W-:Y:S02]  /*1e80*/  FADD.FTZ R21, -R0, R21 ;  /* 0x0000001500157221 */ /* 0x000fe40000010100 */
[----:B------:R-:W-:-:S04]  /*1e90*/  FMUL.FTZ R7, R7, R10 ;  /* 0x0000000a07077220 */ /* 0x000fc80000410000 */
[----:B------:R-:W-:Y:S01]  /*1ea0*/  FFMA.FTZ R8, R11, R7, R14 ;  /* 0x000000070b087223 */ /* 0x000fe2000001000e */
[----:B0-----:R-:W-:Y:S02]  /*1eb0*/  IMAD R9, R9, UR16, RZ ;  /* 0x0000001009097c24 */ /* 0x001fe4000f8e02ff */
[----:B------:R-:W-:-:S04]  /*1ec0*/  IMAD.WIDE.U32 R4, R2, UR16, R4 ;  /* 0x0000001002047c25 */ /* 0x000fc8000f8e0004 */
[----:B------:R-:W-:Y:S01]  /*1ed0*/  IMAD R9, R2, UR17, R9 ;  /* 0x0000001102097c24 */ /* 0x000fe2000f8e0209 */
[----:B-1----:R-:W-:-:S04]  /*1ee0*/  LEA R6, P1, R4, UR10, 0x2 ;  /* 0x0000000a04067c11 */ /* 0x002fc8000f8210ff */
[----:B------:R-:W-:Y:S01]  /*1ef0*/  IADD3 R5, PT, PT, R5, R9, RZ ;  /* 0x0000000905057210 */ /* 0x000fe20007ffe0ff */
[----:B------:R-:W-:-:S03]  /*1f00*/  FMUL.FTZ R9, R21, R10 ;  /* 0x0000000a15097220 */ /* 0x000fc60000410000 */
[----:B------:R-:W-:Y:S01]  /*1f10*/  LEA.HI.X R7, R4, UR11, R5, 0x2, P1 ;  /* 0x0000000b04077c11 */ /* 0x000fe200088f1405 */
[----:B------:R-:W-:-:S05]  /*1f20*/  FFMA.FTZ R9, R12, R9, R13 ;  /* 0x000000090c097223 */ /* 0x000fca000001000d */
[----:B------:R0:W-:Y:S02]  /*1f30*/  STG.E.64 desc[UR14][R6.64], R8 ;  /* 0x0000000806007986 */ /* 0x0001e4000c101b0e */
.L_x_3077:
[----:B------:R-:W-:Y:S05]  /*1f40*/  BSYNC.RECONVERGENT B1 ;  /* 0x0000000000017941 */ /* 0x000fea0003800200 */
.L_x_3076:
[----:B------:R-:W-:Y:S05]  /*1f50*/  @P2 BRA `(.L_x_3078) ;  /* 0x0000000400442947 */ /* 0x000fea0003800000 */
[----:B------:R-:W1:Y:S01]  /*1f60*/  LDCU.64 UR10, c[0x0][0x3e0] ;  /* 0x00007c00ff0a77ac */ /* 0x000e620008000a00 */
[----:B------:R-:W-:Y:S01]  /*1f70*/  MOV R4, R26 ;  /* 0x0000001a00047202 */ /* 0x000fe20000000f00 */
[----:B------:R-:W-:Y:S02]  /*1f80*/  IMAD.MOV.U32 R5, RZ, RZ, R29 ;  /* 0x000000ffff057224 */ /* 0x000fe400078e001d */
[C---:B0-----:R-:W-:Y:S01]  /*1f90*/  FADD.FTZ R7, -R0.reuse, R22 ;  /* 0x0000001600077221 */ /* 0x041fe20000010100 */
[----:B------:R-:W0:Y:S01]  /*1fa0*/  LDCU.64 UR12, c[0x0][0x380] ;  /* 0x00007000ff0c77ac */ /* 0x000e220008000a00 */
[----:B------:R-:W-:Y:S02]  /*1fb0*/  FADD.FTZ R23, -R0, R23 ;  /* 0x0000001700177221 */ /* 0x000fe40000010100 */
[-C--:B------:R-:W-:Y:S02]  /*1fc0*/  FMUL.FTZ R7, R7, R10.reuse ;  /* 0x0000000a07077220 */ /* 0x080fe40000410000 */
[----:B------:R-:W-:-:S02]  /*1fd0*/  FMUL.FTZ R23, R23, R10 ;  /* 0x0000000a17177220 */ /* 0x000fc40000410000 */
[----:B------:R-:W-:Y:S02]  /*1fe0*/  FFMA.FTZ R22, R11, R7, R14 ;  /* 0x000000070b167223 */ /* 0x000fe4000001000e */
[----:B------:R-:W-:Y:S01]  /*1ff0*/  FFMA.FTZ R23, R12, R23, R13 ;  /* 0x000000170c177223 */ /* 0x000fe2000001000d */
[----:B-1----:R-:W-:Y:S02]  /*2000*/  IMAD R16, R16, UR10, RZ ;  /* 0x0000000a10107c24 */ /* 0x002fe4000f8e02ff */
[----:B------:R-:W-:-:S04]  /*2010*/  IMAD.WIDE.U32 R4, R15, UR10, R4 ;  /* 0x0000000a0f047c25 */ /* 0x000fc8000f8e0004 */
[----:B------:R-:W-:Y:S01]  /*2020*/  IMAD R15, R15, UR11, R16 ;  /* 0x0000000b0f0f7c24 */ /* 0x000fe2000f8e0210 */
[----:B0-----:R-:W-:-:S04]  /*2030*/  LEA R6, P1, R4, UR12, 0x2 ;  /* 0x0000000c04067c11 */ /* 0x001fc8000f8210ff */
[----:B------:R-:W-:-:S04]  /*2040*/  IADD3 R15, PT, PT, R5, R15, RZ ;  /* 0x0000000f050f7210 */ /* 0x000fc80007ffe0ff */
[----:B------:R-:W-:-:S05]  /*2050*/  LEA.HI.X R7, R4, UR13, R15, 0x2, P1 ;  /* 0x0000000d04077c11 */ /* 0x000fca00088f140f */
[----:B------:R1:W-:Y:S01]  /*2060*/  STG.E.64 desc[UR14][R6.64], R22 ;  /* 0x0000001606007986 */ /* 0x0003e2000c101b0e */
[----:B------:R-:W-:Y:S05]  /*2070*/  BRA `(.L_x_3078) ;  /* 0x0000000000fc7947 */ /* 0x000fea0003800000 */
.L_x_3075:
[----:B------:R-:W-:Y:S04]  /*2080*/  BSSY.RECONVERGENT B1, `(.L_x_3079) ;  /* 0x000001e000017945 */ /* 0x000fe80003800200 */
[----:B------:R-:W-:Y:S05]  /*2090*/  @P1 BRA `(.L_x_3080) ;  /* 0x0000000000701947 */ /* 0x000fea0003800000 */
[C---:B------:R-:W-:Y:S01]  /*20a0*/  FADD.FTZ R5, -R0.reuse, R20 ;  /* 0x0000001400057221 */ /* 0x040fe20000010100 */
[----:B------:R-:W-:Y:S01]  /*20b0*/  FADD.FTZ R21, -R0, R21 ;  /* 0x0000001500157221 */ /* 0x000fe20000010100 */
[----:B------:R-:W0:Y:S01]  /*20c0*/  LDCU.64 UR10, c[0x0][0x3e0] ;  /* 0x00007c00ff0a77ac */ /* 0x000e220008000a00 */
[----:B------:R-:W-:Y:S01]  /*20d0*/  SHF.R.S32.HI R17, RZ, 0x1f, R2 ;  /* 0x0000001fff117819 */ /* 0x000fe20000011402 */
[-C--:B------:R-:W-:Y:S01]  /*20e0*/  FMUL.FTZ R5, R5, R10.reuse ;  /* 0x0000000a05057220 */ /* 0x080fe20000410000 */
[----:B------:R-:W-:Y:S01]  /*20f0*/  FMUL.FTZ R8, R21, R10 ;  /* 0x0000000a15087220 */ /* 0x000fe20000410000 */
[----:B------:R-:W1:Y:S01]  /*2100*/  LDCU.64 UR12, c[0x0][0x380] ;  /* 0x00007000ff0c77ac */ /* 0x000e620008000a00 */
[----:B------:R-:W-:Y:S01]  /*2110*/  MOV R6, R26 ;  /* 0x0000001a00067202 */ /* 0x000fe20000000f00 */
        /* <DEDUP_REMOVED lines=8> */
[----:B------:R-:W-:-:S04]  /*21a0*/  IMAD.WIDE.U32 R6, R2, UR10, R6 ;  /* 0x0000000a02067c25 */ /* 0x000fc8000f8e0006 */
[----:B------:R-:W-:-:S04]  /*21b0*/  IMAD R17, R2, UR11, R17 ;  /* 0x0000000b02117c24 */ /* 0x000fc8000f8e0211 */
[----:B------:R-:W-:Y:S02]  /*21c0*/  IMAD.IADD R17, R7, 0x1, R17 ;  /* 0x0000000107117824 */ /* 0x000fe400078e0211 */
[----:B--2---:R-:W-:Y:S01]  /*21d0*/  FADD.FTZ R16, R4, 1 ;  /* 0x3f80000004107421 */ /* 0x004fe20000010000 */
[----:B-1----:R-:W-:Y:S01]  /*21e0*/  LEA R4, P1, R6, UR12, 0x2 ;  /* 0x0000000c06047c11 */ /* 0x002fe2000f8210ff */
[----:B0-----:R-:W-:-:S03]  /*21f0*/  FADD.FTZ R15, R5, 1 ;  /* 0x3f800000050f7421 */ /* 0x001fc60000010000 */
[----:B------:R-:W-:Y:S01]  /*2200*/  LEA.HI.X R5, R6, UR13, R17, 0x2, P1 ;  /* 0x0000000d06057c11 */ /* 0x000fe200088f1411 */
[----:B------:R-:W0:Y:S08]  /*2210*/  MUFU.RCP R16, R16 ;  /* 0x0000001000107308 */ /* 0x000e300000001000 */
[----:B------:R-:W1:Y:S01]  /*2220*/  MUFU.RCP R15, R15 ;  /* 0x0000000f000f7308 */ /* 0x000e620000001000 */
[----:B0-----:R-:W-:Y:S01]  /*2230*/  FMUL.FTZ R6, R9, R16 ;  /* 0x0000001009067220 */ /* 0x001fe20000410000 */
[----:B-1----:R-:W-:-:S05]  /*2240*/  FMUL.FTZ R7, R8, R15 ;  /* 0x0000000f08077220 */ /* 0x002fca0000410000 */
[----:B------:R0:W-:Y:S02]  /*2250*/  STG.E.64 desc[UR14][R4.64], R6 ;  /* 0x0000000604007986 */ /* 0x0001e4000c101b0e */
.L_x_3080:
[----:B------:R-:W-:Y:S05]  /*2260*/  BSYNC.RECONVERGENT B1 ;  /* 0x0000000000017941 */ /* 0x000fea0003800200 */
.L_x_3079:
[----:B------:R-:W1:Y:S01]  /*2270*/  LDCU.64 UR10, c[0x0][0x3e8] ;  /* 0x00007d00ff0a77ac */ /* 0x000e620008000a00 */
[----:B0-----:R-:W-:-:S04]  /*2280*/  IADD3 R4, PT, PT, R2, 0x20, RZ ;  /* 0x0000002002047810 */ /* 0x001fc80007ffe0ff */
[----:B------:R-:W-:Y:S02]  /*2290*/  SHF.R.S32.HI R5, RZ, 0x1f, R4 ;  /* 0x0000001fff057819 */ /* 0x000fe40000011404 */
[----:B-1----:R-:W-:-:S04]  /*22a0*/  ISETP.GE.U32.AND P1, PT, R4, UR10, PT ;  /* 0x0000000a04007c0c */ /* 0x002fc8000bf26070 */
[----:B------:R-:W-:-:S13]  /*22b0*/  ISETP.GE.AND.EX P1, PT, R5, UR11, PT, P1 ;  /* 0x0000000b05007c0c */ /* 0x000fda000bf26310 */
[----:B------:R-:W-:Y:S05]  /*22c0*/  @P1 BRA `(.L_x_3078) ;  /* 0x0000000000681947 */ /* 0x000fea0003800000 */
[C---:B------:R-:W-:Y:S01]  /*22d0*/  FADD.FTZ R7, -R0.reuse, R22 ;  /* 0x0000001600077221 */ /* 0x040fe20000010100 */
[----:B------:R-:W-:Y:S01]  /*22e0*/  FADD.FTZ R23, -R0, R23 ;  /* 0x0000001700177221 */ /* 0x000fe20000010100 */
        /* <DEDUP_REMOVED lines=13> */
[----:B------:R-:W-:Y:S01]  /*23c0*/  IMAD R5, R4, UR11, R5 ;  /* 0x0000000b04057c24 */ /* 0x000fe2000f8e0205 */
[----:B-1----:R-:W-:Y:S01]  /*23d0*/  LEA R4, P1, R26, UR12, 0x2 ;  /* 0x0000000c1a047c11 */ /* 0x002fe2000f8210ff */
[----:B--2---:R-:W-:-:S03]  /*23e0*/  FADD.FTZ R6, R0, 1 ;  /* 0x3f80000000067421 */ /* 0x004fc60000010000 */
[----:B------:R-:W-:Y:S01]  /*23f0*/  IADD3 R5, PT, PT, R27, R5, RZ ;  /* 0x000000051b057210 */ /* 0x000fe20007ffe0ff */
[----:B0-----:R-:W-:-:S03]  /*2400*/  FADD.FTZ R8, R7, 1 ;  /* 0x3f80000007087421 */ /* 0x001fc60000010000 */
[----:B------:R-:W-:Y:S01]  /*2410*/  LEA.HI.X R5, R26, UR13, R5, 0x2, P1 ;  /* 0x0000000d1a057c11 */ /* 0x000fe200088f1405 */
[----:B------:R-:W0:Y:S08]  /*2420*/  MUFU.RCP R6, R6 ;  /* 0x0000000600067308 */ /* 0x000e300000001000 */
[----:B------:R-:W1:Y:S01]  /*2430*/  MUFU.RCP R8, R8 ;  /* 0x0000000800087308 */ /* 0x000e620000001000 */
[----:B0-----:R-:W-:Y:S01]  /*2440*/  FMUL.FTZ R6, R11, R6 ;  /* 0x000000060b067220 */ /* 0x001fe20000410000 */
[----:B-1----:R-:W-:-:S05]  /*2450*/  FMUL.FTZ R7, R23, R8 ;  /* 0x0000000817077220 */ /* 0x002fca0000410000 */
[----:B------:R2:W-:Y:S02]  /*2460*/  STG.E.64 desc[UR14][R4.64], R6 ;  /* 0x0000000604007986 */ /* 0x0005e4000c101b0e */
.L_x_3078:
[----:B------:R-:W-:Y:S05]  /*2470*/  BSYNC.RECONVERGENT B0 ;  /* 0x0000000000007941 */ /* 0x000fea0003800200 */
.L_x_3074:
[----:B------:R-:W-:Y:S02]  /*2480*/  UIADD3 UR8, UPT, UPT, UR19, UR8, URZ ;  /* 0x0000000813087290 */ /* 0x000fe4000fffe0ff */
[----:B------:R-:W-:Y:S02]  /*2490*/  UIADD3 UR4, UPT, UPT, UR4, 0x1, URZ ;  /* 0x0000000104047890 */ /* 0x000fe4000fffe0ff */
[----:B------:R-:W-:-:S09]  /*24a0*/  UISETP.GE.AND UP1, UPT, UR8, UR7, UPT ;  /* 0x000000070800728c */ /* 0x000fd2000bf26270 */
[----:B------:R-:W-:Y:S05]  /*24b0*/  BRA.U !UP1, `(.L_x_3081) ;  /* 0xffffffdd093c7547 */ /* 0x000fea000b83ffff */
[----:B------:R-:W-:Y:S05]  /*24c0*/  EXIT ;  /* 0x000000000000794d */ /* 0x000fea0003800000 */
.L_x_3082:
        /* <DEDUP_REMOVED lines=11> */
.L_x_3471:


//--------------------- .text._Z35group_norm_nhwc_fwd_one_pass_kernelI11Fp32IOBf16WLi128ELi24ELi384EEv26Group_norm_nhwc_fwd_params --------------------------
	.section	.text._Z35group_norm_nhwc_fwd_one_pass_kernelI11Fp32IOBf16WLi128ELi24ELi384EEv26Group_norm_nhwc_fwd_params,"ax",@progbits
	.align	128
        .global         _Z35group_norm_nhwc_fwd_one_pass_kernelI11Fp32IOBf16WLi128ELi24ELi384EEv26Group_norm_nhwc_fwd_params
        .type           _Z35group_norm_nhwc_fwd_one_pass_kernelI11Fp32IOBf16WLi128ELi24ELi384EEv26Group_norm_nhwc_fwd_params,@function
        .size           _Z35group_norm_nhwc_fwd_one_pass_kernelI11Fp32IOBf16WLi128ELi24ELi384EEv26Group_norm_nhwc_fwd_params,(.L_x_3472 - _Z35group_norm_nhwc_fwd_one_pass_kernelI11Fp32IOBf16WLi128ELi24ELi384EEv26Group_norm_nhwc_fwd_params)
        .other          _Z35group_norm_nhwc_fwd_one_pass_kernelI11Fp32IOBf16WLi128ELi24ELi384EEv26Group_norm_nhwc_fwd_params,@"STO_CUDA_ENTRY STV_DEFAULT"
_Z35group_norm_nhwc_fwd_one_pass_kernelI11Fp32IOBf16WLi128ELi24ELi384EEv26Group_norm_nhwc_fwd_params:
.text._Z35group_norm_nhwc_fwd_one_pass_kernelI11Fp32IOBf16WLi128ELi24ELi384EEv26Group_norm_nhwc_fwd_params:
        /* <DEDUP_REMOVED lines=25> */
.L_x_3110:
        /* <DEDUP_REMOVED lines=12> */
[----:B0-----:R-:W-:-:S06]  /*0250*/  IADD3 R2, PT, PT, R4, 0xffffffe, RZ ;  /* 0x0ffffffe04027810 */ /* 0x001fcc0007ffe0ff */
[----:B------:R0:W5:Y:S02]  /*0260*/  F2I.FTZ.U32.TRUNC.NTZ R3, R2 ;  /* 0x0000000200037305 */ /* 0x000164000021f000 */
[----:B0-----:R-:W-:Y:S01]  /*0270*/  HFMA2 R2, -RZ, RZ, 0, 0 ;  /* 0x00000000ff027431 */ /* 0x001fe200000001ff */
[----:B-----5:R-:W-:-:S05]  /*0280*/  IADD3 R6, PT, PT, RZ, -R3, RZ ;  /* 0x80000003ff067210 */ /* 0x020fca0007ffe0ff */
[----:B------:R-:W-:Y:S01]  /*0290*/  IMAD R5, R6, R7, RZ ;  /* 0x0000000706057224 */ /* 0x000fe200078e02ff */
[----:B------:R-:W-:-:S03]  /*02a0*/  IABS R6, UR8 ;  /* 0x0000000800067c13 */ /* 0x000fc60008000000 */
[----:B------:R-:W-:-:S06]  /*02b0*/  IMAD.HI.U32 R3, R3, R5, R2 ;  /* 0x0000000503037227 */ /* 0x000fcc00078e0002 */
[----:B------:R-:W-:-:S04]  /*02c0*/  IMAD.HI.U32 R5, R3, R6, RZ ;  /* 0x0000000603057227 */ /* 0x000fc800078e00ff */
[----:B------:R-:W-:-:S04]  /*02d0*/  IMAD.MOV R3, RZ, RZ, -R5 ;  /* 0x000000ffff037224 */ /* 0x000fc800078e0a05 */
[----:B------:R-:W-:Y:S01]  /*02e0*/  IMAD R2, R7, R3, R6 ;  /* 0x0000000307027224 */ /* 0x000fe200078e0206 */
[----:B-1----:R-:W-:-:S04]  /*02f0*/  LOP3.LUT R3, R8, 0xffff, RZ, 0xc0, !PT ;  /* 0x0000ffff08037812 */ /* 0x002fc800078ec0ff */
[----:B------:R-:W-:Y:S01]  /*0300*/  ISETP.GT.U32.AND P2, PT, R7, R2, PT ;  /* 0x000000020700720c */ /* 0x000fe20003f44070 */
[----:B------:R-:W-:-:S05]  /*0310*/  IMAD R3, R3, 0x1556, RZ ;  /* 0x0000155603037824 */ /* 0x000fca00078e02ff */
[----:B------:R-:W-:-:S07]  /*0320*/  SHF.R.U32.HI R3, RZ, 0x10, R3 ;  /* 0x00000010ff037819 */ /* 0x000fce0000011603 */
[-C--:B------:R-:W-:Y:S02]  /*0330*/  @!P2 IADD3 R2, PT, PT, R2, -R7.reuse, RZ ;  /* 0x800000070202a210 */ /* 0x080fe40007ffe0ff */
[----:B------:R-:W-:Y:S02]  /*0340*/  @!P2 IADD3 R5, PT, PT, R5, 0x1, RZ ;  /* 0x000000010505a810 */ /* 0x000fe40007ffe0ff */
[----:B------:R-:W-:Y:S02]  /*0350*/  ISETP.GE.U32.AND P1, PT, R2, R7, PT ;  /* 0x000000070200720c */ /* 0x000fe40003f26070 */
[----:B------:R-:W-:Y:S02]  /*0360*/  LOP3.LUT R2, R0, UR8, RZ, 0x3c, !PT ;  /* 0x0000000800027c12 */ /* 0x000fe4000f8e3cff */
[----:B--2---:R-:W-:Y:S02]  /*0370*/  ISETP.GE.U32.AND P2, PT, R11, UR10, PT ;  /* 0x0000000a0b007c0c */ /* 0x004fe4000bf46070 */
[----:B------:R-:W-:-:S02]  /*0380*/  ISETP.GE.AND P4, PT, R2, RZ, PT ;  /* 0x000000ff0200720c */ /* 0x000fc40003f86270 */
[----:B------:R-:W-:Y:S02]  /*0390*/  PRMT R2, R3, 0x9910, RZ ;  /* 0x0000991003027816 */ /* 0x000fe400000000ff */
[----:B------:R-:W-:-:S03]  /*03a0*/  SHF.R.S32.HI R3, RZ, 0x1f, R11 ;  /* 0x0000001fff037819 */ /* 0x000fc6000001140b */
[----:B------:R-:W-:Y:S01]  /*03b0*/  IMAD R2, R2, 0xc, RZ ;  /* 0x0000000c02027824 */ /* 0x000fe200078e02ff */
[----:B------:R-:W-:Y:S02]  /*03c0*/  ISETP.GE.AND.EX P2, PT, R3, UR11, PT, P2 ;  /* 0x0000000b03007c0c */ /* 0x000fe4000bf46320 */
[----:B------:R-:W-:Y:S02]  /*03d0*/  @P1 IADD3 R5, PT, PT, R5, 0x1, RZ ;  /* 0x0000000105051810 */ /* 0x000fe40007ffe0ff */
[----:B------:R-:W-:Y:S02]  /*03e0*/  IADD3 R2, PT, PT, RZ, -R2, RZ ;  /* 0x80000002ff027210 */ /* 0x000fe40007ffe0ff */
[----:B------:R-:W-:Y:S01]  /*03f0*/  ISETP.GE.U32.AND P1, PT, R23, UR10, PT ;  /* 0x0000000a17007c0c */ /* 0x000fe2000bf26070 */
[----:B------:R-:W-:Y:S01]  /*0400*/  @!P4 IMAD.MOV R5, RZ, RZ, -R5 ;  /* 0x000000ffff05c224 */ /* 0x000fe200078e0a05 */
[----:B------:R-:W-:Y:S02]  /*0410*/  PRMT R7, R2, 0x7710, RZ ;  /* 0x0000771002077816 */ /* 0x000fe400000000ff */
[----:B------:R-:W-:-:S02]  /*0420*/  @!P3 LOP3.LUT R5, RZ, R0, RZ, 0x33, !PT ;  /* 0x00000000ff05b212 */ /* 0x000fc400078e33ff */
[----:B------:R-:W-:Y:S01]  /*0430*/  IADD3 R2, PT, PT, R7, R8, RZ ;  /* 0x0000000807027210 */ /* 0x000fe20007ffe0ff */
[----:B------:R-:W0:Y:S01]  /*0440*/  @!P2 LDC.64 R16, c[0x0][0x390] ;  /* 0x0000e400ff10ab82 */ /* 0x000e220000000a00 */
[----:B------:R-:W-:Y:S02]  /*0450*/  IADD3 R9, PT, PT, -R5, RZ, RZ ;  /* 0x000000ff05097210 */ /* 0x000fe40007ffe1ff */
[----:B------:R-:W-:Y:S01]  /*0460*/  ISETP.GE.U32.AND P3, PT, R21, UR10, PT ;  /* 0x0000000a15007c0c */ /* 0x000fe2000bf66070 */
[----:B------:R-:W-:Y:S01]  /*0470*/  IMAD.SHL.U32 R2, R2, 0x2, RZ ;  /* 0x0000000202027824 */ /* 0x000fe200078e00ff */
[----:B------:R-:W-:Y:S01]  /*0480*/  ISETP.GE.AND.EX P1, PT, R29, UR11, PT, P1 ;  /* 0x0000000b1d007c0c */ /* 0x000fe2000bf26310 */
[----:B------:R-:W-:Y:S01]  /*0490*/  IMAD R0, R0, R9, UR8 ;  /* 0x0000000800007e24 */ /* 0x000fe2000f8e0209 */
[----:B------:R-:W-:Y:S01]  /*04a0*/  ISETP.GE.AND.EX P3, PT, R13, UR11, PT, P3 ;  /* 0x0000000b0d007c0c */ /* 0x000fe2000bf66330 */
[----:B------:R-:W1:Y:S01]  /*04b0*/  @!P2 LDC.64 R6, c[0x0][0x3e0] ;  /* 0x0000f800ff06ab82 */ /* 0x000e620000000a00 */
[----:B------:R-:W-:Y:S01]  /*04c0*/  LOP3.LUT R27, R2, 0xffff, RZ, 0xc0, !PT ;  /* 0x0000ffff021b7812 */ /* 0x000fe200078ec0ff */
[----:B------:R-:W-:Y:S01]  /*04d0*/  IMAD R0, R0, 0x18, RZ ;  /* 0x0000001800007824 */ /* 0x000fe200078e02ff */
[----:B------:R-:W-:-:S02]  /*04e0*/  SHF.R.S32.HI R2, RZ, 0x1f, R5 ;  /* 0x0000001fff027819 */ /* 0x000fc40000011405 */
[----:B------:R-:W-:Y:S02]  /*04f0*/  IADD3 R9, PT, PT, R23, 0x60, RZ ;  /* 0x0000006017097810 */ /* 0x000fe40007ffe0ff */
[----:B------:R-:W-:Y:S01]  /*0500*/  IADD3 R26, P4, PT, R0, R27, RZ ;  /* 0x0000001b001a7210 */ /* 0x000fe20007f9e0ff */
[----:B---3--:R-:W-:Y:S01]  /*0510*/  IMAD R2, R2, UR12, RZ ;  /* 0x0000000c02027c24 */ /* 0x008fe2000f8e02ff */
[----:B------:R-:W-:Y:S02]  /*0520*/  SHF.R.S32.HI R19, RZ, 0x1f, R9 ;  /* 0x0000001fff137819 */ /* 0x000fe40000011409 */
[----:B------:R-:W-:Y:S01]  /*0530*/  LEA.HI.X.SX32 R27, R0, RZ, 0x1, P4 ;  /* 0x000000ff001b7211 */ /* 0x000fe200020f0eff */
[----:B------:R-:W-:Y:S01]  /*0540*/  IMAD R25, R5, UR13, R2 ;  /* 0x0000000d05197c24 */ /* 0x000fe2000f8e0202 */
[----:B------:R-:W-:Y:S01]  /*0550*/  ISETP.GE.U32.AND P4, PT, R9, UR10, PT ;  /* 0x0000000a09007c0c */ /* 0x000fe2000bf86070 */
[----:B------:R-:W-:-:S03]  /*0560*/  IMAD.WIDE.U32 R26, R5, UR12, R26 ;  /* 0x0000000c051a7c25 */ /* 0x000fc6000f8e001a */
[----:B------:R-:W-:Y:S02]  /*0570*/  ISETP.GE.AND.EX P4, PT, R19, UR11, PT, P4 ;  /* 0x0000000b13007c0c */ /* 0x000fe4000bf86340 */
[----:B------:R-:W-:Y:S02]  /*0580*/  IADD3 R25, PT, PT, R27, R25, RZ ;  /* 0x000000191b197210 */ /* 0x000fe40007ffe0ff */
[----:B------:R-:W-:Y:S01]  /*0590*/  @!P2 MOV R24, R26 ;  /* 0x0000001a0018a202 */ /* 0x000fe20000000f00 */
        /* <DEDUP_REMOVED lines=14> */
[----:B------:R-:W-:Y:S02]  /*0680*/  @!P3 IMAD R29, R21, R3, R12 ;  /* 0x00000003151db224 */ /* 0x000fe400078e020c */
[----:B------:R-:W-:-:S04]  /*0690*/  @!P3 IMAD.MOV.U32 R12, RZ, RZ, R26 ;  /* 0x000000ffff0cb224 */ /* 0x000fc800078e001a */
[----:B------:R-:W-:Y:S01]  /*06a0*/  @!P3 IMAD.WIDE.U32 R2, R21, R2, R12 ;  /* 0x000000021502b225 */ /* 0x000fe200078e000c */
[----:B------:R-:W-:Y:S02]  /*06b0*/  @!P1 MOV R12, R26 ;  /* 0x0000001a000c9202 */ /* 0x000fe40000000f00 */
[----:B------:R-:W-:Y:S01]  /*06c0*/  @!P1 MOV R13, R25 ;  /* 0x00000019000d9202 */ /* 0x000fe20000000f00 */
[----:B------:R-:W-:Y:S01]  /*06d0*/  @!P1 IMAD R21, R23, R5, R18 ;  /* 0x0000000517159224 */ /* 0x000fe200078e0212 */
[----:B------:R-:W-:Y:S01]  /*06e0*/  @!P3 IADD3 R3, PT, PT, R3, R29, RZ ;  /* 0x0000001d0303b210 */ /* 0x000fe20007ffe0ff */
[----:B------:R-:W-:-:S03]  /*06f0*/  @!P1 IMAD.WIDE.U32 R4, R23, R4, R12 ;  /* 0x0000000417049225 */ /* 0x000fc600078e000c */
[----:B------:R-:W3:Y:S01]  /*0700*/  @!P4 LDC.64 R12, c[0x0][0x390] ;  /* 0x0000e400ff0ccb82 */ /* 0x000ee20000000a00 */
[----:B------:R-:W-:Y:S01]  /*0710*/  @!P1 IMAD.IADD R21, R5, 0x1, R21 ;  /* 0x0000000105159824 */ /* 0x000fe200078e0215 */
[----:B0-----:R-:W-:Y:S01]  /*0720*/  @!P1 LEA R14, P5, R4, R14, 0x2 ;  /* 0x0000000e040e9211 */ /* 0x001fe200078a10ff */
[----:B-1----:R-:W-:Y:S01]  /*0730*/  @!P4 IMAD R18, R19, R6, RZ ;  /* 0x000000061312c224 */ /* 0x002fe200078e02ff */
[----:B------:R-:W-:Y:S02]  /*0740*/  @!P4 MOV R19, R25 ;  /* 0x000000190013c202 */ /* 0x000fe40000000f00 */
[----:B--2---:R-:W-:Y:S02]  /*0750*/  @!P3 LEA R10, P6, R2, R10, 0x2 ;  /* 0x0000000a020ab211 */ /* 0x004fe400078c10ff */
[----:B------:R-:W-:Y:S01]  /*0760*/  @!P1 LEA.HI.X R15, R4, R15, R21, 0x2, P5 ;  /* 0x0000000f040f9211 */ /* 0x000fe200028f1415 */
[----:B------:R-:W-:Y:S01]  /*0770*/  @!P4 IMAD R21, R9, R7, R18 ;  /* 0x000000070915c224 */ /* 0x000fe200078e0212 */
[----:B------:R-:W-:-:S02]  /*0780*/  @!P4 MOV R18, R26 ;  /* 0x0000001a0012c202 */ /* 0x000fc40000000f00 */
[----:B------:R-:W-:Y:S02]  /*0790*/  CS2R R4, SRZ ;  /* 0x0000000000047805 */ /* 0x000fe4000001ff00 */
        /* <DEDUP_REMOVED lines=8> */
[----:B---3--:R-:W-:-:S02]  /*0820*/  @!P4 LEA R12, P2, R18, R12, 0x2 ;  /* 0x0000000c120cc211 */ /* 0x008fc400078410ff */
        /* <DEDUP_REMOVED lines=62> */
.L_x_3084:
[----:B------:R-:W-:Y:S05]  /*0c10*/  BSYNC.RECONVERGENT B0 ;  /* 0x0000000000007941 */ /* 0x000fea0003800200 */
.L_x_3083:
        /* <DEDUP_REMOVED lines=36> */
.L_x_3086:
[----:B------:R-:W-:Y:S05]  /*0e60*/  BSYNC.RECONVERGENT B0 ;  /* 0x0000000000007941 */ /* 0x000fea0003800200 */
.L_x_3085:
        /* <DEDUP_REMOVED lines=20> */
[----:B--2---:R-:W-:Y:S02]  /*0fb0*/  MOV R17, UR5 ;  /* 0x0000000500117c02 */ /* 0x004fe40008000f00 */
        /* <DEDUP_REMOVED lines=10> */
.L_x_3089:
[----:B---3--:R-:W2:Y:S04]  /*1060*/  LDG.E.STRONG.GPU R12, desc[UR16][R8.64] ;  /* 0x00000010080c7981 */ /* 0x008ea8000c1ef900 */
[----:B--2---:R-:W-:Y:S01]  /*1070*/  CCTL.IVALL ;  /* 0x00000000ff00798f */ /* 0x004fe20002000000 */
[----:B------:R-:W-:Y:S05]  /*1080*/  YIELD ;  /* 0x0000000000007946 */ /* 0x000fea0003800000 */
[----:B------:R-:W-:-:S13]  /*1090*/  ISETP.NE.AND P2, PT, R12, R15, PT ;  /* 0x0000000f0c00720c */ /* 0x000fda0003f45270 */
[----:B------:R-:W-:Y:S05]  /*10a0*/  @P2 BRA `(.L_x_3089) ;  /* 0xfffffffc00ec2947 */ /* 0x000fea000383ffff */
.L_x_3088:
        /* <DEDUP_REMOVED lines=15> */
.L_x_3091:
        /* <DEDUP_REMOVED lines=14> */
[----:B------:R-:W-:Y:S01]  /*1280*/  MOV R12, UR24 ;  /* 0x00000018000c7c02 */ /* 0x000fe20008000f00 */
[----:B------:R-:W-:Y:S01]  /*1290*/  IMAD.U32 R13, RZ, RZ, UR25 ;  /* 0x00000019ff0d7e24 */ /* 0x000fe2000f8e00ff */
[----:B------:R-:W-:Y:S02]  /*12a0*/  @!UP0 UIMAD.WIDE.U32 UR24, UR22, 0x8, UR18 ;  /* 0x00000008161888a5 */ /* 0x000fe4000f8e0012 */
[----:B------:R-:W-:Y:S01]  /*12b0*/  @!UP1 UIMAD.WIDE.U32 UR26, UR11, 0x8, UR18 ;  /* 0x000000080b1a98a5 */ /* 0x000fe2000f8e0012 */
[----:B------:R-:W-:Y:S02]  /*12c0*/  VOTEU.ALL UP0, P5 ;  /* 0x0000000000ff7886 */ /* 0x000fe40002800000 */
[----:B------:R-:W0:Y:S01]  /*12d0*/  @!P2 LDG.E.64 R12, desc[UR16][R12.64] ;  /* 0x000000100c0ca981 */ /* 0x000e22000c1e1b00 */
[----:B------:R-:W-:-:S02]  /*12e0*/  MOV R14, UR24 ;  /* 0x00000018000e7c02 */ /* 0x000fc40008000f00 */
[----:B------:R-:W-:Y:S01]  /*12f0*/  MOV R15, UR25 ;  /* 0x00000019000f7c02 */ /* 0x000fe20008000f00 */
[----:B------:R-:W-:Y:S01]  /*1300*/  @!UP0 UIMAD.WIDE.U32 UR24, UR10, 0x8, UR18 ;  /* 0x000000080a1888a5 */ /* 0x000fe2000f8e0012 */
[----:B-1----:R-:W-:Y:S02]  /*1310*/  MOV R16, UR26 ;  /* 0x0000001a00107c02 */ /* 0x002fe40008000f00 */
[----:B--2---:R-:W-:Y:S02]  /*1320*/  MOV R17, UR27 ;  /* 0x0000001b00117c02 */ /* 0x004fe40008000f00 */
[----:B------:R-:W2:Y:S01]  /*1330*/  @!P4 LDG.E.64 R14, desc[UR16][R14.64] ;  /* 0x000000100e0ec981 */ /* 0x000ea2000c1e1b00 */
[----:B------:R-:W-:Y:S01]  /*1340*/  MOV R18, UR24 ;  /* 0x0000001800127c02 */ /* 0x000fe20008000f00 */
[----:B------:R-:W-:Y:S02]  /*1350*/  IMAD.U32 R19, RZ, RZ, UR25 ;  /* 0x00000019ff137e24 */ /* 0x000fe4000f8e00ff */
[----:B------:R-:W3:Y:S04]  /*1360*/  @!P6 LDG.E.64 R16, desc[UR16][R16.64] ;  /* 0x000000101010e981 */ /* 0x000ee8000c1e1b00 */
[----:B------:R-:W4:Y:S01]  /*1370*/  @!P5 LDG.E.64 R18, desc[UR16][R18.64] ;  /* 0x000000101212d981 */ /* 0x000f22000c1e1b00 */
[----:B------:R-:W-:-:S02]  /*1380*/  UIADD3 UR24, UPT, UPT, UR5, 0x4, URZ ;  /* 0x0000000405187890 */ /* 0x000fc4000fffe0ff */
[----:B------:R-:W-:-:S04]  /*1390*/  UIADD3 UR25, UPT, UPT, UR5, 0x6, URZ ;  /* 0x0000000605197890 */ /* 0x000fc8000fffe0ff */
[----:B------:R-:W-:Y:S01]  /*13a0*/  MOV R9, UR24 ;  /* 0x0000001800097c02 */ /* 0x000fe20008000f00 */
[----:B------:R-:W-:Y:S01]  /*13b0*/  UIADD3 UR24, UPT, UPT, UR5, 0x5, URZ ;  /* 0x0000000505187890 */ /* 0x000fe2000fffe0ff */
[----:B0-----:R-:W-:Y:S01]  /*13c0*/  @!P2 FADD.FTZ R10, R10, R12 ;  /* 0x0000000c0a0aa221 */ /* 0x001fe20000010000 */
[----:B------:R-:W-:Y:S01]  /*13d0*/  @!P2 FADD.FTZ R11, R11, R13 ;  /* 0x0000000d0b0ba221 */ /* 0x000fe20000010000 */
[----:B------:R-:W-:-:S03]  /*13e0*/  ISETP.EQ.OR P2, PT, R9, UR15, P3 ;  /* 0x0000000f09007c0c */ /* 0x000fc60009f42670 */
[----:B------:R-:W-:Y:S01]  /*13f0*/  MOV R9, UR24 ;  /* 0x0000001800097c02 */ /* 0x000fe20008000f00 */
[----:B------:R-:W-:Y:S01]  /*1400*/  UIADD3 UR24, UPT, UPT, UR5, 0x7, URZ ;  /* 0x0000000705187890 */ /* 0x000fe2000fffe0ff */
[----:B------:R-:W-:Y:S01]  /*1410*/  MOV R12, UR25 ;  /* 0x00000019000c7c02 */ /* 0x000fe20008000f00 */
[----:B--2---:R-:W-:Y:S01]  /*1420*/  @!P4 FADD.FTZ R10, R10, R14 ;  /* 0x0000000e0a0ac221 */ /* 0x004fe20000010000 */
[----:B------:R-:W-:Y:S01]  /*1430*/  @!P4 FADD.FTZ R11, R11, R15 ;  /* 0x0000000f0b0bc221 */ /* 0x000fe20000010000 */
[----:B------:R-:W-:Y:S02]  /*1440*/  ISETP.EQ.OR P4, PT, R9, UR15, P3 ;  /* 0x0000000f09007c0c */ /* 0x000fe40009f82670 */
[----:B---3--:R-:W-:Y:S01]  /*1450*/  @!P6 FADD.FTZ R10, R10, R16 ;  /* 0x000000100a0ae221 */ /* 0x008fe20000010000 */
[----:B------:R-:W-:Y:S01]  /*1460*/  @!P6 FADD.FTZ R11, R11, R17 ;  /* 0x000000110b0be221 */ /* 0x000fe20000010000 */
[----:B------:R-:W-:Y:S01]  /*1470*/  ISETP.EQ.OR P6, PT, R12, UR15, P3 ;  /* 0x0000000f0c007c0c */ /* 0x000fe20009fc2670 */
[----:B------:R-:W-:Y:S01]  /*1480*/  VOTEU.ALL UP0, P2 ;  /* 0x0000000000ff7886 */ /* 0x000fe20001000000 */
[----:B------:R-:W-:Y:S01]  /*1490*/  MOV R9, UR24 ;  /* 0x0000001800097c02 */ /* 0x000fe20008000f00 */
[----:B----4-:R-:W-:Y:S01]  /*14a0*/  @!P5 FADD.FTZ R10, R10, R18 ;  /* 0x000000120a0ad221 */ /* 0x010fe20000010000 */
[----:B------:R-:W-:-:S02]  /*14b0*/  @!P5 FADD.FTZ R11, R11, R19 ;  /* 0x000000130b0bd221 */ /* 0x000fc40000010000 */
[----:B------:R-:W-:Y:S01]  /*14c0*/  ISETP.EQ.OR P5, PT, R9, UR15, P3 ;  /* 0x0000000f09007c0c */ /* 0x000fe20009fa2670 */
[----:B------:R-:W-:Y:S02]  /*14d0*/  @!UP0 UIMAD.WIDE.U32 UR24, UR21, 0x8, UR18 ;  /* 0x00000008151888a5 */ /* 0x000fe4000f8e0012 */
[----:B------:R-:W-:-:S04]  /*14e0*/  VOTEU.ALL UP0, P4 ;  /* 0x0000000000ff7886 */ /* 0x000fc80002000000 */
[----:B------:R-:W-:Y:S01]  /*14f0*/  MOV R12, UR24 ;  /* 0x00000018000c7c02 */ /* 0x000fe20008000f00 */
[----:B------:R-:W-:Y:S01]  /*1500*/  IMAD.U32 R13, RZ, RZ, UR25 ;  /* 0x00000019ff0d7e24 */ /* 0x000fe2000f8e00ff */
        /* <DEDUP_REMOVED lines=11> */
[----:B------:R-:W-:Y:S01]  /*15c0*/  MOV R18, UR24 ;  /* 0x0000001800127c02 */ /* 0x000fe20008000f00 */
[----:B------:R-:W-:-:S03]  /*15d0*/  IMAD.U32 R19, RZ, RZ, UR25 ;  /* 0x00000019ff137e24 */ /* 0x000fc6000f8e00ff */
        /* <DEDUP_REMOVED lines=23> */
.L_x_3090:
        /* <DEDUP_REMOVED lines=37> */
[----:B------:R-:W-:Y:S01]  /*19a0*/  IMAD.U32 R14, RZ, RZ, UR12 ;  /* 0x0000000cff0e7e24 */ /* 0x000fe2000f8e00ff */
[----:B------:R-:W-:Y:S02]  /*19b0*/  MOV R15, UR13 ;  /* 0x0000000d000f7c02 */ /* 0x000fe40008000f00 */
        /* <DEDUP_REMOVED lines=13> */
.L_x_3092:
        /* <DEDUP_REMOVED lines=28> */
.L_x_3093:
[----:B------:R-:W-:Y:S01]  /*1c50*/  IMAD.U32 R9, RZ, RZ, UR5 ;  /* 0x00000005ff097e24 */ /* 0x000fe2000f8e00ff */
[----:B------:R-:W-:Y:S01]  /*1c60*/  LOP3.LUT R8, R22, 0x1, RZ, 0xc0, !PT ;  /* 0x0000000116087812 */ /* 0x000fe200078ec0ff */
[----:B------:R-:W-:Y:S03]  /*1c70*/  BSSY.RECONVERGENT B0, `(.L_x_3087) ;  /* 0x000000b000007945 */ /* 0x000fe60003800200 */
        /* <DEDUP_REMOVED lines=10> */
.L_x_3094:
[----:B------:R-:W-:Y:S05]  /*1d20*/  BSYNC.RECONVERGENT B0 ;  /* 0x0000000000007941 */ /* 0x000fea0003800200 */
.L_x_3087:
[----:B------:R-:W4:Y:S01]  /*1d30*/  S2R R14, SR_TID.X ;  /* 0x00000000000e7919 */ /* 0x000f220000002100 */
[----:B------:R-:W5:Y:S01]  /*1d40*/  S2UR UR9, SR_CgaCtaId ;  /* 0x00000000000979c3 */ /* 0x000f620000008800 */
[----:B------:R-:W0:Y:S01]  /*1d50*/  LDCU UR10, c[0x0][0x414] ;  /* 0x00008280ff0a77ac */ /* 0x000e220008000800 */
[----:B------:R-:W-:Y:S01]  /*1d60*/  IMAD.U32 R29, RZ, RZ, UR8 ;  /* 0x00000008ff1d7e24 */ /* 0x000fe2000f8e00ff */
[----:B------:R-:W-:-:S05]  /*1d70*/  UMOV UR5, 0x400 ;  /* 0x0000040000057882 */ /* 0x000fca0000000000 */
[----:B-123--:R-:W1:Y:S08]  /*1d80*/  @P0 LDC.64 R16, c[0x0][0x388] ;  /* 0x0000e200ff100b82 */ /* 0x00ee700000000a00 */
[----:B------:R-:W2:Y:S01]  /*1d90*/  LDC.64 R12, c[0x0][0x398] ;  /* 0x0000e600ff0c7b82 */ /* 0x000ea20000000a00 */
[----:B-----5:R-:W-:Y:S01]  /*1da0*/  ULEA UR5, UR9, UR5, 0x18 ;  /* 0x0000000509057291 */ /* 0x020fe2000f8ec0ff */
[----:B----4-:R-:W-:Y:S01]  /*1db0*/  LOP3.LUT R8, R14, 0xffff, RZ, 0xc0, !PT ;  /* 0x0000ffff0e087812 */ /* 0x010fe200078ec0ff */
[----:B-1----:R-:W-:-:S07]  /*1dc0*/  @P0 IMAD.WIDE R16, R29, 0x8, R16 ;  /* 0x000000081d100825 */ /* 0x002fce00078e0210 */
[----:B------:R-:W-:Y:S01]  /*1dd0*/  @!P3 STS.64 [UR5+0x78], R10 ;  /* 0x0000780aff00b988 */ /* 0x000fe20008000a05 */
[----:B------:R-:W-:-:S05]  /*1de0*/  IMAD R8, R8, 0x1556, RZ ;  /* 0x0000155608087824 */ /* 0x000fca00078e02ff */
[----:B------:R-:W-:-:S04]  /*1df0*/  SHF.R.U32.HI R8, RZ, 0x10, R8 ;  /* 0x00000010ff087819 */ /* 0x000fc80000011608 */
[----:B------:R-:W-:-:S05]  /*1e00*/  PRMT R8, R8, 0x9910, RZ ;  /* 0x0000991008087816 */ /* 0x000fca00000000ff */
[----:B------:R-:W-:-:S05]  /*1e10*/  IMAD R8, R8, 0xc, RZ ;  /* 0x0000000c08087824 */ /* 0x000fca00078e02ff */
[----:B------:R-:W-:Y:S02]  /*1e20*/  IADD3 R15, PT, PT, RZ, -R8, RZ ;  /* 0x80000008ff0f7210 */ /* 0x000fe40007ffe0ff */
[----:B------:R-:W1:Y:S02]  /*1e30*/  LDC.64 R8, c[0x0][0x3a0] ;  /* 0x0000e800ff087b82 */ /* 0x000e640000000a00 */
[----:B------:R-:W-:-:S04]  /*1e40*/  PRMT R15, R15, 0x7710, RZ ;  /* 0x000077100f0f7816 */ /* 0x000fc800000000ff */
[----:B------:R-:W-:Y:S01]  /*1e50*/  IADD3 R15, PT, PT, R15, R14, RZ ;  /* 0x0000000e0f0f7210 */ /* 0x000fe20007ffe0ff */
[----:B0-----:R-:W-:-:S03]  /*1e60*/  @P0 FMUL.FTZ R14, R10, UR10 ;  /* 0x0000000a0a0e0c20 */ /* 0x001fc60008410000 */
[----:B------:R-:W-:-:S04]  /*1e70*/  SHF.L.U32 R15, R15, 0x1, RZ ;  /* 0x000000010f0f7819 */ /* 0x000fc800000006ff */
[----:B------:R-:W-:Y:S01]  /*1e80*/  LOP3.LUT R19, R15, 0xffff, RZ, 0xc0, !PT ;  /* 0x0000ffff0f137812 */ /* 0x000fe200078ec0ff */
[----:B------:R-:W-:-:S03]  /*1e90*/  @P0 FMUL.FTZ R15, R11, UR10 ;  /* 0x0000000a0b0f0c20 */ /* 0x000fc60008410000 */
[----:B------:R-:W-:Y:S02]  /*1ea0*/  IADD3 R19, PT, PT, R0, R19, RZ ;  /* 0x0000001300137210 */ /* 0x000fe40007ffe0ff */
[----:B------:R-:W-:Y:S03]  /*1eb0*/  @P0 STG.E.64 desc[UR16][R16.64], R14 ;  /* 0x0000000e10000986 */ /* 0x000fe6000c101b10 */
[C---:B--2---:R-:W-:Y:S01]  /*1ec0*/  IMAD.WIDE R12, R19.reuse, 0x2, R12 ;  /* 0x00000002130c7825 */ /* 0x044fe200078e020c */
[----:B------:R-:W-:Y:S03]  /*1ed0*/  BAR.SYNC.DEFER_BLOCKING 0x0 ;  /* 0x0000000000007b1d */ /* 0x000fe60000010000 */
[----:B-1----:R-:W-:-:S03]  /*1ee0*/  IMAD.WIDE R18, R19, 0x2, R8 ;  /* 0x0000000213127825 */ /* 0x002fc600078e0208 */
[----:B------:R-:W2:Y:S04]  /*1ef0*/  LDG.E.U16 R28, desc[UR16][R12.64] ;  /* 0x000000100c1c7981 */ /* 0x000ea8000c1e1500 */
[----:B------:R-:W3:Y:S04]  /*1f00*/  LDG.E.U16 R29, desc[UR16][R18.64] ;  /* 0x00000010121d7981 */ /* 0x000ee8000c1e1500 */
[----:B------:R-:W0:Y:S01]  /*1f10*/  LDS.64 R8, [UR5+0x78] ;  /* 0x00007805ff087984 */ /* 0x000e220008000a00 */
[----:B------:R-:W1:Y:S03]  /*1f20*/  LDCU.U8 UR5, c[0x0][0x3fc] ;  /* 0x00007f80ff0577ac */ /* 0x000e660008000000 */
[----:B------:R-:W4:Y:S04]  /*1f30*/  LDG.E.U16 R12, desc[UR16][R12.64+0x2] ;  /* 0x000002100c0c7981 */ /* 0x000f28000c1e1500 */
[----:B------:R-:W5:Y:S01]  /*1f40*/  LDG.E.U16 R18, desc[UR16][R18.64+0x2] ;  /* 0x0000021012127981 */ /* 0x000f62000c1e1500 */
        /* <DEDUP_REMOVED lines=10> */
[----:B--2---:R-:W-:Y:S02]  /*1ff0*/  SHF.L.U32 R9, R28, 0x10, RZ ;  /* 0x000000101c097819 */ /* 0x004fe400000006ff */
[----:B----4-:R-:W-:Y:S02]  /*2000*/  SHF.L.U32 R10, R12, 0x10, RZ ;  /* 0x000000100c0a7819 */ /* 0x010fe400000006ff */
[----:B---3--:R-:W-:Y:S01]  /*2010*/  SHF.L.U32 R12, R29, 0x10, RZ ;  /* 0x000000101d0c7819 */ /* 0x008fe200000006ff */
[----:B-----5:R-:W-:Y:S01]  /*2020*/  IMAD.U32 R11, R18, 0x10000, RZ ;  /* 0x00010000120b7824 */ /* 0x020fe200078e00ff */
        /* <DEDUP_REMOVED lines=12> */
[----:B------:R-:W-:Y:S01]  /*20f0*/  FADD.FTZ R5, -R0, R5 ;  /* 0x0000000500057221 */ /* 0x000fe20000010100 */
[----:B------:R-:W-:Y:S01]  /*2100*/  MOV R19, R25 ;  /* 0x0000001900137202 */ /* 0x000fe20000000f00 */
[----:B------:R-:W1:Y:S02]  /*2110*/  LDCU.64 UR10, c[0x0][0x380] ;  /* 0x00007000ff0a77ac */ /* 0x000e640008000a00 */
[----:B------:R-:W-:-:S04]  /*2120*/  FMUL.FTZ R5, R5, R8 ;  /* 0x0000000805057220 */ /* 0x000fc80000410000 */
[----:B------:R-:W-:Y:S01]  /*2130*/  FFMA.FTZ R5, R10, R5, R11 ;  /* 0x000000050a057223 */ /* 0x000fe2000001000b */
[----:B0-----:R-:W-:Y:S02]  /*2140*/  IMAD R14, R14, UR18, RZ ;  /* 0x000000120e0e7c24 */ /* 0x001fe4000f8e02ff */
[----:B------:R-:W-:-:S04]  /*2150*/  IMAD.WIDE.U32 R18, R23, UR18, R18 ;  /* 0x0000001217127c25 */ /* 0x000fc8000f8e0012 */
[----:B------:R-:W-:Y:S01]  /*2160*/  IMAD R15, R23, UR19, R14 ;  /* 0x00000013170f7c24 */ /* 0x000fe2000f8e020e */
[----:B-1----:R-:W-:-:S03]  /*2170*/  LEA R14, P1, R18, UR10, 0x2 ;  /* 0x0000000a120e7c11 */ /* 0x002fc6000f8210ff */
[----:B------:R-:W-:Y:S02]  /*2180*/  IMAD.IADD R15, R19, 0x1, R15 ;  /* 0x00000001130f7824 */ /* 0x000fe400078e020f */
[----:B------:R-:W-:-:S04]  /*2190*/  FADD.FTZ R19, -R0, R4 ;  /* 0x0000000400137221 */ /* 0x000fc80000010100 */
[----:B------:R-:W-:Y:S01]  /*21a0*/  FMUL.FTZ R4, R19, R8 ;  /* 0x0000000813047220 */ /* 0x000fe20000410000 */
[----:B------:R-:W-:-:S03]  /*21b0*/  LEA.HI.X R15, R18, UR11, R15, 0x2, P1 ;  /* 0x0000000b120f7c11 */ /* 0x000fc600088f140f */
[----:B------:R-:W-:-:S05]  /*21c0*/  FFMA.FTZ R4, R9, R4, R12 ;  /* 0x0000000409047223 */ /* 0x000fca000001000c */
[----:B------:R0:W-:Y:S02]  /*21d0*/  STG.E.64 desc[UR16][R14.64], R4 ;  /* 0x000000040e007986 */ /* 0x0001e4000c101b10 */
.L_x_3098:
[----:B------:R-:W-:Y:S05]  /*21e0*/  BSYNC.RECONVERGENT B1 ;  /* 0x0000000000017941 */ /* 0x000fea0003800200 */
.L_x_3097:
        /* <DEDUP_REMOVED lines=13> */
[----:B------:R-:W-:Y:S01]  /*22c0*/  FADD.FTZ R3, -R0, R3 ;  /* 0x0000000300037221 */ /* 0x000fe20000010100 */
[----:B------:R-:W1:Y:S03]  /*22d0*/  LDCU.64 UR18, c[0x0][0x380] ;  /* 0x00007000ff1277ac */ /* 0x000e660008000a00 */
[----:B------:R-:W-:-:S04]  /*22e0*/  FMUL.FTZ R3, R3, R8 ;  /* 0x0000000803037220 */ /* 0x000fc80000410000 */
[----:B------:R-:W-:Y:S01]  /*22f0*/  FFMA.FTZ R3, R10, R3, R11 ;  /* 0x000000030a037223 */ /* 0x000fe2000001000b */
[----:B0-----:R-:W-:-:S04]  /*2300*/  IMAD R4, R4, UR10, RZ ;  /* 0x0000000a04047c24 */ /* 0x001fc8000f8e02ff */
[----:B------:R-:W-:Y:S01]  /*2310*/  IMAD R19, R17, UR11, R4 ;  /* 0x0000000b11137c24 */ /* 0x000fe2000f8e0204 */
[----:B------:R-:W-:-:S05]  /*2320*/  MOV R4, R26 ;  /* 0x0000001a00047202 */ /* 0x000fca0000000f00 */
[----:B------:R-:W-:-:S04]  /*2330*/  IMAD.WIDE.U32 R4, R17, UR10, R4 ;  /* 0x0000000a11047c25 */ /* 0x000fc8000f8e0004 */
[----:B------:R-:W-:Y:S01]  /*2340*/  FADD.FTZ R17, -R0, R2 ;  /* 0x0000000200117221 */ /* 0x000fe20000010100 */
[----:B------:R-:W-:-:S03]  /*2350*/  IADD3 R19, PT, PT, R5, R19, RZ ;  /* 0x0000001305137210 */ /* 0x000fc60007ffe0ff */
[----:B------:R-:W-:Y:S01]  /*2360*/  FMUL.FTZ R2, R17, R8 ;  /* 0x0000000811027220 */ /* 0x000fe20000410000 */
[----:B-1----:R-:W-:-:S03]  /*2370*/  LEA R18, P1, R4, UR18, 0x2 ;  /* 0x0000001204127c11 */ /* 0x002fc6000f8210ff */
[----:B------:R-:W-:Y:S01]  /*2380*/  FFMA.FTZ R2, R9, R2, R12 ;  /* 0x0000000209027223 */ /* 0x000fe2000001000c */
[----:B------:R-:W-:-:S05]  /*2390*/  LEA.HI.X R19, R4, UR19, R19, 0x2, P1 ;  /* 0x0000001304137c11 */ /* 0x000fca00088f1413 */
[----:B------:R0:W-:Y:S04]  /*23a0*/  STG.E.64 desc[UR16][R18.64], R2 ;  /* 0x0000000212007986 */ /* 0x0001e8000c101b10 */
.L_x_3100:
[----:B------:R-:W-:Y:S05]  /*23b0*/  BSYNC.RECONVERGENT B1 ;  /* 0x0000000000017941 */ /* 0x000fea0003800200 */
.L_x_3099:
[----:B------:R-:W-:Y:S04]  /*23c0*/  BSSY.RECONVERGENT B1, `(.L_x_3101) ;  /* 0x0000013000017945 */ /* 0x000fe80003800200 */
[----:B------:R-:W-:Y:S05]  /*23d0*/  @P2 BRA `(.L_x_3102) ;  /* 0x0000000000442947 */ /* 0x000fea0003800000 */
[----:B------:R-:W1:Y:S01]  /*23e0*/  LDCU.64 UR10, c[0x0][0x3e0] ;  /* 0x00007c00ff0a77ac */ /* 0x000e620008000a00 */
[----:B------:R-:W-:Y:S01]  /*23f0*/  MOV R4, R26 ;  /* 0x0000001a00047202 */ /* 0x000fe20000000f00 */
[C---:B0-----:R-:W-:Y:S01]  /*2400*/  FADD.FTZ R3, -R0.reuse, R6 ;  /* 0x0000000600037221 */ /* 0x041fe20000010100 */
[----:B------:R-:W-:Y:S01]  /*2410*/  MOV R5, R25 ;  /* 0x0000001900057202 */ /* 0x000fe20000000f00 */
[----:B------:R-:W0:Y:S01]  /*2420*/  LDCU.64 UR18, c[0x0][0x380] ;  /* 0x00007000ff1277ac */ /* 0x000e220008000a00 */
[----:B------:R-:W-:Y:S01]  /*2430*/  FADD.FTZ R7, -R0, R7 ;  /* 0x0000000700077221 */ /* 0x000fe20000010100 */
[----:B------:R-:W-:-:S03]  /*2440*/  FMUL.FTZ R2, R3, R8 ;  /* 0x0000000803027220 */ /* 0x000fc60000410000 */
[----:B------:R-:W-:Y:S01]  /*2450*/  FMUL.FTZ R3, R7, R8 ;  /* 0x0000000807037220 */ /* 0x000fe20000410000 */
[----:B------:R-:W-:-:S03]  /*2460*/  FFMA.FTZ R2, R9, R2, R12 ;  /* 0x0000000209027223 */ /* 0x000fc6000001000c */
[----:B------:R-:W-:Y:S01]  /*2470*/  FFMA.FTZ R3, R10, R3, R11 ;  /* 0x000000030a037223 */ /* 0x000fe2000001000b */
[----:B-1----:R-:W-:Y:S02]  /*2480*/  IMAD R14, R14, UR10, RZ ;  /* 0x0000000a0e0e7c24 */ /* 0x002fe4000f8e02ff */
[----:B------:R-:W-:-:S04]  /*2490*/  IMAD.WIDE.U32 R4, R13, UR10, R4 ;  /* 0x0000000a0d047c25 */ /* 0x000fc8000f8e0004 */
[----:B------:R-:W-:Y:S01]  /*24a0*/  IMAD R13, R13, UR11, R14 ;  /* 0x0000000b0d0d7c24 */ /* 0x000fe2000f8e020e */
[----:B0-----:R-:W-:-:S03]  /*24b0*/  LEA R6, P1, R4, UR18, 0x2 ;  /* 0x0000001204067c11 */ /* 0x001fc6000f8210ff */
[----:B------:R-:W-:-:S05]  /*24c0*/  IMAD.IADD R13, R5, 0x1, R13 ;  /* 0x00000001050d7824 */ /* 0x000fca00078e020d */
[----:B------:R-:W-:-:S05]  /*24d0*/  LEA.HI.X R7, R4, UR19, R13, 0x2, P1 ;  /* 0x0000001304077c11 */ /* 0x000fca00088f140d */
[----:B------:R1:W-:Y:S02]  /*24e0*/  STG.E.64 desc[UR16][R6.64], R2 ;  /* 0x0000000206007986 */ /* 0x0003e4000c101b10 */
.L_x_3102:
[----:B------:R-:W-:Y:S05]  /*24f0*/  BSYNC.RECONVERGENT B1 ;  /* 0x0000000000017941 */ /* 0x000fea0003800200 */
.L_x_3101:
[----:B------:R-:W-:Y:S05]  /*2500*/  @P3 BRA `(.L_x_3103) ;  /* 0x0000000800543947 */ /* 0x000fea0003800000 */
[----:B------:R-:W2:Y:S01]  /*2510*/  LDCU.64 UR10, c[0x0][0x3e0] ;  /* 0x00007c00ff0a77ac */ /* 0x000ea20008000a00 */
[----:B01----:R-:W-:Y:S01]  /*2520*/  MOV R2, R26 ;  /* 0x0000001a00027202 */ /* 0x003fe20000000f00 */
[C---:B------:R-:W-:Y:S01]  /*2530*/  FADD.FTZ R5, -R0.reuse, R20 ;  /* 0x0000001400057221 */ /* 0x040fe20000010100 */
[----:B------:R-:W-:Y:S01]  /*2540*/  MOV R3, R25 ;  /* 0x0000001900037202 */ /* 0x000fe20000000f00 */
[----:B------:R-:W0:Y:S01]  /*2550*/  LDCU.64 UR12, c[0x0][0x380] ;  /* 0x00007000ff0c77ac */ /* 0x000e220008000a00 */
[----:B------:R-:W-:Y:S01]  /*2560*/  FADD.FTZ R21, -R0, R21 ;  /* 0x0000001500157221 */ /* 0x000fe20000010100 */
[----:B------:R-:W-:-:S03]  /*2570*/  FMUL.FTZ R5, R5, R8 ;  /* 0x0000000805057220 */ /* 0x000fc60000410000 */
[----:B------:R-:W-:Y:S01]  /*2580*/  FMUL.FTZ R21, R21, R8 ;  /* 0x0000000815157220 */ /* 0x000fe20000410000 */
[----:B------:R-:W-:-:S03]  /*2590*/  FFMA.FTZ R20, R9, R5, R12 ;  /* 0x0000000509147223 */ /* 0x000fc6000001000c */
[----:B------:R-:W-:Y:S01]  /*25a0*/  FFMA.FTZ R21, R10, R21, R11 ;  /* 0x000000150a157223 */ /* 0x000fe2000001000b */
[----:B--2---:R-:W-:Y:S02]  /*25b0*/  IMAD R15, R15, UR10, RZ ;  /* 0x0000000a0f0f7c24 */ /* 0x004fe4000f8e02ff */
[----:B------:R-:W-:-:S04]  /*25c0*/  IMAD.WIDE.U32 R2, R16, UR10, R2 ;  /* 0x0000000a10027c25 */ /* 0x000fc8000f8e0002 */
[----:B------:R-:W-:Y:S01]  /*25d0*/  IMAD R15, R16, UR11, R15 ;  /* 0x0000000b100f7c24 */ /* 0x000fe2000f8e020f */
[----:B0-----:R-:W-:-:S04]  /*25e0*/  LEA R4, P1, R2, UR12, 0x2 ;  /* 0x0000000c02047c11 */ /* 0x001fc8000f8210ff */
[----:B------:R-:W-:-:S04]  /*25f0*/  IADD3 R15, PT, PT, R3, R15, RZ ;  /* 0x0000000f030f7210 */ /* 0x000fc80007ffe0ff */
[----:B------:R-:W-:-:S05]  /*2600*/  LEA.HI.X R5, R2, UR13, R15, 0x2, P1 ;  /* 0x0000000d02057c11 */ /* 0x000fca00088f140f */
[----:B------:R2:W-:Y:S01]  /*2610*/  STG.E.64 desc[UR16][R4.64], R20 ;  /* 0x0000001404007986 */ /* 0x0005e2000c101b10 */
[----:B------:R-:W-:Y:S05]  /*2620*/  BRA `(.L_x_3103) ;  /* 0x00000008000c7947 */ /* 0x000fea0003800000 */
.L_x_3096:
[----:B------:R-:W0:Y:S01]  /*2630*/  LDCU.64 UR18, c[0x0][0x3e8] ;  /* 0x00007d00ff1277ac */ /* 0x000e220008000a00 */
[----:B------:R-:W-:Y:S01]  /*2640*/  BSSY.RECONVERGENT B1, `(.L_x_3104) ;  /* 0x0000021000017945 */ /* 0x000fe20003800200 */
[C---:B------:R-:W-:Y:S01]  /*2650*/  IADD3 R17, PT, PT, R23.reuse, 0x20, RZ ;  /* 0x0000002017117810 */ /* 0x040fe20007ffe0ff */
[C---:B------:R-:W-:Y:S01]  /*2660*/  VIADD R14, R23.reuse, 0x60 ;  /* 0x00000060170e7836 */ /* 0x040fe20000000000 */
[----:B------:R-:W-:Y:S01]  /*2670*/  IADD3 R13, PT, PT, R23, 0x40, RZ ;  /* 0x00000040170d7810 */ /* 0x000fe20007ffe0ff */
[----:B------:R-:W-:Y:S06]  /*2680*/  @P1 BRA `(.L_x_3105) ;  /* 0x0000000000701947 */ /* 0x000fec0003800000 */
[----:B------:R-:W1:Y:S01]  /*2690*/  LDCU.64 UR10, c[0x0][0x3e0] ;  /* 0x00007c00ff0a77ac */ /* 0x000e620008000a00 */
[----:B------:R-:W-:Y:S01]  /*26a0*/  SHF.R.S32.HI R16, RZ, 0x1f, R23 ;  /* 0x0000001fff107819 */ /* 0x000fe20000011417 */
[----:B------:R-:W-:Y:S01]  /*26b0*/  FADD.FTZ R5, -R0, R5 ;  /* 0x0000000500057221 */ /* 0x000fe20000010100 */
[----:B------:R-:W-:Y:S01]  /*26c0*/  MOV R28, R26 ;  /* 0x0000001a001c7202 */ /* 0x000fe20000000f00 */
[----:B------:R-:W2:Y:S01]  /*26d0*/  LDCU.64 UR12, c[0x0][0x380] ;  /* 0x00007000ff0c77ac */ /* 0x000ea20008000a00 */
[----:B------:R-:W-:Y:S01]  /*26e0*/  MOV R29, R25 ;  /* 0x00000019001d7202 */ /* 0x000fe20000000f00 */
[----:B------:R-:W-:-:S04]  /*26f0*/  FMUL.FTZ R5, R5, R8 ;  /* 0x0000000805057220 */ /* 0x000fc80000410000 */
[----:B------:R-:W-:Y:S01]  /*2700*/  FFMA.FTZ R5, R10, R5, R11 ;  /* 0x000000050a057223 */ /* 0x000fe2000001000b */
[----:B-1----:R-:W-:Y:S02]  /*2710*/  IMAD R16, R16, UR10, RZ ;  /* 0x0000000a10107c24 */ /* 0x002fe4000f8e02ff */
[----:B------:R-:W-:-:S04]  /*2720*/  IMAD.WIDE.U32 R28, R23, UR10, R28 ;  /* 0x0000000a171c7c25 */ /* 0x000fc8000f8e001c */
[----:B------:R-:W-:Y:S01]  /*2730*/  IMAD R15, R23, UR11, R16 ;  /* 0x0000000b170f7c24 */ /* 0x000fe2000f8e0210 */
[----:B--2---:R-:W-:-:S04]  /*2740*/  LEA R18, P1, R28, UR12, 0x2 ;  /* 0x0000000c1c127c11 */ /* 0x004fc8000f8210ff */
[----:B------:R-:W-:-:S04]  /*2750*/  IADD3 R15, PT, PT, R29, R15, RZ ;  /* 0x0000000f1d0f7210 */ /* 0x000fc80007ffe0ff */
[----:B------:R-:W-:Y:S01]  /*2760*/  LEA.HI.X R19, R28, UR13, R15, 0x2, P1 ;  /* 0x0000000d1c137c11 */ /* 0x000fe200088f140f */
[----:B------:R-:W-:Y:S01]  /*2770*/  FADD.FTZ R15, -R0, R4 ;  /* 0x00000004000f7221 */ /* 0x000fe20000010100 */
[----:B------:R-:W-:-:S03]  /*2780*/  FMUL.FTZ R28, R5, -1.4426950216293334961 ;  /* 0xbfb8aa3b051c7820 */ /* 0x000fc60000410000 */
[----:B------:R-:W-:-:S03]  /*2790*/  FMUL.FTZ R4, R15, R8 ;  /* 0x000000080f047220 */ /* 0x000fc60000410000 */
[----:B------:R-:W1:Y:S01]  /*27a0*/  MUFU.EX2 R28, R28 ;  /* 0x0000001c001c7308 */ /* 0x000e620000000800 */
[----:B------:R-:W-:-:S04]  /*27b0*/  FFMA.FTZ R4, R9, R4, R12 ;  /* 0x0000000409047223 */ /* 0x000fc8000001000c */
[----:B------:R-:W-:-:S06]  /*27c0*/  FMUL.FTZ R15, R4, -1.4426950216293334961 ;  /* 0xbfb8aa3b040f7820 */ /* 0x000fcc0000410000 */
[----:B------:R-:W2:Y:S01]  /*27d0*/  MUFU.EX2 R15, R15 ;  /* 0x0000000f000f7308 */ /* 0x000ea20000000800 */
[----:B-1----:R-:W-:-:S06]  /*27e0*/  FADD.FTZ R28, R28, 1 ;  /* 0x3f8000001c1c7421 */ /* 0x002fcc0000010000 */
[----:B------:R-:W1:Y:S01]  /*27f0*/  MUFU.RCP R28, R28 ;  /* 0x0000001c001c7308 */ /* 0x000e620000001000 */
[----:B--2---:R-:W-:-:S07]  /*2800*/  FADD.FTZ R16, R15, 1 ;  /* 0x3f8000000f107421 */ /* 0x004fce0000010000 */
[----:B------:R-:W2:Y:S01]  /*2810*/  MUFU.RCP R29, R16 ;  /* 0x00000010001d7308 */ /* 0x000ea20000001000 */
[----:B-1----:R-:W-:Y:S01]  /*2820*/  FMUL.FTZ R5, R5, R28 ;  /* 0x0000001c05057220 */ /* 0x002fe20000410000 */
[----:B--2---:R-:W-:-:S05]  /*2830*/  FMUL.FTZ R4, R4, R29 ;  /* 0x0000001d04047220 */ /* 0x004fca0000410000 */
[----:B------:R1:W-:Y:S02]  /*2840*/  STG.E.64 desc[UR16][R18.64], R4 ;  /* 0x0000000412007986 */ /* 0x0003e4000c101b10 */
.L_x_3105:
[----:B0-----:R-:W-:Y:S05]  /*2850*/  BSYNC.RECONVERGENT B1 ;  /* 0x0000000000017941 */ /* 0x001fea0003800200 */
.L_x_3104:
        /* <DEDUP_REMOVED lines=15> */
[----:B------:R-:W1:Y:S03]  /*2950*/  LDCU.64 UR12, c[0x0][0x380] ;  /* 0x00007000ff0c77ac */ /* 0x000e660008000a00 */
[----:B------:R-:W-:Y:S01]  /*2960*/  FMUL.FTZ R29, R29, R8 ;  /* 0x000000081d1d7220 */ /* 0x000fe20000410000 */
[----:B0-----:R-:W-:-:S04]  /*2970*/  IMAD R4, R4, UR10, RZ ;  /* 0x0000000a04047c24 */ /* 0x001fc8000f8e02ff */
[----:B------:R-:W-:Y:S01]  /*2980*/  IMAD R19, R17, UR11, R4 ;  /* 0x0000000b11137c24 */ /* 0x000fe2000f8e0204 */
[----:B------:R-:W-:-:S05]  /*2990*/  MOV R4, R26 ;  /* 0x0000001a00047202 */ /* 0x000fca0000000f00 */
[----:B------:R-:W-:-:S04]  /*29a0*/  IMAD.WIDE.U32 R4, R17, UR10, R4 ;  /* 0x0000000a11047c25 */ /* 0x000fc8000f8e0004 */
[----:B------:R-:W-:Y:S01]  /*29b0*/  FMUL.FTZ R17, R3, R8 ;  /* 0x0000000803117220 */ /* 0x000fe20000410000 */
[----:B------:R-:W-:-:S03]  /*29c0*/  IMAD.IADD R19, R5, 0x1, R19 ;  /* 0x0000000105137824 */ /* 0x000fc600078e0213 */
[----:B------:R-:W-:Y:S01]  /*29d0*/  FFMA.FTZ R17, R10, R17, R11 ;  /* 0x000000110a117223 */ /* 0x000fe2000001000b */
[----:B------:R-:W-:Y:S01]  /*29e0*/  FFMA.FTZ R5, R9, R29, R12 ;  /* 0x0000001d09057223 */ /* 0x000fe2000001000c */
[C---:B-1----:R-:W-:Y:S02]  /*29f0*/  LEA R2, P1, R4.reuse, UR12, 0x2 ;  /* 0x0000000c04027c11 */ /* 0x042fe4000f8210ff */
[----:B------:R-:W-:Y:S01]  /*2a00*/  FMUL.FTZ R28, R17, -1.4426950216293334961 ;  /* 0xbfb8aa3b111c7820 */ /* 0x000fe20000410000 */
[----:B------:R-:W-:Y:S01]  /*2a10*/  FMUL.FTZ R18, R5, -1.4426950216293334961 ;  /* 0xbfb8aa3b05127820 */ /* 0x000fe20000410000 */
[----:B------:R-:W-:-:S04]  /*2a20*/  LEA.HI.X R3, R4, UR13, R19, 0x2, P1 ;  /* 0x0000000d04037c11 */ /* 0x000fc800088f1413 */
[----:B------:R-:W0:Y:S04]  /*2a30*/  MUFU.EX2 R28, R28 ;  /* 0x0000001c001c7308 */ /* 0x000e280000000800 */
[----:B------:R-:W1:Y:S01]  /*2a40*/  MUFU.EX2 R18, R18 ;  /* 0x0000001200127308 */ /* 0x000e620000000800 */
[----:B0-----:R-:W-:Y:S01]  /*2a50*/  FADD.FTZ R29, R28, 1 ;  /* 0x3f8000001c1d7421 */ /* 0x001fe20000010000 */
[----:B-1----:R-:W-:-:S05]  /*2a60*/  FADD.FTZ R19, R18, 1 ;  /* 0x3f80000012137421 */ /* 0x002fca0000010000 */
[----:B------:R-:W-:Y:S08]  /*2a70*/  MUFU.RCP R29, R29 ;  /* 0x0000001d001d7308 */ /* 0x000ff00000001000 */
[----:B------:R-:W0:Y:S02]  /*2a80*/  MUFU.RCP R4, R19 ;  /* 0x0000001300047308 */ /* 0x000e240000001000 */
[----:B0-----:R-:W-:Y:S01]  /*2a90*/  FMUL.FTZ R4, R5, R4 ;  /* 0x0000000405047220 */ /* 0x001fe20000410000 */
[----:B------:R-:W-:-:S05]  /*2aa0*/  FMUL.FTZ R5, R17, R29 ;  /* 0x0000001d11057220 */ /* 0x000fca0000410000 */
[----:B------:R0:W-:Y:S02]  /*2ab0*/  STG.E.64 desc[UR16][R2.64], R4 ;  /* 0x0000000402007986 */ /* 0x0001e4000c101b10 */
.L_x_3107:
[----:B------:R-:W-:Y:S05]  /*2ac0*/  BSYNC.RECONVERGENT B1 ;  /* 0x0000000000017941 */ /* 0x000fea0003800200 */
.L_x_3106:
[----:B------:R-:W-:Y:S04]  /*2ad0*/  BSSY.RECONVERGENT B1, `(.L_x_3108) ;  /* 0x000001d000017945 */ /* 0x000fe80003800200 */
[----:B------:R-:W-:Y:S05]  /*2ae0*/  @P2 BRA `(.L_x_3109) ;  /* 0x00000000006c2947 */ /* 0x000fea0003800000 */
[C---:B0-----:R-:W-:Y:S01]  /*2af0*/  FADD.FTZ R3, -R0.reuse, R6 ;  /* 0x0000000600037221 */ /* 0x041fe20000010100 */
[----:B------:R-:W-:Y:S01]  /*2b00*/  FADD.FTZ R5, -R0, R7 ;  /* 0x0000000700057221 */ /* 0x000fe20000010100 */
        /* <DEDUP_REMOVED lines=25> */
.L_x_3109:
[----:B------:R-:W-:Y:S05]  /*2ca0*/  BSYNC.RECONVERGENT B1 ;  /* 0x0000000000017941 */ /* 0x000fea0003800200 */
.L_x_3108:
[----:B------:R-:W-:Y:S05]  /*2cb0*/  @P3 BRA `(.L_x_3103) ;  /* 0x0000000000683947 */ /* 0x000fea0003800000 */
[C---:B01----:R-:W-:Y:S01]  /*2cc0*/  FADD.FTZ R3, -R0.reuse, R20 ;  /* 0x0000001400037221 */ /* 0x043fe20000010100 */
        /* <DEDUP_REMOVED lines=15> */
[----:B--2---:R-:W-:-:S03]  /*2dc0*/  FADD.FTZ R4, R0, 1 ;  /* 0x3f80000000047421 */ /* 0x004fc60000010000 */
[----:B------:R-:W-:Y:S01]  /*2dd0*/  IADD3 R3, PT, PT, R25, R3, RZ ;  /* 0x0000000319037210 */ /* 0x000fe20007ffe0ff */
[----:B0-----:R-:W-:Y:S01]  /*2de0*/  FADD.FTZ R6, R2, 1 ;  /* 0x3f80000002067421 */ /* 0x001fe20000010000 */
[C---:B-1----:R-:W-:Y:S01]  /*2df0*/  LEA R2, P1, R24.reuse, UR12, 0x2 ;  /* 0x0000000c18027c11 */ /* 0x042fe2000f8210ff */
[----:B------:R-:W0:Y:S03]  /*2e00*/  MUFU.RCP R4, R4 ;  /* 0x0000000400047308 */ /* 0x000e260000001000 */
[----:B------:R-:W-:-:S05]  /*2e10*/  LEA.HI.X R3, R24, UR13, R3, 0x2, P1 ;  /* 0x0000000d18037c11 */ /* 0x000fca00088f1403 */
[----:B------:R-:W1:Y:S01]  /*2e20*/  MUFU.RCP R5, R6 ;  /* 0x0000000600057308 */ /* 0x000e620000001000 */
[----:B0-----:R-:W-:Y:S01]  /*2e30*/  FMUL.FTZ R4, R9, R4 ;  /* 0x0000000409047220 */ /* 0x001fe20000410000 */
[----:B-1----:R-:W-:-:S05]  /*2e40*/  FMUL.FTZ R5, R10, R5 ;  /* 0x000000050a057220 */ /* 0x002fca0000410000 */
[----:B------:R3:W-:Y:S02]  /*2e50*/  STG.E.64 desc[UR16][R2.64], R4 ;  /* 0x0000000402007986 */ /* 0x0007e4000c101b10 */
.L_x_3103:
[----:B------:R-:W-:Y:S05]  /*2e60*/  BSYNC.RECONVERGENT B0 ;  /* 0x0000000000007941 */ /* 0x000fea0003800200 */
.L_x_3095:
[----:B------:R-:W-:Y:S02]  /*2e70*/  UIADD3 UR8, UPT, UPT, UR20, UR8, URZ ;  /* 0x0000000814087290 */ /* 0x000fe4000fffe0ff */
[----:B------:R-:W-:Y:S02]  /*2e80*/  UIADD3 UR4, UPT, UPT, UR4, 0x1, URZ ;  /* 0x0000000104047890 */ /* 0x000fe4000fffe0ff */
[----:B------:R-:W-:-:S09]  /*2e90*/  UISETP.GE.AND UP0, UPT, UR8, UR7, UPT ;  /* 0x000000070800728c */ /* 0x000fd2000bf06270 */
[----:B------:R-:W-:Y:S05]  /*2ea0*/  BRA.U !UP0, `(.L_x_3110) ;  /* 0xffffffd108b87547 */ /* 0x000fea000b83ffff */
[----:B------:R-:W-:Y:S05]  /*2eb0*/  EXIT ;  /* 0x000000000000794d */ /* 0x000fea0003800000 */
.L_x_3111:
        /* <DEDUP_REMOVED lines=12> */
.L_x_3472:


//--------------------- .text._Z35group_norm_nhwc_fwd_one_pass_kernelI11Fp32IOBf16WLi256ELi24ELi384EEv26Group_norm_nhwc_fwd_params --------------------------
	.section	.text._Z35group_norm_nhwc_fwd_one_pass_kernelI11Fp32IOBf16WLi256ELi24ELi384EEv26Group_norm_nhwc_fwd_params,"ax",@progbits
	.align	128
        .global         _Z35group_norm_nhwc_fwd_one_pass_kernelI11Fp32IOBf16WLi256ELi24ELi384EEv26Group_norm_nhwc_fwd_params
        .type           _Z35group_norm_nhwc_fwd_one_pass_kernelI11Fp32IOBf16WLi256ELi24ELi384EEv26Group_norm_nhwc_fwd_params,@function
        .size           _Z35group_norm_nhwc_fwd_one_pass_kernelI11Fp32IOBf16WLi256ELi24ELi384EEv26Group_norm_nhwc_fwd_params,(.L_x_3473 - _Z35group_norm_nhwc_fwd_one_pass_kernelI11Fp32IOBf16WLi256ELi24ELi384EEv26Group_norm_nhwc_fwd_params)
        .other          _Z35group_norm_nhwc_fwd_one_pass_kernelI11Fp32IOBf16WLi256ELi24ELi384EEv26Group_norm_nhwc_fwd_params,@"STO_CUDA_ENTRY STV_DEFAULT"
_Z35group_norm_nhwc_fwd_one_pass_kernelI11Fp32IOBf16WLi256ELi24ELi384EEv26Group_norm_nhwc_fwd_params:
.text._Z35group_norm_nhwc_fwd_one_pass_kernelI11Fp32IOBf16WLi256ELi24ELi384EEv26Group_norm_nhwc_fwd_params:
        /* <DEDUP_REMOVED lines=36> */
.L_x_3155:
[----:B0-----:R-:W0:Y:S01]  /*0240*/  LDCU UR5, c[0x0][0x3f8] ;  /* 0x00007f00ff0577ac */ /* 0x001e220008000800 */
[----:B------:R-:W-:Y:S01]  /*0250*/  IABS R8, UR7 ;  /* 0x0000000700087c13 */ /* 0x000fe20008000000 */
[C---:B------:R-:W-:Y:S01]  /*0260*/  VIADD R17, R31.reuse, 0x80 ;  /* 0x000000801f117836 */ /* 0x040fe20000000000 */
[C---:B------:R-:W-:Y:S01]  /*0270*/  IADD3 R19, PT, PT, R31.reuse, 0x20, RZ ;  /* 0x000000201f137810 */ /* 0x040fe20007ffe0ff */
[----:B-1----:R-:W1:Y:S01]  /*0280*/  LDCU.64 UR14, c[0x0][0x3e8] ;  /* 0x00007d00ff0e77ac */ /* 0x002e620008000a00 */
[----:B------:R-:W-:Y:S02]  /*0290*/  IADD3 R13, PT, PT, R31, 0x40, RZ ;  /* 0x000000401f0d7810 */ /* 0x000fe40007ffe0ff */
[----:B------:R-:W-:Y:S02]  /*02a0*/  SHF.R.S32.HI R33, RZ, 0x1f, R19 ;  /* 0x0000001fff217819 */ /* 0x000fe40000011413 */
[----:B---3--:R-:W-:Y:S02]  /*02b0*/  SHF.R.S32.HI R21, RZ, 0x1f, R13 ;  /* 0x0000001fff157819 */ /* 0x008fe4000001140d */
[----:B------:R-:W-:-:S02]  /*02c0*/  LOP3.LUT R34, R26, 0xffff, RZ, 0xc0, !PT ;  /* 0x0000ffff1a227812 */ /* 0x000fc400078ec0ff */
[----:B------:R-:W-:Y:S02]  /*02d0*/  SHF.R.S32.HI R15, RZ, 0x1f, R17 ;  /* 0x0000001fff0f7819 */ /* 0x000fe40000011411 */
[----:B------:R-:W-:Y:S02]  /*02e0*/  IADD3 R20, PT, PT, R31, 0xa0, RZ ;  /* 0x000000a01f147810 */ /* 0x000fe40007ffe0ff */
[----:B0-2-4-:R-:W-:Y:S02]  /*02f0*/  MOV R2, UR5 ;  /* 0x0000000500027c02 */ /* 0x015fe40008000f00 */
[----:B------:R-:W-:Y:S02]  /*0300*/  SHF.R.S32.HI R11, RZ, 0x1f, R20 ;  /* 0x0000001fff0b7819 */ /* 0x000fe40000011414 */
[----:B------:R-:W-:Y:S02]  /*0310*/  IABS R5, R2 ;  /* 0x0000000200057213 */ /* 0x000fe40000000000 */
[----:B-1----:R-:W-:-:S02]  /*0320*/  ISETP.GE.U32.AND P4, PT, R19, UR14, PT ;  /* 0x0000000e13007c0c */ /* 0x002fc4000bf86070 */
[----:B------:R-:W0:Y:S01]  /*0330*/  I2F.RP R4, R5 ;  /* 0x0000000500047306 */ /* 0x000e220000209400 */
[----:B------:R-:W-:Y:S02]  /*0340*/  ISETP.GE.U32.AND P5, PT, R13, UR14, PT ;  /* 0x0000000e0d007c0c */ /* 0x000fe4000bfa6070 */
[----:B------:R-:W-:Y:S02]  /*0350*/  ISETP.GE.AND.EX P4, PT, R33, UR15, PT, P4 ;  /* 0x0000000f21007c0c */ /* 0x000fe4000bf86340 */
[----:B------:R-:W-:Y:S02]  /*0360*/  ISETP.GE.AND.EX P5, PT, R21, UR15, PT, P5 ;  /* 0x0000000f15007c0c */ /* 0x000fe4000bfa6350 */
[----:B------:R-:W-:Y:S02]  /*0370*/  ISETP.GE.U32.AND P3, PT, R17, UR14, PT ;  /* 0x0000000e11007c0c */ /* 0x000fe4000bf66070 */
[----:B------:R-:W-:Y:S02]  /*0380*/  ISETP.GE.U32.AND P2, PT, R20, UR14, PT ;  /* 0x0000000e14007c0c */ /* 0x000fe4000bf46070 */
[----:B------:R-:W-:-:S02]  /*0390*/  ISETP.GE.AND.EX P3, PT, R15, UR15, PT, P3 ;  /* 0x0000000f0f007c0c */ /* 0x000fc4000bf66330 */
[----:B------:R-:W-:Y:S01]  /*03a0*/  ISETP.GE.AND.EX P2, PT, R11, UR15, PT, P2 ;  /* 0x0000000f0b007c0c */ /* 0x000fe2000bf46320 */
[----:B0-----:R-:W0:Y:S10]  /*03b0*/  MUFU.RCP R4, R4 ;  /* 0x0000000400047308 */ /* 0x001e340000001000 */
[----:B------:R-:W1:Y:S01]  /*03c0*/  @!P3 LDC.64 R28, c[0x0][0x3e0] ;  /* 0x0000f800ff1cbb82 */ /* 0x000e620000000a00 */
[----:B0-----:R-:W-:-:S04]  /*03d0*/  IADD3 R2, PT, PT, R4, 0xffffffe, RZ ;  /* 0x0ffffffe04027810 */ /* 0x001fc80007ffe0ff */
[----:B------:R0:W2:Y:S02]  /*03e0*/  F2I.FTZ.U32.TRUNC.NTZ R3, R2 ;  /* 0x0000000200037305 */ /* 0x0000a4000021f000 */
[----:B0-----:R-:W-:Y:S02]  /*03f0*/  HFMA2 R2, -RZ, RZ, 0, 0 ;  /* 0x00000000ff027431 */ /* 0x001fe400000001ff */
[----:B-1----:R-:W-:-:S03]  /*0400*/  @!P3 IMAD R16, R15, R28, RZ ;  /* 0x0000001c0f10b224 */ /* 0x002fc600078e02ff */
[----:B------:R-:W-:Y:S01]  /*0410*/  R2UR UR8, R2 ;  /* 0x00000000020872ca */ /* 0x000fe200000e0000 */
[----:B------:R-:W-:Y:S01]  /*0420*/  @!P3 IMAD R16, R17, R29, R16 ;  /* 0x0000001d1110b224 */ /* 0x000fe200078e0210 */
[----:B--2---:R-:W-:Y:S02]  /*0430*/  R2UR UR9, R3 ;  /* 0x00000000030972ca */ /* 0x004fe400000e0000 */
[----:B------:R-:W-:-:S05]  /*0440*/  IADD3 R6, PT, PT, RZ, -R3, RZ ;  /* 0x80000003ff067210 */ /* 0x000fca0007ffe0ff */
[----:B------:R-:W-:Y:S01]  /*0450*/  IMAD R7, R6, R5, RZ ;  /* 0x0000000506077224 */ /* 0x000fe200078e02ff */
[----:B------:R-:W-:Y:S02]  /*0460*/  MOV R6, R8 ;  /* 0x0000000800067202 */ /* 0x000fe40000000f00 */
[----:B------:R-:W0:Y:S02]  /*0470*/  @!P5 LDC.64 R8, c[0x0][0x3e0] ;  /* 0x0000f800ff08db82 */ /* 0x000e240000000a00 */
[----:B------:R-:W-:Y:S01]  /*0480*/  R2UR UR10, R6 ;  /* 0x00000000060a72ca */ /* 0x000fe200000e0000 */
[----:B------:R-:W-:-:S05]  /*0490*/  IMAD.HI.U32 R7, R3, R7, UR8 ;  /* 0x0000000803077e27 */ /* 0x000fca000f8e0007 */
[----:B------:R-:W-:Y:S02]  /*04a0*/  R2UR UR8, R7 ;  /* 0x00000000070872ca */ /* 0x000fe400000e0000 */
[----:B------:R-:W1:Y:S11]  /*04b0*/  @!P4 LDC.64 R6, c[0x0][0x3e0] ;  /* 0x0000f800ff06cb82 */ /* 0x000e760000000a00 */
[----:B------:R-:W-:-:S02]  /*04c0*/  UIMAD.WIDE.U32 UR8, UR8, UR10, URZ ;  /* 0x0000000a080872a5 */ /* 0x000fc4000f8e00ff */
[----:B------:R-:W-:-:S04]  /*04d0*/  ULOP3.LUT UR8, UR7, UR5, URZ, 0x3c, !UPT ;  /* 0x0000000507087292 */ /* 0x000fc8000f8e3cff */
[----:B------:R-:W-:-:S05]  /*04e0*/  IADD3 R2, PT, PT, RZ, -UR9, RZ ;  /* 0x80000009ff027c10 */ /* 0x000fca000fffe0ff */
[----:B------:R-:W-:Y:S01]  /*04f0*/  IMAD R2, R5, R2, UR10 ;  /* 0x0000000a05027e24 */ /* 0x000fe2000f8e0202 */
[----:B------:R-:W2:Y:S01]  /*0500*/  LDCU.64 UR10, c[0x0][0x3f0] ;  /* 0x00007e00ff0a77ac */ /* 0x000ea20008000a00 */
[----:B-1----:R-:W-:-:S03]  /*0510*/  @!P4 IMAD R10, R33, R6, RZ ;  /* 0x00000006210ac224 */ /* 0x002fc600078e02ff */
[----:B------:R-:W-:Y:S01]  /*0520*/  ISETP.GT.U32.AND P1, PT, R5, R2, PT ;  /* 0x000000020500720c */ /* 0x000fe20003f24070 */
[----:B------:R-:W-:Y:S02]  /*0530*/  @!P4 IMAD R37, R19, R7, R10 ;  /* 0x000000071325c224 */ /* 0x000fe400078e020a */
[----:B0-----:R-:W-:-:S04]  /*0540*/  @!P5 IMAD R10, R21, R8, RZ ;  /* 0x00000008150ad224 */ /* 0x001fc800078e02ff */
        /* <DEDUP_REMOVED lines=8> */
[----:B------:R-:W0:Y:S11]  /*05d0*/  @!P4 LDC.64 R4, c[0x0][0x390] ;  /* 0x0000e400ff04cb82 */ /* 0x000e360000000a00 */
[----:B------:R-:W-:-:S05]  /*05e0*/  VOTEU.ANY UP1, P1 ;  /* 0x0000000000ff7886 */ /* 0x000fca0000820100 */
[----:B------:R-:W-:Y:S02]  /*05f0*/  @UP1 UIADD3 UR9, UPT, UPT, UR9, 0x1, URZ ;  /* 0x0000000109091890 */ /* 0x000fe4000fffe0ff */
[----:B------:R-:W-:Y:S02]  /*0600*/  UISETP.NE.AND UP1, UPT, UR5, URZ, UPT ;  /* 0x000000ff0500728c */ /* 0x000fe4000bf25270 */
[----:B------:R-:W-:-:S09]  /*0610*/  @!UP0 UIADD3 UR9, UPT, UPT, -UR9, URZ, URZ ;  /* 0x000000ff09098290 */ /* 0x000fd2000fffe1ff */
        /* <DEDUP_REMOVED lines=9> */
[----:B------:R-:W-:-:S03]  /*06b0*/  LEA.HI.X.SX32 R35, R2, RZ, 0x1, P1 ;  /* 0x000000ff02237211 */ /* 0x000fc600008f0eff */
[----:B------:R-:W-:Y:S02]  /*06c0*/  IMAD.WIDE.U32 R34, R3, UR9, R34 ;  /* 0x0000000903227c25 */ /* 0x000fe4000f8e0022 */
[----:B------:R-:W1:Y:S03]  /*06d0*/  @!P5 LDC.64 R2, c[0x0][0x390] ;  /* 0x0000e400ff02db82 */ /* 0x000e660000000a00 */
[----:B------:R-:W-:Y:S02]  /*06e0*/  IADD3 R33, PT, PT, R35, UR5, RZ ;  /* 0x0000000523217c10 */ /* 0x000fe4000fffe0ff */
[-C--:B------:R-:W-:Y:S02]  /*06f0*/  @!P4 MOV R32, R34.reuse ;  /* 0x000000220020c202 */ /* 0x080fe40000000f00 */
[----:B------:R-:W-:-:S03]  /*0700*/  @!P5 MOV R36, R34 ;  /* 0x000000220024d202 */ /* 0x000fc60000000f00 */
[----:B------:R-:W-:Y:S02]  /*0710*/  @!P4 IMAD.WIDE.U32 R18, R19, R6, R32 ;  /* 0x000000061312c225 */ /* 0x000fe400078e0020 */
[----:B------:R-:W2:Y:S03]  /*0720*/  @!P2 LDC.64 R6, c[0x0][0x3e0] ;  /* 0x0000f800ff06ab82 */ /* 0x000ea60000000a00 */
[----:B------:R-:W-:Y:S02]  /*0730*/  @!P4 IADD3 R10, PT, PT, R19, R37, RZ ;  /* 0x00000025130ac210 */ /* 0x000fe40007ffe0ff */
[----:B------:R-:W-:Y:S02]  /*0740*/  @!P5 MOV R37, R33 ;  /* 0x000000210025d202 */ /* 0x000fe40000000f00 */
[----:B0-----:R-:W-:Y:S01]  /*0750*/  @!P4 LEA R12, P1, R18, R4, 0x2 ;  /* 0x00000004120cc211 */ /* 0x001fe200078210ff */
[----:B------:R-:W-:-:S03]  /*0760*/  @!P5 IMAD.WIDE.U32 R8, R13, R8, R36 ;  /* 0x000000080d08d225 */ /* 0x000fc600078e0024 */
[----:B------:R-:W-:Y:S02]  /*0770*/  @!P4 LEA.HI.X R13, R18, R5, R10, 0x2, P1 ;  /* 0x00000005120dc211 */ /* 0x000fe400008f140a */
[----:B------:R-:W-:Y:S02]  /*0780*/  CS2R R4, SRZ ;  /* 0x0000000000047805 */ /* 0x000fe4000001ff00 */
[----:B------:R-:W-:Y:S01]  /*0790*/  SHF.R.S32.HI R10, RZ, 0x1f, R30 ;  /* 0x0000001fff0a7819 */ /* 0x000fe2000001141e */
[----:B------:R-:W0:Y:S01]  /*07a0*/  @!P2 LDC.64 R18, c[0x0][0x390] ;  /* 0x0000e400ff12ab82 */ /* 0x000e220000000a00 */
[----:B------:R-:W-:Y:S02]  /*07b0*/  @!P5 IADD3 R21, PT, PT, R9, R21, RZ ;  /* 0x000000150915d210 */ /* 0x000fe40007ffe0ff */
[----:B-1----:R-:W-:Y:S02]  /*07c0*/  @!P5 LEA R14, P6, R8, R2, 0x2 ;  /* 0x00000002080ed211 */ /* 0x002fe400078c10ff */
[----:B------:R-:W-:-:S02]  /*07d0*/  ISETP.GE.U32.AND P1, PT, R30, UR14, PT ;  /* 0x0000000e1e007c0c */ /* 0x000fc4000bf26070 */
[----:B------:R-:W-:Y:S02]  /*07e0*/  @!P5 LEA.HI.X R15, R8, R3, R21, 0x2, P6 ;  /* 0x00000003080fd211 */ /* 0x000fe400030f1415 */
[----:B------:R-:W-:Y:S01]  /*07f0*/  ISETP.GE.AND.EX P1, PT, R10, UR15, PT, P1 ;  /* 0x0000000f0a007c0c */ /* 0x000fe2000bf26310 */
[----:B------:R-:W1:Y:S01]  /*0800*/  @!P3 LDC.64 R8, c[0x0][0x390] ;  /* 0x0000e400ff08bb82 */ /* 0x000e620000000a00 */
[----:B------:R-:W-:Y:S01]  /*0810*/  @!P3 MOV R2, R34 ;  /* 0x000000220002b202 */ /* 0x000fe20000000f00 */
[----:B------:R3:W4:Y:S01]  /*0820*/  @!P5 LDG.E.64 R4, desc[UR12][R14.64] ;  /* 0x0000000c0e04d981 */ /* 0x000722000c1e1b00 */
[----:B------:R-:W-:-:S03]  /*0830*/  @!P3 MOV R3, R33 ;  /* 0x000000210003b202 */ /* 0x000fc60000000f00 */
[----:B------:R-:W-:-:S04]  /*0840*/  @!P3 IMAD.WIDE.U32 R28, R17, R28, R2 ;  /* 0x0000001c111cb225 */ /* 0x000fc800078e0002 */
[----:B------:R-:W-:Y:S01]  /*0850*/  HFMA2 R3, -RZ, RZ, 0, 0 ;  /* 0x00000000ff037431 */ /* 0x000fe200000001ff */
[----:B------:R-:W-:Y:S02]  /*0860*/  MOV R2, RZ ;  /* 0x000000ff00027202 */ /* 0x000fe40000000f00 */
[----:B---3--:R-:W-:-:S04]  /*0870*/  IADD3 R15, PT, PT, R31, 0x60, RZ ;  /* 0x000000601f0f7810 */ /* 0x008fc80007ffe0ff */
[----:B------:R3:W5:Y:S01]  /*0880*/  @!P4 LDG.E.64 R2, desc[UR12][R12.64] ;  /* 0x0000000c0c02c981 */ /* 0x000762000c1e1b00 */
[-C--:B--2---:R-:W-:Y:S01]  /*0890*/  @!P2 IMAD R11, R11, R6.reuse, RZ ;  /* 0x000000060b0ba224 */ /* 0x084fe200078e02ff */
[----:B------:R-:W-:Y:S01]  /*08a0*/  @!P2 MOV R37, R33 ;  /* 0x000000210025a202 */ /* 0x000fe20000000f00 */
[----:B------:R-:W-:Y:S01]  /*08b0*/  @!P2 IMAD.MOV.U32 R36, RZ, RZ, R34 ;  /* 0x000000ffff24a224 */ /* 0x000fe200078e0022 */
[----:B---3--:R-:W2:Y:S01]  /*08c0*/  @!P1 LDC.64 R12, c[0x0][0x3e0] ;  /* 0x0000f800ff0c9b82 */ /* 0x008ea20000000a00 */
[----:B------:R-:W-:Y:S01]  /*08d0*/  ISETP.GE.U32.AND P4, PT, R15, UR14, PT ;  /* 0x0000000e0f007c0c */ /* 0x000fe2000bf86070 */
[C---:B------:R-:W-:Y:S01]  /*08e0*/  @!P2 IMAD R11, R20.reuse, R7, R11 ;  /* 0x00000007140ba224 */ /* 0x040fe200078e020b */
[----:B------:R-:W-:Y:S01]  /*08f0*/  SHF.R.S32.HI R14, RZ, 0x1f, R15 ;  /* 0x0000001fff0e7819 */ /* 0x000fe2000001140f */
[----:B------:R-:W-:Y:S01]  /*0900*/  @!P2 IMAD.WIDE.U32 R20, R20, R6, R36 ;  /* 0x000000061414a225 */ /* 0x000fe200078e0024 */
[----:B------:R-:W-:Y:S02]  /*0910*/  ISETP.GE.U32.AND P5, PT, R31, UR14, PT ;  /* 0x0000000e1f007c0c */ /* 0x000fe4000bfa6070 */
[----:B------:R-:W-:Y:S01]  /*0920*/  ISETP.GE.AND.EX P4, PT, R14, UR15, PT, P4 ;  /* 0x0000000f0e007c0c */ /* 0x000fe2000bf86340 */
[----:B------:R-:W3:Y:S01]  /*0930*/  @!P1 LDC.64 R6, c[0x0][0x390] ;  /* 0x0000e400ff069b82 */ /* 0x000ee20000000a00 */
[----:B------:R-:W-:-:S02]  /*0940*/  ISETP.GE.AND.EX P5, PT, R22, UR15, PT, P5 ;  /* 0x0000000f16007c0c */ /* 0x000fc4000bfa6350 */
[----:B------:R-:W-:Y:S02]  /*0950*/  @!P3 IADD3 R17, PT, PT, R29, R16, RZ ;  /* 0x000000101d11b210 */ /* 0x000fe40007ffe0ff */
[C---:B-1----:R-:W-:Y:S02]  /*0960*/  @!P3 LEA R16, P6, R28.reuse, R8, 0x2 ;  /* 0x000000081c10b211 */ /* 0x042fe400078c10ff */
[----:B------:R-:W-:Y:S02]  /*0970*/  @!P1 MOV R29, R33 ;  /* 0x00000021001d9202 */ /* 0x000fe40000000f00 */
[----:B------:R-:W-:Y:S02]  /*0980*/  @!P3 LEA.HI.X R17, R28, R9, R17, 0x2, P6 ;  /* 0x000000091c11b211 */ /* 0x000fe400030f1411 */
[----:B------:R-:W-:Y:S01]  /*0990*/  @!P1 MOV R28, R34 ;  /* 0x00000022001c9202 */ /* 0x000fe20000000f00 */
[----:B------:R-:W1:Y:S01]  /*09a0*/  @!P4 LDC.64 R8, c[0x0][0x3e0] ;  /* 0x0000f800ff08cb82 */ /* 0x000e620000000a00 */
[----:B------:R-:W-:-:S02]  /*09b0*/  @!P2 IADD3 R11, PT, PT, R21, R11, RZ ;  /* 0x0000000b150ba210 */ /* 0x000fc40007ffe0ff */
[----:B0-----:R-:W-:Y:S01]  /*09c0*/  @!P2 LEA R18, P6, R20, R18, 0x2 ;  /* 0x000000121412a211 */ /* 0x001fe200078c10ff */
[-C--:B--2---:R-:W-:Y:S02]  /*09d0*/  @!P1 IMAD R10, R10, R12.reuse, RZ ;  /* 0x0000000c0a0a9224 */ /* 0x084fe400078e02ff */
[----:B------:R-:W-:Y:S01]  /*09e0*/  @!P1 IMAD.WIDE.U32 R28, R30, R12, R28 ;  /* 0x0000000c1e1c9225 */ /* 0x000fe200078e001c */
[----:B------:R-:W-:-:S03]  /*09f0*/  @!P2 LEA.HI.X R19, R20, R19, R11, 0x2, P6 ;  /* 0x000000131413a211 */ /* 0x000fc600030f140b */
[----:B------:R-:W-:Y:S02]  /*0a00*/  @!P1 IMAD R13, R30, R13, R10 ;  /* 0x0000000d1e0d9224 */ /* 0x000fe400078e020a */
[----:B------:R-:W0:Y:S01]  /*0a10*/  @!P5 LDC.64 R10, c[0x0][0x3e0] ;  /* 0x0000f800ff0adb82 */ /* 0x000e220000000a00 */
[----:B---3--:R-:W-:Y:S02]  /*0a20*/  @!P1 LEA R20, P6, R28, R6, 0x2 ;  /* 0x000000061c149211 */ /* 0x008fe400078c10ff */
[----:B------:R-:W-:-:S05]  /*0a30*/  @!P1 IADD3 R21, PT, PT, R29, R13, RZ ;  /* 0x0000000d1d159210 */ /* 0x000fca0007ffe0ff */
[----:B------:R-:W2:Y:S01]  /*0a40*/  @!P4 LDC.64 R12, c[0x0][0x390] ;  /* 0x0000e400ff0ccb82 */ /* 0x000ea20000000a00 */
[----:B------:R-:W-:-:S07]  /*0a50*/  @!P1 LEA.HI.X R21, R28, R7, R21, 0x2, P6 ;  /* 0x000000071c159211 */ /* 0x000fce00030f1415 */
[----:B------:R-:W3:Y:S01]  /*0a60*/  @!P5 LDC.64 R6, c[0x0][0x390] ;  /* 0x0000e400ff06db82 */ /* 0x000ee20000000a00 */
[----:B------:R-:W-:Y:S01]  /*0a70*/  @!P4 MOV R28, R34 ;  /* 0x00000022001cc202 */ /* 0x000fe20000000f00 */
[----:B-1----:R-:W-:Y:S01]  /*0a80*/  @!P4 IMAD R14, R14, R8, RZ ;  /* 0x000000080e0ec224 */ /* 0x002fe200078e02ff */
[----:B------:R-:W-:-:S03]  /*0a90*/  @!P4 MOV R29, R33 ;  /* 0x00000021001dc202 */ /* 0x000fc60000000f00 */
[C---:B------:R-:W-:Y:S01]  /*0aa0*/  @!P4 IMAD R9, R15.reuse, R9, R14 ;  /* 0x000000090f09c224 */ /* 0x040fe200078e020e */
[----:B------:R-:W-:Y:S01]  /*0ab0*/  @!P5 MOV R14, R34 ;  /* 0x00000022000ed202 */ /* 0x000fe20000000f00 */
[----:B------:R-:W-:Y:S01]  /*0ac0*/  @!P4 IMAD.WIDE.U32 R28, R15, R8, R28 ;  /* 0x000000080f1cc225 */ /* 0x000fe200078e001c */
[----:B------:R-:W-:-:S03]  /*0ad0*/  @!P5 MOV R15, R33 ;  /* 0x00000021000fd202 */ /* 0x000fc60000000f00 */
[-C--:B0-----:R-:W-:Y:S01]  /*0ae0*/  @!P5 IMAD R8, R22, R10.reuse, RZ ;  /* 0x0000000a1608d224 */ /* 0x081fe200078e02ff */
[----:B------:R-:W-:Y:S01]  /*0af0*/  @!P4 IADD3 R9, PT, PT, R29, R9, RZ ;  /* 0x000000091d09c210 */ /* 0x000fe20007ffe0ff */
[----:B------:R-:W-:Y:S01]  /*0b00*/  @!P5 IMAD.WIDE.U32 R14, R31, R10, R14 ;  /* 0x0000000a1f0ed225 */ /* 0x000fe200078e000e */
[----:B--2---:R-:W-:-:S03]  /*0b10*/  @!P4 LEA R12, P6, R28, R12, 0x2 ;  /* 0x0000000c1c0cc211 */ /* 0x004fc600078c10ff */
[----:B------:R-:W-:Y:S01]  /*0b20*/  @!P5 IMAD R11, R31, R11, R8 ;  /* 0x0000000b1f0bd224 */ /* 0x000fe200078e0208 */
[----:B------:R-:W-:-:S04]  /*0b30*/  @!P4 LEA.HI.X R13, R28, R13, R9, 0x2, P6 ;  /* 0x0000000d1c0dc211 */ /* 0x000fc800030f1409 */
[----:B------:R-:W-:Y:S02]  /*0b40*/  @!P5 IADD3 R11, PT, PT, R15, R11, RZ ;  /* 0x0000000b0f0bd210 */ /* 0x000fe40007ffe0ff */
[----:B---3--:R-:W-:-:S04]  /*0b50*/  @!P5 LEA R8, P6, R14, R6, 0x2 ;  /* 0x000000060e08d211 */ /* 0x008fc800078c10ff */
[----:B------:R-:W-:Y:S02]  /*0b60*/  @!P5 LEA.HI.X R9, R14, R7, R11, 0x2, P6 ;  /* 0x000000070e09d211 */ /* 0x000fe400030f140b */
[----:B------:R-:W-:Y:S02]  /*0b70*/  ISETP.GE.U32.AND P6, PT, R27, UR14, PT ;  /* 0x0000000e1b007c0c */ /* 0x000fe4000bfc6070 */
[----:B------:R-:W-:Y:S02]  /*0b80*/  CS2R R6, SRZ ;  /* 0x0000000000067805 */ /* 0x000fe4000001ff00 */
[----:B------:R-:W-:-:S04]  /*0b90*/  ISETP.GE.AND.EX P6, PT, R0, UR15, PT, P6 ;  /* 0x0000000f00007c0c */ /* 0x000fc8000bfc6360 */
[----:B------:R0:W2:Y:S01]  /*0ba0*/  @!P5 LDG.E.64 R6, desc[UR12][R8.64] ;  /* 0x0000000c0806d981 */ /* 0x0000a2000c1e1b00 */
[----:B------:R-:W-:-:S06]  /*0bb0*/  CS2R R10, SRZ ;  /* 0x00000000000a7805 */ /* 0x000fcc000001ff00 */
[----:B------:R1:W3:Y:S02]  /*0bc0*/  @!P3 LDG.E.64 R10, desc[UR12][R16.64] ;  /* 0x0000000c100ab981 */ /* 0x0002e4000c1e1b00 */
[----:B------:R-:W1:Y:S01]  /*0bd0*/  @!P6 LDC.64 R14, c[0x0][0x3e0] ;  /* 0x0000f800ff0eeb82 */ /* 0x000e620000000a00 */
[----:B0-----:R-:W-:-:S06]  /*0be0*/  CS2R R8, SRZ ;  /* 0x0000000000087805 */ /* 0x001fcc000001ff00 */
[----:B------:R0:W3:Y:S01]  /*0bf0*/  @!P4 LDG.E.64 R8, desc[UR12][R12.64] ;  /* 0x0000000c0c08c981 */ /* 0x0000e2000c1e1b00 */
[----:B-1----:R-:W1:Y:S01]  /*0c00*/  @!P6 LDC.64 R16, c[0x0][0x390] ;  /* 0x0000e400ff10eb82 */ /* 0x002e620000000a00 */
[----:B0-----:R-:W-:-:S06]  /*0c10*/  CS2R R12, SRZ ;  /* 0x00000000000c7805 */ /* 0x001fcc000001ff00 */
[----:B------:R0:W3:Y:S01]  /*0c20*/  @!P2 LDG.E.64 R12, desc[UR12][R18.64] ;  /* 0x0000000c120ca981 */ /* 0x0000e2000c1e1b00 */
[----:B------:R-:W-:-:S04]  /*0c30*/  @!P6 IMAD R28, R0, R14, RZ ;  /* 0x0000000e001ce224 */ /* 0x000fc800078e02ff */
[----:B------:R-:W-:Y:S01]  /*0c40*/  @!P6 IMAD R29, R27, R15, R28 ;  /* 0x0000000f1b1de224 */ /* 0x000fe200078e021c */
[----:B0-----:R-:W-:Y:S02]  /*0c50*/  @!P6 MOV R18, R34 ;  /* 0x000000220012e202 */ /* 0x001fe40000000f00 */
[----:B------:R-:W-:-:S03]  /*0c60*/  @!P6 MOV R19, R33 ;  /* 0x000000210013e202 */ /* 0x000fc60000000f00 */
[----:B------:R-:W-:Y:S01]  /*0c70*/  @!P6 IMAD.WIDE.U32 R18, R27, R14, R18 ;  /* 0x0000000e1b12e225 */ /* 0x000fe200078e0012 */
[----:B------:R-:W-:-:S03]  /*0c80*/  CS2R R14, SRZ ;  /* 0x00000000000e7805 */ /* 0x000fc6000001ff00 */
[----:B------:R-:W-:-:S03]  /*0c90*/  @!P6 IMAD.IADD R28, R19, 0x1, R29 ;  /* 0x00000001131ce824 */ /* 0x000fc600078e021d */
[----:B------:R0:W3:Y:S01]  /*0ca0*/  @!P1 LDG.E.64 R14, desc[UR12][R20.64] ;  /* 0x0000000c140e9981 */ /* 0x0000e2000c1e1b00 */
[----:B-1----:R-:W-:-:S04]  /*0cb0*/  @!P6 LEA R16, P1, R18, R16, 0x2 ;  /* 0x000000101210e211 */ /* 0x002fc800078210ff */
[----:B------:R-:W-:Y:S02]  /*0cc0*/  @!P6 LEA.HI.X R17, R18, R17, R28, 0x2, P1 ;  /* 0x000000111211e211 */ /* 0x000fe400008f141c */
[----:B0-----:R-:W-:-:S06]  /*0cd0*/  CS2R R20, SRZ ;  /* 0x0000000000147805 */ /* 0x001fcc000001ff00 */
[----:B------:R0:W3:Y:S01]  /*0ce0*/  @!P6 LDG.E.64 R20, desc[UR12][R16.64] ;  /* 0x0000000c1014e981 */ /* 0x0000e2000c1e1b00 */
[----:B------:R-:W-:Y:S01]  /*0cf0*/  ISETP.GT.AND P1, PT, R24, 0x1e, PT ;  /* 0x0000001e1800780c */ /* 0x000fe20003f24270 */
[----:B-----5:R-:W-:-:S04]  /*0d00*/  FMUL.FTZ R29, R3, R3 ;  /* 0x00000003031d7220 */ /* 0x020fc80000410000 */
[----:B------:R-:W-:Y:S01]  /*0d10*/  FFMA.FTZ R18, R2, R2, R29 ;  /* 0x0000000202127223 */ /* 0x000fe2000001001d */
[----:B----4-:R-:W-:-:S04]  /*0d20*/  FMUL.FTZ R29, R5, R5 ;  /* 0x00000005051d7220 */ /* 0x010fc80000410000 */
[----:B------:R-:W-:Y:S01]  /*0d30*/  FFMA.FTZ R29, R4, R4, R29 ;  /* 0x00000004041d7223 */ /* 0x000fe2000001001d */
[----:B0-----:R-:W-:Y:S01]  /*0d40*/  FADD.FTZ R17, R2, R3 ;  /* 0x0000000302117221 */ /* 0x001fe20000010000 */
[----:B--2---:R-:W-:-:S04]  /*0d50*/  FMUL.FTZ R19, R7, R7 ;  /* 0x0000000707137220 */ /* 0x004fc80000410000 */
[----:B------:R-:W-:-:S04]  /*0d60*/  FFMA.FTZ R19, R6, R6, R19 ;  /* 0x0000000606137223 */ /* 0x000fc80000010013 */
[----:B------:R-:W-:-:S04]  /*0d70*/  FADD.FTZ R19, RZ, R19 ;  /* 0x00000013ff137221 */ /* 0x000fc80000010000 */
[----:B------:R-:W-:Y:S01]  /*0d80*/  FADD.FTZ R18, R19, R18 ;  /* 0x0000001213127221 */ /* 0x000fe20000010000 */
[----:B---3--:R-:W-:-:S03]  /*0d90*/  FMUL.FTZ R19, R9, R9 ;  /* 0x0000000909137220 */ /* 0x008fc60000410000 */
[----:B------:R-:W-:Y:S01]  /*0da0*/  FADD.FTZ R18, R18, R29 ;  /* 0x0000001d12127221 */ /* 0x000fe20000010000 */
[----:B------:R-:W-:Y:S01]  /*0db0*/  FADD.FTZ R16, R6, R7 ;  /* 0x0000000706107221 */ /* 0x000fe20000010000 */
[----:B------:R-:W-:-:S03]  /*0dc0*/  FFMA.FTZ R19, R8, R8, R19 ;  /* 0x0000000808137223 */ /* 0x000fc60000010013 */
[----:B------:R-:W-:Y:S01]  /*0dd0*/  FADD.FTZ R16, RZ, R16 ;  /* 0x00000010ff107221 */ /* 0x000fe20000010000 */
[----:B------:R-:W-:Y:S01]  /*0de0*/  FADD.FTZ R18, R18, R19 ;  /* 0x0000001312127221 */ /* 0x000fe20000010000 */
[----:B------:R-:W-:Y:S02]  /*0df0*/  FMUL.FTZ R19, R11, R11 ;  /* 0x0000000b0b137220 */ /* 0x000fe40000410000 */
[----:B------:R-:W-:Y:S01]  /*0e00*/  FADD.FTZ R16, R16, R17 ;  /* 0x0000001110107221 */ /* 0x000fe20000010000 */
[----:B------:R-:W-:Y:S01]  /*0e10*/  FADD.FTZ R17, R4, R5 ;  /* 0x0000000504117221 */ /* 0x000fe20000010000 */
[----:B------:R-:W-:-:S03]  /*0e20*/  FFMA.FTZ R19, R10, R10, R19 ;  /* 0x0000000a0a137223 */ /* 0x000fc60000010013 */
[----:B------:R-:W-:Y:S01]  /*0e30*/  FADD.FTZ R16, R16, R17 ;  /* 0x0000001110107221 */ /* 0x000fe20000010000 */
        /* <DEDUP_REMOVED lines=8> */
[----:B------:R-:W-:-:S04]  /*0ec0*/  FADD.FTZ R17, R12, R13 ;  /* 0x0000000d0c117221 */ /* 0x000fc80000010000 */
[----:B------:R-:W-:Y:S01]  /*0ed0*/  FADD.FTZ R16, R16, R17 ;  /* 0x0000001110107221 */ /* 0x000fe20000010000 */
[----:B------:R-:W-:Y:S01]  /*0ee0*/  FMUL.FTZ R19, R15, R15 ;  /* 0x0000000f0f137220 */ /* 0x000fe20000410000 */
[----:B------:R-:W-:-:S03]  /*0ef0*/  FADD.FTZ R17, R14, R15 ;  /* 0x0000000f0e117221 */ /* 0x000fc60000010000 */
[----:B------:R-:W-:Y:S01]  /*0f00*/  FFMA.FTZ R19, R14, R14, R19 ;  /* 0x0000000e0e137223 */ /* 0x000fe20000010013 */
[----:B------:R-:W-:-:S03]  /*0f10*/  FADD.FTZ R16, R16, R17 ;  /* 0x0000001110107221 */ /* 0x000fc60000010000 */
[----:B------:R-:W-:Y:S01]  /*0f20*/  FADD.FTZ R18, R18, R19 ;  /* 0x0000001312127221 */ /* 0x000fe20000010000 */
[----:B------:R-:W-:Y:S01]  /*0f30*/  FMUL.FTZ R19, R21, R21 ;  /* 0x0000001515137220 */ /* 0x000fe20000410000 */
[----:B------:R-:W-:-:S03]  /*0f40*/  FADD.FTZ R17, R20, R21 ;  /* 0x0000001514117221 */ /* 0x000fc60000010000 */
[----:B------:R-:W-:Y:S01]  /*0f50*/  FFMA.FTZ R19, R20, R20, R19 ;  /* 0x0000001414137223 */ /* 0x000fe20000010013 */
[----:B------:R-:W-:-:S03]  /*0f60*/  FADD.FTZ R16, R16, R17 ;  /* 0x0000001110107221 */ /* 0x000fc60000010000 */
[----:B------:R-:W-:Y:S02]  /*0f70*/  FADD.FTZ R17, R18, R19 ;  /* 0x0000001312117221 */ /* 0x000fe40000010000 */
        /* <DEDUP_REMOVED lines=36> */
.L_x_3113:
[----:B------:R-:W-:Y:S05]  /*11c0*/  BSYNC.RECONVERGENT B0 ;  /* 0x0000000000007941 */ /* 0x000fea0003800200 */
.L_x_3112:
        /* <DEDUP_REMOVED lines=36> */
.L_x_3115:
[----:B------:R-:W-:Y:S05]  /*1410*/  BSYNC.RECONVERGENT B0 ;  /* 0x0000000000007941 */ /* 0x000fea0003800200 */
.L_x_3114:
        /* <DEDUP_REMOVED lines=31> */
.L_x_3118:
[----:B---3--:R-:W2:Y:S04]  /*1610*/  LDG.E.STRONG.GPU R16, desc[UR12][R28.64] ;  /* 0x0000000c1c107981 */ /* 0x008ea8000c1ef900 */
[----:B--2---:R-:W-:Y:S01]  /*1620*/  CCTL.IVALL ;  /* 0x00000000ff00798f */ /* 0x004fe20002000000 */
[----:B------:R-:W-:Y:S05]  /*1630*/  YIELD ;  /* 0x0000000000007946 */ /* 0x000fea0003800000 */
[----:B------:R-:W-:-:S13]  /*1640*/  ISETP.NE.AND P1, PT, R16, R37, PT ;  /* 0x000000251000720c */ /* 0x000fda0003f25270 */
[----:B------:R-:W-:Y:S05]  /*1650*/  @P1 BRA `(.L_x_3118) ;  /* 0xfffffffc00ec1947 */ /* 0x000fea000383ffff */
.L_x_3117:
        /* <DEDUP_REMOVED lines=15> */
.L_x_3120:
        /* <DEDUP_REMOVED lines=25> */
[----:B------:R-:W-:Y:S01]  /*18e0*/  IMAD.U32 R16, RZ, RZ, UR24 ;  /* 0x00000018ff107e24 */ /* 0x000fe2000f8e00ff */
[----:B------:R-:W2:Y:S01]  /*18f0*/  @!P1 LDG.E.64 R28, desc[UR12][R28.64] ;  /* 0x0000000c1c1c9981 */ /* 0x000ea2000c1e1b00 */
        /* <DEDUP_REMOVED lines=64> */
.L_x_3119:
        /* <DEDUP_REMOVED lines=52> */
.L_x_3121:
[----:B------:R-:W-:-:S13]  /*2040*/  LOP3.LUT P1, R16, R23, 0x3, RZ, 0xc0, !PT ;  /* 0x0000000317107812 */ /* 0x000fda000782c0ff */
[----:B------:R-:W-:Y:S05]  /*2050*/  @!P1 BRA `(.L_x_3116) ;  /* 0x0000000000a09947 */ /* 0x000fea0003800000 */
[----:B------:R-:W-:-:S13]  /*2060*/  ISETP.NE.AND P1, PT, R16, 0x1, PT ;  /* 0x000000011000780c */ /* 0x000fda0003f25270 */
[----:B------:R-:W-:Y:S05]  /*2070*/  @!P1 BRA `(.L_x_3122) ;  /* 0x0000000000609947 */ /* 0x000fea0003800000 */
[----:B------:R-:W-:Y:S01]  /*2080*/  IMAD.U32 R16, RZ, RZ, UR5 ;  /* 0x00000005ff107e24 */ /* 0x000fe2000f8e00ff */
[----:B------:R-:W-:-:S04]  /*2090*/  UIADD3 UR9, UPT, UPT, UR5, 0x1, URZ ;  /* 0x0000000105097890 */ /* 0x000fc8000fffe0ff */
[----:B------:R-:W-:Y:S02]  /*20a0*/  ISETP.EQ.OR P3, PT, R16, UR17, P2 ;  /* 0x0000001110007c0c */ /* 0x000fe40009762670 */
[----:B------:R-:W-:-:S04]  /*20b0*/  MOV R16, UR9 ;  /* 0x0000000900107c02 */ /* 0x000fc80008000f00 */
[----:B------:R-:W-:-:S07]  /*20c0*/  ISETP.EQ.OR P1, PT, R16, UR17, P2 ;  /* 0x0000001110007c0c */ /* 0x000fce0009722670 */
        /* <DEDUP_REMOVED lines=19> */
.L_x_3122:
        /* <DEDUP_REMOVED lines=13> */
.L_x_3123:
[----:B------:R-:W-:Y:S05]  /*22d0*/  BSYNC.RECONVERGENT B0 ;  /* 0x0000000000007941 */ /* 0x000fea0003800200 */
.L_x_3116:
[----:B------:R-:W4:Y:S01]  /*22e0*/  S2UR UR9, SR_CgaCtaId ;  /* 0x00000000000979c3 */ /* 0x000f220000008800 */
[----:B------:R-:W0:Y:S01]  /*22f0*/  LDCU UR10, c[0x0][0x414] ;  /* 0x00008280ff0a77ac */ /* 0x000e220008000800 */
[----:B--23--:R-:W-:Y:S01]  /*2300*/  MOV R29, UR7 ;  /* 0x00000007001d7c02 */ /* 0x00cfe20008000f00 */
[----:B------:R-:W-:-:S05]  /*2310*/  UMOV UR5, 0x400 ;  /* 0x0000040000057882 */ /* 0x000fca0000000000 */
[----:B------:R-:W2:Y:S01]  /*2320*/  @P0 LDC.64 R16, c[0x0][0x388] ;  /* 0x0000e200ff100b82 */ /* 0x000ea20000000a00 */
[----:B----4-:R-:W-:Y:S01]  /*2330*/  ULEA UR5, UR9, UR5, 0x18 ;  /* 0x0000000509057291 */ /* 0x010fe2000f8ec0ff */
[----:B--2---:R-:W-:-:S08]  /*2340*/  @P0 IMAD.WIDE R16, R29, 0x8, R16 ;  /* 0x000000081d100825 */ /* 0x004fd000078e0210 */
[----:B------:R0:W-:Y:S02]  /*2350*/  @!P2 STS.64 [UR5+0x78], R18 ;  /* 0x00007812ff00a988 */ /* 0x0001e40008000a05 */
[----:B0-----:R-:W-:Y:S01]  /*2360*/  @P0 FMUL.FTZ R18, R18, UR10 ;  /* 0x0000000a12120c20 */ /* 0x001fe20008410000 */
[----:B------:R-:W-:-:S05]  /*2370*/  @P0 FMUL.FTZ R19, R19, UR10 ;  /* 0x0000000a13130c20 */ /* 0x000fca0008410000 */
[----:B------:R0:W-:Y:S01]  /*2380*/  @P0 STG.E.64 desc[UR12][R16.64], R18 ;  /* 0x0000001210000986 */ /* 0x0001e2000c101b0c */
[----:B------:R-:W-:Y:S08]  /*2390*/  BAR.SYNC.DEFER_BLOCKING 0x0 ;  /* 0x0000000000007b1d */ /* 0x000ff00000010000 */
[----:B0-----:R-:W0:Y:S01]  /*23a0*/  LDC.64 R18, c[0x0][0x398] ;  /* 0x0000e600ff127b82 */ /* 0x001e220000000a00 */
[----:B------:R-:W2:Y:S02]  /*23b0*/  LDS.64 R16, [UR5+0x78] ;  /* 0x00007805ff107984 */ /* 0x000ea40008000a00 */
[----:B--2---:R-:W-:-:S05]  /*23c0*/  FMUL.FTZ R28, R16, UR10 ;  /* 0x0000000a101c7c20 */ /* 0x004fca0008410000 */
[----:B------:R-:W-:Y:S02]  /*23d0*/  R2UR UR5, R28 ;  /* 0x000000001c0572ca */ /* 0x000fe400000e0000 */
[----:B------:R-:W-:-:S04]  /*23e0*/  LOP3.LUT R28, R26, 0xffff, RZ, 0xc0, !PT ;  /* 0x0000ffff1a1c7812 */ /* 0x000fc800078ec0ff */
[----:B------:R-:W-:-:S05]  /*23f0*/  IADD3 R28, PT, PT, R28, UR8, RZ ;  /* 0x000000081c1c7c10 */ /* 0x000fca000fffe0ff */
[----:B0-----:R-:W-:Y:S02]  /*2400*/  IMAD.WIDE R18, R28, 0x2, R18 ;  /* 0x000000021c127825 */ /* 0x001fe400078e0212 */
[----:B-1----:R-:W-:-:S03]  /*2410*/  MOV R36, UR5 ;  /* 0x0000000500247c02 */ /* 0x002fc60008000f00 */
[----:B------:R-:W2:Y:S02]  /*2420*/  LDG.E.U16 R29, desc[UR12][R18.64] ;  /* 0x0000000c121d7981 */ /* 0x000ea4000c1e1500 */
[----:B------:R-:W-:-:S04]  /*2430*/  FMUL.FTZ R36, R36, UR5 ;  /* 0x0000000524247c20 */ /* 0x000fc80008410000 */
[----:B------:R-:W-:Y:S01]  /*2440*/  FFMA.FTZ R36, R17, UR10, -R36 ;  /* 0x0000000a11247c23 */ /* 0x000fe20008010824 */
[----:B------:R-:W0:Y:S01]  /*2450*/  LDCU.U8 UR10, c[0x0][0x3fc] ;  /* 0x00007f80ff0a77ac */ /* 0x000e220008000000 */
[----:B------:R-:W1:Y:S01]  /*2460*/  LDC.64 R16, c[0x0][0x3a0] ;  /* 0x0000e800ff107b82 */ /* 0x000e620000000a00 */
[----:B------:R2:W3:Y:S01]  /*2470*/  LDG.E.U16 R18, desc[UR12][R18.64+0x2] ;  /* 0x0000020c12127981 */ /* 0x0004e2000c1e1500 */
[----:B-1----:R-:W-:-:S05]  /*2480*/  IMAD.WIDE R16, R28, 0x2, R16 ;  /* 0x000000021c107825 */ /* 0x002fca00078e0210 */
[----:B------:R-:W4:Y:S04]  /*2490*/  LDG.E.U16 R28, desc[UR12][R16.64] ;  /* 0x0000000c101c7981 */ /* 0x000f28000c1e1500 */
[----:B------:R4:W5:Y:S01]  /*24a0*/  LDG.E.U16 R37, desc[UR12][R16.64+0x2] ;  /* 0x0000020c10257981 */ /* 0x000962000c1e1500 */
        /* <DEDUP_REMOVED lines=11> */
[----:B--2---:R-:W-:Y:S01]  /*2560*/  SHF.L.U32 R19, R29, 0x10, RZ ;  /* 0x000000101d137819 */ /* 0x004fe200000006ff */
[----:B---3--:R-:W-:Y:S01]  /*2570*/  IMAD.U32 R18, R18, 0x10000, RZ ;  /* 0x0001000012127824 */ /* 0x008fe200078e00ff */
        /* <DEDUP_REMOVED lines=16> */
[----:B------:R-:W-:-:S03]  /*2680*/  FFMA.FTZ R6, R19, R6, R17 ;  /* 0x0000000613067223 */ /* 0x000fc60000010011 */
[----:B------:R-:W-:Y:S01]  /*2690*/  FFMA.FTZ R7, R18, R7, R16 ;  /* 0x0000000712077223 */ /* 0x000fe20000010010 */
[----:B0-----:R-:W-:Y:S02]  /*26a0*/  IMAD R28, R22, UR18, RZ ;  /* 0x00000012161c7c24 */ /* 0x001fe4000f8e02ff */
[----:B------:R-:W-:-:S04]  /*26b0*/  IMAD.WIDE.U32 R36, R31, UR18, R36 ;  /* 0x000000121f247c25 */ /* 0x000fc8000f8e0024 */
[----:B------:R-:W-:Y:S01]  /*26c0*/  IMAD R29, R31, UR19, R28 ;  /* 0x000000131f1d7c24 */ /* 0x000fe2000f8e021c */
[----:B-1----:R-:W-:-:S04]  /*26d0*/  LEA R28, P1, R36, UR10, 0x2 ;  /* 0x0000000a241c7c11 */ /* 0x002fc8000f8210ff */
[----:B------:R-:W-:-:S04]  /*26e0*/  IADD3 R29, PT, PT, R37, R29, RZ ;  /* 0x0000001d251d7210 */ /* 0x000fc80007ffe0ff */
[----:B------:R-:W-:-:S05]  /*26f0*/  LEA.HI.X R29, R36, UR11, R29, 0x2, P1 ;  /* 0x0000000b241d7c11 */ /* 0x000fca00088f141d */
[----:B------:R0:W-:Y:S02]  /*2700*/  STG.E.64 desc[UR12][R28.64], R6 ;  /* 0x000000061c007986 */ /* 0x0001e4000c101b0c */
.L_x_3127:
[----:B------:R-:W-:Y:S05]  /*2710*/  BSYNC.RECONVERGENT B1 ;  /* 0x0000000000017941 */ /* 0x000fea0003800200 */
.L_x_3126:
        /* <DEDUP_REMOVED lines=23> */
.L_x_3129:
[----:B------:R-:W-:Y:S05]  /*2890*/  BSYNC.RECONVERGENT B1 ;  /* 0x0000000000017941 */ /* 0x000fea0003800200 */
.L_x_3128:
        /* <DEDUP_REMOVED lines=21> */
[----:B-1----:R-:W-:-:S03]  /*29f0*/  LEA R6, P1, R2, UR18, 0x2 ;  /* 0x0000001202067c11 */ /* 0x002fc6000f8210ff */
[----:B------:R-:W-:Y:S01]  /*2a00*/  FFMA.FTZ R3, R18, R3, R16 ;  /* 0x0000000312037223 */ /* 0x000fe20000010010 */
[----:B------:R-:W-:Y:S01]  /*2a10*/  LEA.HI.X R7, R2, UR19, R7, 0x2, P1 ;  /* 0x0000001302077c11 */ /* 0x000fe200088f1407 */
[----:B------:R-:W-:-:S04]  /*2a20*/  FMUL.FTZ R2, R4, UR8 ;  /* 0x0000000804027c20 */ /* 0x000fc80008410000 */
[----:B------:R-:W-:-:S05]  /*2a30*/  FFMA.FTZ R2, R19, R2, R17 ;  /* 0x0000000213027223 */ /* 0x000fca0000010011 */
[----:B------:R0:W-:Y:S02]  /*2a40*/  STG.E.64 desc[UR12][R6.64], R2 ;  /* 0x0000000206007986 */ /* 0x0001e4000c101b0c */
.L_x_3131:
[----:B------:R-:W-:Y:S05]  /*2a50*/  BSYNC.RECONVERGENT B1 ;  /* 0x0000000000017941 */ /* 0x000fea0003800200 */
.L_x_3130:
[----:B------:R-:W-:Y:S01]  /*2a60*/  BSSY.RECONVERGENT B1, `(.L_x_3132) ;  /* 0x0000015000017945 */ /* 0x000fe20003800200 */
[C---:B------:R-:W-:Y:S01]  /*2a70*/  VIADD R5, R31.reuse, 0x80 ;  /* 0x000000801f057836 */ /* 0x040fe20000000000 */
[----:B------:R-:W-:Y:S02]  /*2a80*/  IADD3 R4, PT, PT, R31, 0xa0, RZ ;  /* 0x000000a01f047810 */ /* 0x000fe40007ffe0ff */
[----:B------:R-:W-:Y:S05]  /*2a90*/  @P2 BRA `(.L_x_3133) ;  /* 0x0000000000442947 */ /* 0x000fea0003800000 */
[----:B------:R-:W1:Y:S01]  /*2aa0*/  LDCU.64 UR10, c[0x0][0x3e0] ;  /* 0x00007c00ff0a77ac */ /* 0x000e620008000a00 */
[----:B0-----:R-:W-:Y:S01]  /*2ab0*/  MOV R2, R34 ;  /* 0x0000002200027202 */ /* 0x001fe20000000f00 */
[----:B------:R-:W-:Y:S01]  /*2ac0*/  FADD.FTZ R8, R8, -UR5 ;  /* 0x8000000508087e21 */ /* 0x000fe20008010000 */
[----:B------:R-:W-:Y:S01]  /*2ad0*/  MOV R3, R33 ;  /* 0x0000002100037202 */ /* 0x000fe20000000f00 */
[----:B------:R-:W0:Y:S01]  /*2ae0*/  LDCU.64 UR18, c[0x0][0x380] ;  /* 0x00007000ff1277ac */ /* 0x000e220008000a00 */
[----:B------:R-:W-:Y:S01]  /*2af0*/  FADD.FTZ R9, R9, -UR5 ;  /* 0x8000000509097e21 */ /* 0x000fe20008010000 */
[----:B------:R-:W-:Y:S01]  /*2b00*/  FMUL.FTZ R8, R8, UR8 ;  /* 0x0000000808087c20 */ /* 0x000fe20008410000 */
[----:B-1----:R-:W-:Y:S02]  /*2b10*/  IMAD R29, R29, UR10, RZ ;  /* 0x0000000a1d1d7c24 */ /* 0x002fe4000f8e02ff */
[----:B------:R-:W-:-:S04]  /*2b20*/  IMAD.WIDE.U32 R2, R28, UR10, R2 ;  /* 0x0000000a1c027c25 */ /* 0x000fc8000f8e0002 */
[----:B------:R-:W-:Y:S01]  /*2b30*/  IMAD R29, R28, UR11, R29 ;  /* 0x0000000b1c1d7c24 */ /* 0x000fe2000f8e021d */
[----:B0-----:R-:W-:-:S04]  /*2b40*/  LEA R6, P1, R2, UR18, 0x2 ;  /* 0x0000001202067c11 */ /* 0x001fc8000f8210ff */
[----:B------:R-:W-:Y:S01]  /*2b50*/  IADD3 R29, PT, PT, R3, R29, RZ ;  /* 0x0000001d031d7210 */ /* 0x000fe20007ffe0ff */
[----:B------:R-:W-:-:S03]  /*2b60*/  FMUL.FTZ R3, R9, UR8 ;  /* 0x0000000809037c20 */ /* 0x000fc60008410000 */
[----:B------:R-:W-:Y:S01]  /*2b70*/  LEA.HI.X R7, R2, UR19, R29, 0x2, P1 ;  /* 0x0000001302077c11 */ /* 0x000fe200088f141d */
[----:B------:R-:W-:Y:S01]  /*2b80*/  FFMA.FTZ R2, R19, R8, R17 ;  /* 0x0000000813027223 */ /* 0x000fe20000010011 */
[----:B------:R-:W-:-:S05]  /*2b90*/  FFMA.FTZ R3, R18, R3, R16 ;  /* 0x0000000312037223 */ /* 0x000fca0000010010 */
[----:B------:R1:W-:Y:S02]  /*2ba0*/  STG.E.64 desc[UR12][R6.64], R2 ;  /* 0x0000000206007986 */ /* 0x0003e4000c101b0c */
.L_x_3133:
[----:B------:R-:W-:Y:S05]  /*2bb0*/  BSYNC.RECONVERGENT B1 ;  /* 0x0000000000017941 */ /* 0x000fea0003800200 */
.L_x_3132:
        /* <DEDUP_REMOVED lines=18> */
[----:B------:R-:W-:-:S04]  /*2ce0*/  FADD.FTZ R11, R11, -UR5 ;  /* 0x800000050b0b7e21 */ /* 0x000fc80008010000 */
[----:B------:R-:W-:-:S04]  /*2cf0*/  FMUL.FTZ R3, R11, UR8 ;  /* 0x000000080b037c20 */ /* 0x000fc80008410000 */
[----:B------:R-:W-:Y:S01]  /*2d00*/  FFMA.FTZ R3, R18, R3, R16 ;  /* 0x0000000312037223 */ /* 0x000fe20000010010 */
[----:B0-----:R-:W-:Y:S02]  /*2d10*/  IMAD R2, R2, UR10, RZ ;  /* 0x0000000a02027c24 */ /* 0x001fe4000f8e02ff */
[----:B------:R-:W-:-:S04]  /*2d20*/  IMAD.WIDE.U32 R6, R5, UR10, R6 ;  /* 0x0000000a05067c25 */ /* 0x000fc8000f8e0006 */
[----:B------:R-:W-:Y:S02]  /*2d30*/  IMAD R5, R5, UR11, R2 ;  /* 0x0000000b05057c24 */ /* 0x000fe4000f8e0202 */
[----:B------:R-:W-:Y:S01]  /*2d40*/  FMUL.FTZ R2, R10, UR8 ;  /* 0x000000080a027c20 */ /* 0x000fe20008410000 */
[----:B-1----:R-:W-:Y:S02]  /*2d50*/  LEA R10, P2, R6, UR18, 0x2 ;  /* 0x00000012060a7c11 */ /* 0x002fe4000f8410ff */
[----:B------:R-:W-:Y:S01]  /*2d60*/  IADD3 R5, PT, PT, R7, R5, RZ ;  /* 0x0000000507057210 */ /* 0x000fe20007ffe0ff */
[----:B------:R-:W-:-:S03]  /*2d70*/  FFMA.FTZ R2, R19, R2, R17 ;  /* 0x0000000213027223 */ /* 0x000fc60000010011 */
[----:B------:R-:W-:-:S05]  /*2d80*/  LEA.HI.X R11, R6, UR19, R5, 0x2, P2 ;  /* 0x00000013060b7c11 */ /* 0x000fca00090f1405 */
[----:B------:R0:W-:Y:S02]  /*2d90*/  STG.E.64 desc[UR12][R10.64], R2 ;  /* 0x000000020a007986 */ /* 0x0001e4000c101b0c */
.L_x_3135:
[----:B------:R-:W-:Y:S05]  /*2da0*/  BSYNC.RECONVERGENT B1 ;  /* 0x0000000000017941 */ /* 0x000fea0003800200 */
.L_x_3134:
[----:B------:R-:W-:Y:S04]  /*2db0*/  BSSY.RECONVERGENT B1, `(.L_x_3136) ;  /* 0x0000013000017945 */ /* 0x000fe80003800200 */
[----:B------:R-:W-:Y:S05]  /*2dc0*/  @P3 BRA `(.L_x_3137) ;  /* 0x0000000000443947 */ /* 0x000fea0003800000 */
[----:B------:R-:W1:Y:S01]  /*2dd0*/  LDCU.64 UR10, c[0x0][0x3e0] ;  /* 0x00007c00ff0a77ac */ /* 0x000e620008000a00 */
[----:B------:R-:W-:Y:S01]  /*2de0*/  MOV R6, R34 ;  /* 0x0000002200067202 */ /* 0x000fe20000000f00 */
[----:B------:R-:W-:Y:S01]  /*2df0*/  FADD.FTZ R12, R12, -UR5 ;  /* 0x800000050c0c7e21 */ /* 0x000fe20008010000 */
[----:B------:R-:W-:Y:S01]  /*2e00*/  MOV R7, R33 ;  /* 0x0000002100077202 */ /* 0x000fe20000000f00 */
[----:B------:R-:W2:Y:S01]  /*2e10*/  LDCU.64 UR18, c[0x0][0x380] ;  /* 0x00007000ff1277ac */ /* 0x000ea20008000a00 */
[----:B------:R-:W-:Y:S01]  /*2e20*/  FADD.FTZ R13, R13, -UR5 ;  /* 0x800000050d0d7e21 */ /* 0x000fe20008010000 */
[----:B0-----:R-:W-:-:S03]  /*2e30*/  FMUL.FTZ R2, R12, UR8 ;  /* 0x000000080c027c20 */ /* 0x001fc60008410000 */
[----:B------:R-:W-:Y:S01]  /*2e40*/  FMUL.FTZ R3, R13, UR8 ;  /* 0x000000080d037c20 */ /* 0x000fe20008410000 */
[----:B------:R-:W-:-:S03]  /*2e50*/  FFMA.FTZ R2, R19, R2, R17 ;  /* 0x0000000213027223 */ /* 0x000fc60000010011 */
[----:B------:R-:W-:Y:S01]  /*2e60*/  FFMA.FTZ R3, R18, R3, R16 ;  /* 0x0000000312037223 */ /* 0x000fe20000010010 */
[----:B-1----:R-:W-:Y:S02]  /*2e70*/  IMAD R9, R9, UR10, RZ ;  /* 0x0000000a09097c24 */ /* 0x002fe4000f8e02ff */
[----:B------:R-:W-:-:S04]  /*2e80*/  IMAD.WIDE.U32 R6, R4, UR10, R6 ;  /* 0x0000000a04067c25 */ /* 0x000fc8000f8e0006 */
[----:B------:R-:W-:Y:S01]  /*2e90*/  IMAD R9, R4, UR11, R9 ;  /* 0x0000000b04097c24 */ /* 0x000fe2000f8e0209 */
[----:B--2---:R-:W-:-:S04]  /*2ea0*/  LEA R4, P2, R6, UR18, 0x2 ;  /* 0x0000001206047c11 */ /* 0x004fc8000f8410ff */
[----:B------:R-:W-:-:S04]  /*2eb0*/  IADD3 R9, PT, PT, R7, R9, RZ ;  /* 0x0000000907097210 */ /* 0x000fc80007ffe0ff */
[----:B------:R-:W-:-:S05]  /*2ec0*/  LEA.HI.X R5, R6, UR19, R9, 0x2, P2 ;  /* 0x0000001306057c11 */ /* 0x000fca00090f1409 */
[----:B------:R1:W-:Y:S02]  /*2ed0*/  STG.E.64 desc[UR12][R4.64], R2 ;  /* 0x0000000204007986 */ /* 0x0003e4000c101b0c */
.L_x_3137:
[----:B------:R-:W-:Y:S05]  /*2ee0*/  BSYNC.RECONVERGENT B1 ;  /* 0x0000000000017941 */ /* 0x000fea0003800200 */
.L_x_3136:
[----:B------:R-:W-:Y:S04]  /*2ef0*/  BSSY.RECONVERGENT B1, `(.L_x_3138) ;  /* 0x0000013000017945 */ /* 0x000fe80003800200 */
[----:B------:R-:W-:Y:S05]  /*2f00*/  @P4 BRA `(.L_x_3139) ;  /* 0x0000000000444947 */ /* 0x000fea0003800000 */
[----:B------:R-:W2:Y:S01]  /*2f10*/  LDCU.64 UR10, c[0x0][0x3e0] ;  /* 0x00007c00ff0a77ac */ /* 0x000ea20008000a00 */
[----:B01----:R-:W-:Y:S01]  /*2f20*/  MOV R2, R34 ;  /* 0x0000002200027202 */ /* 0x003fe20000000f00 */
[----:B------:R-:W-:Y:S01]  /*2f30*/  FADD.FTZ R14, R14, -UR5 ;  /* 0x800000050e0e7e21 */ /* 0x000fe20008010000 */
[----:B------:R-:W-:Y:S01]  /*2f40*/  MOV R3, R33 ;  /* 0x0000002100037202 */ /* 0x000fe20000000f00 */
[----:B------:R-:W0:Y:S01]  /*2f50*/  LDCU.64 UR18, c[0x0][0x380] ;  /* 0x00007000ff1277ac */ /* 0x000e220008000a00 */
[----:B------:R-:W-:Y:S01]  /*2f60*/  FADD.FTZ R15, R15, -UR5 ;  /* 0x800000050f0f7e21 */ /* 0x000fe20008010000 */
[----:B------:R-:W-:-:S04]  /*2f70*/  FMUL.FTZ R4, R14, UR8 ;  /* 0x000000080e047c20 */ /* 0x000fc80008410000 */
[----:B------:R-:W-:Y:S01]  /*2f80*/  FFMA.FTZ R4, R19, R4, R17 ;  /* 0x0000000413047223 */ /* 0x000fe20000010011 */
[----:B--2---:R-:W-:Y:S02]  /*2f90*/  IMAD R5, R8, UR10, RZ ;  /* 0x0000000a08057c24 */ /* 0x004fe4000f8e02ff */
[----:B------:R-:W-:-:S04]  /*2fa0*/  IMAD.WIDE.U32 R2, R30, UR10, R2 ;  /* 0x0000000a1e027c25 */ /* 0x000fc8000f8e0002 */
[----:B------:R-:W-:Y:S01]  /*2fb0*/  IMAD R5, R30, UR11, R5 ;  /* 0x0000000b1e057c24 */ /* 0x000fe2000f8e0205 */
[----:B0-----:R-:W-:-:S04]  /*2fc0*/  LEA R6, P2, R2, UR18, 0x2 ;  /* 0x0000001202067c11 */ /* 0x001fc8000f8410ff */
[----:B------:R-:W-:Y:S01]  /*2fd0*/  IADD3 R3, PT, PT, R3, R5, RZ ;  /* 0x0000000503037210 */ /* 0x000fe20007ffe0ff */
[----:B------:R-:W-:-:S03]  /*2fe0*/  FMUL.FTZ R5, R15, UR8 ;  /* 0x000000080f057c20 */ /* 0x000fc60008410000 */
[----:B------:R-:W-:Y:S01]  /*2ff0*/  LEA.HI.X R7, R2, UR19, R3, 0x2, P2 ;  /* 0x0000001302077c11 */ /* 0x000fe200090f1403 */
[----:B------:R-:W-:-:S05]  /*3000*/  FFMA.FTZ R5, R18, R5, R16 ;  /* 0x0000000512057223 */ /* 0x000fca0000010010 */
[----:B------:R2:W-:Y:S02]  /*3010*/  STG.E.64 desc[UR12][R6.64], R4 ;  /* 0x0000000406007986 */ /* 0x0005e4000c101b0c */
.L_x_3139:
[----:B------:R-:W-:Y:S05]  /*3020*/  BSYNC.RECONVERGENT B1 ;  /* 0x0000000000017941 */ /* 0x000fea0003800200 */
.L_x_3138:
[----:B------:R-:W-:Y:S05]  /*3030*/  @P1 BRA `(.L_x_3140) ;  /* 0x0000001000641947 */ /* 0x000fea0003800000 */
[----:B------:R-:W2:Y:S01]  /*3040*/  LDCU.64 UR10, c[0x0][0x3e0] ;  /* 0x00007c00ff0a77ac */ /* 0x000ea20008000a00 */
[----:B01----:R-:W-:Y:S01]  /*3050*/  MOV R2, R34 ;  /* 0x0000002200027202 */ /* 0x003fe20000000f00 */
[----:B------:R-:W-:Y:S02]  /*3060*/  IMAD.MOV.U32 R3, RZ, RZ, R33 ;  /* 0x000000ffff037224 */ /* 0x000fe400078e0021 */
[----:B------:R-:W-:Y:S01]  /*3070*/  FADD.FTZ R20, R20, -UR5 ;  /* 0x8000000514147e21 */ /* 0x000fe20008010000 */
[----:B------:R-:W0:Y:S01]  /*3080*/  LDCU.64 UR14, c[0x0][0x380] ;  /* 0x00007000ff0e77ac */ /* 0x000e220008000a00 */
[----:B------:R-:W-:Y:S02]  /*3090*/  FADD.FTZ R21, R21, -UR5 ;  /* 0x8000000515157e21 */ /* 0x000fe40008010000 */
[----:B------:R-:W-:Y:S02]  /*30a0*/  FMUL.FTZ R20, R20, UR8 ;  /* 0x0000000814147c20 */ /* 0x000fe40008410000 */
[----:B------:R-:W-:-:S02]  /*30b0*/  FMUL.FTZ R21, R21, UR8 ;  /* 0x0000000815157c20 */ /* 0x000fc40008410000 */
[----:B------:R-:W-:Y:S02]  /*30c0*/  FFMA.FTZ R20, R19, R20, R17 ;  /* 0x0000001413147223 */ /* 0x000fe40000010011 */
        /* <DEDUP_REMOVED lines=9> */
.L_x_3125:
        /* <DEDUP_REMOVED lines=20> */
[----:B------:R-:W-:Y:S01]  /*32a0*/  LEA.HI.X R29, R36, UR19, R29, 0x2, P1 ;  /* 0x00000013241d7c11 */ /* 0x000fe200088f141d */
        /* <DEDUP_REMOVED lines=11> */
.L_x_3142:
[----:B------:R-:W-:Y:S05]  /*3360*/  BSYNC.RECONVERGENT B1 ;  /* 0x0000000000017941 */ /* 0x000fea0003800200 */
.L_x_3141:
        /* <DEDUP_REMOVED lines=15> */
[----:B------:R-:W-:-:S04]  /*3460*/  FFMA.FTZ R3, R18, R3, R16 ;  /* 0x0000000312037223 */ /* 0x000fc80000010010 */
[----:B------:R-:W-:Y:S01]  /*3470*/  FMUL.FTZ R36, R3, -1.4426950216293334961 ;  /* 0xbfb8aa3b03247820 */ /* 0x000fe20000410000 */
[----:B0-----:R-:W-:Y:S02]  /*3480*/  IMAD R6, R6, UR14, RZ ;  /* 0x0000000e06067c24 */ /* 0x001fe4000f8e02ff */
[----:B------:R-:W-:-:S03]  /*3490*/  IMAD.WIDE.U32 R28, R37, UR14, R28 ;  /* 0x0000000e251c7c25 */ /* 0x000fc6000f8e001c */
[----:B------:R-:W0:Y:S01]  /*34a0*/  MUFU.EX2 R36, R36 ;  /* 0x0000002400247308 */ /* 0x000e220000000800 */
[----:B------:R-:W-:Y:S01]  /*34b0*/  IMAD R7, R37, UR15, R6 ;  /* 0x0000000f25077c24 */ /* 0x000fe2000f8e0206 */
[----:B-1----:R-:W-:-:S04]  /*34c0*/  LEA R6, P1, R28, UR18, 0x2 ;  /* 0x000000121c067c11 */ /* 0x002fc8000f8210ff */
[----:B------:R-:W-:-:S04]  /*34d0*/  IADD3 R7, PT, PT, R29, R7, RZ ;  /* 0x000000071d077210 */ /* 0x000fc80007ffe0ff */
[----:B------:R-:W-:Y:S01]  /*34e0*/  LEA.HI.X R7, R28, UR19, R7, 0x2, P1 ;  /* 0x000000131c077c11 */ /* 0x000fe200088f1407 */
[----:B------:R-:W-:Y:S01]  /*34f0*/  FMUL.FTZ R28, R2, -1.4426950216293334961 ;  /* 0xbfb8aa3b021c7820 */ /* 0x000fe20000410000 */
[----:B0-----:R-:W-:-:S05]  /*3500*/  FADD.FTZ R37, R36, 1 ;  /* 0x3f80000024257421 */ /* 0x001fca0000010000 */
[----:B------:R-:W0:Y:S04]  /*3510*/  MUFU.EX2 R28, R28 ;  /* 0x0000001c001c7308 */ /* 0x000e280000000800 */
[----:B------:R-:W1:Y:S01]  /*3520*/  MUFU.RCP R37, R37 ;  /* 0x0000002500257308 */ /* 0x000e620000001000 */
[----:B0-----:R-:W-:-:S07]  /*3530*/  FADD.FTZ R29, R28, 1 ;  /* 0x3f8000001c1d7421 */ /* 0x001fce0000010000 */
[----:B------:R-:W0:Y:S01]  /*3540*/  MUFU.RCP R29, R29 ;  /* 0x0000001d001d7308 */ /* 0x000e220000001000 */
[----:B-1----:R-:W-:Y:S01]  /*3550*/  FMUL.FTZ R3, R3, R37 ;  /* 0x0000002503037220 */ /* 0x002fe20000410000 */
[----:B0-----:R-:W-:-:S05]  /*3560*/  FMUL.FTZ R2, R2, R29 ;  /* 0x0000001d02027220 */ /* 0x001fca0000410000 */
[----:B------:R0:W-:Y:S02]  /*3570*/  STG.E.64 desc[UR12][R6.64], R2 ;  /* 0x0000000206007986 */ /* 0x0001e4000c101b0c */
.L_x_3144:
[----:B------:R-:W-:Y:S05]  /*3580*/  BSYNC.RECONVERGENT B1 ;  /* 0x0000000000017941 */ /* 0x000fea0003800200 */
.L_x_3143:
        /* <DEDUP_REMOVED lines=21> */
[----:B------:R-:W-:Y:S02]  /*36e0*/  FMUL.FTZ R2, R4, UR8 ;  /* 0x0000000804027c20 */ /* 0x000fe40008410000 */
[----:B------:R-:W-:Y:S02]  /*36f0*/  FMUL.FTZ R29, R3, -1.4426950216293334961 ;  /* 0xbfb8aa3b031d7820 */ /* 0x000fe40000410000 */
[----:B------:R-:W-:-:S04]  /*3700*/  FFMA.FTZ R2, R19, R2, R17 ;  /* 0x0000000213027223 */ /* 0x000fc80000010011 */
[----:B------:R-:W-:Y:S01]  /*3710*/  FMUL.FTZ R4, R2, -1.4426950216293334961 ;  /* 0xbfb8aa3b02047820 */ /* 0x000fe20000410000 */
[----:B------:R-:W0:Y:S05]  /*3720*/  MUFU.EX2 R29, R29 ;  /* 0x0000001d001d7308 */ /* 0x000e2a0000000800 */
        /* <DEDUP_REMOVED lines=8> */
.L_x_3146:
[----:B------:R-:W-:Y:S05]  /*37b0*/  BSYNC.RECONVERGENT B1 ;  /* 0x0000000000017941 */ /* 0x000fea0003800200 */
.L_x_3145:
[----:B------:R-:W-:Y:S01]  /*37c0*/  BSSY.RECONVERGENT B1, `(.L_x_3147) ;  /* 0x0000020000017945 */ /* 0x000fe20003800200 */
[----:B0-----:R-:W-:-:S03]  /*37d0*/  IADD3 R6, PT, PT, R31, 0xa0, RZ ;  /* 0x000000a01f067810 */ /* 0x001fc60007ffe0ff */
[----:B------:R-:W-:Y:S05]  /*37e0*/  @P4 BRA `(.L_x_3148) ;  /* 0x0000000000744947 */ /* 0x000fea0003800000 */
[----:B------:R-:W-:Y:S01]  /*37f0*/  FADD.FTZ R8, R8, -UR5 ;  /* 0x8000000508087e21 */ /* 0x000fe20008010000 */
[----:B------:R-:W-:Y:S01]  /*3800*/  FADD.FTZ R2, R9, -UR5 ;  /* 0x8000000509027e21 */ /* 0x000fe20008010000 */
[----:B------:R-:W0:Y:S01]  /*3810*/  LDCU.64 UR14, c[0x0][0x3e0] ;  /* 0x00007c00ff0e77ac */ /* 0x000e220008000a00 */
[----:B------:R-:W-:Y:S02]  /*3820*/  VIADD R5, R31, 0x60 ;  /* 0x000000601f057836 */ /* 0x000fe40000000000 */
[----:B------:R-:W-:Y:S01]  /*3830*/  FMUL.FTZ R8, R8, UR8 ;  /* 0x0000000808087c20 */ /* 0x000fe20008410000 */
[----:B------:R-:W-:Y:S01]  /*3840*/  FMUL.FTZ R7, R2, UR8 ;  /* 0x0000000802077c20 */ /* 0x000fe20008410000 */
[----:B------:R-:W1:Y:S02]  /*3850*/  LDCU.64 UR18, c[0x0][0x380] ;  /* 0x00007000ff1277ac */ /* 0x000e640008000a00 */
[----:B------:R-:W-:Y:S01]  /*3860*/  FFMA.FTZ R9, R19, R8, R17 ;  /* 0x0000000813097223 */ /* 0x000fe20000010011 */
        /* <DEDUP_REMOVED lines=21> */
.L_x_3148:
[----:B------:R-:W-:Y:S05]  /*39c0*/  BSYNC.RECONVERGENT B1 ;  /* 0x0000000000017941 */ /* 0x000fea0003800200 */
.L_x_3147:
        /* <DEDUP_REMOVED lines=40> */
.L_x_3150:
[----:B------:R-:W-:Y:S05]  /*3c50*/  BSYNC.RECONVERGENT B1 ;  /* 0x0000000000017941 */ /* 0x000fea0003800200 */
.L_x_3149:
[----:B------:R-:W-:Y:S04]  /*3c60*/  BSSY.RECONVERGENT B1, `(.L_x_3151) ;  /* 0x000001d000017945 */ /* 0x000fe80003800200 */
[----:B------:R-:W-:Y:S05]  /*3c70*/  @P3 BRA `(.L_x_3152) ;  /* 0x00000000006c3947 */ /* 0x000fea0003800000 */
[----:B------:R-:W-:Y:S01]  /*3c80*/  FADD.FTZ R12, R12, -UR5 ;  /* 0x800000050c0c7e21 */ /* 0x000fe20008010000 */
[----:B------:R-:W-:Y:S01]  /*3c90*/  FADD.FTZ R13, R13, -UR5 ;  /* 0x800000050d0d7e21 */ /* 0x000fe20008010000 */
[----:B------:R-:W1:Y:S01]  /*3ca0*/  LDCU.64 UR14, c[0x0][0x3e0] ;  /* 0x00007c00ff0e77ac */ /* 0x000e620008000a00 */
[----:B0-----:R-:W-:Y:S01]  /*3cb0*/  MOV R3, R33 ;  /* 0x0000002100037202 */ /* 0x001fe20000000f00 */
[----:B------:R-:W-:Y:S01]  /*3cc0*/  FMUL.FTZ R10, R12, UR8 ;  /* 0x000000080c0a7c20 */ /* 0x000fe20008410000 */
[----:B------:R-:W-:Y:S01]  /*3cd0*/  FMUL.FTZ R9, R13, UR8 ;  /* 0x000000080d097c20 */ /* 0x000fe20008410000 */
        /* <DEDUP_REMOVED lines=21> */
.L_x_3152:
[----:B------:R-:W-:Y:S05]  /*3e30*/  BSYNC.RECONVERGENT B1 ;  /* 0x0000000000017941 */ /* 0x000fea0003800200 */
.L_x_3151:
[----:B------:R-:W-:Y:S04]  /*3e40*/  BSSY.RECONVERGENT B1, `(.L_x_3153) ;  /* 0x000001d000017945 */ /* 0x000fe80003800200 */
[----:B------:R-:W-:Y:S05]  /*3e50*/  @P4 BRA `(.L_x_3154) ;  /* 0x00000000006c4947 */ /* 0x000fea0003800000 */
[----:B------:R-:W-:Y:S01]  /*3e60*/  FADD.FTZ R14, R14, -UR5 ;  /* 0x800000050e0e7e21 */ /* 0x000fe20008010000 */
[----:B------:R-:W-:Y:S01]  /*3e70*/  FADD.FTZ R15, R15, -UR5 ;  /* 0x800000050f0f7e21 */ /* 0x000fe20008010000 */
[----:B------:R-:W2:Y:S01]  /*3e80*/  LDCU.64 UR14, c[0x0][0x3e0] ;  /* 0x00007c00ff0e77ac */ /* 0x000ea20008000a00 */
[----:B01----:R-:W-:Y:S01]  /*3e90*/  MOV R4, R34 ;  /* 0x0000002200047202 */ /* 0x003fe20000000f00 */
[----:B------:R-:W-:Y:S01]  /*3ea0*/  FMUL.FTZ R6, R14, UR8 ;  /* 0x000000080e067c20 */ /* 0x000fe20008410000 */
[----:B------:R-:W-:Y:S01]  /*3eb0*/  FMUL.FTZ R15, R15, UR8 ;  /* 0x000000080f0f7c20 */ /* 0x000fe20008410000 */
[----:B------:R-:W0:Y:S01]  /*3ec0*/  LDCU.64 UR18, c[0x0][0x380] ;  /* 0x00007000ff1277ac */ /* 0x000e220008000a00 */
[----:B------:R-:W-:Y:S01]  /*3ed0*/  MOV R5, R33 ;  /* 0x0000002100057202 */ /* 0x000fe20000000f00 */
[----:B------:R-:W-:Y:S01]  /*3ee0*/  FFMA.FTZ R6, R19, R6, R17 ;  /* 0x0000000613067223 */ /* 0x000fe20000010011 */
        /* <DEDUP_REMOVED lines=18> */
.L_x_3154:
[----:B------:R-:W-:Y:S05]  /*4010*/  BSYNC.RECONVERGENT B1 ;  /* 0x0000000000017941 */ /* 0x000fea0003800200 */
.L_x_3153:
[----:B------:R-:W-:Y:S05]  /*4020*/  @P1 BRA `(.L_x_3140) ;  /* 0x0000000000681947 */ /* 0x000fea0003800000 */
[----:B------:R-:W-:Y:S01]  /*4030*/  FADD.FTZ R20, R20, -UR5 ;  /* 0x8000000514147e21 */ /* 0x000fe20008010000 */
[----:B------:R-:W-:Y:S01]  /*4040*/  FADD.FTZ R21, R21, -UR5 ;  /* 0x8000000515157e21 */ /* 0x000fe20008010000 */
[----:B------:R-:W3:Y:S01]  /*4050*/  LDCU.64 UR10, c[0x0][0x3e0] ;  /* 0x00007c00ff0a77ac */ /* 0x000ee20008000a00 */
[----:B------:R-:W-:Y:S01]  /*4060*/  MOV R32, R34 ;  /* 0x0000002200207202 */ /* 0x000fe20000000f00 */
[----:B------:R-:W-:Y:S01]  /*4070*/  FMUL.FTZ R20, R20, UR8 ;  /* 0x0000000814147c20 */ /* 0x000fe20008410000 */
[----:B------:R-:W-:Y:S01]  /*4080*/  FMUL.FTZ R21, R21, UR8 ;  /* 0x0000000815157c20 */ /* 0x000fe20008410000 */
[----:B------:R-:W4:Y:S02]  /*4090*/  LDCU.64 UR14, c[0x0][0x380] ;  /* 0x00007000ff0e77ac */ /* 0x000f240008000a00 */
[----:B------:R-:W-:Y:S01]  /*40a0*/  FFMA.FTZ R17, R19, R20, R17 ;  /* 0x0000001413117223 */ /* 0x000fe20000010011 */
[----:B------:R-:W-:-:S03]  /*40b0*/  FFMA.FTZ R16, R18, R21, R16 ;  /* 0x0000001512107223 */ /* 0x000fc60000010010 */
[----:B012---:R-:W-:Y:S01]  /*40c0*/  FMUL.FTZ R2, R17, -1.4426950216293334961 ;  /* 0xbfb8aa3b11027820 */ /* 0x007fe20000410000 */
[----:B------:R-:W-:-:S05]  /*40d0*/  FMUL.FTZ R3, R16, -1.4426950216293334961 ;  /* 0xbfb8aa3b10037820 */ /* 0x000fca0000410000 */
[----:B------:R-:W0:Y:S01]  /*40e0*/  MUFU.EX2 R2, R2 ;  /* 0x0000000200027308 */ /* 0x000e220000000800 */
[----:B---3--:R-:W-:-:S03]  /*40f0*/  IMAD R8, R0, UR10, RZ ;  /* 0x0000000a00087c24 */ /* 0x008fc6000f8e02ff */
[----:B------:R-:W1:Y:S01]  /*4100*/  MUFU.EX2 R3, R3 ;  /* 0x0000000300037308 */ /* 0x000e620000000800 */
[----:B------:R-:W-:-:S04]  /*4110*/  IMAD.WIDE.U32 R32, R27, UR10, R32 ;  /* 0x0000000a1b207c25 */ /* 0x000fc8000f8e0020 */
[----:B------:R-:W-:Y:S02]  /*4120*/  IMAD R7, R27, UR11, R8 ;  /* 0x0000000b1b077c24 */ /* 0x000fe4000f8e0208 */
[----:B0-----:R-:W-:Y:S01]  /*4130*/  FADD.FTZ R4, R2, 1 ;  /* 0x3f80000002047421 */ /* 0x001fe20000010000 */
[C---:B----4-:R-:W-:Y:S02]  /*4140*/  LEA R2, P1, R32.reuse, UR14, 0x2 ;  /* 0x0000000e20027c11 */ /* 0x050fe4000f8210ff */
[----:B------:R-:W-:Y:S01]  /*4150*/  IADD3 R7, PT, PT, R33, R7, RZ ;  /* 0x0000000721077210 */ /* 0x000fe20007ffe0ff */
[----:B-1----:R-:W-:Y:S02]  /*4160*/  FADD.FTZ R6, R3, 1 ;  /* 0x3f80000003067421 */ /* 0x002fe40000010000 */
[----:B------:R-:W0:Y:S01]  /*4170*/  MUFU.RCP R4, R4 ;  /* 0x0000000400047308 */ /* 0x000e220000001000 */
[----:B------:R-:W-:-:S07]  /*4180*/  LEA.HI.X R3, R32, UR15, R7, 0x2, P1 ;  /* 0x0000000f20037c11 */ /* 0x000fce00088f1407 */
[----:B------:R-:W1:Y:S01]  /*4190*/  MUFU.RCP R5, R6 ;  /* 0x0000000600057308 */ /* 0x000e620000001000 */
[----:B0-----:R-:W-:Y:S01]  /*41a0*/  FMUL.FTZ R4, R17, R4 ;  /* 0x0000000411047220 */ /* 0x001fe20000410000 */
[----:B-1----:R-:W-:-:S05]  /*41b0*/  FMUL.FTZ R5, R16, R5 ;  /* 0x0000000510057220 */ /* 0x002fca0000410000 */
[----:B------:R4:W-:Y:S02]  /*41c0*/  STG.E.64 desc[UR12][R2.64], R4 ;  /* 0x0000000402007986 */ /* 0x0009e4000c101b0c */
.L_x_3140:
[----:B------:R-:W-:Y:S05]  /*41d0*/  BSYNC.RECONVERGENT B0 ;  /* 0x0000000000007941 */ /* 0x000fea0003800200 */
.L_x_3124:
        /* <DEDUP_REMOVED lines=8> */
.L_x_3156:
        /* <DEDUP_REMOVED lines=10> */
.L_x_3473:


//--------------------- .text._Z35group_norm_nhwc_fwd_one_pass_kernelI11Fp32IOBf16WLi512ELi24ELi384EEv26Group_norm_nhwc_fwd_params --------------------------
	.section	.text._Z35group_norm_nhwc_fwd_one_pass_kernelI11Fp32IOBf16WLi512ELi24ELi384EEv26Group_norm_nhwc_fwd_params,"ax",@progbits
	.align	128
        .global         _Z35group_norm_nhwc_fwd_one_pass_kernelI11Fp32IOBf16WLi512ELi24ELi384EEv26Group_norm_nhwc_fwd_params
        .type           _Z35group_norm_nhwc_fwd_one_pass_kernelI11Fp32IOBf16WLi512ELi24ELi384EEv26Group_norm_nhwc_fwd_params,@function
        .size           _Z35group_norm_nhwc_fwd_one_pass_kernelI11Fp32IOBf16WLi512ELi24ELi384EEv26Group_norm_nhwc_fwd_params,(.L_x_3474 - _Z35group_norm_nhwc_fwd_one_pass_kernelI11Fp32IOBf16WLi512ELi24ELi384EEv26Group_norm_nhwc_fwd_params)
        .other          _Z35group_norm_nhwc_fwd_one_pass_kernelI11Fp32IOBf16WLi512ELi24ELi384EEv26Group_norm_nhwc_fwd_params,@"STO_CUDA_ENTRY STV_DEFAULT"
_Z35group_norm_nhwc_fwd_one_pass_kernelI11Fp32IOBf16WLi512ELi24ELi384EEv26Group_norm_nhwc_fwd_params:
.text._Z35group_norm_nhwc_fwd_one_pass_kernelI11Fp32IOBf16WLi512ELi24ELi384EEv26Group_norm_nhwc_fwd_params:
        /* <DEDUP_REMOVED lines=41> */
.L_x_3232:
[----:B0--3--:R-:W0:Y:S01]  /*0290*/  LDC R21, c[0x0][0x3f8] ;  /* 0x0000fe00ff157b82 */ /* 0x009e220000000800 */
[----:B--2---:R-:W2:Y:S01]  /*02a0*/  LDCU.64 UR6, c[0x0][0x3e8] ;  /* 0x00007d00ff0677ac */ /* 0x004ea20008000a00 */
[C---:B------:R-:W-:Y:S02]  /*02b0*/  IADD3 R27, PT, PT, R69.reuse, 0x140, RZ ;  /* 0x00000140451b7810 */ /* 0x040fe40007ffe0ff */
[C---:B------:R-:W-:Y:S01]  /*02c0*/  IADD3 R35, PT, PT, R69.reuse, 0xa0, RZ ;  /* 0x000000a045237810 */ /* 0x040fe20007ffe0ff */
[----:B------:R-:W3:Y:S01]  /*02d0*/  LDCU.64 UR10, c[0x0][0x3f0] ;  /* 0x00007e00ff0a77ac */ /* 0x000ee20008000a00 */
[----:B------:R-:W-:Y:S02]  /*02e0*/  SHF.R.S32.HI R29, RZ, 0x1f, R27 ;  /* 0x0000001fff1d7819 */ /* 0x000fe4000001141b */
        /* <DEDUP_REMOVED lines=8> */
[----:B01--4-:R-:W-:Y:S02]  /*0370*/  IABS R17, R21 ;  /* 0x0000001500117213 */ /* 0x013fe40000000000 */
        /* <DEDUP_REMOVED lines=31> */
[----:B------:R-:W-:Y:S02]  /*0570*/  SHF.R.S32.HI R14, RZ, 0x1f, R15 ;  /* 0x0000001fff0e7819 */ /* 0x000fe4000001140f */
[----:B------:R-:W-:Y:S01]  /*0580*/  ISETP.GE.AND.EX P1, PT, R39, UR7, PT, P1 ;  /* 0x0000000727007c0c */ /* 0x000fe2000bf26310 */
[----:B------:R-:W-:Y:S01]  /*0590*/  IMAD R70, R21, R17, R8 ;  /* 0x0000001115467224 */ /* 0x000fe200078e0208 */
[----:B------:R-:W-:Y:S01]  /*05a0*/  ISETP.GE.U32.AND P2, PT, R33, UR6, PT ;  /* 0x0000000621007c0c */ /* 0x000fe2000bf46070 */
[----:B---3--:R-:W-:Y:S02]  /*05b0*/  IMAD R14, R14, UR10, RZ ;  /* 0x0000000a0e0e7c24 */ /* 0x008fe4000f8e02ff */
[----:B------:R-:W-:Y:S01]  /*05c0*/  IMAD R70, R70, 0x18, RZ ;  /* 0x0000001846467824 */ /* 0x000fe200078e02ff */
[----:B------:R-:W-:Y:S01]  /*05d0*/  ISETP.GE.AND.EX P2, PT, R41, UR7, PT, P2 ;  /* 0x0000000729007c0c */ /* 0x000fe2000bf46320 */
[----:B------:R-:W2:Y:S01]  /*05e0*/  @!P3 LDC.64 R22, c[0x0][0x3e0] ;  /* 0x0000f800ff16bb82 */ /* 0x000ea20000000a00 */
[----:B------:R-:W-:-:S02]  /*05f0*/  IMAD R73, R15, UR11, R14 ;  /* 0x0000000b0f497c24 */ /* 0x000fc4000f8e020e */
[----:B------:R-:W-:-:S04]  /*0600*/  IADD3 R74, P5, PT, R70, R75, RZ ;  /* 0x0000004b464a7210 */ /* 0x000fc80007fbe0ff */
[----:B------:R-:W-:Y:S01]  /*0610*/  LEA.HI.X.SX32 R75, R70, RZ, 0x1, P5 ;  /* 0x000000ff464b7211 */ /* 0x000fe200028f0eff */
[----:B------:R-:W3:Y:S01]  /*0620*/  @!P3 LDC.64 R20, c[0x0][0x390] ;  /* 0x0000e400ff14bb82 */ /* 0x000ee20000000a00 */
[----:B------:R-:W-:Y:S01]  /*0630*/  ISETP.GE.U32.AND P5, PT, R32, UR6, PT ;  /* 0x0000000620007c0c */ /* 0x000fe2000bfa6070 */
[----:B------:R-:W-:-:S06]  /*0640*/  IMAD.WIDE.U32 R74, R15, UR10, R74 ;  /* 0x0000000a0f4a7c25 */ /* 0x000fcc000f8e004a */
[----:B------:R-:W4:Y:S01]  /*0650*/  @!P1 LDC.64 R14, c[0x0][0x3e0] ;  /* 0x0000f800ff0e9b82 */ /* 0x000f220000000a00 */
[----:B------:R-:W-:Y:S02]  /*0660*/  IADD3 R73, PT, PT, R75, R73, RZ ;  /* 0x000000494b497210 */ /* 0x000fe40007ffe0ff */
[----:B------:R-:W-:Y:S02]  /*0670*/  @!P4 MOV R72, R74 ;  /* 0x0000004a0048c202 */ /* 0x000fe40000000f00 */
[----:B------:R-:W-:Y:S01]  /*0680*/  @!P3 MOV R29, R73 ;  /* 0x00000049001db202 */ /* 0x000fe20000000f00 */
[----:B--2---:R-:W-:Y:S02]  /*0690*/  @!P3 IMAD R28, R37, R22, RZ ;  /* 0x00000016251cb224 */ /* 0x004fe400078e02ff */
[----:B------:R-:W2:Y:S01]  /*06a0*/  @!P2 LDC.64 R16, c[0x0][0x3e0] ;  /* 0x0000f800ff10ab82 */ /* 0x000ea20000000a00 */
[----:B------:R-:W-:-:S04]  /*06b0*/  @!P4 IMAD.WIDE.U32 R24, R27, R24, R72 ;  /* 0x000000181b18c225 */ /* 0x000fc800078e0048 */
[----:B------:R-:W-:Y:S01]  /*06c0*/  @!P3 IMAD R27, R35, R23, R28 ;  /* 0x00000017231bb224 */ /* 0x000fe200078e021c */
[----:B------:R-:W-:Y:S02]  /*06d0*/  @!P3 MOV R28, R74 ;  /* 0x0000004a001cb202 */ /* 0x000fe40000000f00 */
[----:B------:R-:W-:Y:S02]  /*06e0*/  @!P4 IADD3 R25, PT, PT, R25, R31, RZ ;  /* 0x0000001f1919c210 */ /* 0x000fe40007ffe0ff */
[C---:B0-----:R-:W-:Y:S01]  /*06f0*/  @!P4 LEA R18, P6, R24.reuse, R18, 0x2 ;  /* 0x000000121812c211 */ /* 0x041fe200078c10ff */
[----:B------:R-:W-:Y:S01]  /*0700*/  @!P3 IMAD.WIDE.U32 R22, R35, R22, R28 ;  /* 0x000000162316b225 */ /* 0x000fe200078e001c */
[----:B------:R-:W0:Y:S01]  /*0710*/  @!P1 LDC.64 R30, c[0x0][0x390] ;  /* 0x0000e400ff1e9b82 */ /* 0x000e220000000a00 */
[----:B------:R-:W-:Y:S02]  /*0720*/  SHF.R.S32.HI R35, RZ, 0x1f, R32 ;  /* 0x0000001fff237819 */ /* 0x000fe40000011420 */
[----:B------:R-:W-:Y:S01]  /*0730*/  @!P4 LEA.HI.X R19, R24, R19, R25, 0x2, P6 ;  /* 0x000000131813c211 */ /* 0x000fe200030f1419 */
[----:B----4-:R-:W-:Y:S01]  /*0740*/  @!P1 IMAD R24, R39, R14, RZ ;  /* 0x0000000e27189224 */ /* 0x010fe200078e02ff */
[----:B------:R-:W-:-:S02]  /*0750*/  @!P3 IADD3 R23, PT, PT, R23, R27, RZ ;  /* 0x0000001b1717b210 */ /* 0x000fc40007ffe0ff */
[----:B---3--:R-:W-:Y:S01]  /*0760*/  @!P3 LEA R20, P6, R22, R20, 0x2 ;  /* 0x000000141614b211 */ /* 0x008fe200078c10ff */
[----:B------:R-:W3:Y:S01]  /*0770*/  @!P2 LDC.64 R28, c[0x0][0x390] ;  /* 0x0000e400ff1cab82 */ /* 0x000ee20000000a00 */
[----:B------:R-:W-:Y:S01]  /*0780*/  ISETP.GE.AND.EX P5, PT, R35, UR7, PT, P5 ;  /* 0x0000000723007c0c */ /* 0x000fe2000bfa6350 */
[----:B------:R-:W-:Y:S01]  /*0790*/  @!P1 IMAD R37, R26, R15, R24 ;  /* 0x0000000f1a259224 */ /* 0x000fe200078e0218 */
[----:B------:R-:W-:Y:S01]  /*07a0*/  @!P3 LEA.HI.X R21, R22, R21, R23, 0x2, P6 ;  /* 0x000000151615b211 */ /* 0x000fe200030f1417 */
[----:B--2---:R-:W-:Y:S01]  /*07b0*/  @!P2 IMAD R34, R41, R16, RZ ;  /* 0x000000102922a224 */ /* 0x004fe200078e02ff */
[----:B------:R-:W-:Y:S02]  /*07c0*/  @!P1 MOV R22, R74 ;  /* 0x0000004a00169202 */ /* 0x000fe40000000f00 */
[----:B------:R-:W-:Y:S01]  /*07d0*/  @!P1 MOV R23, R73 ;  /* 0x0000004900179202 */ /* 0x000fe20000000f00 */
[----:B------:R-:W-:Y:S01]  /*07e0*/  @!P2 IMAD R17, R33, R17, R34 ;  /* 0x000000112111a224 */ /* 0x000fe200078e0222 */
[----:B------:R-:W-:-:S02]  /*07f0*/  MOV R15, RZ ;  /* 0x000000ff000f7202 */ /* 0x000fc40000000f00 */
[----:B------:R-:W-:Y:S01]  /*0800*/  IADD3 R41, PT, PT, R69, 0x120, RZ ;  /* 0x0000012045297810 */ /* 0x000fe20007ffe0ff */
[----:B------:R-:W-:Y:S01]  /*0810*/  @!P1 IMAD.WIDE.U32 R22, R26, R14, R22 ;  /* 0x0000000e1a169225 */ /* 0x000fe200078e0016 */
[----:B------:R-:W-:Y:S01]  /*0820*/  MOV R14, RZ ;  /* 0x000000ff000e7202 */ /* 0x000fe20000000f00 */
[----:B------:R-:W2:Y:S01]  /*0830*/  @!P5 LDC.64 R26, c[0x0][0x3e0] ;  /* 0x0000f800ff1adb82 */ /* 0x000ea20000000a00 */
[----:B------:R-:W-:Y:S02]  /*0840*/  @!P2 MOV R24, R74 ;  /* 0x0000004a0018a202 */ /* 0x000fe40000000f00 */
[----:B------:R-:W-:Y:S02]  /*0850*/  @!P2 MOV R25, R73 ;  /* 0x000000490019a202 */ /* 0x000fe40000000f00 */
[----:B------:R-:W4:Y:S01]  /*0860*/  @!P4 LDG.E.64 R14, desc[UR8][R18.64] ;  /* 0x00000008120ec981 */ /* 0x000f22000c1e1b00 */
[----:B------:R-:W-:Y:S02]  /*0870*/  ISETP.GE.U32.AND P4, PT, R41, UR6, PT ;  /* 0x0000000629007c0c */ /* 0x000fe4000bf86070 */
[----:B------:R-:W-:Y:S01]  /*0880*/  SHF.R.S32.HI R39, RZ, 0x1f, R41 ;  /* 0x0000001fff277819 */ /* 0x000fe20000011429 */
[----:B------:R-:W-:Y:S01]  /*0890*/  @!P2 IMAD.WIDE.U32 R24, R33, R16, R24 ;  /* 0x000000102118a225 */ /* 0x000fe200078e0018 */
[----:B------:R-:W-:-:S02]  /*08a0*/  @!P1 IADD3 R16, PT, PT, R23, R37, RZ ;  /* 0x0000002517109210 */ /* 0x000fc40007ffe0ff */
[C---:B0-----:R-:W-:Y:S02]  /*08b0*/  @!P1 LEA R30, P6, R22.reuse, R30, 0x2 ;  /* 0x0000001e161e9211 */ /* 0x041fe400078c10ff */
[----:B------:R-:W-:Y:S02]  /*08c0*/  ISETP.GE.AND.EX P4, PT, R39, UR7, PT, P4 ;  /* 0x0000000727007c0c */ /* 0x000fe4000bf86340 */
[----:B------:R-:W-:Y:S02]  /*08d0*/  @!P1 LEA.HI.X R31, R22, R31, R16, 0x2, P6 ;  /* 0x0000001f161f9211 */ /* 0x000fe400030f1410 */
[----:B------:R-:W-:Y:S02]  /*08e0*/  @!P2 IADD3 R22, PT, PT, R25, R17, RZ ;  /* 0x000000111916a210 */ /* 0x000fe40007ffe0ff */
[----:B---3--:R-:W-:Y:S02]  /*08f0*/  @!P2 LEA R28, P6, R24, R28, 0x2 ;  /* 0x0000001c181ca211 */ /* 0x008fe400078c10ff */
[----:B------:R-:W-:-:S02]  /*0900*/  CS2R R16, SRZ ;  /* 0x0000000000107805 */ /* 0x000fc4000001ff00 */
        /* <DEDUP_REMOVED lines=23> */
[----:B------:R0:W4:Y:S01]  /*0a80*/  @!P2 LDG.E.64 R36, desc[UR8][R28.64] ;  /* 0x000000081c24a981 */ /* 0x000122000c1e1b00 */
        /* <DEDUP_REMOVED lines=14> */
[----:B------:R0:W4:Y:S03]  /*0b70*/  @!P5 LDG.E.64 R38, desc[UR8][R24.64] ;  /* 0x000000081826d981 */ /* 0x000126000c1e1b00 */
        /* <DEDUP_REMOVED lines=16> */
[----:B------:R0:W4:Y:S02]  /*0c80*/  @!P4 LDG.E.64 R40, desc[UR8][R34.64] ;  /* 0x000000082228c981 */ /* 0x000124000c1e1b00 */
        /* <DEDUP_REMOVED lines=38> */
[----:B------:R0:W5:Y:S01]  /*0ef0*/  @!P3 LDG.E.64 R42, desc[UR8][R26.64] ;  /* 0x000000081a2ab981 */ /* 0x000162000c1e1b00 */
        /* <DEDUP_REMOVED lines=15> */
[----:B------:R-:W0:Y:S01]  /*0ff0*/  @!P1 LDC.64 R28, c[0x0][0x390] ;  /* 0x0000e400ff1c9b82 */ /* 0x000e220000000a00 */
[----:B------:R-:W-:Y:S02]  /*1000*/  CS2R R46, SRZ ;  /* 0x00000000002e7805 */ /* 0x000fe4000001ff00 */
[----:B------:R-:W-:-:S04]  /*1010*/  @!P6 MOV R35, R73 ;  /* 0x000000490023e202 */ /* 0x000fc80000000f00 */
[----:B------:R0:W3:Y:S01]  /*1020*/  @!P4 LDG.E.64 R46, desc[UR8][R48.64] ;  /* 0x00000008302ec981 */ /* 0x0000e2000c1e1b00 */
[----:B------:R-:W0:Y:S01]  /*1030*/  @!P3 LDC.64 R20, c[0x0][0x3e0] ;  /* 0x0000f800ff14bb82 */ /* 0x000e220000000a00 */
        /* <DEDUP_REMOVED lines=14> */
[----:B------:R-:W-:Y:S01]  /*1120*/  @!P3 IMAD R25, R63, R20, RZ ;  /* 0x000000143f19b224 */ /* 0x000fe200078e02ff */
        /* <DEDUP_REMOVED lines=10> */
[----:B------:R1:W4:Y:S02]  /*11d0*/  @!P6 LDG.E.64 R50, desc[UR8][R26.64] ;  /* 0x000000081a32e981 */ /* 0x000324000c1e1b00 */
[----:B------:R-:W-:Y:S02]  /*11e0*/  @!P3 IADD3 R20, PT, PT, R25, R21, RZ ;  /* 0x000000151914b210 */ /* 0x000fe40007ffe0ff */
[C---:B0-----:R-:W-:Y:S01]  /*11f0*/  @!P3 LEA R22, P6, R24.reuse, R22, 0x2 ;  /* 0x000000161816b211 */ /* 0x041fe200078c10ff */
[----:B------:R-:W2:Y:S03]  /*1200*/  @!P1 LDG.E.64 R48, desc[UR8][R28.64] ;  /* 0x000000081c309981 */ /* 0x000ea6000c1e1b00 */
[----:B------:R-:W-:Y:S02]  /*1210*/  @!P3 LEA.HI.X R23, R24, R23, R20, 0x2, P6 ;  /* 0x000000171817b211 */ /* 0x000fe400030f1414 */
[----:B------:R-:W0:Y:S01]  /*1220*/  @!P4 LDC.64 R20, c[0x0][0x3e0] ;  /* 0x0000f800ff14cb82 */ /* 0x000e220000000a00 */
[----:B------:R-:W-:-:S06]  /*1230*/  CS2R R52, SRZ ;  /* 0x0000000000347805 */ /* 0x000fcc000001ff00 */
[----:B------:R0:W5:Y:S01]  /*1240*/  @!P3 LDG.E.64 R52, desc[UR8][R22.64] ;  /* 0x000000081634b981 */ /* 0x000162000c1e1b00 */
        /* <DEDUP_REMOVED lines=18> */
[----:B------:R-:W5:Y:S03]  /*1370*/  @!P2 LDG.E.64 R54, desc[UR8][R32.64] ;  /* 0x000000082036a981 */ /* 0x000f66000c1e1b00 */
[C---:B------:R-:W-:Y:S01]  /*1380*/  @!P3 IMAD R23, R12.reuse, R23, R28 ;  /* 0x000000170c17b224 */ /* 0x040fe200078e021c */
[----:B------:R-:W-:Y:S01]  /*1390*/  CS2R R58, SRZ ;  /* 0x00000000003a7805 */ /* 0x000fe2000001ff00 */
[----:B------:R-:W-:Y:S01]  /*13a0*/  @!P3 IMAD.WIDE.U32 R26, R12, R22, R26 ;  /* 0x000000160c1ab225 */ /* 0x000fe200078e001a */
[----:B------:R-:W5:Y:S01]  /*13b0*/  @!P5 LDG.E.64 R56, desc[UR8][R30.64] ;  /* 0x000000081e38d981 */ /* 0x000f62000c1e1b00 */
[----:B------:R-:W-:-:S03]  /*13c0*/  CS2R R60, SRZ ;  /* 0x00000000003c7805 */ /* 0x000fc6000001ff00 */
[----:B------:R-:W-:Y:S01]  /*13d0*/  @!P3 IADD3 R22, PT, PT, R27, R23, RZ ;  /* 0x000000171b16b210 */ /* 0x000fe20007ffe0ff */
[----:B------:R-:W5:Y:S01]  /*13e0*/  @!P4 LDG.E.64 R58, desc[UR8][R24.64] ;  /* 0x00000008183ac981 */ /* 0x000f62000c1e1b00 */
[----:B-1----:R-:W-:-:S04]  /*13f0*/  @!P3 LEA R20, P2, R26, R20, 0x2 ;  /* 0x000000141a14b211 */ /* 0x002fc800078410ff */
[----:B------:R-:W-:-:S05]  /*1400*/  @!P3 LEA.HI.X R21, R26, R21, R22, 0x2, P2 ;  /* 0x000000151a15b211 */ /* 0x000fca00010f1416 */
[----:B------:R4:W5:Y:S01]  /*1410*/  @!P3 LDG.E.64 R60, desc[UR8][R20.64] ;  /* 0x00000008143cb981 */ /* 0x000962000c1e1b00 */
        /* <DEDUP_REMOVED lines=8> */
[----:B----4-:R-:W-:Y:S02]  /*14a0*/  FADD.FTZ R21, R50, R51 ;  /* 0x0000003332157221 */ /* 0x010fe40000010000 */
[----:B------:R-:W-:Y:S01]  /*14b0*/  FADD.FTZ R22, R22, R27 ;  /* 0x0000001b16167221 */ /* 0x000fe20000010000 */
[----:B------:R-:W-:Y:S01]  /*14c0*/  FMUL.FTZ R25, R51, R51 ;  /* 0x0000003333197220 */ /* 0x000fe20000410000 */
[----:B------:R-:W-:Y:S02]  /*14d0*/  FADD.FTZ R23, RZ, R23 ;  /* 0x00000017ff177221 */ /* 0x000fe40000010000 */
[----:B------:R-:W-:Y:S01]  /*14e0*/  FADD.FTZ R21, R22, R21 ;  /* 0x0000001516157221 */ /* 0x000fe20000010000 */
[----:B-----5:R-:W-:Y:S01]  /*14f0*/  FADD.FTZ R22, R52, R53 ;  /* 0x0000003534167221 */ /* 0x020fe20000010000 */
        /* <DEDUP_REMOVED lines=103> */
.L_x_3158:
[----:B------:R-:W-:Y:S05]  /*1b70*/  BSYNC.RECONVERGENT B0 ;  /* 0x0000000000007941 */ /* 0x000fea0003800200 */
.L_x_3157:
        /* <DEDUP_REMOVED lines=36> */
.L_x_3160:
[----:B------:R-:W-:Y:S05]  /*1dc0*/  BSYNC.RECONVERGENT B0 ;  /* 0x0000000000007941 */ /* 0x000fea0003800200 */
.L_x_3159:
        /* <DEDUP_REMOVED lines=25> */
.L_x_3163:
[----:B----4-:R-:W3:Y:S04]  /*1f60*/  LDG.E.STRONG.GPU R22, desc[UR8][R20.64] ;  /* 0x0000000814167981 */ /* 0x010ee8000c1ef900 */
[----:B---3--:R-:W-:Y:S01]  /*1f70*/  CCTL.IVALL ;  /* 0x00000000ff00798f */ /* 0x008fe20002000000 */
[----:B------:R-:W-:Y:S05]  /*1f80*/  YIELD ;  /* 0x0000000000007946 */ /* 0x000fea0003800000 */
[----:B------:R-:W-:-:S13]  /*1f90*/  ISETP.NE.AND P4, PT, R22, R27, PT ;  /* 0x0000001b1600720c */ /* 0x000fda0003f85270 */
[----:B------:R-:W-:Y:S05]  /*1fa0*/  @P4 BRA `(.L_x_3163) ;  /* 0xfffffffc00ec4947 */ /* 0x000fea000383ffff */
.L_x_3162:
        /* <DEDUP_REMOVED lines=15> */
.L_x_3165:
        /* <DEDUP_REMOVED lines=60> */
.L_x_3164:
        /* <DEDUP_REMOVED lines=35> */
.L_x_3166:
        /* <DEDUP_REMOVED lines=18> */
.L_x_3167:
        /* <DEDUP_REMOVED lines=9> */
.L_x_3168:
[----:B------:R-:W-:Y:S05]  /*2840*/  BSYNC.RECONVERGENT B0 ;  /* 0x0000000000007941 */ /* 0x000fea0003800200 */
.L_x_3161:
        /* <DEDUP_REMOVED lines=13> */
[----:B------:R0:W-:Y:S01]  /*2920*/  @P0 STG.E.64 desc[UR8][R26.64], R20 ;  /* 0x000000141a000986 */ /* 0x0001e2000c101b08 */
[C---:B-1----:R-:W-:Y:S01]  /*2930*/  IMAD.WIDE R24, R29.reuse, 0x2, R24 ;  /* 0x000000021d187825 */ /* 0x042fe200078e0218 */
[----:B------:R-:W-:Y:S03]  /*2940*/  BAR.SYNC.DEFER_BLOCKING 0x0 ;  /* 0x0000000000007b1d */ /* 0x000fe60000010000 */
[----:B---3--:R-:W-:-:S03]  /*2950*/  IMAD.WIDE R22, R29, 0x2, R22 ;  /* 0x000000021d167825 */ /* 0x008fc600078e0216 */
[----:B------:R-:W2:Y:S04]  /*2960*/  LDG.E.U16 R28, desc[UR8][R24.64] ;  /* 0x00000008181c7981 */ /* 0x000ea8000c1e1500 */
[----:B------:R-:W3:Y:S04]  /*2970*/  LDG.E.U16 R29, desc[UR8][R24.64+0x2] ;  /* 0x00000208181d7981 */ /* 0x000ee8000c1e1500 */
[----:B------:R-:W4:Y:S04]  /*2980*/  LDG.E.U16 R30, desc[UR8][R22.64] ;  /* 0x00000008161e7981 */ /* 0x000f28000c1e1500 */
[----:B------:R1:W5:Y:S01]  /*2990*/  LDG.E.U16 R31, desc[UR8][R22.64+0x2] ;  /* 0x00000208161f7981 */ /* 0x000362000c1e1500 */
[----:B0-----:R-:W-:Y:S01]  /*29a0*/  HFMA2 R27, -RZ, RZ, 1.875, 0 ;  /* 0x3f800000ff1b7431 */ /* 0x001fe200000001ff */
[----:B------:R-:W-:Y:S02]  /*29b0*/  BSSY.RECONVERGENT B0, `(.L_x_3169) ;  /* 0x0000393000007945 */ /* 0x000fe40003800200 */
[----:B------:R-:W1:Y:S01]  /*29c0*/  LDS.64 R20, [UR4+0x78] ;  /* 0x00007804ff147984 */ /* 0x000e620008000a00 */
[----:B------:R-:W0:Y:S02]  /*29d0*/  LDCU.U8 UR4, c[0x0][0x3fc] ;  /* 0x00007f80ff0477ac */ /* 0x000e240008000000 */
[----:B0-----:R-:W-:Y:S01]  /*29e0*/  UISETP.NE.AND UP0, UPT, UR4, URZ, UPT ;  /* 0x000000ff0400728c */ /* 0x001fe2000bf05270 */
[----:B-1----:R-:W-:-:S04]  /*29f0*/  FMUL.FTZ R22, R20, UR7 ;  /* 0x0000000714167c20 */ /* 0x002fc80008410000 */
        /* <DEDUP_REMOVED lines=26> */
[C---:B------:R-:W-:Y:S01]  /*2ba0*/  FADD.FTZ R48, -R22.reuse, R48 ;  /* 0x0000003016307221 */ /* 0x040fe20000010100 */
[----:B------:R-:W-:Y:S01]  /*2bb0*/  MOV R33, R73 ;  /* 0x0000004900217202 */ /* 0x000fe20000000f00 */
[----:B------:R-:W1:Y:S01]  /*2bc0*/  LDCU.64 UR6, c[0x0][0x380] ;  /* 0x00007000ff0677ac */ /* 0x000e620008000a00 */
[----:B------:R-:W-:Y:S01]  /*2bd0*/  FADD.FTZ R70, -R22, R49 ;  /* 0x0000003116467221 */ /* 0x000fe20000010100 */
[----:B0-----:R-:W-:Y:S02]  /*2be0*/  IMAD R20, R9, UR12, RZ ;  /* 0x0000000c09147c24 */ /* 0x001fe4000f8e02ff */
[----:B------:R-:W-:-:S04]  /*2bf0*/  IMAD.WIDE.U32 R32, R69, UR12, R32 ;  /* 0x0000000c45207c25 */ /* 0x000fc8000f8e0020 */
[----:B------:R-:W-:Y:S02]  /*2c00*/  IMAD R21, R69, UR13, R20 ;  /* 0x0000000d45157c24 */ /* 0x000fe4000f8e0214 */
[----:B------:R-:W-:Y:S01]  /*2c10*/  FMUL.FTZ R20, R48, R27 ;  /* 0x0000001b30147220 */ /* 0x000fe20000410000 */
[----:B-1----:R-:W-:Y:S02]  /*2c20*/  LEA R34, P2, R32, UR6, 0x2 ;  /* 0x0000000620227c11 */ /* 0x002fe4000f8410ff */
[----:B------:R-:W-:Y:S01]  /*2c30*/  IADD3 R29, PT, PT, R33, R21, RZ ;  /* 0x00000015211d7210 */ /* 0x000fe20007ffe0ff */
[----:B------:R-:W-:Y:S01]  /*2c40*/  FMUL.FTZ R21, R70, R27 ;  /* 0x0000001b46157220 */ /* 0x000fe20000410000 */
[----:B------:R-:W-:Y:S02]  /*2c50*/  FFMA.FTZ R20, R26, R20, R23 ;  /* 0x000000141a147223 */ /* 0x000fe40000010017 */
[----:B------:R-:W-:Y:S01]  /*2c60*/  LEA.HI.X R35, R32, UR7, R29, 0x2, P2 ;  /* 0x0000000720237c11 */ /* 0x000fe200090f141d */
[----:B------:R-:W-:-:S05]  /*2c70*/  FFMA.FTZ R21, R25, R21, R24 ;  /* 0x0000001519157223 */ /* 0x000fca0000010018 */
[----:B------:R0:W-:Y:S02]  /*2c80*/  STG.E.64 desc[UR8][R34.64], R20 ;  /* 0x0000001422007986 */ /* 0x0001e4000c101b08 */
.L_x_3172:
[----:B------:R-:W-:Y:S05]  /*2c90*/  BSYNC.RECONVERGENT B1 ;  /* 0x0000000000017941 */ /* 0x000fea0003800200 */
.L_x_3171:
[----:B------:R-:W-:Y:S04]  /*2ca0*/  BSSY.RECONVERGENT B1, `(.L_x_3173) ;  /* 0x0000013000017945 */ /* 0x000fe80003800200 */
[----:B------:R-:W-:Y:S05]  /*2cb0*/  @P3 BRA `(.L_x_3174) ;  /* 0x0000000000443947 */ /* 0x000fea0003800000 */
[----:B------:R-:W1:Y:S01]  /*2cc0*/  LDCU.64 UR6, c[0x0][0x3e0] ;  /* 0x00007c00ff0677ac */ /* 0x000e620008000a00 */
[----:B------:R-:W-:Y:S01]  /*2cd0*/  MOV R32, R74 ;  /* 0x0000004a00207202 */ /* 0x000fe20000000f00 */
[C---:B------:R-:W-:Y:S01]  /*2ce0*/  FADD.FTZ R46, -R22.reuse, R46 ;  /* 0x0000002e162e7221 */ /* 0x040fe20000010100 */
[----:B------:R-:W-:Y:S01]  /*2cf0*/  MOV R33, R73 ;  /* 0x0000004900217202 */ /* 0x000fe20000000f00 */
[----:B------:R-:W2:Y:S01]  /*2d00*/  LDCU.64 UR12, c[0x0][0x380] ;  /* 0x00007000ff0c77ac */ /* 0x000ea20008000a00 */
[----:B------:R-:W-:Y:S01]  /*2d10*/  FADD.FTZ R48, -R22, R47 ;  /* 0x0000002f16307221 */ /* 0x000fe20000010100 */
[----:B0-----:R-:W-:-:S04]  /*2d20*/  FMUL.FTZ R20, R46, R27 ;  /* 0x0000001b2e147220 */ /* 0x001fc80000410000 */
[----:B------:R-:W-:Y:S01]  /*2d30*/  FFMA.FTZ R20, R26, R20, R23 ;  /* 0x000000141a147223 */ /* 0x000fe20000010017 */
[----:B-1----:R-:W-:Y:S02]  /*2d40*/  IMAD R21, R13, UR6, RZ ;  /* 0x000000060d157c24 */ /* 0x002fe4000f8e02ff */
[----:B------:R-:W-:-:S04]  /*2d50*/  IMAD.WIDE.U32 R32, R68, UR6, R32 ;  /* 0x0000000644207c25 */ /* 0x000fc8000f8e0020 */
[----:B------:R-:W-:Y:S01]  /*2d60*/  IMAD R21, R68, UR7, R21 ;  /* 0x0000000744157c24 */ /* 0x000fe2000f8e0215 */
[----:B--2---:R-:W-:-:S04]  /*2d70*/  LEA R34, P2, R32, UR12, 0x2 ;  /* 0x0000000c20227c11 */ /* 0x004fc8000f8410ff */
[----:B------:R-:W-:Y:S01]  /*2d80*/  IADD3 R29, PT, PT, R33, R21, RZ ;  /* 0x00000015211d7210 */ /* 0x000fe20007ffe0ff */
[----:B------:R-:W-:-:S03]  /*2d90*/  FMUL.FTZ R21, R48, R27 ;  /* 0x0000001b30157220 */ /* 0x000fc60000410000 */
[----:B------:R-:W-:Y:S01]  /*2da0*/  LEA.HI.X R35, R32, UR13, R29, 0x2, P2 ;  /* 0x0000000d20237c11 */ /* 0x000fe200090f141d */
[----:B------:R-:W-:-:S05]  /*2db0*/  FFMA.FTZ R21, R25, R21, R24 ;  /* 0x0000001519157223 */ /* 0x000fca0000010018 */
[----:B------:R1:W-:Y:S02]  /*2dc0*/  STG.E.64 desc[UR8][R34.64], R20 ;  /* 0x0000001422007986 */ /* 0x0003e4000c101b08 */
.L_x_3174:
[----:B------:R-:W-:Y:S05]  /*2dd0*/  BSYNC.RECONVERGENT B1 ;  /* 0x0000000000017941 */ /* 0x000fea0003800200 */
.L_x_3173:
[----:B------:R-:W-:Y:S04]  /*2de0*/  BSSY.RECONVERGENT B1, `(.L_x_3175) ;  /* 0x0000013000017945 */ /* 0x000fe80003800200 */
[----:B------:R-:W-:Y:S05]  /*2df0*/  @P4 BRA `(.L_x_3176) ;  /* 0x0000000000444947 */ /* 0x000fea0003800000 */
[----:B------:R-:W0:Y:S01]  /*2e00*/  LDCU.64 UR6, c[0x0][0x3e0] ;  /* 0x00007c00ff0677ac */ /* 0x000e220008000a00 */
[----:B------:R-:W-:Y:S01]  /*2e10*/  MOV R32, R74 ;  /* 0x0000004a00207202 */ /* 0x000fe20000000f00 */
[C---:B------:R-:W-:Y:S01]  /*2e20*/  FADD.FTZ R50, -R22.reuse, R50 ;  /* 0x0000003216327221 */ /* 0x040fe20000010100 */
[----:B------:R-:W-:Y:S01]  /*2e30*/  MOV R33, R73 ;  /* 0x0000004900217202 */ /* 0x000fe20000000f00 */
[----:B------:R-:W2:Y:S01]  /*2e40*/  LDCU.64 UR12, c[0x0][0x380] ;  /* 0x00007000ff0c77ac */ /* 0x000ea20008000a00 */
[----:B------:R-:W-:Y:S01]  /*2e50*/  FADD.FTZ R46, -R22, R51 ;  /* 0x00000033162e7221 */ /* 0x000fe20000010100 */
[----:B01----:R-:W-:Y:S02]  /*2e60*/  IMAD R20, R62, UR6, RZ ;  /* 0x000000063e147c24 */ /* 0x003fe4000f8e02ff */
[----:B------:R-:W-:-:S04]  /*2e70*/  IMAD.WIDE.U32 R32, R67, UR6, R32 ;  /* 0x0000000643207c25 */ /* 0x000fc8000f8e0020 */
[----:B------:R-:W-:Y:S02]  /*2e80*/  IMAD R21, R67, UR7, R20 ;  /* 0x0000000743157c24 */ /* 0x000fe4000f8e0214 */
[----:B------:R-:W-:Y:S01]  /*2e90*/  FMUL.FTZ R20, R50, R27 ;  /* 0x0000001b32147220 */ /* 0x000fe20000410000 */
[----:B--2---:R-:W-:Y:S02]  /*2ea0*/  LEA R34, P2, R32, UR12, 0x2 ;  /* 0x0000000c20227c11 */ /* 0x004fe4000f8410ff */
[----:B------:R-:W-:Y:S01]  /*2eb0*/  IADD3 R29, PT, PT, R33, R21, RZ ;  /* 0x00000015211d7210 */ /* 0x000fe20007ffe0ff */
[----:B------:R-:W-:Y:S01]  /*2ec0*/  FMUL.FTZ R21, R46, R27 ;  /* 0x0000001b2e157220 */ /* 0x000fe20000410000 */
[----:B------:R-:W-:Y:S02]  /*2ed0*/  FFMA.FTZ R20, R26, R20, R23 ;  /* 0x000000141a147223 */ /* 0x000fe40000010017 */
[----:B------:R-:W-:Y:S01]  /*2ee0*/  LEA.HI.X R35, R32, UR13, R29, 0x2, P2 ;  /* 0x0000000d20237c11 */ /* 0x000fe200090f141d */
[----:B------:R-:W-:-:S05]  /*2ef0*/  FFMA.FTZ R21, R25, R21, R24 ;  /* 0x0000001519157223 */ /* 0x000fca0000010018 */
[----:B------:R2:W-:Y:S02]  /*2f00*/  STG.E.64 desc[UR8][R34.64], R20 ;  /* 0x0000001422007986 */ /* 0x0005e4000c101b08 */
.L_x_3176:
[----:B------:R-:W-:Y:S05]  /*2f10*/  BSYNC.RECONVERGENT B1 ;  /* 0x0000000000017941 */ /* 0x000fea0003800200 */
.L_x_3175:
[----:B------:R-:W-:Y:S04]  /*2f20*/  BSSY.RECONVERGENT B1, `(.L_x_3177) ;  /* 0x0000013000017945 */ /* 0x000fe80003800200 */
[----:B------:R-:W-:Y:S05]  /*2f30*/  @P1 BRA `(.L_x_3178) ;  /* 0x0000000000441947 */ /* 0x000fea0003800000 */
[----:B------:R-:W3:Y:S01]  /*2f40*/  LDCU.64 UR6, c[0x0][0x3e0] ;  /* 0x00007c00ff0677ac */ /* 0x000ee20008000a00 */
[----:B------:R-:W-:Y:S01]  /*2f50*/  MOV R32, R74 ;  /* 0x0000004a00207202 */ /* 0x000fe20000000f00 */
[C---:B------:R-:W-:Y:S01]  /*2f60*/  FADD.FTZ R52, -R22.reuse, R52 ;  /* 0x0000003416347221 */ /* 0x040fe20000010100 */
[----:B------:R-:W-:Y:S01]  /*2f70*/  MOV R33, R73 ;  /* 0x0000004900217202 */ /* 0x000fe20000000f00 */
[----:B------:R-:W4:Y:S01]  /*2f80*/  LDCU.64 UR12, c[0x0][0x380] ;  /* 0x00007000ff0c77ac */ /* 0x000f220008000a00 */
[----:B------:R-:W-:Y:S01]  /*2f90*/  FADD.FTZ R46, -R22, R53 ;  /* 0x00000035162e7221 */ /* 0x000fe20000010100 */
[----:B012---:R-:W-:-:S04]  /*2fa0*/  FMUL.FTZ R20, R52, R27 ;  /* 0x0000001b34147220 */ /* 0x007fc80000410000 */
[----:B------:R-:W-:Y:S01]  /*2fb0*/  FFMA.FTZ R20, R26, R20, R23 ;  /* 0x000000141a147223 */ /* 0x000fe20000010017 */
[----:B---3--:R-:W-:Y:S02]  /*2fc0*/  IMAD R21, R63, UR6, RZ ;  /* 0x000000063f157c24 */ /* 0x008fe4000f8e02ff */
[----:B------:R-:W-:-:S04]  /*2fd0*/  IMAD.WIDE.U32 R32, R10, UR6, R32 ;  /* 0x000000060a207c25 */ /* 0x000fc8000f8e0020 */
[----:B------:R-:W-:Y:S01]  /*2fe0*/  IMAD R21, R10, UR7, R21 ;  /* 0x000000070a157c24 */ /* 0x000fe2000f8e0215 */
[----:B----4-:R-:W-:-:S04]  /*2ff0*/  LEA R34, P1, R32, UR12, 0x2 ;  /* 0x0000000c20227c11 */ /* 0x010fc8000f8210ff */
[----:B------:R-:W-:Y:S01]  /*3000*/  IADD3 R29, PT, PT, R33, R21, RZ ;  /* 0x00000015211d7210 */ /* 0x000fe20007ffe0ff */
[----:B------:R-:W-:-:S03]  /*3010*/  FMUL.FTZ R21, R46, R27 ;  /* 0x0000001b2e157220 */ /* 0x000fc60000410000 */
[----:B------:R-:W-:Y:S01]  /*3020*/  LEA.HI.X R35, R32, UR13, R29, 0x2, P1 ;  /* 0x0000000d20237c11 */ /* 0x000fe200088f141d */
[----:B------:R-:W-:-:S05]  /*3030*/  FFMA.FTZ R21, R25, R21, R24 ;  /* 0x0000001519157223 */ /* 0x000fca0000010018 */
[----:B------:R3:W-:Y:S02]  /*3040*/  STG.E.64 desc[UR8][R34.64], R20 ;  /* 0x0000001422007986 */ /* 0x0007e4000c101b08 */
.L_x_3178:
[----:B------:R-:W-:Y:S05]  /*3050*/  BSYNC.RECONVERGENT B1 ;  /* 0x0000000000017941 */ /* 0x000fea0003800200 */
.L_x_3177:
[----:B------:R-:W-:Y:S01]  /*3060*/  ISETP.GE.U32.AND P5, PT, R28, UR10, PT ;  /* 0x0000000a1c007c0c */ /* 0x000fe2000bfa6070 */
[----:B------:R-:W-:Y:S01]  /*3070*/  BSSY.RECONVERGENT B1, `(.L_x_3179) ;  /* 0x000002a000017945 */ /* 0x000fe20003800200 */
[----:B0123--:R-:W-:Y:S02]  /*3080*/  SHF.R.S32.HI R21, RZ, 0x1f, R28 ;  /* 0x0000001fff157819 */ /* 0x00ffe4000001141c */
        /* <DEDUP_REMOVED lines=25> */
[C---:B------:R-:W-:Y:S01]  /*3220*/  FADD.FTZ R42, -R22.reuse, R42 ;  /* 0x0000002a162a7221 */ /* 0x040fe20000010100 */
[----:B------:R-:W-:Y:S01]  /*3230*/  FADD.FTZ R52, -R22, R43 ;  /* 0x0000002b16347221 */ /* 0x000fe20000010100 */
[----:B------:R-:W1:Y:S01]  /*3240*/  LDCU.64 UR12, c[0x0][0x380] ;  /* 0x00007000ff0c77ac */ /* 0x000e620008000a00 */
[----:B0-----:R-:W-:-:S04]  /*3250*/  IMAD R21, R21, UR6, RZ ;  /* 0x0000000615157c24 */ /* 0x001fc8000f8e02ff */
[----:B------:R-:W-:Y:S01]  /*3260*/  IMAD R29, R28, UR7, R21 ;  /* 0x000000071c1d7c24 */ /* 0x000fe2000f8e0215 */
[----:B------:R-:W-:-:S03]  /*3270*/  MOV R21, R73 ;  /* 0x0000004900157202 */ /* 0x000fc60000000f00 */
[----:B------:R-:W-:-:S05]  /*3280*/  IMAD.WIDE.U32 R20, R28, UR6, R20 ;  /* 0x000000061c147c25 */ /* 0x000fca000f8e0014 */
[----:B------:R-:W-:Y:S01]  /*3290*/  IADD3 R29, PT, PT, R21, R29, RZ ;  /* 0x0000001d151d7210 */ /* 0x000fe20007ffe0ff */
[----:B------:R-:W-:Y:S01]  /*32a0*/  FMUL.FTZ R21, R52, R27 ;  /* 0x0000001b34157220 */ /* 0x000fe20000410000 */
[----:B-1----:R-:W-:-:S03]  /*32b0*/  LEA R28, P5, R20, UR12, 0x2 ;  /* 0x0000000c141c7c11 */ /* 0x002fc6000f8a10ff */
[----:B------:R-:W-:Y:S01]  /*32c0*/  FFMA.FTZ R21, R25, R21, R24 ;  /* 0x0000001519157223 */ /* 0x000fe20000010018 */
[----:B------:R-:W-:Y:S01]  /*32d0*/  LEA.HI.X R29, R20, UR13, R29, 0x2, P5 ;  /* 0x0000000d141d7c11 */ /* 0x000fe2000a8f141d */
[----:B------:R-:W-:-:S04]  /*32e0*/  FMUL.FTZ R20, R42, R27 ;  /* 0x0000001b2a147220 */ /* 0x000fc80000410000 */
[----:B------:R-:W-:-:S05]  /*32f0*/  FFMA.FTZ R20, R26, R20, R23 ;  /* 0x000000141a147223 */ /* 0x000fca0000010017 */
[----:B------:R0:W-:Y:S02]  /*3300*/  STG.E.64 desc[UR8][R28.64], R20 ;  /* 0x000000141c007986 */ /* 0x0001e4000c101b08 */
.L_x_3180:
[----:B------:R-:W-:Y:S05]  /*3310*/  BSYNC.RECONVERGENT B1 ;  /* 0x0000000000017941 */ /* 0x000fea0003800200 */
.L_x_3179:
[----:B------:R-:W-:Y:S04]  /*3320*/  BSSY.RECONVERGENT B1, `(.L_x_3181) ;  /* 0x0000013000017945 */ /* 0x000fe80003800200 */
[----:B------:R-:W-:Y:S05]  /*3330*/  @P2 BRA `(.L_x_3182) ;  /* 0x0000000000442947 */ /* 0x000fea0003800000 */
[----:B------:R-:W1:Y:S01]  /*3340*/  LDCU.64 UR6, c[0x0][0x3e0] ;  /* 0x00007c00ff0677ac */ /* 0x000e620008000a00 */
[----:B0-----:R-:W-:Y:S01]  /*3350*/  MOV R20, R74 ;  /* 0x0000004a00147202 */ /* 0x001fe20000000f00 */
[----:B------:R-:W-:Y:S01]  /*3360*/  FADD.FTZ R16, -R22, R16 ;  /* 0x0000001016107221 */ /* 0x000fe20000010100 */
[----:B------:R-:W-:Y:S01]  /*3370*/  MOV R21, R73 ;  /* 0x0000004900157202 */ /* 0x000fe20000000f00 */
[----:B------:R-:W0:Y:S02]  /*3380*/  LDCU.64 UR12, c[0x0][0x380] ;  /* 0x00007000ff0c77ac */ /* 0x000e240008000a00 */
[----:B------:R-:W-:-:S04]  /*3390*/  FMUL.FTZ R16, R16, R27 ;  /* 0x0000001b10107220 */ /* 0x000fc80000410000 */
[----:B------:R-:W-:Y:S01]  /*33a0*/  FFMA.FTZ R16, R26, R16, R23 ;  /* 0x000000101a107223 */ /* 0x000fe20000010017 */
[----:B-1----:R-:W-:Y:S02]  /*33b0*/  IMAD R51, R51, UR6, RZ ;  /* 0x0000000633337c24 */ /* 0x002fe4000f8e02ff */
[----:B------:R-:W-:-:S04]  /*33c0*/  IMAD.WIDE.U32 R20, R30, UR6, R20 ;  /* 0x000000061e147c25 */ /* 0x000fc8000f8e0014 */
[----:B------:R-:W-:Y:S02]  /*33d0*/  IMAD R51, R30, UR7, R51 ;  /* 0x000000071e337c24 */ /* 0x000fe4000f8e0233 */
[----:B------:R-:W-:Y:S01]  /*33e0*/  FADD.FTZ R30, -R22, R17 ;  /* 0x00000011161e7221 */ /* 0x000fe20000010100 */
[----:B0-----:R-:W-:Y:S02]  /*33f0*/  LEA R28, P2, R20, UR12, 0x2 ;  /* 0x0000000c141c7c11 */ /* 0x001fe4000f8410ff */
[----:B------:R-:W-:Y:S01]  /*3400*/  IADD3 R51, PT, PT, R21, R51, RZ ;  /* 0x0000003315337210 */ /* 0x000fe20007ffe0ff */
[----:B------:R-:W-:-:S03]  /*3410*/  FMUL.FTZ R17, R30, R27 ;  /* 0x0000001b1e117220 */ /* 0x000fc60000410000 */
[----:B------:R-:W-:Y:S01]  /*3420*/  LEA.HI.X R29, R20, UR13, R51, 0x2, P2 ;  /* 0x0000000d141d7c11 */ /* 0x000fe200090f1433 */
[----:B------:R-:W-:-:S05]  /*3430*/  FFMA.FTZ R17, R25, R17, R24 ;  /* 0x0000001119117223 */ /* 0x000fca0000010018 */
[----:B------:R1:W-:Y:S02]  /*3440*/  STG.E.64 desc[UR8][R28.64], R16 ;  /* 0x000000101c007986 */ /* 0x0003e4000c101b08 */
.L_x_3182:
[----:B------:R-:W-:Y:S05]  /*3450*/  BSYNC.RECONVERGENT B1 ;  /* 0x0000000000017941 */ /* 0x000fea0003800200 */
.L_x_3181:
[----:B------:R-:W-:Y:S04]  /*3460*/  BSSY.RECONVERGENT B1, `(.L_x_3183) ;  /* 0x0000013000017945 */ /* 0x000fe80003800200 */
[----:B------:R-:W-:Y:S05]  /*3470*/  @P1 BRA `(.L_x_3184) ;  /* 0x0000000000441947 */ /* 0x000fea0003800000 */
[----:B------:R-:W2:Y:S01]  /*3480*/  LDCU.64 UR6, c[0x0][0x3e0] ;  /* 0x00007c00ff0677ac */ /* 0x000ea20008000a00 */
[----:B0-----:R-:W-:Y:S01]  /*3490*/  MOV R20, R74 ;  /* 0x0000004a00147202 */ /* 0x001fe20000000f00 */
[C---:B------:R-:W-:Y:S01]  /*34a0*/  FADD.FTZ R18, -R22.reuse, R18 ;  /* 0x0000001216127221 */ /* 0x040fe20000010100 */
[----:B------:R-:W-:Y:S01]  /*34b0*/  MOV R21, R73 ;  /* 0x0000004900157202 */ /* 0x000fe20000000f00 */
[----:B------:R-:W0:Y:S01]  /*34c0*/  LDCU.64 UR12, c[0x0][0x380] ;  /* 0x00007000ff0c77ac */ /* 0x000e220008000a00 */
[----:B-1----:R-:W-:Y:S01]  /*34d0*/  FADD.FTZ R28, -R22, R19 ;  /* 0x00000013161c7221 */ /* 0x002fe20000010100 */
        /* <DEDUP_REMOVED lines=10> */
[----:B------:R2:W-:Y:S02]  /*3580*/  STG.E.64 desc[UR8][R18.64], R16 ;  /* 0x0000001012007986 */ /* 0x0005e4000c101b08 */
.L_x_3184:
[----:B------:R-:W-:Y:S05]  /*3590*/  BSYNC.RECONVERGENT B1 ;  /* 0x0000000000017941 */ /* 0x000fea0003800200 */
.L_x_3183:
[----:B------:R-:W-:Y:S04]  /*35a0*/  BSSY.RECONVERGENT B1, `(.L_x_3185) ;  /* 0x0000013000017945 */ /* 0x000fe80003800200 */
[----:B------:R-:W-:Y:S05]  /*35b0*/  @P6 BRA `(.L_x_3186) ;  /* 0x0000000000446947 */ /* 0x000fea0003800000 */
[----:B------:R-:W3:Y:S01]  /*35c0*/  LDCU.64 UR6, c[0x0][0x3e0] ;  /* 0x00007c00ff0677ac */ /* 0x000ee20008000a00 */
[----:B--2---:R-:W-:Y:S01]  /*35d0*/  MOV R18, R74 ;  /* 0x0000004a00127202 */ /* 0x004fe20000000f00 */
[C---:B------:R-:W-:Y:S01]  /*35e0*/  FADD.FTZ R36, -R22.reuse, R36 ;  /* 0x0000002416247221 */ /* 0x040fe20000010100 */
[----:B------:R-:W-:Y:S01]  /*35f0*/  MOV R19, R73 ;  /* 0x0000004900137202 */ /* 0x000fe20000000f00 */
[----:B------:R-:W2:Y:S01]  /*3600*/  LDCU.64 UR12, c[0x0][0x380] ;  /* 0x00007000ff0c77ac */ /* 0x000ea20008000a00 */
[----:B01----:R-:W-:Y:S01]  /*3610*/  FADD.FTZ R28, -R22, R37 ;  /* 0x00000025161c7221 */ /* 0x003fe20000010100 */
[----:B------:R-:W-:-:S03]  /*3620*/  FMUL.FTZ R16, R36, R27 ;  /* 0x0000001b24107220 */ /* 0x000fc60000410000 */
[----:B------:R-:W-:Y:S01]  /*3630*/  FMUL.FTZ R17, R28, R27 ;  /* 0x0000001b1c117220 */ /* 0x000fe20000410000 */
[----:B------:R-:W-:-:S03]  /*3640*/  FFMA.FTZ R16, R26, R16, R23 ;  /* 0x000000101a107223 */ /* 0x000fc60000010017 */
[----:B------:R-:W-:Y:S01]  /*3650*/  FFMA.FTZ R17, R25, R17, R24 ;  /* 0x0000001119117223 */ /* 0x000fe20000010018 */
[----:B---3--:R-:W-:Y:S02]  /*3660*/  IMAD R48, R48, UR6, RZ ;  /* 0x0000000630307c24 */ /* 0x008fe4000f8e02ff */
[----:B------:R-:W-:-:S04]  /*3670*/  IMAD.WIDE.U32 R18, R47, UR6, R18 ;  /* 0x000000062f127c25 */ /* 0x000fc8000f8e0012 */
[----:B------:R-:W-:Y:S01]  /*3680*/  IMAD R47, R47, UR7, R48 ;  /* 0x000000072f2f7c24 */ /* 0x000fe2000f8e0230 */
[----:B--2---:R-:W-:-:S04]  /*3690*/  LEA R20, P1, R18, UR12, 0x2 ;  /* 0x0000000c12147c11 */ /* 0x004fc8000f8210ff */
[----:B------:R-:W-:-:S04]  /*36a0*/  IADD3 R47, PT, PT, R19, R47, RZ ;  /* 0x0000002f132f7210 */ /* 0x000fc80007ffe0ff */
[----:B------:R-:W-:-:S05]  /*36b0*/  LEA.HI.X R21, R18, UR13, R47, 0x2, P1 ;  /* 0x0000000d12157c11 */ /* 0x000fca00088f142f */
[----:B------:R3:W-:Y:S02]  /*36c0*/  STG.E.64 desc[UR8][R20.64], R16 ;  /* 0x0000001014007986 */ /* 0x0007e4000c101b08 */
.L_x_3186:
[----:B------:R-:W-:Y:S05]  /*36d0*/  BSYNC.RECONVERGENT B1 ;  /* 0x0000000000017941 */ /* 0x000fea0003800200 */
.L_x_3185:
[----:B------:R-:W-:Y:S04]  /*36e0*/  BSSY.RECONVERGENT B1, `(.L_x_3187) ;  /* 0x0000013000017945 */ /* 0x000fe80003800200 */
[----:B------:R-:W-:Y:S05]  /*36f0*/  @P3 BRA `(.L_x_3188) ;  /* 0x0000000000443947 */ /* 0x000fea0003800000 */
[----:B------:R-:W4:Y:S01]  /*3700*/  LDCU.64 UR6, c[0x0][0x3e0] ;  /* 0x00007c00ff0677ac */ /* 0x000f220008000a00 */
[----:B--2---:R-:W-:Y:S01]  /*3710*/  MOV R18, R74 ;  /* 0x0000004a00127202 */ /* 0x004fe20000000f00 */
[C---:B------:R-:W-:Y:S01]  /*3720*/  FADD.FTZ R38, -R22.reuse, R38 ;  /* 0x0000002616267221 */ /* 0x040fe20000010100 */
[----:B------:R-:W-:Y:S01]  /*3730*/  MOV R19, R73 ;  /* 0x0000004900137202 */ /* 0x000fe20000000f00 */
[----:B------:R-:W2:Y:S01]  /*3740*/  LDCU.64 UR12, c[0x0][0x380] ;  /* 0x00007000ff0c77ac */ /* 0x000ea20008000a00 */
[----:B01----:R-:W-:Y:S01]  /*3750*/  FADD.FTZ R28, -R22, R39 ;  /* 0x00000027161c7221 */ /* 0x003fe20000010100 */
[----:B---3--:R-:W-:-:S03]  /*3760*/  FMUL.FTZ R16, R38, R27 ;  /* 0x0000001b26107220 */ /* 0x008fc60000410000 */
[----:B------:R-:W-:Y:S01]  /*3770*/  FMUL.FTZ R17, R28, R27 ;  /* 0x0000001b1c117220 */ /* 0x000fe20000410000 */
[----:B------:R-:W-:-:S03]  /*3780*/  FFMA.FTZ R16, R26, R16, R23 ;  /* 0x000000101a107223 */ /* 0x000fc60000010017 */
[----:B------:R-:W-:Y:S01]  /*3790*/  FFMA.FTZ R17, R25, R17, R24 ;  /* 0x0000001119117223 */ /* 0x000fe20000010018 */
[----:B----4-:R-:W-:Y:S02]  /*37a0*/  IMAD R46, R46, UR6, RZ ;  /* 0x000000062e2e7c24 */ /* 0x010fe4000f8e02ff */
[----:B------:R-:W-:-:S04]  /*37b0*/  IMAD.WIDE.U32 R18, R35, UR6, R18 ;  /* 0x0000000623127c25 */ /* 0x000fc8000f8e0012 */
[----:B------:R-:W-:Y:S01]  /*37c0*/  IMAD R35, R35, UR7, R46 ;  /* 0x0000000723237c24 */ /* 0x000fe2000f8e022e */
[----:B--2---:R-:W-:-:S04]  /*37d0*/  LEA R20, P1, R18, UR12, 0x2 ;  /* 0x0000000c12147c11 */ /* 0x004fc8000f8210ff */
[----:B------:R-:W-:-:S04]  /*37e0*/  IADD3 R35, PT, PT, R19, R35, RZ ;  /* 0x0000002313237210 */ /* 0x000fc80007ffe0ff */
[----:B------:R-:W-:-:S05]  /*37f0*/  LEA.HI.X R21, R18, UR13, R35, 0x2, P1 ;  /* 0x0000000d12157c11 */ /* 0x000fca00088f1423 */
[----:B------:R4:W-:Y:S02]  /*3800*/  STG.E.64 desc[UR8][R20.64], R16 ;  /* 0x0000001014007986 */ /* 0x0009e4000c101b08 */
.L_x_3188:
[----:B------:R-:W-:Y:S05]  /*3810*/  BSYNC.RECONVERGENT B1 ;  /* 0x0000000000017941 */ /* 0x000fea0003800200 */
.L_x_3187:
[----:B------:R-:W-:Y:S04]  /*3820*/  BSSY.RECONVERGENT B1, `(.L_x_3189) ;  /* 0x0000013000017945 */ /* 0x000fe80003800200 */
[----:B------:R-:W-:Y:S05]  /*3830*/  @P4 BRA `(.L_x_3190) ;  /* 0x0000000000444947 */ /* 0x000fea0003800000 */
[----:B------:R-:W5:Y:S01]  /*3840*/  LDCU.64 UR6, c[0x0][0x3e0] ;  /* 0x00007c00ff0677ac */ /* 0x000f620008000a00 */
[----:B--2---:R-:W-:Y:S01]  /*3850*/  MOV R18, R74 ;  /* 0x0000004a00127202 */ /* 0x004fe20000000f00 */
[C---:B------:R-:W-:Y:S01]  /*3860*/  FADD.FTZ R40, -R22.reuse, R40 ;  /* 0x0000002816287221 */ /* 0x040fe20000010100 */
[----:B------:R-:W-:Y:S01]  /*3870*/  MOV R19, R73 ;  /* 0x0000004900137202 */ /* 0x000fe20000000f00 */
[----:B------:R-:W2:Y:S01]  /*3880*/  LDCU.64 UR12, c[0x0][0x380] ;  /* 0x00007000ff0c77ac */ /* 0x000ea20008000a00 */
[----:B01----:R-:W-:Y:S01]  /*3890*/  FADD.FTZ R28, -R22, R41 ;  /* 0x00000029161c7221 */ /* 0x003fe20000010100 */
[----:B---34-:R-:W-:-:S03]  /*38a0*/  FMUL.FTZ R16, R40, R27 ;  /* 0x0000001b28107220 */ /* 0x018fc60000410000 */
[----:B------:R-:W-:Y:S01]  /*38b0*/  FMUL.FTZ R17, R28, R27 ;  /* 0x0000001b1c117220 */ /* 0x000fe20000410000 */
[----:B------:R-:W-:-:S03]  /*38c0*/  FFMA.FTZ R16, R26, R16, R23 ;  /* 0x000000101a107223 */ /* 0x000fc60000010017 */
[----:B------:R-:W-:Y:S01]  /*38d0*/  FFMA.FTZ R17, R25, R17, R24 ;  /* 0x0000001119117223 */ /* 0x000fe20000010018 */
[----:B-----5:R-:W-:Y:S02]  /*38e0*/  IMAD R32, R32, UR6, RZ ;  /* 0x0000000620207c24 */ /* 0x020fe4000f8e02ff */
[----:B------:R-:W-:-:S04]  /*38f0*/  IMAD.WIDE.U32 R18, R31, UR6, R18 ;  /* 0x000000061f127c25 */ /* 0x000fc8000f8e0012 */
[----:B------:R-:W-:Y:S01]  /*3900*/  IMAD R31, R31, UR7, R32 ;  /* 0x000000071f1f7c24 */ /* 0x000fe2000f8e0220 */
[----:B--2---:R-:W-:-:S04]  /*3910*/  LEA R20, P1, R18, UR12, 0x2 ;  /* 0x0000000c12147c11 */ /* 0x004fc8000f8210ff */
[----:B------:R-:W-:-:S04]  /*3920*/  IADD3 R31, PT, PT, R19, R31, RZ ;  /* 0x0000001f131f7210 */ /* 0x000fc80007ffe0ff */
[----:B------:R-:W-:-:S05]  /*3930*/  LEA.HI.X R21, R18, UR13, R31, 0x2, P1 ;  /* 0x0000000d12157c11 */ /* 0x000fca00088f141f */
[----:B------:R0:W-:Y:S02]  /*3940*/  STG.E.64 desc[UR8][R20.64], R16 ;  /* 0x0000001014007986 */ /* 0x0001e4000c101b08 */
.L_x_3190:
[----:B------:R-:W-:Y:S05]  /*3950*/  BSYNC.RECONVERGENT B1 ;  /* 0x0000000000017941 */ /* 0x000fea0003800200 */
.L_x_3189:
[----:B------:R-:W-:Y:S01]  /*3960*/  ISETP.GE.U32.AND P5, PT, R33, UR10, PT ;  /* 0x0000000a21007c0c */ /* 0x000fe2000bfa6070 */
[----:B------:R-:W-:Y:S01]  /*3970*/  BSSY.RECONVERGENT B1, `(.L_x_3191) ;  /* 0x0000024000017945 */ /* 0x000fe20003800200 */
[----:B--2---:R-:W-:Y:S02]  /*3980*/  SHF.R.S32.HI R18, RZ, 0x1f, R33 ;  /* 0x0000001fff127819 */ /* 0x004fe40000011421 */
[C---:B01----:R-:W-:Y:S02]  /*3990*/  IADD3 R28, PT, PT, R69.reuse, 0x180, RZ ;  /* 0x00000180451c7810 */ /* 0x043fe40007ffe0ff */
[----:B------:R-:W-:Y:S02]  /*39a0*/  ISETP.GE.AND.EX P5, PT, R18, UR11, PT, P5 ;  /* 0x0000000b12007c0c */ /* 0x000fe4000bfa6350 */
[----:B---34-:R-:W-:Y:S02]  /*39b0*/  IADD3 R20, PT, PT, R69, 0x1a0, RZ ;  /* 0x000001a045147810 */ /* 0x018fe40007ffe0ff */
        /* <DEDUP_REMOVED lines=15> */
[----:B------:R-:W-:Y:S01]  /*3ab0*/  MOV R16, R74 ;  /* 0x0000004a00107202 */ /* 0x000fe20000000f00 */
[C---:B------:R-:W-:Y:S01]  /*3ac0*/  FADD.FTZ R14, -R22.reuse, R14 ;  /* 0x0000000e160e7221 */ /* 0x040fe20000010100 */
[----:B------:R-:W-:Y:S01]  /*3ad0*/  MOV R17, R73 ;  /* 0x0000004900117202 */ /* 0x000fe20000000f00 */
[----:B------:R-:W1:Y:S01]  /*3ae0*/  LDCU.64 UR12, c[0x0][0x380] ;  /* 0x00007000ff0c77ac */ /* 0x000e620008000a00 */
[----:B------:R-:W-:-:S04]  /*3af0*/  FADD.FTZ R30, -R22, R15 ;  /* 0x0000000f161e7221 */ /* 0x000fc80000010100 */
[----:B------:R-:W-:-:S04]  /*3b00*/  FMUL.FTZ R19, R30, R27 ;  /* 0x0000001b1e137220 */ /* 0x000fc80000410000 */
[----:B------:R-:W-:Y:S01]  /*3b10*/  FFMA.FTZ R19, R25, R19, R24 ;  /* 0x0000001319137223 */ /* 0x000fe20000010018 */
[----:B0-----:R-:W-:Y:S02]  /*3b20*/  IMAD R18, R18, UR6, RZ ;  /* 0x0000000612127c24 */ /* 0x001fe4000f8e02ff */
[----:B------:R-:W-:-:S04]  /*3b30*/  IMAD.WIDE.U32 R16, R33, UR6, R16 ;  /* 0x0000000621107c25 */ /* 0x000fc8000f8e0010 */
[----:B------:R-:W-:Y:S02]  /*3b40*/  IMAD R33, R33, UR7, R18 ;  /* 0x0000000721217c24 */ /* 0x000fe4000f8e0212 */
[----:B------:R-:W-:Y:S01]  /*3b50*/  FMUL.FTZ R18, R14, R27 ;  /* 0x0000001b0e127220 */ /* 0x000fe20000410000 */
[----:B-1----:R-:W-:Y:S02]  /*3b60*/  LEA R14, P5, R16, UR12, 0x2 ;  /* 0x0000000c100e7c11 */ /* 0x002fe4000f8a10ff */
[----:B------:R-:W-:Y:S01]  /*3b70*/  IADD3 R33, PT, PT, R17, R33, RZ ;  /* 0x0000002111217210 */ /* 0x000fe20007ffe0ff */
[----:B------:R-:W-:-:S03]  /*3b80*/  FFMA.FTZ R18, R26, R18, R23 ;  /* 0x000000121a127223 */ /* 0x000fc60000010017 */
[----:B------:R-:W-:-:S05]  /*3b90*/  LEA.HI.X R15, R16, UR13, R33, 0x2, P5 ;  /* 0x0000000d100f7c11 */ /* 0x000fca000a8f1421 */
[----:B------:R0:W-:Y:S02]  /*3ba0*/  STG.E.64 desc[UR8][R14.64], R18 ;  /* 0x000000120e007986 */ /* 0x0001e4000c101b08 */
.L_x_3192:
[----:B------:R-:W-:Y:S05]  /*3bb0*/  BSYNC.RECONVERGENT B1 ;  /* 0x0000000000017941 */ /* 0x000fea0003800200 */
.L_x_3191:
[----:B------:R-:W-:Y:S04]  /*3bc0*/  BSSY.RECONVERGENT B1, `(.L_x_3193) ;  /* 0x0000013000017945 */ /* 0x000fe80003800200 */
[----:B------:R-:W-:Y:S05]  /*3bd0*/  @P2 BRA `(.L_x_3194) ;  /* 0x0000000000442947 */ /* 0x000fea0003800000 */
[----:B------:R-:W1:Y:S01]  /*3be0*/  LDCU.64 UR6, c[0x0][0x3e0] ;  /* 0x00007c00ff0677ac */ /* 0x000e620008000a00 */
[----:B0-----:R-:W-:Y:S01]  /*3bf0*/  MOV R14, R74 ;  /* 0x0000004a000e7202 */ /* 0x001fe20000000f00 */
        /* <DEDUP_REMOVED lines=12> */
[----:B------:R-:W-:-:S04]  /*3cc0*/  IADD3 R17, PT, PT, R15, R17, RZ ;  /* 0x000000110f117210 */ /* 0x000fc80007ffe0ff */
[----:B------:R-:W-:-:S05]  /*3cd0*/  LEA.HI.X R17, R14, UR13, R17, 0x2, P2 ;  /* 0x0000000d0e117c11 */ /* 0x000fca00090f1411 */
[----:B------:R1:W-:Y:S02]  /*3ce0*/  STG.E.64 desc[UR8][R16.64], R18 ;  /* 0x0000001210007986 */ /* 0x0003e4000c101b08 */
.L_x_3194:
[----:B------:R-:W-:Y:S05]  /*3cf0*/  BSYNC.RECONVERGENT B1 ;  /* 0x0000000000017941 */ /* 0x000fea0003800200 */
.L_x_3193:
[----:B------:R-:W-:Y:S04]  /*3d00*/  BSSY.RECONVERGENT B1, `(.L_x_3195) ;  /* 0x0000013000017945 */ /* 0x000fe80003800200 */
[----:B------:R-:W-:Y:S05]  /*3d10*/  @P1 BRA `(.L_x_3196) ;  /* 0x0000000000441947 */ /* 0x000fea0003800000 */
[----:B------:R-:W2:Y:S01]  /*3d20*/  LDCU.64 UR6, c[0x0][0x3e0] ;  /* 0x00007c00ff0677ac */ /* 0x000ea20008000a00 */
[----:B0-----:R-:W-:Y:S01]  /*3d30*/  MOV R14, R74 ;  /* 0x0000004a000e7202 */ /* 0x001fe20000000f00 */
[----:B------:R-:W-:Y:S01]  /*3d40*/  FADD.FTZ R54, -R22, R54 ;  /* 0x0000003616367221 */ /* 0x000fe20000010100 */
[----:B------:R-:W-:Y:S01]  /*3d50*/  MOV R15, R73 ;  /* 0x00000049000f7202 */ /* 0x000fe20000000f00 */
[----:B------:R-:W0:Y:S02]  /*3d60*/  LDCU.64 UR12, c[0x0][0x380] ;  /* 0x00007000ff0c77ac */ /* 0x000e240008000a00 */
[----:B-1----:R-:W-:-:S04]  /*3d70*/  FMUL.FTZ R18, R54, R27 ;  /* 0x0000001b36127220 */ /* 0x002fc80000410000 */
[----:B------:R-:W-:Y:S01]  /*3d80*/  FFMA.FTZ R18, R26, R18, R23 ;  /* 0x000000121a127223 */ /* 0x000fe20000010017 */
[----:B--2---:R-:W-:Y:S02]  /*3d90*/  IMAD R29, R29, UR6, RZ ;  /* 0x000000061d1d7c24 */ /* 0x004fe4000f8e02ff */
        /* <DEDUP_REMOVED lines=9> */
.L_x_3196:
[----:B------:R-:W-:Y:S05]  /*3e30*/  BSYNC.RECONVERGENT B1 ;  /* 0x0000000000017941 */ /* 0x000fea0003800200 */
.L_x_3195:
[----:B------:R-:W-:Y:S04]  /*3e40*/  BSSY.RECONVERGENT B1, `(.L_x_3197) ;  /* 0x0000013000017945 */ /* 0x000fe80003800200 */
[----:B------:R-:W-:Y:S05]  /*3e50*/  @P6 BRA `(.L_x_3198) ;  /* 0x0000000000446947 */ /* 0x000fea0003800000 */
[----:B------:R-:W3:Y:S01]  /*3e60*/  LDCU.64 UR6, c[0x0][0x3e0] ;  /* 0x00007c00ff0677ac */ /* 0x000ee20008000a00 */
[----:B0-----:R-:W-:Y:S01]  /*3e70*/  MOV R14, R74 ;  /* 0x0000004a000e7202 */ /* 0x001fe20000000f00 */
[C---:B------:R-:W-:Y:S01]  /*3e80*/  FADD.FTZ R56, -R22.reuse, R56 ;  /* 0x0000003816387221 */ /* 0x040fe20000010100 */
[----:B------:R-:W-:Y:S01]  /*3e90*/  MOV R15, R73 ;  /* 0x00000049000f7202 */ /* 0x000fe20000000f00 */
[----:B------:R-:W0:Y:S01]  /*3ea0*/  LDCU.64 UR12, c[0x0][0x380] ;  /* 0x00007000ff0c77ac */ /* 0x000e220008000a00 */
[----:B-12---:R-:W-:Y:S01]  /*3eb0*/  FADD.FTZ R18, -R22, R57 ;  /* 0x0000003916127221 */ /* 0x006fe20000010100 */
        /* <DEDUP_REMOVED lines=11> */
.L_x_3198:
[----:B------:R-:W-:Y:S05]  /*3f70*/  BSYNC.RECONVERGENT B1 ;  /* 0x0000000000017941 */ /* 0x000fea0003800200 */
.L_x_3197:
        /* <DEDUP_REMOVED lines=19> */
.L_x_3200:
[----:B------:R-:W-:Y:S05]  /*40b0*/  BSYNC.RECONVERGENT B1 ;  /* 0x0000000000017941 */ /* 0x000fea0003800200 */
.L_x_3199:
[----:B------:R-:W-:Y:S05]  /*40c0*/  @P4 BRA `(.L_x_3201) ;  /* 0x0000002000844947 */ /* 0x000fea0003800000 */
[----:B------:R-:W0:Y:S01]  /*40d0*/  LDCU.64 UR6, c[0x0][0x3e0] ;  /* 0x00007c00ff0677ac */ /* 0x000e220008000a00 */
[----:B------:R-:W-:Y:S01]  /*40e0*/  MOV R72, R74 ;  /* 0x0000004a00487202 */ /* 0x000fe20000000f00 */
[C---:B------:R-:W-:Y:S01]  /*40f0*/  FADD.FTZ R60, -R22.reuse, R60 ;  /* 0x0000003c163c7221 */ /* 0x040fe20000010100 */
[----:B------:R-:W-:Y:S01]  /*4100*/  FADD.FTZ R22, -R22, R61 ;  /* 0x0000003d16167221 */ /* 0x000fe20000010100 */
[----:B------:R-:W5:Y:S02]  /*4110*/  LDCU.64 UR10, c[0x0][0x380] ;  /* 0x00007000ff0a77ac */ /* 0x000f640008000a00 */
[-C--:B------:R-:W-:Y:S01]  /*4120*/  FMUL.FTZ R60, R60, R27.reuse ;  /* 0x0000001b3c3c7220 */ /* 0x080fe20000410000 */
[----:B------:R-:W-:-:S03]  /*4130*/  FMUL.FTZ R22, R22, R27 ;  /* 0x0000001b16167220 */ /* 0x000fc60000410000 */
[----:B------:R-:W-:Y:S01]  /*4140*/  FFMA.FTZ R60, R26, R60, R23 ;  /* 0x0000003c1a3c7223 */ /* 0x000fe20000010017 */
[----:B------:R-:W-:Y:S01]  /*4150*/  FFMA.FTZ R61, R25, R22, R24 ;  /* 0x00000016193d7223 */ /* 0x000fe20000010018 */
[----:B0-----:R-:W-:Y:S02]  /*4160*/  IMAD R15, R65, UR6, RZ ;  /* 0x00000006410f7c24 */ /* 0x001fe4000f8e02ff */
[----:B------:R-:W-:-:S04]  /*4170*/  IMAD.WIDE.U32 R72, R12, UR6, R72 ;  /* 0x000000060c487c25 */ /* 0x000fc8000f8e0048 */
[----:B------:R-:W-:Y:S01]  /*4180*/  IMAD R15, R12, UR7, R15 ;  /* 0x000000070c0f7c24 */ /* 0x000fe2000f8e020f */
[----:B-----5:R-:W-:-:S04]  /*4190*/  LEA R14, P1, R72, UR10, 0x2 ;  /* 0x0000000a480e7c11 */ /* 0x020fc8000f8210ff */
[----:B------:R-:W-:-:S04]  /*41a0*/  IADD3 R15, PT, PT, R73, R15, RZ ;  /* 0x0000000f490f7210 */ /* 0x000fc80007ffe0ff */
[----:B------:R-:W-:-:S05]  /*41b0*/  LEA.HI.X R15, R72, UR11, R15, 0x2, P1 ;  /* 0x0000000b480f7c11 */ /* 0x000fca00088f140f */
[----:B------:R0:W-:Y:S01]  /*41c0*/  STG.E.64 desc[UR8][R14.64], R60 ;  /* 0x0000003c0e007986 */ /* 0x0001e2000c101b08 */
[----:B------:R-:W-:Y:S05]  /*41d0*/  BRA `(.L_x_3201) ;  /* 0x0000002000407947 */ /* 0x000fea0003800000 */
.L_x_3170:
        /* <DEDUP_REMOVED lines=38> */
.L_x_3203:
[----:B------:R-:W-:Y:S05]  /*4440*/  BSYNC.RECONVERGENT B1 ;  /* 0x0000000000017941 */ /* 0x000fea0003800200 */
.L_x_3202:
[----:B------:R-:W-:Y:S04]  /*4450*/  BSSY.RECONVERGENT B1, `(.L_x_3204) ;  /* 0x000001d000017945 */ /* 0x000fe80003800200 */
[----:B------:R-:W-:Y:S05]  /*4460*/  @P2 BRA `(.L_x_3205) ;  /* 0x00000000006c2947 */ /* 0x000fea0003800000 */
[C---:B------:R-:W-:Y:S01]  /*4470*/  FADD.FTZ R46, -R22.reuse, R46 ;  /* 0x0000002e162e7221 */ /* 0x040fe20000010100 */
[----:B0-----:R-:W-:Y:S01]  /*4480*/  FADD.FTZ R20, -R22, R47 ;  /* 0x0000002f16147221 */ /* 0x001fe20000010100 */
        /* <DEDUP_REMOVED lines=25> */
.L_x_3205:
[----:B------:R-:W-:Y:S05]  /*4620*/  BSYNC.RECONVERGENT B1 ;  /* 0x0000000000017941 */ /* 0x000fea0003800200 */
.L_x_3204:
[----:B------:R-:W-:Y:S04]  /*4630*/  BSSY.RECONVERGENT B1, `(.L_x_3206) ;  /* 0x000001d000017945 */ /* 0x000fe80003800200 */
[----:B------:R-:W-:Y:S05]  /*4640*/  @P3 BRA `(.L_x_3207) ;  /* 0x00000000006c3947 */ /* 0x000fea0003800000 */
[C---:B------:R-:W-:Y:S01]  /*4650*/  FADD.FTZ R50, -R22.reuse, R50 ;  /* 0x0000003216327221 */ /* 0x040fe20000010100 */
[----:B01----:R-:W-:Y:S01]  /*4660*/  FADD.FTZ R20, -R22, R51 ;  /* 0x0000003316147221 */ /* 0x003fe20000010100 */
        /* <DEDUP_REMOVED lines=25> */
.L_x_3207:
[----:B------:R-:W-:Y:S05]  /*4800*/  BSYNC.RECONVERGENT B1 ;  /* 0x0000000000017941 */ /* 0x000fea0003800200 */
.L_x_3206:
[----:B------:R-:W-:Y:S04]  /*4810*/  BSSY.RECONVERGENT B1, `(.L_x_3208) ;  /* 0x000001d000017945 */ /* 0x000fe80003800200 */
[----:B------:R-:W-:Y:S05]  /*4820*/  @P4 BRA `(.L_x_3209) ;  /* 0x00000000006c4947 */ /* 0x000fea0003800000 */
[C---:B012---:R-:W-:Y:S01]  /*4830*/  FADD.FTZ R20, -R22.reuse, R53 ;  /* 0x0000003516147221 */ /* 0x047fe20000010100 */
        /* <DEDUP_REMOVED lines=26> */
.L_x_3209:
[----:B------:R-:W-:Y:S05]  /*49e0*/  BSYNC.RECONVERGENT B1 ;  /* 0x0000000000017941 */ /* 0x000fea0003800200 */
.L_x_3208:
[----:B------:R-:W-:Y:S01]  /*49f0*/  ISETP.GE.U32.AND P5, PT, R28, UR12, PT ;  /* 0x0000000c1c007c0c */ /* 0x000fe2000bfa6070 */
[----:B------:R-:W-:Y:S01]  /*4a00*/  BSSY.RECONVERGENT B1, `(.L_x_3210) ;  /* 0x0000034000017945 */ /* 0x000fe20003800200 */
[----:B0123--:R-:W-:Y:S02]  /*4a10*/  SHF.R.S32.HI R20, RZ, 0x1f, R28 ;  /* 0x0000001fff147819 */ /* 0x00ffe4000001141c */
        /* <DEDUP_REMOVED lines=23> */
[C---:B------:R-:W-:Y:S01]  /*4b90*/  FADD.FTZ R42, -R22.reuse, R42 ;  /* 0x0000002a162a7221 */ /* 0x040fe20000010100 */
[----:B------:R-:W-:Y:S01]  /*4ba0*/  FADD.FTZ R52, -R22, R43 ;  /* 0x0000002b16347221 */ /* 0x000fe20000010100 */
[----:B------:R-:W0:Y:S02]  /*4bb0*/  LDCU.64 UR6, c[0x0][0x3e0] ;  /* 0x00007c00ff0677ac */ /* 0x000e240008000a00 */
        /* <DEDUP_REMOVED lines=24> */
.L_x_3211:
[----:B------:R-:W-:Y:S05]  /*4d40*/  BSYNC.RECONVERGENT B1 ;  /* 0x0000000000017941 */ /* 0x000fea0003800200 */
.L_x_3210:
        /* <DEDUP_REMOVED lines=29> */
.L_x_3213:
[----:B------:R-:W-:Y:S05]  /*4f20*/  BSYNC.RECONVERGENT B1 ;  /* 0x0000000000017941 */ /* 0x000fea0003800200 */
.L_x_3212:
[----:B------:R-:W-:Y:S04]  /*4f30*/  BSSY.RECONVERGENT B1, `(.L_x_3214) ;  /* 0x000001d000017945 */ /* 0x000fe80003800200 */
[----:B------:R-:W-:Y:S05]  /*4f40*/  @P1 BRA `(.L_x_3215) ;  /* 0x00000000006c1947 */ /* 0x000fea0003800000 */
[C---:B-1----:R-:W-:Y:S01]  /*4f50*/  FADD.FTZ R16, -R22.reuse, R19 ;  /* 0x0000001316107221 */ /* 0x042fe20000010100 */
[----:B------:R-:W-:Y:S01]  /*4f60*/  FADD.FTZ R18, -R22, R18 ;  /* 0x0000001216127221 */ /* 0x000fe20000010100 */
[----:B------:R-:W1:Y:S01]  /*4f70*/  LDCU.64 UR6, c[0x0][0x3e0] ;  /* 0x00007c00ff0677ac */ /* 0x000e620008000a00 */
[----:B------:R-:W-:Y:S01]  /*4f80*/  MOV R17, R73 ;  /* 0x0000004900117202 */ /* 0x000fe20000000f00 */
[-C--:B0-----:R-:W-:Y:S01]  /*4f90*/  FMUL.FTZ R21, R16, R27.reuse ;  /* 0x0000001b10157220 */ /* 0x081fe20000410000 */
        /* <DEDUP_REMOVED lines=9> */
[----:B--2---:R-:W-:Y:S01]  /*5030*/  FADD.FTZ R30, R18, 1 ;  /* 0x3f800000121e7421 */ /* 0x004fe20000010000 */
[----:B-1----:R-:W-:Y:S01]  /*5040*/  FADD.FTZ R28, R16, 1 ;  /* 0x3f800000101c7421 */ /* 0x002fe20000010000 */
[----:B------:R-:W-:-:S04]  /*5050*/  MOV R16, R74 ;  /* 0x0000004a00107202 */ /* 0x000fc80000000f00 */
[----:B------:R-:W1:Y:S01]  /*5060*/  MUFU.RCP R30, R30 ;  /* 0x0000001e001e7308 */ /* 0x000e620000001000 */
[----:B------:R-:W-:-:S07]  /*5070*/  IMAD.WIDE.U32 R16, R49, UR6, R16 ;  /* 0x0000000631107c25 */ /* 0x000fce000f8e0010 */
[----:B------:R-:W2:Y:S01]  /*5080*/  MUFU.RCP R29, R28 ;  /* 0x0000001c001d7308 */ /* 0x000ea20000001000 */
[----:B------:R-:W-:Y:S01]  /*5090*/  IMAD R49, R49, UR7, R50 ;  /* 0x0000000731317c24 */ /* 0x000fe2000f8e0232 */
[----:B0-----:R-:W-:-:S04]  /*50a0*/  LEA R18, P1, R16, UR10, 0x2 ;  /* 0x0000000a10127c11 */ /* 0x001fc8000f8210ff */
[----:B------:R-:W-:-:S04]  /*50b0*/  IADD3 R49, PT, PT, R17, R49, RZ ;  /* 0x0000003111317210 */ /* 0x000fc80007ffe0ff */
[----:B------:R-:W-:Y:S01]  /*50c0*/  LEA.HI.X R19, R16, UR11, R49, 0x2, P1 ;  /* 0x0000000b10137c11 */ /* 0x000fe200088f1431 */
[----:B-1----:R-:W-:Y:S01]  /*50d0*/  FMUL.FTZ R17, R21, R30 ;  /* 0x0000001e15117220 */ /* 0x002fe20000410000 */
[----:B--2---:R-:W-:-:S05]  /*50e0*/  FMUL.FTZ R16, R20, R29 ;  /* 0x0000001d14107220 */ /* 0x004fca0000410000 */
[----:B------:R2:W-:Y:S02]  /*50f0*/  STG.E.64 desc[UR8][R18.64], R16 ;  /* 0x0000001012007986 */ /* 0x0005e4000c101b08 */
.L_x_3215:
[----:B------:R-:W-:Y:S05]  /*5100*/  BSYNC.RECONVERGENT B1 ;  /* 0x0000000000017941 */ /* 0x000fea0003800200 */
.L_x_3214:
[----:B------:R-:W-:Y:S04]  /*5110*/  BSSY.RECONVERGENT B1, `(.L_x_3216) ;  /* 0x000001d000017945 */ /* 0x000fe80003800200 */
[----:B------:R-:W-:Y:S05]  /*5120*/  @P6 BRA `(.L_x_3217) ;  /* 0x00000000006c6947 */ /* 0x000fea0003800000 */
[C---:B------:R-:W-:Y:S01]  /*5130*/  FADD.FTZ R36, -R22.reuse, R36 ;  /* 0x0000002416247221 */ /* 0x040fe20000010100 */
[----:B-12---:R-:W-:Y:S01]  /*5140*/  FADD.FTZ R16, -R22, R37 ;  /* 0x0000002516107221 */ /* 0x006fe20000010100 */
[----:B------:R-:W1:Y:S02]  /*5150*/  LDCU.64 UR6, c[0x0][0x3e0] ;  /* 0x00007c00ff0677ac */ /* 0x000e640008000a00 */
[-C--:B------:R-:W-:Y:S01]  /*5160*/  FMUL.FTZ R36, R36, R27.reuse ;  /* 0x0000001b24247220 */ /* 0x080fe20000410000 */
[----:B------:R-:W-:Y:S01]  /*5170*/  FMUL.FTZ R17, R16, R27 ;  /* 0x0000001b10117220 */ /* 0x000fe20000410000 */
[----:B------:R-:W2:Y:S02]  /*5180*/  LDCU.64 UR10, c[0x0][0x380] ;  /* 0x00007000ff0a77ac */ /* 0x000ea40008000a00 */
[----:B0-----:R-:W-:Y:S01]  /*5190*/  FFMA.FTZ R29, R26, R36, R23 ;  /* 0x000000241a1d7223 */ /* 0x001fe20000010017 */
[----:B------:R-:W-:Y:S01]  /*51a0*/  FFMA.FTZ R28, R25, R17, R24 ;  /* 0x00000011191c7223 */ /* 0x000fe20000010018 */
[----:B------:R-:W-:-:S02]  /*51b0*/  MOV R17, R73 ;  /* 0x0000004900117202 */ /* 0x000fc40000000f00 */
[----:B------:R-:W-:Y:S01]  /*51c0*/  FMUL.FTZ R16, R29, -1.4426950216293334961 ;  /* 0xbfb8aa3b1d107820 */ /* 0x000fe20000410000 */
[----:B------:R-:W-:-:S05]  /*51d0*/  FMUL.FTZ R18, R28, -1.4426950216293334961 ;  /* 0xbfb8aa3b1c127820 */ /* 0x000fca0000410000 */
[----:B------:R-:W0:Y:S01]  /*51e0*/  MUFU.EX2 R16, R16 ;  /* 0x0000001000107308 */ /* 0x000e220000000800 */
[----:B-1----:R-:W-:-:S03]  /*51f0*/  IMAD R48, R48, UR6, RZ ;  /* 0x0000000630307c24 */ /* 0x002fc6000f8e02ff */
[----:B------:R-:W1:Y:S01]  /*5200*/  MUFU.EX2 R18, R18 ;  /* 0x0000001200127308 */ /* 0x000e620000000800 */
[----:B0-----:R-:W-:Y:S01]  /*5210*/  FADD.FTZ R20, R16, 1 ;  /* 0x3f80000010147421 */ /* 0x001fe20000010000 */
[----:B------:R-:W-:Y:S01]  /*5220*/  MOV R16, R74 ;  /* 0x0000004a00107202 */ /* 0x000fe20000000f00 */
[----:B-1----:R-:W-:-:S04]  /*5230*/  FADD.FTZ R21, R18, 1 ;  /* 0x3f80000012157421 */ /* 0x002fc80000010000 */
[----:B------:R-:W0:Y:S01]  /*5240*/  MUFU.RCP R20, R20 ;  /* 0x0000001400147308 */ /* 0x000e220000001000 */
[----:B------:R-:W-:-:S04]  /*5250*/  IMAD.WIDE.U32 R16, R47, UR6, R16 ;  /* 0x000000062f107c25 */ /* 0x000fc8000f8e0010 */
[----:B------:R-:W-:Y:S01]  /*5260*/  IMAD R47, R47, UR7, R48 ;  /* 0x000000072f2f7c24 */ /* 0x000fe2000f8e0230 */
[----:B--2---:R-:W-:Y:S02]  /*5270*/  LEA R18, P1, R16, UR10, 0x2 ;  /* 0x0000000a10127c11 */ /* 0x004fe4000f8210ff */
[----:B------:R-:W1:Y:S02]  /*5280*/  MUFU.RCP R21, R21 ;  /* 0x0000001500157308 */ /* 0x000e640000001000 */
[----:B------:R-:W-:-:S04]  /*5290*/  IADD3 R47, PT, PT, R17, R47, RZ ;  /* 0x0000002f112f7210 */ /* 0x000fc80007ffe0ff */
[----:B------:R-:W-:Y:S01]  /*52a0*/  LEA.HI.X R19, R16, UR11, R47, 0x2, P1 ;  /* 0x0000000b10137c11 */ /* 0x000fe200088f142f */
[----:B0-----:R-:W-:Y:S01]  /*52b0*/  FMUL.FTZ R16, R29, R20 ;  /* 0x000000141d107220 */ /* 0x001fe20000410000 */
[----:B-1----:R-:W-:-:S05]  /*52c0*/  FMUL.FTZ R17, R28, R21 ;  /* 0x000000151c117220 */ /* 0x002fca0000410000 */
[----:B------:R3:W-:Y:S02]  /*52d0*/  STG.E.64 desc[UR8][R18.64], R16 ;  /* 0x0000001012007986 */ /* 0x0007e4000c101b08 */
.L_x_3217:
[----:B------:R-:W-:Y:S05]  /*52e0*/  BSYNC.RECONVERGENT B1 ;  /* 0x0000000000017941 */ /* 0x000fea0003800200 */
.L_x_3216:
[----:B------:R-:W-:Y:S04]  /*52f0*/  BSSY.RECONVERGENT B1, `(.L_x_3218) ;  /* 0x000001d000017945 */ /* 0x000fe80003800200 */
[----:B------:R-:W-:Y:S05]  /*5300*/  @P3 BRA `(.L_x_3219) ;  /* 0x00000000006c3947 */ /* 0x000fea0003800000 */
[C---:B------:R-:W-:Y:S01]  /*5310*/  FADD.FTZ R38, -R22.reuse, R38 ;  /* 0x0000002616267221 */ /* 0x040fe20000010100 */
[----:B-123--:R-:W-:Y:S01]  /*5320*/  FADD.FTZ R16, -R22, R39 ;  /* 0x0000002716107221 */ /* 0x00efe20000010100 */
        /* <DEDUP_REMOVED lines=25> */
.L_x_3219:
[----:B------:R-:W-:Y:S05]  /*54c0*/  BSYNC.RECONVERGENT B1 ;  /* 0x0000000000017941 */ /* 0x000fea0003800200 */
.L_x_3218:
[----:B------:R-:W-:Y:S04]  /*54d0*/  BSSY.RECONVERGENT B1, `(.L_x_3220) ;  /* 0x000001d000017945 */ /* 0x000fe80003800200 */
[----:B------:R-:W-:Y:S05]  /*54e0*/  @P4 BRA `(.L_x_3221) ;  /* 0x00000000006c4947 */ /* 0x000fea0003800000 */
[C---:B------:R-:W-:Y:S01]  /*54f0*/  FADD.FTZ R40, -R22.reuse, R40 ;  /* 0x0000002816287221 */ /* 0x040fe20000010100 */
[----:B-1234-:R-:W-:Y:S01]  /*5500*/  FADD.FTZ R16, -R22, R41 ;  /* 0x0000002916107221 */ /* 0x01efe20000010100 */
        /* <DEDUP_REMOVED lines=25> */
.L_x_3221:
[----:B------:R-:W-:Y:S05]  /*56a0*/  BSYNC.RECONVERGENT B1 ;  /* 0x0000000000017941 */ /* 0x000fea0003800200 */
.L_x_3220:
[----:B------:R-:W-:Y:S01]  /*56b0*/  ISETP.GE.U32.AND P5, PT, R33, UR12, PT ;  /* 0x0000000c21007c0c */ /* 0x000fe2000bfa6070 */
[----:B------:R-:W-:Y:S01]  /*56c0*/  BSSY.RECONVERGENT B1, `(.L_x_3222) ;  /* 0x000002e000017945 */ /* 0x000fe20003800200 */
[----:B------:R-:W-:Y:S02]  /*56d0*/  SHF.R.S32.HI R36, RZ, 0x1f, R33 ;  /* 0x0000001fff247819 */ /* 0x000fe40000011421 */
[C---:B01----:R-:W-:Y:S02]  /*56e0*/  IADD3 R20, PT, PT, R69.reuse, 0x180, RZ ;  /* 0x0000018045147810 */ /* 0x043fe40007ffe0ff */
[----:B------:R-:W-:Y:S02]  /*56f0*/  ISETP.GE.AND.EX P5, PT, R36, UR13, PT, P5 ;  /* 0x0000000d24007c0c */ /* 0x000fe4000bfa6350 */
[----:B--234-:R-:W-:Y:S02]  /*5700*/  IADD3 R18, PT, PT, R69, 0x1a0, RZ ;  /* 0x000001a045127810 */ /* 0x01cfe40007ffe0ff */
        /* <DEDUP_REMOVED lines=41> */
.L_x_3223:
[----:B------:R-:W-:Y:S05]  /*59a0*/  BSYNC.RECONVERGENT B1 ;  /* 0x0000000000017941 */ /* 0x000fea0003800200 */
.L_x_3222:
[----:B------:R-:W-:Y:S04]  /*59b0*/  BSSY.RECONVERGENT B1, `(.L_x_3224) ;  /* 0x000001d000017945 */ /* 0x000fe80003800200 */
[----:B------:R-:W-:Y:S05]  /*59c0*/  @P2 BRA `(.L_x_3225) ;  /* 0x00000000006c2947 */ /* 0x000fea0003800000 */
[C---:B------:R-:W-:Y:S01]  /*59d0*/  FADD.FTZ R44, -R22.reuse, R44 ;  /* 0x0000002c162c7221 */ /* 0x040fe20000010100 */
[----:B0-----:R-:W-:Y:S01]  /*59e0*/  FADD.FTZ R14, -R22, R45 ;  /* 0x0000002d160e7221 */ /* 0x001fe20000010100 */
        /* <DEDUP_REMOVED lines=25> */
.L_x_3225:
[----:B------:R-:W-:Y:S05]  /*5b80*/  BSYNC.RECONVERGENT B1 ;  /* 0x0000000000017941 */ /* 0x000fea0003800200 */
.L_x_3224:
[----:B------:R-:W-:Y:S04]  /*5b90*/  BSSY.RECONVERGENT B1, `(.L_x_3226) ;  /* 0x000001d000017945 */ /* 0x000fe80003800200 */
[----:B------:R-:W-:Y:S05]  /*5ba0*/  @P1 BRA `(.L_x_3227) ;  /* 0x00000000006c1947 */ /* 0x000fea0003800000 */
[C---:B------:R-:W-:Y:S01]  /*5bb0*/  FADD.FTZ R54, -R22.reuse, R54 ;  /* 0x0000003616367221 */ /* 0x040fe20000010100 */
[----:B01----:R-:W-:Y:S01]  /*5bc0*/  FADD.FTZ R14, -R22, R55 ;  /* 0x00000037160e7221 */ /* 0x003fe20000010100 */
        /* <DEDUP_REMOVED lines=25> */
.L_x_3227:
[----:B------:R-:W-:Y:S05]  /*5d60*/  BSYNC.RECONVERGENT B1 ;  /* 0x0000000000017941 */ /* 0x000fea0003800200 */
.L_x_3226:
        /* <DEDUP_REMOVED lines=8> */
[----:B--2---:R-:W-:Y:S01]  /*5df0*/  FFMA.FTZ R29, R26, R56, R23 ;  /* 0x000000381a1d7223 */ /* 0x004fe20000010017 */
        /* <DEDUP_REMOVED lines=20> */
.L_x_3229:
[----:B------:R-:W-:Y:S05]  /*5f40*/  BSYNC.RECONVERGENT B1 ;  /* 0x0000000000017941 */ /* 0x000fea0003800200 */
.L_x_3228:
[----:B------:R-:W-:Y:S04]  /*5f50*/  BSSY.RECONVERGENT B1, `(.L_x_3230) ;  /* 0x000001d000017945 */ /* 0x000fe80003800200 */
[----:B------:R-:W-:Y:S05]  /*5f60*/  @P3 BRA `(.L_x_3231) ;  /* 0x00000000006c3947 */ /* 0x000fea0003800000 */
[C---:B------:R-:W-:Y:S01]  /*5f70*/  FADD.FTZ R58, -R22.reuse, R58 ;  /* 0x0000003a163a7221 */ /* 0x040fe20000010100 */
[----:B01----:R-:W-:Y:S01]  /*5f80*/  FADD.FTZ R14, -R22, R59 ;  /* 0x0000003b160e7221 */ /* 0x003fe20000010100 */
[----:B------:R-:W0:Y:S01]  /*5f90*/  LDCU.64 UR6, c[0x0][0x3e0] ;  /* 0x00007c00ff0677ac */ /* 0x000e220008000a00 */
[----:B--23--:R-:W-:Y:S01]  /*5fa0*/  MOV R16, R74 ;  /* 0x0000004a00107202 */ /* 0x00cfe20000000f00 */
        /* <DEDUP_REMOVED lines=14> */
[C---:B-1----:R-:W-:Y:S02]  /*6090*/  LEA R14, P1, R16.reuse, UR10, 0x2 ;  /* 0x0000000a100e7c11 */ /* 0x042fe4000f8210ff */
[----:B------:R-:W-:Y:S01]  /*60a0*/  IADD3 R29, PT, PT, R17, R29, RZ ;  /* 0x0000001d111d7210 */ /* 0x000fe20007ffe0ff */
[----:B0-----:R-:W-:Y:S02]  /*60b0*/  FADD.FTZ R20, R15, 1 ;  /* 0x3f8000000f147421 */ /* 0x001fe40000010000 */
[----:B------:R-:W0:Y:S01]  /*60c0*/  MUFU.RCP R18, R18 ;  /* 0x0000001200127308 */ /* 0x000e220000001000 */
[----:B------:R-:W-:-:S07]  /*60d0*/  LEA.HI.X R15, R16, UR11, R29, 0x2, P1 ;  /* 0x0000000b100f7c11 */ /* 0x000fce00088f141d */
[----:B------:R-:W1:Y:S01]  /*60e0*/  MUFU.RCP R19, R20 ;  /* 0x0000001400137308 */ /* 0x000e620000001000 */
[----:B0-----:R-:W-:Y:S01]  /*60f0*/  FMUL.FTZ R18, R21, R18 ;  /* 0x0000001215127220 */ /* 0x001fe20000410000 */
[----:B-1----:R-:W-:-:S05]  /*6100*/  FMUL.FTZ R19, R28, R19 ;  /* 0x000000131c137220 */ /* 0x002fca0000410000 */
[----:B------:R4:W-:Y:S02]  /*6110*/  STG.E.64 desc[UR8][R14.64], R18 ;  /* 0x000000120e007986 */ /* 0x0009e4000c101b08 */
.L_x_3231:
[----:B------:R-:W-:Y:S05]  /*6120*/  BSYNC.RECONVERGENT B1 ;  /* 0x0000000000017941 */ /* 0x000fea0003800200 */
.L_x_3230:
[----:B------:R-:W-:Y:S05]  /*6130*/  @P4 BRA `(.L_x_3201) ;  /* 0x0000000000684947 */ /* 0x000fea0003800000 */
[C---:B------:R-:W-:Y:S01]  /*6140*/  FADD.FTZ R60, -R22.reuse, R60 ;  /* 0x0000003c163c7221 */ /* 0x040fe20000010100 */
[----:B------:R-:W-:Y:S01]  /*6150*/  FADD.FTZ R22, -R22, R61 ;  /* 0x0000003d16167221 */ /* 0x000fe20000010100 */
[----:B------:R-:W5:Y:S01]  /*6160*/  LDCU.64 UR6, c[0x0][0x3e0] ;  /* 0x00007c00ff0677ac */ /* 0x000f620008000a00 */
[----:B------:R-:W-:Y:S01]  /*6170*/  MOV R72, R74 ;  /* 0x0000004a00487202 */ /* 0x000fe20000000f00 */
[-C--:B------:R-:W-:Y:S01]  /*6180*/  FMUL.FTZ R60, R60, R27.reuse ;  /* 0x0000001b3c3c7220 */ /* 0x080fe20000410000 */
[----:B------:R-:W-:Y:S01]  /*6190*/  FMUL.FTZ R22, R22, R27 ;  /* 0x0000001b16167220 */ /* 0x000fe20000410000 */
[----:B------:R-:W2:Y:S02]  /*61a0*/  LDCU.64 UR10, c[0x0][0x380] ;  /* 0x00007000ff0a77ac */ /* 0x000ea40008000a00 */
[----:B------:R-:W-:Y:S01]  /*61b0*/  FFMA.FTZ R23, R26, R60, R23 ;  /* 0x0000003c1a177223 */ /* 0x000fe20000010017 */
[----:B------:R-:W-:-:S03]  /*61c0*/  FFMA.FTZ R22, R25, R22, R24 ;  /* 0x0000001619167223 */ /* 0x000fc60000010018 */
[----:B01--4-:R-:W-:Y:S01]  /*61d0*/  FMUL.FTZ R14, R23, -1.4426950216293334961 ;  /* 0xbfb8aa3b170e7820 */ /* 0x013fe20000410000 */
[----:B------:R-:W-:-:S05]  /*61e0*/  FMUL.FTZ R15, R22, -1.4426950216293334961 ;  /* 0xbfb8aa3b160f7820 */ /* 0x000fca0000410000 */
[----:B------:R-:W2:Y:S01]  /*61f0*/  MUFU.EX2 R14, R14 ;  /* 0x0000000e000e7308 */ /* 0x000ea20000000800 */
[----:B-----5:R-:W-:-:S03]  /*6200*/  IMAD R19, R65, UR6, RZ ;  /* 0x0000000641137c24 */ /* 0x020fc6000f8e02ff */
[----:B------:R-:W0:Y:S01]  /*6210*/  MUFU.EX2 R15, R15 ;  /* 0x0000000f000f7308 */ /* 0x000e220000000800 */
[----:B------:R-:W-:-:S04]  /*6220*/  IMAD.WIDE.U32 R72, R12, UR6, R72 ;  /* 0x000000060c487c25 */ /* 0x000fc8000f8e0048 */
[----:B------:R-:W-:Y:S02]  /*6230*/  IMAD R19, R12, UR7, R19 ;  /* 0x000000070c137c24 */ /* 0x000fe4000f8e0213 */
[----:B--23--:R-:W-:Y:S01]  /*6240*/  FADD.FTZ R16, R14, 1 ;  /* 0x3f8000000e107421 */ /* 0x00cfe20000010000 */
[C---:B------:R-:W-:Y:S02]  /*6250*/  LEA R14, P1, R72.reuse, UR10, 0x2 ;  /* 0x0000000a480e7c11 */ /* 0x040fe4000f8210ff */
        /* <DEDUP_REMOVED lines=8> */
.L_x_3201:
[----:B------:R-:W-:Y:S05]  /*62e0*/  BSYNC.RECONVERGENT B0 ;  /* 0x0000000000007941 */ /* 0x000fea0003800200 */
.L_x_3169:
[----:B------:R-:W-:Y:S02]  /*62f0*/  IADD3 R8, PT, PT, R5, R8, RZ ;  /* 0x0000000805087210 */ /* 0x000fe40007ffe0ff */
[----:B------:R-:W-:Y:S02]  /*6300*/  IADD3 R7, PT, PT, R7, 0x1, RZ ;  /* 0x0000000107077810 */ /* 0x000fe40007ffe0ff */
[----:B------:R-:W-:-:S13]  /*6310*/  ISETP.GE.AND P1, PT, R8, UR5, PT ;  /* 0x0000000508007c0c */ /* 0x000fda000bf26270 */
[----:B------:R-:W-:Y:S05]  /*6320*/  @!P1 BRA `(.L_x_3232) ;  /* 0xffffff9c00d89947 */ /* 0x000fea000383ffff */
[----:B------:R-:W-:Y:S05]  /*6330*/  EXIT ;  /* 0x000000000000794d */ /* 0x000fea0003800000 */
.L_x_3233:
        /* <DEDUP_REMOVED lines=12> */
.L_x_3474:


//--------------------- .text._Z35group_norm_nhwc_fwd_one_pass_kernelI11Fp32IOFp16WLi64ELi24ELi384EEv26Group_norm_nhwc_fwd_params --------------------------
	.section	.text._Z35group_norm_nhwc_fwd_one_pass_kernelI11Fp32IOFp16WLi64ELi24ELi384EEv26Group_norm_nhwc_fwd_params,"ax",@progbits
	.align	128
        .global         _Z35group_norm_nhwc_fwd_one_pass_kernelI11Fp32IOFp16WLi64ELi24ELi384EEv26Group_norm_nhwc_fwd_params
        .type           _Z35group_norm_nhwc_fwd_one_pass_kernelI11Fp32IOFp16WLi64ELi24ELi384EEv26Group_norm_nhwc_fwd_params,@function
        .size           _Z35group_norm_nhwc_fwd_one_pass_kernelI11Fp32IOFp16WLi64ELi24ELi384EEv26Group_norm_nhwc_fwd_params,(.L_x_3475 - _Z35group_norm_nhwc_fwd_one_pass_kernelI11Fp32IOFp16WLi64ELi24ELi384EEv26Group_norm_nhwc_fwd_params)
        .other          _Z35group_norm_nhwc_fwd_one_pass_kernelI11Fp32IOFp16WLi64ELi24ELi384EEv26Group_norm_nhwc_fwd_params,@"STO_CUDA_ENTRY STV_DEFAULT"
_Z35group_norm_nhwc_fwd_one_pass_kernelI11Fp32IOFp16WLi64ELi24ELi384EEv26Group_norm_nhwc_fwd_params:
.text._Z35group_norm_nhwc_fwd_one_pass_kernelI11Fp32IOFp16WLi64ELi24ELi384EEv26Group_norm_nhwc_fwd_params:
        /* <DEDUP_REMOVED lines=27> */
.L_x_3253:
[----:B0-----:R-:W0:Y:S01]  /*01b0*/  LDC R0, c[0x0][0x3f8] ;  /* 0x0000fe00ff007b82 */ /* 0x001e220000000800 */
[----:B------:R-:W-:Y:S01]  /*01c0*/  IABS R9, UR8 ;  /* 0x0000000800097c13 */ /* 0x000fe20008000000 */
[----:B-1----:R-:W1:Y:S01]  /*01d0*/  LDCU.64 UR10, c[0x0][0x3e8] ;  /* 0x00007d00ff0a77ac */ /* 0x002e620008000a00 */
[----:B------:R-:W-:Y:S02]  /*01e0*/  SHF.R.S32.HI R15, RZ, 0x1f, R2 ;  /* 0x0000001fff0f7819 */ /* 0x000fe40000011402 */
[----:B------:R-:W-:Y:S02]  /*01f0*/  CS2R R20, SRZ ;  /* 0x0000000000147805 */ /* 0x000fe4000001ff00 */
[----:B------:R-:W-:Y:S02]  /*0200*/  IADD3 R12, PT, PT, R2, 0x20, RZ ;  /* 0x00000020020c7810 */ /* 0x000fe40007ffe0ff */
        /* <DEDUP_REMOVED lines=21> */
[----:B------:R-:W-:-:S04]  /*0360*/  IMAD R4, R4, 0xc, RZ ;  /* 0x0000000c04047824 */ /* 0x000fc800078e02ff */
[----:B------:R-:W-:-:S05]  /*0370*/  IMAD.MOV R4, RZ, RZ, -R4 ;  /* 0x000000ffff047224 */ /* 0x000fca00078e0a04 */
[----:B------:R-:W-:Y:S01]  /*0380*/  PRMT R7, R4, 0x7710, RZ ;  /* 0x0000771004077816 */ /* 0x000fe200000000ff */
[----:B------:R-:W-:Y:S01]  /*0390*/  @!P2 VIADD R17, R17, 0x1 ;  /* 0x000000011111a836 */ /* 0x000fe20000000000 */
[-C--:B------:R-:W-:Y:S02]  /*03a0*/  @!P2 IADD3 R5, PT, PT, R5, -R8.reuse, RZ ;  /* 0x800000080505a210 */ /* 0x080fe40007ffe0ff */
[----:B-1----:R-:W-:Y:S02]  /*03b0*/  ISETP.GE.U32.AND P2, PT, R12, UR10, PT ;  /* 0x0000000a0c007c0c */ /* 0x002fe4000bf46070 */
[----:B------:R-:W-:Y:S02]  /*03c0*/  ISETP.GE.U32.AND P1, PT, R5, R8, PT ;  /* 0x000000080500720c */ /* 0x000fe40003f26070 */
[----:B------:R-:W-:Y:S02]  /*03d0*/  LOP3.LUT R5, R0, UR8, RZ, 0x3c, !PT ;  /* 0x0000000800057c12 */ /* 0x000fe4000f8e3cff */
[----:B------:R-:W-:-:S02]  /*03e0*/  ISETP.GE.AND.EX P2, PT, R13, UR11, PT, P2 ;  /* 0x0000000b0d007c0c */ /* 0x000fc4000bf46320 */
[----:B------:R-:W-:Y:S02]  /*03f0*/  ISETP.GE.AND P4, PT, R5, RZ, PT ;  /* 0x000000ff0500720c */ /* 0x000fe40003f86270 */
[----:B------:R-:W-:-:S04]  /*0400*/  IADD3 R7, PT, PT, R7, R24, RZ ;  /* 0x0000001807077210 */ /* 0x000fc80007ffe0ff */
[----:B------:R-:W-:Y:S02]  /*0410*/  SHF.L.U32 R7, R7, 0x1, RZ ;  /* 0x0000000107077819 */ /* 0x000fe400000006ff */
[----:B------:R-:W-:Y:S02]  /*0420*/  @P1 IADD3 R17, PT, PT, R17, 0x1, RZ ;  /* 0x0000000111111810 */ /* 0x000fe40007ffe0ff */
[----:B------:R-:W-:Y:S01]  /*0430*/  ISETP.GE.U32.AND P1, PT, R2, UR10, PT ;  /* 0x0000000a02007c0c */ /* 0x000fe2000bf26070 */
[----:B------:R-:W0:Y:S01]  /*0440*/  @!P2 LDC.64 R8, c[0x0][0x3e0] ;  /* 0x0000f800ff08ab82 */ /* 0x000e220000000a00 */
[----:B------:R-:W-:Y:S02]  /*0450*/  LOP3.LUT R7, R7, 0xffff, RZ, 0xc0, !PT ;  /* 0x0000ffff07077812 */ /* 0x000fe400078ec0ff */
[----:B------:R-:W-:Y:S01]  /*0460*/  ISETP.GE.AND.EX P1, PT, R15, UR11, PT, P1 ;  /* 0x0000000b0f007c0c */ /* 0x000fe2000bf26310 */
[----:B------:R-:W1:Y:S01]  /*0470*/  LDCU.64 UR10, c[0x0][0x3f0] ;  /* 0x00007e00ff0a77ac */ /* 0x000e620008000a00 */
[----:B------:R-:W-:-:S02]  /*0480*/  @!P4 IADD3 R17, PT, PT, -R17, RZ, RZ ;  /* 0x000000ff1111c210 */ /* 0x000fc40007ffe1ff */
[----:B------:R-:W-:-:S04]  /*0490*/  @!P3 LOP3.LUT R17, RZ, R0, RZ, 0x33, !PT ;  /* 0x00000000ff11b212 */ /* 0x000fc800078e33ff */
[----:B------:R-:W-:Y:S02]  /*04a0*/  IADD3 R5, PT, PT, -R17, RZ, RZ ;  /* 0x000000ff11057210 */ /* 0x000fe40007ffe1ff */
[----:B------:R-:W-:-:S03]  /*04b0*/  SHF.R.S32.HI R4, RZ, 0x1f, R17 ;  /* 0x0000001fff047819 */ /* 0x000fc60000011411 */
[----:B------:R-:W2:Y:S01]  /*04c0*/  @!P1 LDC.64 R10, c[0x0][0x3e0] ;  /* 0x0000f800ff0a9b82 */ /* 0x000ea20000000a00 */
[----:B------:R-:W-:-:S04]  /*04d0*/  IMAD R0, R0, R5, UR8 ;  /* 0x0000000800007e24 */ /* 0x000fc8000f8e0205 */
[----:B------:R-:W-:Y:S02]  /*04e0*/  IMAD R0, R0, 0x18, RZ ;  /* 0x0000001800007824 */ /* 0x000fe400078e02ff */
[----:B-1----:R-:W-:Y:S02]  /*04f0*/  IMAD R14, R4, UR10, RZ ;  /* 0x0000000a040e7c24 */ /* 0x002fe4000f8e02ff */
[----:B------:R-:W1:Y:S01]  /*0500*/  @!P2 LDC.64 R4, c[0x0][0x390] ;  /* 0x0000e400ff04ab82 */ /* 0x000e620000000a00 */
[C---:B------:R-:W-:Y:S01]  /*0510*/  IADD3 R26, P3, PT, R0.reuse, R7, RZ ;  /* 0x00000007001a7210 */ /* 0x040fe20007f7e0ff */
[----:B------:R-:W-:Y:S02]  /*0520*/  IMAD R29, R17, UR11, R14 ;  /* 0x0000000b111d7c24 */ /* 0x000fe4000f8e020e */
[----:B0-----:R-:W-:Y:S01]  /*0530*/  @!P2 IMAD R13, R13, R8, RZ ;  /* 0x000000080d0da224 */ /* 0x001fe200078e02ff */
[----:B------:R-:W-:-:S03]  /*0540*/  LEA.HI.X.SX32 R27, R0, RZ, 0x1, P3 ;  /* 0x000000ff001b7211 */ /* 0x000fc600018f0eff */
[----:B------:R-:W0:Y:S01]  /*0550*/  @!P1 LDC.64 R6, c[0x0][0x390] ;  /* 0x0000e400ff069b82 */ /* 0x000e220000000a00 */
[----:B------:R-:W-:Y:S02]  /*0560*/  @!P2 IMAD R9, R12, R9, R13 ;  /* 0x000000090c09a224 */ /* 0x000fe400078e020d */
[----:B------:R-:W-:-:S04]  /*0570*/  IMAD.WIDE.U32 R26, R17, UR10, R26 ;  /* 0x0000000a111a7c25 */ /* 0x000fc8000f8e001a */
[----:B--2---:R-:W-:Y:S01]  /*0580*/  @!P1 IMAD R15, R15, R10, RZ ;  /* 0x0000000a0f0f9224 */ /* 0x004fe200078e02ff */
[-C--:B------:R-:W-:Y:S01]  /*0590*/  @!P1 MOV R28, R26.reuse ;  /* 0x0000001a001c9202 */ /* 0x080fe20000000f00 */
[----:B------:R-:W-:Y:S01]  /*05a0*/  IMAD.IADD R29, R27, 0x1, R29 ;  /* 0x000000011b1d7824 */ /* 0x000fe200078e021d */
[----:B------:R-:W-:Y:S01]  /*05b0*/  @!P2 MOV R14, R26 ;  /* 0x0000001a000ea202 */ /* 0x000fe20000000f00 */
[C---:B------:R-:W-:Y:S02]  /*05c0*/  @!P1 IMAD R17, R2.reuse, R11, R15 ;  /* 0x0000000b02119224 */ /* 0x040fe400078e020f */
[----:B------:R-:W-:Y:S01]  /*05d0*/  @!P1 IMAD.WIDE.U32 R10, R2, R10, R28 ;  /* 0x0000000a020a9225 */ /* 0x000fe200078e001c */
[----:B------:R-:W-:-:S03]  /*05e0*/  @!P2 MOV R15, R29 ;  /* 0x0000001d000fa202 */ /* 0x000fc60000000f00 */
[----:B------:R-:W-:Y:S02]  /*05f0*/  @!P1 IMAD.IADD R11, R11, 0x1, R17 ;  /* 0x000000010b0b9824 */ /* 0x000fe400078e0211 */
[----:B------:R-:W-:Y:S01]  /*0600*/  @!P2 IMAD.WIDE.U32 R12, R12, R8, R14 ;  /* 0x000000080c0ca225 */ /* 0x000fe200078e000e */
[----:B0-----:R-:W-:-:S04]  /*0610*/  @!P1 LEA R6, P3, R10, R6, 0x2 ;  /* 0x000000060a069211 */ /* 0x001fc800078610ff */
[----:B------:R-:W-:Y:S02]  /*0620*/  @!P2 IADD3 R9, PT, PT, R13, R9, RZ ;  /* 0x000000090d09a210 */ /* 0x000fe40007ffe0ff */
[----:B-1----:R-:W-:Y:S02]  /*0630*/  @!P2 LEA R8, P4, R12, R4, 0x2 ;  /* 0x000000040c08a211 */ /* 0x002fe400078810ff */
        /* <DEDUP_REMOVED lines=51> */
.L_x_3235:
[----:B----4-:R-:W-:Y:S05]  /*0970*/  BSYNC.RECONVERGENT B0 ;  /* 0x0000000000007941 */ /* 0x010fea0003800200 */
.L_x_3234:
        /* <DEDUP_REMOVED lines=36> */
.L_x_3237:
[----:B------:R-:W-:Y:S05]  /*0bc0*/  BSYNC.RECONVERGENT B0 ;  /* 0x0000000000007941 */ /* 0x000fea0003800200 */
.L_x_3236:
        /* <DEDUP_REMOVED lines=33> */
.L_x_3240:
[----:B------:R-:W2:Y:S04]  /*0de0*/  LDG.E.STRONG.GPU R6, desc[UR14][R4.64] ;  /* 0x0000000e04067981 */ /* 0x000ea8000c1ef900 */
[----:B--2---:R-:W-:Y:S01]  /*0df0*/  CCTL.IVALL ;  /* 0x00000000ff00798f */ /* 0x004fe20002000000 */
[----:B------:R-:W-:Y:S05]  /*0e00*/  YIELD ;  /* 0x0000000000007946 */ /* 0x000fea0003800000 */
[----:B------:R-:W-:-:S13]  /*0e10*/  ISETP.NE.AND P4, PT, R6, R9, PT ;  /* 0x000000090600720c */ /* 0x000fda0003f85270 */
[----:B------:R-:W-:Y:S05]  /*0e20*/  @P4 BRA `(.L_x_3240) ;  /* 0xfffffffc00ec4947 */ /* 0x000fea000383ffff */
.L_x_3239:
        /* <DEDUP_REMOVED lines=15> */
.L_x_3242:
        /* <DEDUP_REMOVED lines=91> */
.L_x_3241:
        /* <DEDUP_REMOVED lines=53> */
.L_x_3243:
        /* <DEDUP_REMOVED lines=27> */
.L_x_3244:
        /* <DEDUP_REMOVED lines=13> */
.L_x_3245:
[----:B------:R-:W-:Y:S05]  /*1aa0*/  BSYNC.RECONVERGENT B0 ;  /* 0x0000000000007941 */ /* 0x000fea0003800200 */
.L_x_3238:
        /* <DEDUP_REMOVED lines=20> */
[----:B------:R-:W-:-:S05]  /*1bf0*/  LOP3.LUT R11, R11, 0xffff, RZ, 0xc0, !PT ;  /* 0x0000ffff0b0b7812 */ /* 0x000fca00078ec0ff */
[----:B------:R-:W-:Y:S02]  /*1c00*/  IMAD.IADD R13, R0, 0x1, R11 ;  /* 0x00000001000d7824 */ /* 0x000fe400078e020b */
[----:B------:R-:W-:Y:S02]  /*1c10*/  @P0 FMUL.FTZ R11, R19, UR10 ;  /* 0x0000000a130b0c20 */ /* 0x000fe40008410000 */
[----:B-1----:R-:W-:-:S03]  /*1c20*/  IMAD.WIDE R6, R13, 0x2, R6 ;  /* 0x000000020d067825 */ /* 0x002fc600078e0206 */
[----:B------:R1:W-:Y:S01]  /*1c30*/  @P0 STG.E.64 desc[UR14][R8.64], R10 ;  /* 0x0000000a08000986 */ /* 0x0003e2000c101b0e */
        /* <DEDUP_REMOVED lines=33> */
[C---:B------:R-:W-:Y:S01]  /*1e50*/  FADD.FTZ R7, -R0.reuse, R20 ;  /* 0x0000001400077221 */ /* 0x040fe20000010100 */
[----:B------:R-:W-:Y:S01]  /*1e60*/  MOV R5, R29 ;  /* 0x0000001d00057202 */ /* 0x000fe20000000f00 */
[----:B------:R-:W1:Y:S01]  /*1e70*/  LDCU.64 UR10, c[0x0][0x380] ;  /* 0x00007000ff0a77ac */ /* 0x000e620008000a00 */
[----:B------:R-:W-:Y:S01]  /*1e80*/  FADD.FTZ R21, -R0, R21 ;  /* 0x0000001500157221 */ /* 0x000fe20000010100 */
[----:B------:R-:W-:-:S04]  /*1e90*/  FMUL.FTZ R7, R7, R10 ;  /* 0x0000000a07077220 */ /* 0x000fc80000410000 */
[----:B------:R-:W-:Y:S01]  /*1ea0*/  FFMA.FTZ R8, R11, R7, R14 ;  /* 0x000000070b087223 */ /* 0x000fe2000001000e */
[----:B0-----:R-:W-:Y:S02]  /*1eb0*/  IMAD R9, R9, UR16, RZ ;  /* 0x0000001009097c24 */ /* 0x001fe4000f8e02ff */
[----:B------:R-:W-:-:S04]  /*1ec0*/  IMAD.WIDE.U32 R4, R2, UR16, R4 ;  /* 0x0000001002047c25 */ /* 0x000fc8000f8e0004 */
[----:B------:R-:W-:Y:S01]  /*1ed0*/  IMAD R9, R2, UR17, R9 ;  /* 0x0000001102097c24 */ /* 0x000fe2000f8e0209 */
[----:B-1----:R-:W-:-:S03]  /*1ee0*/  LEA R6, P1, R4, UR10, 0x2 ;  /* 0x0000000a04067c11 */ /* 0x002fc6000f8210ff */
[----:B------:R-:W-:Y:S02]  /*1ef0*/  IMAD.IADD R5, R5, 0x1, R9 ;  /* 0x0000000105057824 */ /* 0x000fe400078e0209 */
[----:B------:R-:W-:-:S03]  /*1f00*/  FMUL.FTZ R9, R21, R10 ;  /* 0x0000000a15097220 */ /* 0x000fc60000410000 */
[----:B------:R-:W-:Y:S01]  /*1f10*/  LEA.HI.X R7, R4, UR11, R5, 0x2, P1 ;  /* 0x0000000b04077c11 */ /* 0x000fe200088f1405 */
[----:B------:R-:W-:-:S05]  /*1f20*/  FFMA.FTZ R9, R12, R9, R13 ;  /* 0x000000090c097223 */ /* 0x000fca000001000d */
[----:B------:R0:W-:Y:S02]  /*1f30*/  STG.E.64 desc[UR14][R6.64], R8 ;  /* 0x0000000806007986 */ /* 0x0001e4000c101b0e */
.L_x_3249:
[----:B------:R-:W-:Y:S05]  /*1f40*/  BSYNC.RECONVERGENT B1 ;  /* 0x0000000000017941 */ /* 0x000fea0003800200 */
.L_x_3248:
        /* <DEDUP_REMOVED lines=19> */
.L_x_3247:
        /* <DEDUP_REMOVED lines=30> */
.L_x_3252:
[----:B------:R-:W-:Y:S05]  /*2260*/  BSYNC.RECONVERGENT B1 ;  /* 0x0000000000017941 */ /* 0x000fea0003800200 */
.L_x_3251:
        /* <DEDUP_REMOVED lines=32> */
.L_x_3250:
[----:B------:R-:W-:Y:S05]  /*2470*/  BSYNC.RECONVERGENT B0 ;  /* 0x0000000000007941 */ /* 0x000fea0003800200 */
.L_x_3246:
[----:B------:R-:W-:Y:S02]  /*2480*/  UIADD3 UR8, UPT, UPT, UR19, UR8, URZ ;  /* 0x0000000813087290 */ /* 0x000fe4000fffe0ff */
[----:B------:R-:W-:Y:S02]  /*2490*/  UIADD3 UR4, UPT, UPT, UR4, 0x1, URZ ;  /* 0x0000000104047890 */ /* 0x000fe4000fffe0ff */
[----:B------:R-:W-:-:S09]  /*24a0*/  UISETP.GE.AND UP1, UPT, UR8, UR7, UPT ;  /* 0x000000070800728c */ /* 0x000fd2000bf26270 */
[----:B------:R-:W-:Y:S05]  /*24b0*/  BRA.U !UP1, `(.L_x_3253) ;  /* 0xffffffdd093c7547 */ /* 0x000fea000b83ffff */
[----:B------:R-:W-:Y:S05]  /*24c0*/  EXIT ;  /* 0x000000000000794d */ /* 0x000fea0003800000 */
.L_x_3254:
        /* <DEDUP_REMOVED lines=11> */
.L_x_3475:


//--------------------- .text._Z35group_norm_nhwc_fwd_one_pass_kernelI11Fp32IOFp16WLi128ELi24ELi384EEv26Group_norm_nhwc_fwd_params --------------------------
	.section	.text._Z35group_norm_nhwc_fwd_one_pass_kernelI11Fp32IOFp16WLi128ELi24ELi384EEv26Group_norm_nhwc_fwd_params,"ax",@progbits
	.align	128
        .global         _Z35group_norm_nhwc_fwd_one_pass_kernelI11Fp32IOFp16WLi128ELi24ELi384EEv26Group_norm_nhwc_fwd_params
        .type           _Z35group_norm_nhwc_fwd_one_pass_kernelI11Fp32IOFp16WLi128ELi24ELi384EEv26Group_norm_nhwc_fwd_params,@function
        .size           _Z35group_norm_nhwc_fwd_one_pass_kernelI11Fp32IOFp16WLi128ELi24ELi384EEv26Group_norm_nhwc_fwd_params,(.L_x_3476 - _Z35group_norm_nhwc_fwd_one_pass_kernelI11Fp32IOFp16WLi128ELi24ELi384EEv26Group_norm_nhwc_fwd_params)
        .other          _Z35group_norm_nhwc_fwd_one_pass_kernelI11Fp32IOFp16WLi128ELi24ELi384EEv26Group_norm_nhwc_fwd_params,@"STO_CUDA_ENTRY STV_DEFAULT"
_Z35group_norm_nhwc_fwd_one_pass_kernelI11Fp32IOFp16WLi128ELi24ELi384EEv26Group_norm_nhwc_fwd_params:
.text._Z35group_norm_nhwc_fwd_one_pass_kernelI11Fp32IOFp16WLi128ELi24ELi384EEv26Group_norm_nhwc_fwd_params:
        /* <DEDUP_REMOVED lines=25> */
.L_x_3282:
        /* <DEDUP_REMOVED lines=26> */
[-C--:B------:R-:W-:Y:S01]  /*0330*/  @!P2 IADD3 R2, PT, PT, R2, -R7.reuse, RZ ;  /* 0x800000070202a210 */ /* 0x080fe20007ffe0ff */
[----:B------:R-:W-:Y:S01]  /*0340*/  @!P2 VIADD R5, R5, 0x1 ;  /* 0x000000010505a836 */ /* 0x000fe20000000000 */
        /* <DEDUP_REMOVED lines=13> */
[----:B------:R-:W-:Y:S01]  /*0420*/  ISETP.GE.U32.AND P3, PT, R21, UR10, PT ;  /* 0x0000000a15007c0c */ /* 0x000fe2000bf66070 */
[----:B------:R-:W-:Y:S01]  /*0430*/  IMAD.IADD R2, R7, 0x1, R8 ;  /* 0x0000000107027824 */ /* 0x000fe200078e0208 */
[----:B------:R-:W-:Y:S01]  /*0440*/  IADD3 R9, PT, PT, -R5, RZ, RZ ;  /* 0x000000ff05097210 */ /* 0x000fe20007ffe1ff */
[----:B------:R-:W0:Y:S01]  /*0450*/  @!P2 LDC.64 R6, c[0x0][0x3e0] ;  /* 0x0000f800ff06ab82 */ /* 0x000e220000000a00 */
[----:B------:R-:W-:Y:S02]  /*0460*/  ISETP.GE.U32.AND P1, PT, R23, UR10, PT ;  /* 0x0000000a17007c0c */ /* 0x000fe4000bf26070 */
[----:B------:R-:W-:Y:S01]  /*0470*/  SHF.L.U32 R2, R2, 0x1, RZ ;  /* 0x0000000102027819 */ /* 0x000fe200000006ff */
[----:B------:R-:W-:Y:S01]  /*0480*/  IMAD R0, R0, R9, UR8 ;  /* 0x0000000800007e24 */ /* 0x000fe2000f8e0209 */
[----:B------:R-:W-:Y:S02]  /*0490*/  ISETP.GE.AND.EX P3, PT, R13, UR11, PT, P3 ;  /* 0x0000000b0d007c0c */ /* 0x000fe4000bf66330 */
[----:B------:R-:W-:Y:S01]  /*04a0*/  LOP3.LUT R27, R2, 0xffff, RZ, 0xc0, !PT ;  /* 0x0000ffff021b7812 */ /* 0x000fe200078ec0ff */
[----:B------:R-:W-:Y:S01]  /*04b0*/  IMAD R0, R0, 0x18, RZ ;  /* 0x0000001800007824 */ /* 0x000fe200078e02ff */
[----:B------:R-:W-:Y:S01]  /*04c0*/  SHF.R.S32.HI R2, RZ, 0x1f, R5 ;  /* 0x0000001fff027819 */ /* 0x000fe20000011405 */
[----:B------:R-:W1:Y:S01]  /*04d0*/  @!P2 LDC.64 R16, c[0x0][0x390] ;  /* 0x0000e400ff10ab82 */ /* 0x000e620000000a00 */
[----:B------:R-:W-:-:S02]  /*04e0*/  ISETP.GE.AND.EX P1, PT, R29, UR11, PT, P1 ;  /* 0x0000000b1d007c0c */ /* 0x000fc4000bf26310 */
        /* <DEDUP_REMOVED lines=9> */
[----:B0-----:R-:W-:Y:S01]  /*0580*/  @!P2 IMAD R4, R3, R6, RZ ;  /* 0x000000060304a224 */ /* 0x001fe200078e02ff */
[----:B------:R-:W-:Y:S01]  /*0590*/  IADD3 R25, PT, PT, R27, R25, RZ ;  /* 0x000000191b197210 */ /* 0x000fe20007ffe0ff */
[----:B------:R-:W0:Y:S01]  /*05a0*/  @!P3 LDC.64 R2, c[0x0][0x3e0] ;  /* 0x0000f800ff02bb82 */ /* 0x000e220000000a00 */
[----:B------:R-:W-:Y:S01]  /*05b0*/  @!P2 MOV R24, R26 ;  /* 0x0000001a0018a202 */ /* 0x000fe20000000f00 */
[----:B------:R-:W-:-:S04]  /*05c0*/  @!P2 IMAD R15, R11, R7, R4 ;  /* 0x000000070b0fa224 */ /* 0x000fc800078e0204 */
[----:B------:R-:W-:Y:S02]  /*05d0*/  @!P2 IMAD.WIDE.U32 R6, R11, R6, R24 ;  /* 0x000000060b06a225 */ /* 0x000fe400078e0018 */
[----:B------:R-:W2:Y:S02]  /*05e0*/  @!P1 LDC.64 R4, c[0x0][0x3e0] ;  /* 0x0000f800ff049b82 */ /* 0x000ea40000000a00 */
[----:B------:R-:W-:Y:S01]  /*05f0*/  @!P2 IMAD.IADD R7, R7, 0x1, R15 ;  /* 0x000000010707a824 */ /* 0x000fe200078e020f */
[----:B-1----:R-:W-:-:S04]  /*0600*/  @!P2 LEA R16, P5, R6, R16, 0x2 ;  /* 0x000000100610a211 */ /* 0x002fc800078a10ff */
[----:B------:R-:W-:Y:S01]  /*0610*/  @!P2 LEA.HI.X R17, R6, R17, R7, 0x2, P5 ;  /* 0x000000110611a211 */ /* 0x000fe200028f1407 */
[----:B------:R-:W1:Y:S01]  /*0620*/  @!P1 LDC.64 R14, c[0x0][0x390] ;  /* 0x0000e400ff0e9b82 */ /* 0x000e620000000a00 */
[----:B0-----:R-:W-:-:S07]  /*0630*/  @!P3 IMAD R12, R13, R2, RZ ;  /* 0x000000020d0cb224 */ /* 0x001fce00078e02ff */
[----:B------:R-:W0:Y:S01]  /*0640*/  @!P4 LDC.64 R6, c[0x0][0x3e0] ;  /* 0x0000f800ff06cb82 */ /* 0x000e220000000a00 */
        /* <DEDUP_REMOVED lines=13> */
[----:B-1----:R-:W-:Y:S01]  /*0720*/  @!P1 LEA R14, P5, R4, R14, 0x2 ;  /* 0x0000000e040e9211 */ /* 0x002fe200078a10ff */
[----:B0-----:R-:W-:Y:S01]  /*0730*/  @!P4 IMAD R18, R19, R6, RZ ;  /* 0x000000061312c224 */ /* 0x001fe200078e02ff */
        /* <DEDUP_REMOVED lines=11> */
[----:B------:R-:W-:-:S03]  /*07f0*/  CS2R R6, SRZ ;  /* 0x0000000000067805 */ /* 0x000fc6000001ff00 */
[----:B------:R-:W-:Y:S01]  /*0800*/  @!P4 IADD3 R9, PT, PT, R19, R21, RZ ;  /* 0x000000151309c210 */ /* 0x000fe20007ffe0ff */
        /* <DEDUP_REMOVED lines=61> */
[----:B--2---:R-:W-:-:S03]  /*0be0*/  FADD.FTZ R11, R14, R17 ;  /* 0x000000110e0b7221 */ /* 0x004fc60000010000 */
[----:B------:R-:W-:-:S05]  /*0bf0*/  @!P2 IMAD.IADD R9, R9, 0x1, R12 ;  /* 0x000000010909a824 */ /* 0x000fca00078e020c */
[----:B------:R3:W-:Y:S02]  /*0c00*/  @!P2 STS.64 [R9+0x10], R10 ;  /* 0x0000100a0900a388 */ /* 0x0007e40000000a00 */
.L_x_3256:
[----:B------:R-:W-:Y:S05]  /*0c10*/  BSYNC.RECONVERGENT B0 ;  /* 0x0000000000007941 */ /* 0x000fea0003800200 */
.L_x_3255:
        /* <DEDUP_REMOVED lines=36> */
.L_x_3258:
[----:B------:R-:W-:Y:S05]  /*0e60*/  BSYNC.RECONVERGENT B0 ;  /* 0x0000000000007941 */ /* 0x000fea0003800200 */
.L_x_3257:
        /* <DEDUP_REMOVED lines=31> */
.L_x_3261:
[----:B---3--:R-:W2:Y:S04]  /*1060*/  LDG.E.STRONG.GPU R12, desc[UR16][R8.64] ;  /* 0x00000010080c7981 */ /* 0x008ea8000c1ef900 */
[----:B--2---:R-:W-:Y:S01]  /*1070*/  CCTL.IVALL ;  /* 0x00000000ff00798f */ /* 0x004fe20002000000 */
[----:B------:R-:W-:Y:S05]  /*1080*/  YIELD ;  /* 0x0000000000007946 */ /* 0x000fea0003800000 */
[----:B------:R-:W-:-:S13]  /*1090*/  ISETP.NE.AND P2, PT, R12, R15, PT ;  /* 0x0000000f0c00720c */ /* 0x000fda0003f45270 */
[----:B------:R-:W-:Y:S05]  /*10a0*/  @P2 BRA `(.L_x_3261) ;  /* 0xfffffffc00ec2947 */ /* 0x000fea000383ffff */
.L_x_3260:
        /* <DEDUP_REMOVED lines=15> */
.L_x_3263:
        /* <DEDUP_REMOVED lines=14> */
[----:B------:R-:W-:Y:S01]  /*1280*/  VOTEU.ALL UP1, P6 ;  /* 0x0000000000ff7886 */ /* 0x000fe20003020000 */
[----:B------:R-:W-:Y:S01]  /*1290*/  MOV R13, UR25 ;  /* 0x00000019000d7c02 */ /* 0x000fe20008000f00 */
[----:B------:R-:W-:-:S03]  /*12a0*/  @!UP0 UIMAD.WIDE.U32 UR24, UR22, 0x8, UR18 ;  /* 0x00000008161888a5 */ /* 0x000fc6000f8e0012 */
[----:B------:R-:W-:Y:S01]  /*12b0*/  VOTEU.ALL UP0, P5 ;  /* 0x0000000000ff7886 */ /* 0x000fe20002800000 */
[----:B------:R-:W-:Y:S01]  /*12c0*/  @!UP1 UIMAD.WIDE.U32 UR26, UR11, 0x8, UR18 ;  /* 0x000000080b1a98a5 */ /* 0x000fe2000f8e0012 */
[----:B------:R-:W0:Y:S01]  /*12d0*/  @!P2 LDG.E.64 R12, desc[UR16][R12.64] ;  /* 0x000000100c0ca981 */ /* 0x000e22000c1e1b00 */
[----:B------:R-:W-:Y:S02]  /*12e0*/  MOV R14, UR24 ;  /* 0x00000018000e7c02 */ /* 0x000fe40008000f00 */
[----:B------:R-:W-:Y:S01]  /*12f0*/  MOV R15, UR25 ;  /* 0x00000019000f7c02 */ /* 0x000fe20008000f00 */
[----:B------:R-:W-:Y:S01]  /*1300*/  @!UP0 UIMAD.WIDE.U32 UR24, UR10, 0x8, UR18 ;  /* 0x000000080a1888a5 */ /* 0x000fe2000f8e0012 */
[----:B-1----:R-:W-:Y:S01]  /*1310*/  IMAD.U32 R16, RZ, RZ, UR26 ;  /* 0x0000001aff107e24 */ /* 0x002fe2000f8e00ff */
[----:B--2---:R-:W-:-:S03]  /*1320*/  MOV R17, UR27 ;  /* 0x0000001b00117c02 */ /* 0x004fc60008000f00 */
[----:B------:R-:W2:Y:S01]  /*1330*/  @!P4 LDG.E.64 R14, desc[UR16][R14.64] ;  /* 0x000000100e0ec981 */ /* 0x000ea2000c1e1b00 */
[----:B------:R-:W-:Y:S02]  /*1340*/  MOV R18, UR24 ;  /* 0x0000001800127c02 */ /* 0x000fe40008000f00 */
[----:B------:R-:W-:Y:S01]  /*1350*/  MOV R19, UR25 ;  /* 0x0000001900137c02 */ /* 0x000fe20008000f00 */
[----:B------:R-:W3:Y:S05]  /*1360*/  @!P6 LDG.E.64 R16, desc[UR16][R16.64] ;  /* 0x000000101010e981 */ /* 0x000eea000c1e1b00 */
        /* <DEDUP_REMOVED lines=14> */
[----:B------:R-:W-:Y:S02]  /*1450*/  IMAD.U32 R9, RZ, RZ, UR24 ;  /* 0x00000018ff097e24 */ /* 0x000fe4000f8e00ff */
[----:B---3--:R-:W-:Y:S01]  /*1460*/  @!P6 FADD.FTZ R10, R10, R16 ;  /* 0x000000100a0ae221 */ /* 0x008fe20000010000 */
[----:B------:R-:W-:Y:S01]  /*1470*/  @!P6 FADD.FTZ R11, R11, R17 ;  /* 0x000000110b0be221 */ /* 0x000fe20000010000 */
[----:B------:R-:W-:Y:S01]  /*1480*/  ISETP.EQ.OR P6, PT, R12, UR15, P3 ;  /* 0x0000000f0c007c0c */ /* 0x000fe20009fc2670 */
[----:B------:R-:W-:Y:S01]  /*1490*/  VOTEU.ALL UP0, P2 ;  /* 0x0000000000ff7886 */ /* 0x000fe20001000000 */
[----:B----4-:R-:W-:Y:S01]  /*14a0*/  @!P5 FADD.FTZ R10, R10, R18 ;  /* 0x000000120a0ad221 */ /* 0x010fe20000010000 */
[----:B------:R-:W-:Y:S01]  /*14b0*/  @!P5 FADD.FTZ R11, R11, R19 ;  /* 0x000000130b0bd221 */ /* 0x000fe20000010000 */
[----:B------:R-:W-:-:S02]  /*14c0*/  ISETP.EQ.OR P5, PT, R9, UR15, P3 ;  /* 0x0000000f09007c0c */ /* 0x000fc40009fa2670 */
[----:B------:R-:W-:Y:S01]  /*14d0*/  @!UP0 UIMAD.WIDE.U32 UR24, UR21, 0x8, UR18 ;  /* 0x00000008151888a5 */ /* 0x000fe2000f8e0012 */
[----:B------:R-:W-:-:S05]  /*14e0*/  VOTEU.ALL UP0, P4 ;  /* 0x0000000000ff7886 */ /* 0x000fca0002000000 */
[----:B------:R-:W-:Y:S01]  /*14f0*/  MOV R12, UR24 ;  /* 0x00000018000c7c02 */ /* 0x000fe20008000f00 */
[----:B------:R-:W-:Y:S01]  /*1500*/  VOTEU.ALL UP1, P6 ;  /* 0x0000000000ff7886 */ /* 0x000fe20003020000 */
[----:B------:R-:W-:Y:S01]  /*1510*/  MOV R13, UR25 ;  /* 0x00000019000d7c02 */ /* 0x000fe20008000f00 */
[----:B------:R-:W-:Y:S02]  /*1520*/  @!UP0 UIMAD.WIDE.U32 UR24, UR12, 0x8, UR18 ;  /* 0x000000080c1888a5 */ /* 0x000fe4000f8e0012 */
[----:B------:R-:W-:Y:S01]  /*1530*/  VOTEU.ALL UP0, P5 ;  /* 0x0000000000ff7886 */ /* 0x000fe20002800000 */
[----:B------:R-:W-:Y:S02]  /*1540*/  @!UP1 UIMAD.WIDE.U32 UR26, UR14, 0x8, UR18 ;  /* 0x000000080e1a98a5 */ /* 0x000fe4000f8e0012 */
[----:B------:R-:W2:Y:S01]  /*1550*/  @!P2 LDG.E.64 R12, desc[UR16][R12.64] ;  /* 0x000000100c0ca981 */ /* 0x000ea2000c1e1b00 */
[----:B------:R-:W-:Y:S02]  /*1560*/  MOV R14, UR24 ;  /* 0x00000018000e7c02 */ /* 0x000fe40008000f00 */
[----:B------:R-:W-:Y:S01]  /*1570*/  MOV R15, UR25 ;  /* 0x00000019000f7c02 */ /* 0x000fe20008000f00 */
[----:B------:R-:W-:Y:S01]  /*1580*/  @!UP0 UIMAD.WIDE.U32 UR24, UR13, 0x8, UR18 ;  /* 0x000000080d1888a5 */ /* 0x000fe2000f8e0012 */
[----:B------:R-:W-:-:S02]  /*1590*/  MOV R16, UR26 ;  /* 0x0000001a00107c02 */ /* 0x000fc40008000f00 */
[----:B------:R-:W-:Y:S02]  /*15a0*/  MOV R17, UR27 ;  /* 0x0000001b00117c02 */ /* 0x000fe40008000f00 */
[----:B------:R-:W3:Y:S01]  /*15b0*/  @!P4 LDG.E.64 R14, desc[UR16][R14.64] ;  /* 0x000000100e0ec981 */ /* 0x000ee2000c1e1b00 */
[----:B------:R-:W-:Y:S01]  /*15c0*/  IMAD.U32 R18, RZ, RZ, UR24 ;  /* 0x00000018ff127e24 */ /* 0x000fe2000f8e00ff */
        /* <DEDUP_REMOVED lines=24> */
.L_x_3262:
        /* <DEDUP_REMOVED lines=52> */
.L_x_3264:
        /* <DEDUP_REMOVED lines=28> */
.L_x_3265:
        /* <DEDUP_REMOVED lines=13> */
.L_x_3266:
[----:B------:R-:W-:Y:S05]  /*1d20*/  BSYNC.RECONVERGENT B0 ;  /* 0x0000000000007941 */ /* 0x000fea0003800200 */
.L_x_3259:
[----:B------:R-:W4:Y:S01]  /*1d30*/  S2R R14, SR_TID.X ;  /* 0x00000000000e7919 */ /* 0x000f220000002100 */
[----:B------:R-:W5:Y:S01]  /*1d40*/  S2UR UR9, SR_CgaCtaId ;  /* 0x00000000000979c3 */ /* 0x000f620000008800 */
[----:B------:R-:W0:Y:S01]  /*1d50*/  LDCU UR10, c[0x0][0x414] ;  /* 0x00008280ff0a77ac */ /* 0x000e220008000800 */
[----:B------:R-:W-:Y:S01]  /*1d60*/  MOV R29, UR8 ;  /* 0x00000008001d7c02 */ /* 0x000fe20008000f00 */
        /* <DEDUP_REMOVED lines=10> */
[----:B------:R-:W-:-:S04]  /*1e10*/  IMAD R8, R8, 0xc, RZ ;  /* 0x0000000c08087824 */ /* 0x000fc800078e02ff */
[----:B------:R-:W-:Y:S02]  /*1e20*/  IMAD.MOV R15, RZ, RZ, -R8 ;  /* 0x000000ffff0f7224 */ /* 0x000fe400078e0a08 */
[----:B------:R-:W1:Y:S03]  /*1e30*/  LDC.64 R8, c[0x0][0x3a0] ;  /* 0x0000e800ff087b82 */ /* 0x000e660000000a00 */
        /* <DEDUP_REMOVED lines=28> */
[----:B----4-:R-:W-:Y:S02]  /*2000*/  HADD2.F32 R10, -RZ, R12.H0_H0 ;  /* 0x2000000cff0a7230 */ /* 0x010fe40000004100 */
[----:B---3--:R-:W-:Y:S02]  /*2010*/  HADD2.F32 R12, -RZ, R29.H0_H0 ;  /* 0x2000001dff0c7230 */ /* 0x008fe40000004100 */
[----:B-----5:R-:W-:Y:S01]  /*2020*/  HADD2.F32 R11, -RZ, R18.H0_H0 ;  /* 0x20000012ff0b7230 */ /* 0x020fe20000004100 */
[----:B01----:R-:W-:Y:S06]  /*2030*/  BRA.U UP0, `(.L_x_3268) ;  /* 0x00000005007c7547 */ /* 0x003fec000b800000 */
[----:B------:R-:W0:Y:S01]  /*2040*/  LDCU.64 UR12, c[0x0][0x3e8] ;  /* 0x00007d00ff0c77ac */ /* 0x000e220008000a00 */
[----:B------:R-:W-:Y:S01]  /*2050*/  SHF.R.S32.HI R14, RZ, 0x1f, R23 ;  /* 0x0000001fff0e7819 */ /* 0x000fe20000011417 */
[----:B------:R-:W-:Y:S01]  /*2060*/  BSSY.RECONVERGENT B1, `(.L_x_3269) ;  /* 0x0000018000017945 */ /* 0x000fe20003800200 */
[C---:B------:R-:W-:Y:S01]  /*2070*/  IADD3 R17, PT, PT, R23.reuse, 0x20, RZ ;  /* 0x0000002017117810 */ /* 0x040fe20007ffe0ff */
[C---:B------:R-:W-:Y:S01]  /*2080*/  VIADD R13, R23.reuse, 0x40 ;  /* 0x00000040170d7836 */ /* 0x040fe20000000000 */
        /* <DEDUP_REMOVED lines=14> */
[----:B-1----:R-:W-:-:S04]  /*2170*/  LEA R14, P1, R18, UR10, 0x2 ;  /* 0x0000000a120e7c11 */ /* 0x002fc8000f8210ff */
[----:B------:R-:W-:Y:S01]  /*2180*/  IADD3 R15, PT, PT, R19, R15, RZ ;  /* 0x0000000f130f7210 */ /* 0x000fe20007ffe0ff */
[----:B------:R-:W-:-:S03]  /*2190*/  FADD.FTZ R19, -R0, R4 ;  /* 0x0000000400137221 */ /* 0x000fc60000010100 */
[----:B------:R-:W-:Y:S01]  /*21a0*/  LEA.HI.X R15, R18, UR11, R15, 0x2, P1 ;  /* 0x0000000b120f7c11 */ /* 0x000fe200088f140f */
[----:B------:R-:W-:-:S04]  /*21b0*/  FMUL.FTZ R4, R19, R8 ;  /* 0x0000000813047220 */ /* 0x000fc80000410000 */
[----:B------:R-:W-:-:S05]  /*21c0*/  FFMA.FTZ R4, R9, R4, R12 ;  /* 0x0000000409047223 */ /* 0x000fca000001000c */
[----:B------:R0:W-:Y:S02]  /*21d0*/  STG.E.64 desc[UR16][R14.64], R4 ;  /* 0x000000040e007986 */ /* 0x0001e4000c101b10 */
.L_x_3270:
[----:B------:R-:W-:Y:S05]  /*21e0*/  BSYNC.RECONVERGENT B1 ;  /* 0x0000000000017941 */ /* 0x000fea0003800200 */
.L_x_3269:
        /* <DEDUP_REMOVED lines=22> */
[----:B------:R-:W-:Y:S01]  /*2350*/  IMAD.IADD R19, R5, 0x1, R19 ;  /* 0x0000000105137824 */ /* 0x000fe200078e0213 */
[C---:B-1----:R-:W-:Y:S02]  /*2360*/  LEA R18, P1, R4.reuse, UR18, 0x2 ;  /* 0x0000001204127c11 */ /* 0x042fe4000f8210ff */
[----:B------:R-:W-:Y:S02]  /*2370*/  FMUL.FTZ R2, R17, R8 ;  /* 0x0000000811027220 */ /* 0x000fe40000410000 */
[----:B------:R-:W-:Y:S02]  /*2380*/  LEA.HI.X R19, R4, UR19, R19, 0x2, P1 ;  /* 0x0000001304137c11 */ /* 0x000fe400088f1413 */
[----:B------:R-:W-:-:S05]  /*2390*/  FFMA.FTZ R2, R9, R2, R12 ;  /* 0x0000000209027223 */ /* 0x000fca000001000c */
[----:B------:R0:W-:Y:S02]  /*23a0*/  STG.E.64 desc[UR16][R18.64], R2 ;  /* 0x0000000212007986 */ /* 0x0001e4000c101b10 */
.L_x_3272:
[----:B------:R-:W-:Y:S05]  /*23b0*/  BSYNC.RECONVERGENT B1 ;  /* 0x0000000000017941 */ /* 0x000fea0003800200 */
.L_x_3271:
        /* <DEDUP_REMOVED lines=19> */
.L_x_3274:
[----:B------:R-:W-:Y:S05]  /*24f0*/  BSYNC.RECONVERGENT B1 ;  /* 0x0000000000017941 */ /* 0x000fea0003800200 */
.L_x_3273:
        /* <DEDUP_REMOVED lines=19> */
.L_x_3268:
[----:B------:R-:W0:Y:S01]  /*2630*/  LDCU.64 UR18, c[0x0][0x3e8] ;  /* 0x00007d00ff1277ac */ /* 0x000e220008000a00 */
[----:B------:R-:W-:Y:S01]  /*2640*/  BSSY.RECONVERGENT B1, `(.L_x_3276) ;  /* 0x0000021000017945 */ /* 0x000fe20003800200 */
[C---:B------:R-:W-:Y:S01]  /*2650*/  VIADD R17, R23.reuse, 0x20 ;  /* 0x0000002017117836 */ /* 0x040fe20000000000 */
[C---:B------:R-:W-:Y:S02]  /*2660*/  IADD3 R13, PT, PT, R23.reuse, 0x40, RZ ;  /* 0x00000040170d7810 */ /* 0x040fe40007ffe0ff */
        /* <DEDUP_REMOVED lines=30> */
.L_x_3277:
[----:B0-----:R-:W-:Y:S05]  /*2850*/  BSYNC.RECONVERGENT B1 ;  /* 0x0000000000017941 */ /* 0x001fea0003800200 */
.L_x_3276:
        /* <DEDUP_REMOVED lines=22> */
[----:B------:R-:W-:-:S03]  /*29c0*/  IADD3 R19, PT, PT, R5, R19, RZ ;  /* 0x0000001305137210 */ /* 0x000fc60007ffe0ff */
        /* <DEDUP_REMOVED lines=15> */
.L_x_3279:
[----:B------:R-:W-:Y:S05]  /*2ac0*/  BSYNC.RECONVERGENT B1 ;  /* 0x0000000000017941 */ /* 0x000fea0003800200 */
.L_x_3278:
        /* <DEDUP_REMOVED lines=29> */
.L_x_3281:
[----:B------:R-:W-:Y:S05]  /*2ca0*/  BSYNC.RECONVERGENT B1 ;  /* 0x0000000000017941 */ /* 0x000fea0003800200 */
.L_x_3280:
        /* <DEDUP_REMOVED lines=27> */
.L_x_3275:
[----:B------:R-:W-:Y:S05]  /*2e60*/  BSYNC.RECONVERGENT B0 ;  /* 0x0000000000007941 */ /* 0x000fea0003800200 */
.L_x_3267:
[----:B------:R-:W-:Y:S02]  /*2e70*/  UIADD3 UR8, UPT, UPT, UR20, UR8, URZ ;  /* 0x0000000814087290 */ /* 0x000fe4000fffe0ff */
[----:B------:R-:W-:Y:S02]  /*2e80*/  UIADD3 UR4, UPT, UPT, UR4, 0x1, URZ ;  /* 0x0000000104047890 */ /* 0x000fe4000fffe0ff */
[----:B------:R-:W-:-:S09]  /*2e90*/  UISETP.GE.AND UP0, UPT, UR8, UR7, UPT ;  /* 0x000000070800728c */ /* 0x000fd2000bf06270 */
[----:B------:R-:W-:Y:S05]  /*2ea0*/  BRA.U !UP0, `(.L_x_3282) ;  /* 0xffffffd108b87547 */ /* 0x000fea000b83ffff */
[----:B------:R-:W-:Y:S05]  /*2eb0*/  EXIT ;  /* 0x000000000000794d */ /* 0x000fea0003800000 */
.L_x_3283:
        /* <DEDUP_REMOVED lines=12> */
.L_x_3476:


//--------------------- .text._Z35group_norm_nhwc_fwd_one_pass_kernelI11Fp32IOFp16WLi256ELi24ELi384EEv26Group_norm_nhwc_fwd_params --------------------------
	.section	.text._Z35group_norm_nhwc_fwd_one_pass_kernelI11Fp32IOFp16WLi256ELi24ELi384EEv26Group_norm_nhwc_fwd_params,"ax",@progbits
	.align	128
        .global         _Z35group_norm_nhwc_fwd_one_pass_kernelI11Fp32IOFp16WLi256ELi24ELi384EEv26Group_norm_nhwc_fwd_params
        .type           _Z35group_norm_nhwc_fwd_one_pass_kernelI11Fp32IOFp16WLi256ELi24ELi384EEv26Group_norm_nhwc_fwd_params,@function
        .size           _Z35group_norm_nhwc_fwd_one_pass_kernelI11Fp32IOFp16WLi256ELi24ELi384EEv26Group_norm_nhwc_fwd_params,(.L_x_3477 - _Z35group_norm_nhwc_fwd_one_pass_kernelI11Fp32IOFp16WLi256ELi24ELi384EEv26Group_norm_nhwc_fwd_params)
        .other          _Z35group_norm_nhwc_fwd_one_pass_kernelI11Fp32IOFp16WLi256ELi24ELi384EEv26Group_norm_nhwc_fwd_params,@"STO_CUDA_ENTRY STV_DEFAULT"
_Z35group_norm_nhwc_fwd_one_pass_kernelI11Fp32IOFp16WLi256ELi24ELi384EEv26Group_norm_nhwc_fwd_params:
.text._Z35group_norm_nhwc_fwd_one_pass_kernelI11Fp32IOFp16WLi256ELi24ELi384EEv26Group_norm_nhwc_fwd_params:
        /* <DEDUP_REMOVED lines=36> */
.L_x_3327:
[----:B0-----:R-:W0:Y:S01]  /*0240*/  LDCU UR5, c[0x0][0x3f8] ;  /* 0x00007f00ff0577ac */ /* 0x001e220008000800 */
[----:B------:R-:W-:Y:S02]  /*0250*/  IABS R8, UR7 ;  /* 0x0000000700087c13 */ /* 0x000fe40008000000 */
[C---:B------:R-:W-:Y:S01]  /*0260*/  IADD3 R19, PT, PT, R31.reuse, 0x20, RZ ;  /* 0x000000201f137810 */ /* 0x040fe20007ffe0ff */
[----:B-1----:R-:W1:Y:S01]  /*0270*/  LDCU.64 UR14, c[0x0][0x3e8] ;  /* 0x00007d00ff0e77ac */ /* 0x002e620008000a00 */
[C---:B------:R-:W-:Y:S02]  /*0280*/  IADD3 R13, PT, PT, R31.reuse, 0x40, RZ ;  /* 0x000000401f0d7810 */ /* 0x040fe40007ffe0ff */
[----:B------:R-:W-:Y:S02]  /*0290*/  SHF.R.S32.HI R33, RZ, 0x1f, R19 ;  /* 0x0000001fff217819 */ /* 0x000fe40000011413 */
[----:B---3--:R-:W-:Y:S02]  /*02a0*/  SHF.R.S32.HI R21, RZ, 0x1f, R13 ;  /* 0x0000001fff157819 */ /* 0x008fe4000001140d */
[----:B------:R-:W-:-:S02]  /*02b0*/  IADD3 R17, PT, PT, R31, 0x80, RZ ;  /* 0x000000801f117810 */ /* 0x000fc40007ffe0ff */
[----:B------:R-:W-:Y:S02]  /*02c0*/  LOP3.LUT R34, R26, 0xffff, RZ, 0xc0, !PT ;  /* 0x0000ffff1a227812 */ /* 0x000fe400078ec0ff */
[----:B------:R-:W-:Y:S02]  /*02d0*/  SHF.R.S32.HI R15, RZ, 0x1f, R17 ;  /* 0x0000001fff0f7819 */ /* 0x000fe40000011411 */
[----:B------:R-:W-:Y:S02]  /*02e0*/  IADD3 R20, PT, PT, R31, 0xa0, RZ ;  /* 0x000000a01f147810 */ /* 0x000fe40007ffe0ff */
[----:B0-2-4-:R-:W-:Y:S02]  /*02f0*/  MOV R2, UR5 ;  /* 0x0000000500027c02 */ /* 0x015fe40008000f00 */
[----:B------:R-:W-:Y:S02]  /*0300*/  SHF.R.S32.HI R11, RZ, 0x1f, R20 ;  /* 0x0000001fff0b7819 */ /* 0x000fe40000011414 */
[----:B------:R-:W-:-:S02]  /*0310*/  IABS R5, R2 ;  /* 0x0000000200057213 */ /* 0x000fc40000000000 */
[----:B-1----:R-:W-:Y:S02]  /*0320*/  ISETP.GE.U32.AND P4, PT, R19, UR14, PT ;  /* 0x0000000e13007c0c */ /* 0x002fe4000bf86070 */
[----:B------:R-:W0:Y:S01]  /*0330*/  I2F.RP R4, R5 ;  /* 0x0000000500047306 */ /* 0x000e220000209400 */
[----:B------:R-:W-:Y:S02]  /*0340*/  ISETP.GE.U32.AND P5, PT, R13, UR14, PT ;  /* 0x0000000e0d007c0c */ /* 0x000fe4000bfa6070 */
[----:B------:R-:W-:Y:S02]  /*0350*/  ISETP.GE.AND.EX P4, PT, R33, UR15, PT, P4 ;  /* 0x0000000f21007c0c */ /* 0x000fe4000bf86340 */
[----:B------:R-:W-:Y:S02]  /*0360*/  ISETP.GE.AND.EX P5, PT, R21, UR15, PT, P5 ;  /* 0x0000000f15007c0c */ /* 0x000fe4000bfa6350 */
[----:B------:R-:W-:Y:S02]  /*0370*/  ISETP.GE.U32.AND P3, PT, R17, UR14, PT ;  /* 0x0000000e11007c0c */ /* 0x000fe4000bf66070 */
[----:B------:R-:W-:-:S02]  /*0380*/  ISETP.GE.U32.AND P2, PT, R20, UR14, PT ;  /* 0x0000000e14007c0c */ /* 0x000fc4000bf46070 */
[----:B------:R-:W-:Y:S02]  /*0390*/  ISETP.GE.AND.EX P3, PT, R15, UR15, PT, P3 ;  /* 0x0000000f0f007c0c */ /* 0x000fe4000bf66330 */
        /* <DEDUP_REMOVED lines=66> */
[----:B-1----:R-:W-:Y:S01]  /*07c0*/  @!P5 LEA R14, P6, R8, R2, 0x2 ;  /* 0x00000002080ed211 */ /* 0x002fe200078c10ff */
[----:B------:R-:W-:Y:S01]  /*07d0*/  @!P3 IMAD.MOV.U32 R2, RZ, RZ, R34 ;  /* 0x000000ffff02b224 */ /* 0x000fe200078e0022 */
[----:B------:R-:W-:-:S02]  /*07e0*/  ISETP.GE.U32.AND P1, PT, R30, UR14, PT ;  /* 0x0000000e1e007c0c */ /* 0x000fc4000bf26070 */
[----:B------:R-:W-:Y:S02]  /*07f0*/  @!P5 LEA.HI.X R15, R8, R3, R21, 0x2, P6 ;  /* 0x00000003080fd211 */ /* 0x000fe400030f1415 */
[----:B------:R-:W-:Y:S01]  /*0800*/  ISETP.GE.AND.EX P1, PT, R10, UR15, PT, P1 ;  /* 0x0000000f0a007c0c */ /* 0x000fe2000bf26310 */
[----:B------:R-:W1:Y:S01]  /*0810*/  @!P3 LDC.64 R8, c[0x0][0x390] ;  /* 0x0000e400ff08bb82 */ /* 0x000e620000000a00 */
[----:B------:R-:W-:Y:S01]  /*0820*/  @!P3 MOV R3, R33 ;  /* 0x000000210003b202 */ /* 0x000fe20000000f00 */
[----:B------:R3:W4:Y:S02]  /*0830*/  @!P5 LDG.E.64 R4, desc[UR12][R14.64] ;  /* 0x0000000c0e04d981 */ /* 0x000724000c1e1b00 */
[----:B------:R-:W-:-:S04]  /*0840*/  @!P3 IMAD.WIDE.U32 R28, R17, R28, R2 ;  /* 0x0000001c111cb225 */ /* 0x000fc800078e0002 */
[----:B------:R-:W-:Y:S01]  /*0850*/  HFMA2 R3, -RZ, RZ, 0, 0 ;  /* 0x00000000ff037431 */ /* 0x000fe200000001ff */
[----:B------:R-:W-:-:S06]  /*0860*/  MOV R2, RZ ;  /* 0x000000ff00027202 */ /* 0x000fcc0000000f00 */
[----:B------:R5:W4:Y:S01]  /*0870*/  @!P4 LDG.E.64 R2, desc[UR12][R12.64] ;  /* 0x0000000c0c02c981 */ /* 0x000b22000c1e1b00 */
[----:B---3--:R-:W-:Y:S01]  /*0880*/  IADD3 R15, PT, PT, R31, 0x60, RZ ;  /* 0x000000601f0f7810 */ /* 0x008fe20007ffe0ff */
[----:B--2---:R-:W-:Y:S01]  /*0890*/  @!P2 IMAD R11, R11, R6, RZ ;  /* 0x000000060b0ba224 */ /* 0x004fe200078e02ff */
[----:B------:R-:W-:Y:S02]  /*08a0*/  @!P2 MOV R36, R34 ;  /* 0x000000220024a202 */ /* 0x000fe40000000f00 */
[----:B------:R-:W-:Y:S01]  /*08b0*/  @!P2 MOV R37, R33 ;  /* 0x000000210025a202 */ /* 0x000fe20000000f00 */
[----:B-----5:R-:W2:Y:S01]  /*08c0*/  @!P1 LDC.64 R12, c[0x0][0x3e0] ;  /* 0x0000f800ff0c9b82 */ /* 0x020ea20000000a00 */
[----:B------:R-:W-:Y:S01]  /*08d0*/  ISETP.GE.U32.AND P4, PT, R15, UR14, PT ;  /* 0x0000000e0f007c0c */ /* 0x000fe2000bf86070 */
[C---:B------:R-:W-:Y:S01]  /*08e0*/  @!P2 IMAD R11, R20.reuse, R7, R11 ;  /* 0x00000007140ba224 */ /* 0x040fe200078e020b */
[----:B------:R-:W-:Y:S01]  /*08f0*/  SHF.R.S32.HI R14, RZ, 0x1f, R15 ;  /* 0x0000001fff0e7819 */ /* 0x000fe2000001140f */
[----:B------:R-:W-:Y:S01]  /*0900*/  @!P2 IMAD.WIDE.U32 R20, R20, R6, R36 ;  /* 0x000000061414a225 */ /* 0x000fe200078e0024 */
[----:B------:R-:W-:-:S02]  /*0910*/  ISETP.GE.U32.AND P5, PT, R31, UR14, PT ;  /* 0x0000000e1f007c0c */ /* 0x000fc4000bfa6070 */
[----:B------:R-:W-:Y:S01]  /*0920*/  ISETP.GE.AND.EX P4, PT, R14, UR15, PT, P4 ;  /* 0x0000000f0e007c0c */ /* 0x000fe2000bf86340 */
[----:B------:R-:W3:Y:S01]  /*0930*/  @!P1 LDC.64 R6, c[0x0][0x390] ;  /* 0x0000e400ff069b82 */ /* 0x000ee20000000a00 */
[----:B------:R-:W-:Y:S02]  /*0940*/  ISETP.GE.AND.EX P5, PT, R22, UR15, PT, P5 ;  /* 0x0000000f16007c0c */ /* 0x000fe4000bfa6350 */
[----:B------:R-:W-:Y:S02]  /*0950*/  @!P3 IADD3 R17, PT, PT, R29, R16, RZ ;  /* 0x000000101d11b210 */ /* 0x000fe40007ffe0ff */
[C---:B-1----:R-:W-:Y:S02]  /*0960*/  @!P3 LEA R16, P6, R28.reuse, R8, 0x2 ;  /* 0x000000081c10b211 */ /* 0x042fe400078c10ff */
[----:B------:R-:W-:Y:S02]  /*0970*/  @!P1 MOV R29, R33 ;  /* 0x00000021001d9202 */ /* 0x000fe40000000f00 */
[----:B------:R-:W-:-:S02]  /*0980*/  @!P3 LEA.HI.X R17, R28, R9, R17, 0x2, P6 ;  /* 0x000000091c11b211 */ /* 0x000fc400030f1411 */
[----:B------:R-:W-:Y:S01]  /*0990*/  @!P1 MOV R28, R34 ;  /* 0x00000022001c9202 */ /* 0x000fe20000000f00 */
[----:B------:R-:W1:Y:S01]  /*09a0*/  @!P4 LDC.64 R8, c[0x0][0x3e0] ;  /* 0x0000f800ff08cb82 */ /* 0x000e620000000a00 */
[----:B------:R-:W-:Y:S02]  /*09b0*/  @!P2 IADD3 R11, PT, PT, R21, R11, RZ ;  /* 0x0000000b150ba210 */ /* 0x000fe40007ffe0ff */
        /* <DEDUP_REMOVED lines=33> */
[----:B------:R-:W5:Y:S01]  /*0bd0*/  @!P6 LDC.64 R14, c[0x0][0x3e0] ;  /* 0x0000f800ff0eeb82 */ /* 0x000f620000000a00 */
[----:B0-----:R-:W-:-:S06]  /*0be0*/  CS2R R8, SRZ ;  /* 0x0000000000087805 */ /* 0x001fcc000001ff00 */
[----:B------:R0:W3:Y:S01]  /*0bf0*/  @!P4 LDG.E.64 R8, desc[UR12][R12.64] ;  /* 0x0000000c0c08c981 */ /* 0x0000e2000c1e1b00 */
[----:B-1----:R-:W1:Y:S01]  /*0c00*/  @!P6 LDC.64 R16, c[0x0][0x390] ;  /* 0x0000e400ff10eb82 */ /* 0x002e620000000a00 */
[----:B0-----:R-:W-:-:S06]  /*0c10*/  CS2R R12, SRZ ;  /* 0x00000000000c7805 */ /* 0x001fcc000001ff00 */
[----:B------:R0:W3:Y:S01]  /*0c20*/  @!P2 LDG.E.64 R12, desc[UR12][R18.64] ;  /* 0x0000000c120ca981 */ /* 0x0000e2000c1e1b00 */
[----:B-----5:R-:W-:-:S04]  /*0c30*/  @!P6 IMAD R28, R0, R14, RZ ;  /* 0x0000000e001ce224 */ /* 0x020fc800078e02ff */
[----:B------:R-:W-:Y:S01]  /*0c40*/  @!P6 IMAD R29, R27, R15, R28 ;  /* 0x0000000f1b1de224 */ /* 0x000fe200078e021c */
[----:B0-----:R-:W-:Y:S02]  /*0c50*/  @!P6 MOV R18, R34 ;  /* 0x000000220012e202 */ /* 0x001fe40000000f00 */
[----:B------:R-:W-:-:S03]  /*0c60*/  @!P6 MOV R19, R33 ;  /* 0x000000210013e202 */ /* 0x000fc60000000f00 */
[----:B------:R-:W-:Y:S01]  /*0c70*/  @!P6 IMAD.WIDE.U32 R18, R27, R14, R18 ;  /* 0x0000000e1b12e225 */ /* 0x000fe200078e0012 */
[----:B------:R-:W-:-:S04]  /*0c80*/  CS2R R14, SRZ ;  /* 0x00000000000e7805 */ /* 0x000fc8000001ff00 */
[----:B------:R-:W-:Y:S02]  /*0c90*/  @!P6 IADD3 R28, PT, PT, R19, R29, RZ ;  /* 0x0000001d131ce210 */ /* 0x000fe40007ffe0ff */
[----:B------:R0:W5:Y:S01]  /*0ca0*/  @!P1 LDG.E.64 R14, desc[UR12][R20.64] ;  /* 0x0000000c140e9981 */ /* 0x000162000c1e1b00 */
[----:B-1----:R-:W-:-:S04]  /*0cb0*/  @!P6 LEA R16, P1, R18, R16, 0x2 ;  /* 0x000000101210e211 */ /* 0x002fc800078210ff */
[----:B------:R-:W-:Y:S02]  /*0cc0*/  @!P6 LEA.HI.X R17, R18, R17, R28, 0x2, P1 ;  /* 0x000000111211e211 */ /* 0x000fe400008f141c */
[----:B0-----:R-:W-:-:S06]  /*0cd0*/  CS2R R20, SRZ ;  /* 0x0000000000147805 */ /* 0x001fcc000001ff00 */
[----:B------:R0:W5:Y:S01]  /*0ce0*/  @!P6 LDG.E.64 R20, desc[UR12][R16.64] ;  /* 0x0000000c1014e981 */ /* 0x000162000c1e1b00 */
[----:B------:R-:W-:Y:S01]  /*0cf0*/  ISETP.GT.AND P1, PT, R24, 0x1e, PT ;  /* 0x0000001e1800780c */ /* 0x000fe20003f24270 */
[----:B----4-:R-:W-:-:S04]  /*0d00*/  FMUL.FTZ R29, R3, R3 ;  /* 0x00000003031d7220 */ /* 0x010fc80000410000 */
[----:B------:R-:W-:Y:S01]  /*0d10*/  FFMA.FTZ R18, R2, R2, R29 ;  /* 0x0000000202127223 */ /* 0x000fe2000001001d */
[----:B------:R-:W-:-:S04]  /*0d20*/  FMUL.FTZ R29, R5, R5 ;  /* 0x00000005051d7220 */ /* 0x000fc80000410000 */
        /* <DEDUP_REMOVED lines=27> */
[----:B-----5:R-:W-:Y:S01]  /*0ee0*/  FMUL.FTZ R19, R15, R15 ;  /* 0x0000000f0f137220 */ /* 0x020fe20000410000 */
        /* <DEDUP_REMOVED lines=45> */
.L_x_3285:
[----:B------:R-:W-:Y:S05]  /*11c0*/  BSYNC.RECONVERGENT B0 ;  /* 0x0000000000007941 */ /* 0x000fea0003800200 */
.L_x_3284:
        /* <DEDUP_REMOVED lines=36> */
.L_x_3287:
[----:B------:R-:W-:Y:S05]  /*1410*/  BSYNC.RECONVERGENT B0 ;  /* 0x0000000000007941 */ /* 0x000fea0003800200 */
.L_x_3286:
[----:B------:R-:W-:Y:S05]  /*1420*/  @!P1 BRA `(.L_x_3288) ;  /* 0x0000000c00ac9947 */ /* 0x000fea0003800000 */
[----:B---3--:R-:W3:Y:S01]  /*1430*/  LDC.64 R16, c[0x0][0x3b8] ;  /* 0x0000ee00ff107b82 */ /* 0x008ee20000000a00 */
[----:B------:R-:W-:Y:S01]  /*1440*/  ULOP3.LUT UR9, UR4, 0x1, URZ, 0xc0, !UPT ;  /* 0x0000000104097892 */ /* 0x000fe2000f8ec0ff */
[----:B------:R-:W-:-:S03]  /*1450*/  ISETP.GE.U32.AND P3, PT, R23, 0x8, PT ;  /* 0x000000081700780c */ /* 0x000fc60003f66070 */
[----:B------:R-:W-:-:S06]  /*1460*/  UIMAD UR5, UR9, UR16, URZ ;  /* 0x00000010090572a4 */ /* 0x000fcc000f8e02ff */
[----:B------:R-:W-:-:S04]  /*1470*/  IMAD R28, R23, UR5, RZ ;  /* 0x00000005171c7c24 */ /* 0x000fc8000f8e02ff */
[----:B--2---:R-:W-:-:S04]  /*1480*/  IMAD.SHL.U32 R29, R28, 0x2, RZ ;  /* 0x000000021c1d7824 */ /* 0x004fc800078e00ff */
        /* <DEDUP_REMOVED lines=24> */
.L_x_3290:
[----:B---3--:R-:W2:Y:S04]  /*1610*/  LDG.E.STRONG.GPU R16, desc[UR12][R28.64] ;  /* 0x0000000c1c107981 */ /* 0x008ea8000c1ef900 */
[----:B--2---:R-:W-:Y:S01]  /*1620*/  CCTL.IVALL ;  /* 0x00000000ff00798f */ /* 0x004fe20002000000 */
[----:B------:R-:W-:Y:S05]  /*1630*/  YIELD ;  /* 0x0000000000007946 */ /* 0x000fea0003800000 */
[----:B------:R-:W-:-:S13]  /*1640*/  ISETP.NE.AND P1, PT, R16, R37, PT ;  /* 0x000000251000720c */ /* 0x000fda0003f25270 */
[----:B------:R-:W-:Y:S05]  /*1650*/  @P1 BRA `(.L_x_3290) ;  /* 0xfffffffc00ec1947 */ /* 0x000fea000383ffff */
.L_x_3289:
        /* <DEDUP_REMOVED lines=15> */
.L_x_3292:
        /* <DEDUP_REMOVED lines=91> */
.L_x_3291:
        /* <DEDUP_REMOVED lines=52> */
.L_x_3293:
        /* <DEDUP_REMOVED lines=28> */
.L_x_3294:
        /* <DEDUP_REMOVED lines=13> */
.L_x_3295:
[----:B------:R-:W-:Y:S05]  /*22d0*/  BSYNC.RECONVERGENT B0 ;  /* 0x0000000000007941 */ /* 0x000fea0003800200 */
.L_x_3288:
        /* <DEDUP_REMOVED lines=67> */
.L_x_3299:
[----:B------:R-:W-:Y:S05]  /*2710*/  BSYNC.RECONVERGENT B1 ;  /* 0x0000000000017941 */ /* 0x000fea0003800200 */
.L_x_3298:
        /* <DEDUP_REMOVED lines=23> */
.L_x_3301:
[----:B------:R-:W-:Y:S05]  /*2890*/  BSYNC.RECONVERGENT B1 ;  /* 0x0000000000017941 */ /* 0x000fea0003800200 */
.L_x_3300:
        /* <DEDUP_REMOVED lines=18> */
[----:B------:R-:W-:-:S04]  /*29c0*/  IMAD.WIDE.U32 R2, R37, UR10, R2 ;  /* 0x0000000a25027c25 */ /* 0x000fc8000f8e0002 */
[----:B------:R-:W-:Y:S01]  /*29d0*/  IMAD.IADD R7, R3, 0x1, R7 ;  /* 0x0000000103077824 */ /* 0x000fe200078e0207 */
[----:B-1----:R-:W-:Y:S01]  /*29e0*/  LEA R6, P1, R2, UR18, 0x2 ;  /* 0x0000001202067c11 */ /* 0x002fe2000f8210ff */
[----:B------:R-:W-:-:S03]  /*29f0*/  FMUL.FTZ R3, R5, UR8 ;  /* 0x0000000805037c20 */ /* 0x000fc60008410000 */
[----:B------:R-:W-:Y:S01]  /*2a00*/  LEA.HI.X R7, R2, UR19, R7, 0x2, P1 ;  /* 0x0000001302077c11 */ /* 0x000fe200088f1407 */
[----:B------:R-:W-:Y:S01]  /*2a10*/  FMUL.FTZ R2, R4, UR8 ;  /* 0x0000000804027c20 */ /* 0x000fe20008410000 */
[----:B------:R-:W-:-:S03]  /*2a20*/  FFMA.FTZ R3, R18, R3, R16 ;  /* 0x0000000312037223 */ /* 0x000fc60000010010 */
[----:B------:R-:W-:-:S05]  /*2a30*/  FFMA.FTZ R2, R19, R2, R17 ;  /* 0x0000000213027223 */ /* 0x000fca0000010011 */
[----:B------:R0:W-:Y:S02]  /*2a40*/  STG.E.64 desc[UR12][R6.64], R2 ;  /* 0x0000000206007986 */ /* 0x0001e4000c101b0c */
.L_x_3303:
[----:B------:R-:W-:Y:S05]  /*2a50*/  BSYNC.RECONVERGENT B1 ;  /* 0x0000000000017941 */ /* 0x000fea0003800200 */
.L_x_3302:
        /* <DEDUP_REMOVED lines=21> */
.L_x_3305:
[----:B------:R-:W-:Y:S05]  /*2bb0*/  BSYNC.RECONVERGENT B1 ;  /* 0x0000000000017941 */ /* 0x000fea0003800200 */
.L_x_3304:
        /* <DEDUP_REMOVED lines=30> */
.L_x_3307:
[----:B------:R-:W-:Y:S05]  /*2da0*/  BSYNC.RECONVERGENT B1 ;  /* 0x0000000000017941 */ /* 0x000fea0003800200 */
.L_x_3306:
        /* <DEDUP_REMOVED lines=19> */
.L_x_3309:
[----:B------:R-:W-:Y:S05]  /*2ee0*/  BSYNC.RECONVERGENT B1 ;  /* 0x0000000000017941 */ /* 0x000fea0003800200 */
.L_x_3308:
        /* <DEDUP_REMOVED lines=19> */
.L_x_3311:
[----:B------:R-:W-:Y:S05]  /*3020*/  BSYNC.RECONVERGENT B1 ;  /* 0x0000000000017941 */ /* 0x000fea0003800200 */
.L_x_3310:
[----:B------:R-:W-:Y:S05]  /*3030*/  @P1 BRA `(.L_x_3312) ;  /* 0x0000001000641947 */ /* 0x000fea0003800000 */
[----:B------:R-:W2:Y:S01]  /*3040*/  LDCU.64 UR10, c[0x0][0x3e0] ;  /* 0x00007c00ff0a77ac */ /* 0x000ea20008000a00 */
[----:B01----:R-:W-:Y:S01]  /*3050*/  MOV R2, R34 ;  /* 0x0000002200027202 */ /* 0x003fe20000000f00 */
[----:B------:R-:W-:Y:S01]  /*3060*/  FADD.FTZ R20, R20, -UR5 ;  /* 0x8000000514147e21 */ /* 0x000fe20008010000 */
[----:B------:R-:W-:Y:S01]  /*3070*/  MOV R3, R33 ;  /* 0x0000002100037202 */ /* 0x000fe20000000f00 */
[----:B------:R-:W0:Y:S01]  /*3080*/  LDCU.64 UR14, c[0x0][0x380] ;  /* 0x00007000ff0e77ac */ /* 0x000e220008000a00 */
[----:B------:R-:W-:Y:S01]  /*3090*/  FADD.FTZ R21, R21, -UR5 ;  /* 0x8000000515157e21 */ /* 0x000fe20008010000 */
[----:B------:R-:W-:-:S03]  /*30a0*/  FMUL.FTZ R20, R20, UR8 ;  /* 0x0000000814147c20 */ /* 0x000fc60008410000 */
[----:B------:R-:W-:Y:S01]  /*30b0*/  FMUL.FTZ R21, R21, UR8 ;  /* 0x0000000815157c20 */ /* 0x000fe20008410000 */
        /* <DEDUP_REMOVED lines=10> */
.L_x_3297:
        /* <DEDUP_REMOVED lines=32> */
.L_x_3314:
[----:B------:R-:W-:Y:S05]  /*3360*/  BSYNC.RECONVERGENT B1 ;  /* 0x0000000000017941 */ /* 0x000fea0003800200 */
.L_x_3313:
        /* <DEDUP_REMOVED lines=8> */
[----:B------:R-:W-:Y:S02]  /*33f0*/  IMAD.MOV.U32 R29, RZ, RZ, R33 ;  /* 0x000000ffff1d7224 */ /* 0x000fe400078e0021 */
[----:B------:R-:W-:Y:S01]  /*3400*/  FADD.FTZ R2, R2, -UR5 ;  /* 0x8000000502027e21 */ /* 0x000fe20008010000 */
[----:B------:R-:W1:Y:S01]  /*3410*/  LDCU.64 UR18, c[0x0][0x380] ;  /* 0x00007000ff1277ac */ /* 0x000e620008000a00 */
[----:B------:R-:W-:Y:S02]  /*3420*/  FADD.FTZ R3, R3, -UR5 ;  /* 0x8000000503037e21 */ /* 0x000fe40008010000 */
[----:B------:R-:W-:Y:S02]  /*3430*/  FMUL.FTZ R2, R2, UR8 ;  /* 0x0000000802027c20 */ /* 0x000fe40008410000 */
[----:B------:R-:W-:-:S02]  /*3440*/  FMUL.FTZ R3, R3, UR8 ;  /* 0x0000000803037c20 */ /* 0x000fc40008410000 */
[----:B------:R-:W-:Y:S02]  /*3450*/  FFMA.FTZ R2, R19, R2, R17 ;  /* 0x0000000213027223 */ /* 0x000fe40000010011 */
        /* <DEDUP_REMOVED lines=18> */
.L_x_3316:
[----:B------:R-:W-:Y:S05]  /*3580*/  BSYNC.RECONVERGENT B1 ;  /* 0x0000000000017941 */ /* 0x000fea0003800200 */
.L_x_3315:
        /* <DEDUP_REMOVED lines=34> */
.L_x_3318:
[----:B------:R-:W-:Y:S05]  /*37b0*/  BSYNC.RECONVERGENT B1 ;  /* 0x0000000000017941 */ /* 0x000fea0003800200 */
.L_x_3317:
        /* <DEDUP_REMOVED lines=9> */
[----:B------:R-:W1:Y:S01]  /*3850*/  LDCU.64 UR18, c[0x0][0x380] ;  /* 0x00007000ff1277ac */ /* 0x000e620008000a00 */
[----:B------:R-:W-:Y:S01]  /*3860*/  SHF.R.S32.HI R4, RZ, 0x1f, R5 ;  /* 0x0000001fff047819 */ /* 0x000fe20000011405 */
        /* <DEDUP_REMOVED lines=21> */
.L_x_3320:
[----:B------:R-:W-:Y:S05]  /*39c0*/  BSYNC.RECONVERGENT B1 ;  /* 0x0000000000017941 */ /* 0x000fea0003800200 */
.L_x_3319:
        /* <DEDUP_REMOVED lines=40> */
.L_x_3322:
[----:B------:R-:W-:Y:S05]  /*3c50*/  BSYNC.RECONVERGENT B1 ;  /* 0x0000000000017941 */ /* 0x000fea0003800200 */
.L_x_3321:
        /* <DEDUP_REMOVED lines=29> */
.L_x_3324:
[----:B------:R-:W-:Y:S05]  /*3e30*/  BSYNC.RECONVERGENT B1 ;  /* 0x0000000000017941 */ /* 0x000fea0003800200 */
.L_x_3323:
        /* <DEDUP_REMOVED lines=29> */
.L_x_3326:
[----:B------:R-:W-:Y:S05]  /*4010*/  BSYNC.RECONVERGENT B1 ;  /* 0x0000000000017941 */ /* 0x000fea0003800200 */
.L_x_3325:
        /* <DEDUP_REMOVED lines=27> */
.L_x_3312:
[----:B------:R-:W-:Y:S05]  /*41d0*/  BSYNC.RECONVERGENT B0 ;  /* 0x0000000000007941 */ /* 0x000fea0003800200 */
.L_x_3296:
        /* <DEDUP_REMOVED lines=8> */
.L_x_3328:
        /* <DEDUP_REMOVED lines=10> */
.L_x_3477:


//--------------------- .text._Z35group_norm_nhwc_fwd_one_pass_kernelI11Fp32IOFp16WLi512ELi24ELi384EEv26Group_norm_nhwc_fwd_params --------------------------
	.section	.text._Z35group_norm_nhwc_fwd_one_pass_kernelI11Fp32IOFp16WLi512ELi24ELi384EEv26Group_norm_nhwc_fwd_params,"ax",@progbits
	.align	128
        .global         _Z35group_norm_nhwc_fwd_one_pass_kernelI11Fp32IOFp16WLi512ELi24ELi384EEv26Group_norm_nhwc_fwd_params
        .type           _Z35group_norm_nhwc_fwd_one_pass_kernelI11Fp32IOFp16WLi512ELi24ELi384EEv26Group_norm_nhwc_fwd_params,@function
        .size           _Z35group_norm_nhwc_fwd_one_pass_kernelI11Fp32IOFp16WLi512ELi24ELi384EEv26Group_norm_nhwc_fwd_params,(.L_x_3478 - _Z35group_norm_nhwc_fwd_one_pass_kernelI11Fp32IOFp16WLi512ELi24ELi384EEv26Group_norm_nhwc_fwd_params)
        .other          _Z35group_norm_nhwc_fwd_one_pass_kernelI11Fp32IOFp16WLi512ELi24ELi384EEv26Group_norm_nhwc_fwd_params,@"STO_CUDA_ENTRY STV_DEFAULT"
_Z35group_norm_nhwc_fwd_one_pass_kernelI11Fp32IOFp16WLi512ELi24ELi384EEv26Group_norm_nhwc_fwd_params:
.text._Z35group_norm_nhwc_fwd_one_pass_kernelI11Fp32IOFp16WLi512ELi24ELi384EEv26Group_norm_nhwc_fwd_params:
        /* <DEDUP_REMOVED lines=41> */
.L_x_3404:
        /* <DEDUP_REMOVED lines=398> */
.L_x_3330:
[----:B------:R-:W-:Y:S05]  /*1b70*/  BSYNC.RECONVERGENT B0 ;  /* 0x0000000000007941 */ /* 0x000fea0003800200 */
.L_x_3329:
        /* <DEDUP_REMOVED lines=36> */
.L_x_3332:
[----:B------:R-:W-:Y:S05]  /*1dc0*/  BSYNC.RECONVERGENT B0 ;  /* 0x0000000000007941 */ /* 0x000fea0003800200 */
.L_x_3331:
        /* <DEDUP_REMOVED lines=25> */
.L_x_3335:
[----:B----4-:R-:W3:Y:S04]  /*1f60*/  LDG.E.STRONG.GPU R22, desc[UR8][R20.64] ;  /* 0x0000000814167981 */ /* 0x010ee8000c1ef900 */
[----:B---3--:R-:W-:Y:S01]  /*1f70*/  CCTL.IVALL ;  /* 0x00000000ff00798f */ /* 0x008fe20002000000 */
[----:B------:R-:W-:Y:S05]  /*1f80*/  YIELD ;  /* 0x0000000000007946 */ /* 0x000fea0003800000 */
[----:B------:R-:W-:-:S13]  /*1f90*/  ISETP.NE.AND P4, PT, R22, R27, PT ;  /* 0x0000001b1600720c */ /* 0x000fda0003f85270 */
[----:B------:R-:W-:Y:S05]  /*1fa0*/  @P4 BRA `(.L_x_3335) ;  /* 0xfffffffc00ec4947 */ /* 0x000fea000383ffff */
.L_x_3334:
        /* <DEDUP_REMOVED lines=15> */
.L_x_3337:
        /* <DEDUP_REMOVED lines=60> */
.L_x_3336:
        /* <DEDUP_REMOVED lines=35> */
.L_x_3338:
        /* <DEDUP_REMOVED lines=18> */
.L_x_3339:
        /* <DEDUP_REMOVED lines=9> */
.L_x_3340:
[----:B------:R-:W-:Y:S05]  /*2840*/  BSYNC.RECONVERGENT B0 ;  /* 0x0000000000007941 */ /* 0x000fea0003800200 */
.L_x_3333:
        /* <DEDUP_REMOVED lines=68> */
.L_x_3344:
[----:B------:R-:W-:Y:S05]  /*2c90*/  BSYNC.RECONVERGENT B1 ;  /* 0x0000000000017941 */ /* 0x000fea0003800200 */
.L_x_3343:
        /* <DEDUP_REMOVED lines=19> */
.L_x_3346:
[----:B------:R-:W-:Y:S05]  /*2dd0*/  BSYNC.RECONVERGENT B1 ;  /* 0x0000000000017941 */ /* 0x000fea0003800200 */
.L_x_3345:
        /* <DEDUP_REMOVED lines=19> */
.L_x_3348:
[----:B------:R-:W-:Y:S05]  /*2f10*/  BSYNC.RECONVERGENT B1 ;  /* 0x0000000000017941 */ /* 0x000fea0003800200 */
.L_x_3347:
        /* <DEDUP_REMOVED lines=19> */
.L_x_3350:
[----:B------:R-:W-:Y:S05]  /*3050*/  BSYNC.RECONVERGENT B1 ;  /* 0x0000000000017941 */ /* 0x000fea0003800200 */
.L_x_3349:
        /* <DEDUP_REMOVED lines=43> */
.L_x_3352:
[----:B------:R-:W-:Y:S05]  /*3310*/  BSYNC.RECONVERGENT B1 ;  /* 0x0000000000017941 */ /* 0x000fea0003800200 */
.L_x_3351:
        /* <DEDUP_REMOVED lines=19> */
.L_x_3354:
[----:B------:R-:W-:Y:S05]  /*3450*/  BSYNC.RECONVERGENT B1 ;  /* 0x0000000000017941 */ /* 0x000fea0003800200 */
.L_x_3353:
        /* <DEDUP_REMOVED lines=19> */
.L_x_3356:
[----:B------:R-:W-:Y:S05]  /*3590*/  BSYNC.RECONVERGENT B1 ;  /* 0x0000000000017941 */ /* 0x000fea0003800200 */
.L_x_3355:
        /* <DEDUP_REMOVED lines=19> */
.L_x_3358:
[----:B------:R-:W-:Y:S05]  /*36d0*/  BSYNC.RECONVERGENT B1 ;  /* 0x0000000000017941 */ /* 0x000fea0003800200 */
.L_x_3357:
        /* <DEDUP_REMOVED lines=19> */
.L_x_3360:
[----:B------:R-:W-:Y:S05]  /*3810*/  BSYNC.RECONVERGENT B1 ;  /* 0x0000000000017941 */ /* 0x000fea0003800200 */
.L_x_3359:
        /* <DEDUP_REMOVED lines=19> */
.L_x_3362:
[----:B------:R-:W-:Y:S05]  /*3950*/  BSYNC.RECONVERGENT B1 ;  /* 0x0000000000017941 */ /* 0x000fea0003800200 */
.L_x_3361:
        /* <DEDUP_REMOVED lines=37> */
.L_x_3364:
[----:B------:R-:W-:Y:S05]  /*3bb0*/  BSYNC.RECONVERGENT B1 ;  /* 0x0000000000017941 */ /* 0x000fea0003800200 */
.L_x_3363:
        /* <DEDUP_REMOVED lines=19> */
.L_x_3366:
[----:B------:R-:W-:Y:S05]  /*3cf0*/  BSYNC.RECONVERGENT B1 ;  /* 0x0000000000017941 */ /* 0x000fea0003800200 */
.L_x_3365:
        /* <DEDUP_REMOVED lines=19> */
.L_x_3368:
[----:B------:R-:W-:Y:S05]  /*3e30*/  BSYNC.RECONVERGENT B1 ;  /* 0x0000000000017941 */ /* 0x000fea0003800200 */
.L_x_3367:
        /* <DEDUP_REMOVED lines=19> */
.L_x_3370:
[----:B------:R-:W-:Y:S05]  /*3f70*/  BSYNC.RECONVERGENT B1 ;  /* 0x0000000000017941 */ /* 0x000fea0003800200 */
.L_x_3369:
        /* <DEDUP_REMOVED lines=19> */
.L_x_3372:
[----:B------:R-:W-:Y:S05]  /*40b0*/  BSYNC.RECONVERGENT B1 ;  /* 0x0000000000017941 */ /* 0x000fea0003800200 */
.L_x_3371:
        /* <DEDUP_REMOVED lines=18> */
.L_x_3342:
        /* <DEDUP_REMOVED lines=38> */
.L_x_3375:
[----:B------:R-:W-:Y:S05]  /*4440*/  BSYNC.RECONVERGENT B1 ;  /* 0x0000000000017941 */ /* 0x000fea0003800200 */
.L_x_3374:
        /* <DEDUP_REMOVED lines=29> */
.L_x_3377:
[----:B------:R-:W-:Y:S05]  /*4620*/  BSYNC.RECONVERGENT B1 ;  /* 0x0000000000017941 */ /* 0x000fea0003800200 */
.L_x_3376:
        /* <DEDUP_REMOVED lines=29> */
.L_x_3379:
[----:B------:R-:W-:Y:S05]  /*4800*/  BSYNC.RECONVERGENT B1 ;  /* 0x0000000000017941 */ /* 0x000fea0003800200 */
.L_x_3378:
        /* <DEDUP_REMOVED lines=29> */
.L_x_3381:
[----:B------:R-:W-:Y:S05]  /*49e0*/  BSYNC.RECONVERGENT B1 ;  /* 0x0000000000017941 */ /* 0x000fea0003800200 */
.L_x_3380:
        /* <DEDUP_REMOVED lines=53> */
.L_x_3383:
[----:B------:R-:W-:Y:S05]  /*4d40*/  BSYNC.RECONVERGENT B1 ;  /* 0x0000000000017941 */ /* 0x000fea0003800200 */
.L_x_3382:
        /* <DEDUP_REMOVED lines=29> */
.L_x_3385:
[----:B------:R-:W-:Y:S05]  /*4f20*/  BSYNC.RECONVERGENT B1 ;  /* 0x0000000000017941 */ /* 0x000fea0003800200 */
.L_x_3384:
        /* <DEDUP_REMOVED lines=29> */
.L_x_3387:
[----:B------:R-:W-:Y:S05]  /*5100*/  BSYNC.RECONVERGENT B1 ;  /* 0x0000000000017941 */ /* 0x000fea0003800200 */
.L_x_3386:
        /* <DEDUP_REMOVED lines=29> */
.L_x_3389:
[----:B------:R-:W-:Y:S05]  /*52e0*/  BSYNC.RECONVERGENT B1 ;  /* 0x0000000000017941 */ /* 0x000fea0003800200 */
.L_x_3388:
        /* <DEDUP_REMOVED lines=29> */
.L_x_3391:
[----:B------:R-:W-:Y:S05]  /*54c0*/  BSYNC.RECONVERGENT B1 ;  /* 0x0000000000017941 */ /* 0x000fea0003800200 */
.L_x_3390:
        /* <DEDUP_REMOVED lines=29> */
.L_x_3393:
[----:B------:R-:W-:Y:S05]  /*56a0*/  BSYNC.RECONVERGENT B1 ;  /* 0x0000000000017941 */ /* 0x000fea0003800200 */
.L_x_3392:
        /* <DEDUP_REMOVED lines=47> */
.L_x_3395:
[----:B------:R-:W-:Y:S05]  /*59a0*/  BSYNC.RECONVERGENT B1 ;  /* 0x0000000000017941 */ /* 0x000fea0003800200 */
.L_x_3394:
        /* <DEDUP_REMOVED lines=29> */
.L_x_3397:
[----:B------:R-:W-:Y:S05]  /*5b80*/  BSYNC.RECONVERGENT B1 ;  /* 0x0000000000017941 */ /* 0x000fea0003800200 */
.L_x_3396:
        /* <DEDUP_REMOVED lines=29> */
.L_x_3399:
[----:B------:R-:W-:Y:S05]  /*5d60*/  BSYNC.RECONVERGENT B1 ;  /* 0x0000000000017941 */ /* 0x000fea0003800200 */
.L_x_3398:
        /* <DEDUP_REMOVED lines=29> */
.L_x_3401:
[----:B------:R-:W-:Y:S05]  /*5f40*/  BSYNC.RECONVERGENT B1 ;  /* 0x0000000000017941 */ /* 0x000fea0003800200 */
.L_x_3400:
        /* <DEDUP_REMOVED lines=29> */
.L_x_3403:
[----:B------:R-:W-:Y:S05]  /*6120*/  BSYNC.RECONVERGENT B1 ;  /* 0x0000000000017941 */ /* 0x000fea0003800200 */
.L_x_3402:
        /* <DEDUP_REMOVED lines=27> */
.L_x_3373:
[----:B------:R-:W-:Y:S05]  /*62e0*/  BSYNC.RECONVERGENT B0 ;  /* 0x0000000000007941 */ /* 0x000fea0003800200 */
.L_x_3341:
[----:B------:R-:W-:Y:S02]  /*62f0*/  IADD3 R8, PT, PT, R5, R8, RZ ;  /* 0x0000000805087210 */ /* 0x000fe40007ffe0ff */
[----:B------:R-:W-:Y:S02]  /*6300*/  IADD3 R7, PT, PT, R7, 0x1, RZ ;  /* 0x0000000107077810 */ /* 0x000fe40007ffe0ff */
[----:B------:R-:W-:-:S13]  /*6310*/  ISETP.GE.AND P1, PT, R8, UR5, PT ;  /* 0x0000000508007c0c */ /* 0x000fda000bf26270 */
[----:B------:R-:W-:Y:S05]  /*6320*/  @!P1 BRA `(.L_x_3404) ;  /* 0xffffff9c00d89947 */ /* 0x000fea000383ffff */
[----:B------:R-:W-:Y:S05]  /*6330*/  EXIT ;  /* 0x000000000000794d */ /* 0x000fea0003800000 */
.L_x_3405:
        /* <DEDUP_REMOVED lines=12> */
.L_x_3478:


//--------------------- .nv.shared.reserved.0     --------------------------
	.section	.nv.shared.reserved.0,"aw",@nobits
	.weak		__nv_reservedSMEM_offset_0_alias
	.size		__nv_reservedSMEM_offset_0_alias, 0, 64
	.other		__nv_reservedSMEM_offset_0_alias,@"STO_CUDA_RESERVED_SHARED STV_DEFAULT"
__nv_reservedSMEM_offset_0_alias:
	.zero		0
	.zero		64


//--------------------- .nv.global                --------------------------
	.section	.nv.global,"aw",@nobits
.nv.global:
	.type		_ZN61_INTERNAL_09f0c6f3_30_group_norm_nhwc_one_pass_24_cu_4b293f386thrust24THRUST_300001_SM_1030_NS12placeholders2_5E,@object
	.size		_ZN61_INTERNAL_09f0c6f3_30_group_norm_nhwc_one_pass_24_cu_4b293f386thrust24THRUST_300001_SM_1030_NS12placeholders2_5E,(_ZN61_INTERNAL_09f0c6f3_30_group_norm_nhwc_one_pass_24_cu_4b293f384cuda3std3__45__cpo6cbeginE - _ZN61_INTERNAL_09f0c6f3_30_group_norm_nhwc_one_pass_24_cu_4b293f386thrust24THRUST_300001_SM_1030_NS12placeholders2_5E)
_ZN61_INTERNAL_09f0c6f3_30_group_norm_nhwc_one_pass_24_cu_4b293f386thrust24THRUST_300001_SM_1030_NS12placeholders2_5E:
	.zero		1
	.type		_ZN61_INTERNAL_09f0c6f3_30_group_norm_nhwc_one_pass_24_cu_4b293f384cuda3std3__45__cpo6cbeginE,@object
	.size		_ZN61_INTERNAL_09f0c6f3_30_group_norm_nhwc_one_pass_24_cu_4b293f384cuda3std3__45__cpo6cbeginE,(_ZN61_INTERNAL_09f0c6f3_30_group_norm_nhwc_one_pass_24_cu_4b293f384cuda3std6ranges3__45__cpo6cbeginE - _ZN61_INTERNAL_09f0c6f3_30_group_norm_nhwc_one_pass_24_cu_4b293f384cuda3std3__45__cpo6cbeginE)
_ZN61_INTERNAL_09f0c6f3_30_group_norm_nhwc_one_pass_24_cu_4b293f384cuda3std3__45__cpo6cbeginE:
	.zero		1
	.type		_ZN61_INTERNAL_09f0c6f3_30_group_norm_nhwc_one_pass_24_cu_4b293f384cuda3std6ranges3__45__cpo6cbeginE,@object
	.size		_ZN61_INTERNAL_09f0c6f3_30_group_norm_nhwc_one_pass_24_cu_4b293f384cuda3std6ranges3__45__cpo6cbeginE,(_ZN61_INTERNAL_09f0c6f3_30_group_norm_nhwc_one_pass_24_cu_4b293f384cuda3std3__48in_placeE - _ZN61_INTERNAL_09f0c6f3_30_group_norm_nhwc_one_pass_24_cu_4b293f384cuda3std6ranges3__45__cpo6cbeginE)
_ZN61_INTERNAL_09f0c6f3_30_group_norm_nhwc_one_pass_24_cu_4b293f384cuda3std6ranges3__45__cpo6cbeginE:
	.zero		1
	.type		_ZN61_INTERNAL_09f0c6f3_30_group_norm_nhwc_one_pass_24_cu_4b293f384cuda3std3__48in_placeE,@object
	.size		_ZN61_INTERNAL_09f0c6f3_30_group_norm_nhwc_one_pass_24_cu_4b293f384cuda3std3__48in_placeE,(_ZN61_INTERNAL_09f0c6f3_30_group_norm_nhwc_one_pass_24_cu_4b293f384cuda3std6ranges3__45__cpo4sizeE - _ZN61_INTERNAL_09f0c6f3_30_group_norm_nhwc_one_pass_24_cu_4b293f384cuda3std3__48in_placeE)
_ZN61_INTERNAL_09f0c6f3_30_group_norm_nhwc_one_pass_24_cu_4b293f384cuda3std3__48in_placeE:
	.zero		1
	.type		_ZN61_INTERNAL_09f0c6f3_30_group_norm_nhwc_one_pass_24_cu_4b293f384cuda3std6ranges3__45__cpo4sizeE,@object
	.size		_ZN61_INTERNAL_09f0c6f3_30_group_norm_nhwc_one_pass_24_cu_4b293f384cuda3std6ranges3__45__cpo4sizeE,(_ZN61_INTERNAL_09f0c6f3_30_group_norm_nhwc_one_pass_24_cu_4b293f386thrust24THRUST_300001_SM_1030_NS12placeholders2_9E - _ZN61_INTERNAL_09f0c6f3_30_group_norm_nhwc_one_pass_24_cu_4b293f384cuda3std6ranges3__45__cpo4sizeE)
_ZN61_INTERNAL_09f0c6f3_30_group_norm_nhwc_one_pass_24_cu_4b293f384cuda3std6ranges3__45__cpo4sizeE:
	.zero		1
	.type		_ZN61_INTERNAL_09f0c6f3_30_group_norm_nhwc_one_pass_24_cu_4b293f386thrust24THRUST_300001_SM_1030_NS12placeholders2_9E,@object
	.size		_ZN61_INTERNAL_09f0c6f3_30_group_norm_nhwc_one_pass_24_cu_4b293f386thrust24THRUST_300001_SM_1030_NS12placeholders2_9E,(_ZN61_INTERNAL_09f0c6f3_30_group_norm_nhwc_one_pass_24_cu_4b293f384cuda3std3__45__cpo7crbeginE - _ZN61_INTERNAL_09f0c6f3_30_group_norm_nhwc_one_pass_24_cu_4b293f386thrust24THRUST_300001_SM_1030_NS12placeholders2_9E)
_ZN61_INTERNAL_09f0c6f3_30_group_norm_nhwc_one_pass_24_cu_4b293f386thrust24THRUST_300001_SM_1030_NS12placeholders2_9E:
	.zero		1
	.type		_ZN61_INTERNAL_09f0c6f3_30_group_norm_nhwc_one_pass_24_cu_4b293f384cuda3std3__45__cpo7crbeginE,@object
	.size		_ZN61_INTERNAL_09f0c6f3_30_group_norm_nhwc_one_pass_24_cu_4b293f384cuda3std3__45__cpo7crbeginE,(_ZN61_INTERNAL_09f0c6f3_30_group_norm_nhwc_one_pass_24_cu_4b293f384cuda3std6ranges3__45__cpo4nextE - _ZN61_INTERNAL_09f0c6f3_30_group_norm_nhwc_one_pass_24_cu_4b293f384cuda3std3__45__cpo7crbeginE)
_ZN61_INTERNAL_09f0c6f3_30_group_norm_nhwc_one_pass_24_cu_4b293f384cuda3std3__45__cpo7crbeginE:
	.zero		1
	.type		_ZN61_INTERNAL_09f0c6f3_30_group_norm_nhwc_one_pass_24_cu_4b293f384cuda3std6ranges3__45__cpo4nextE,@object
	.size		_ZN61_INTERNAL_09f0c6f3_30_group_norm_nhwc_one_pass_24_cu_4b293f384cuda3std6ranges3__45__cpo4nextE,(_ZN61_INTERNAL_09f0c6f3_30_group_norm_nhwc_one_pass_24_cu_4b293f384cuda3std6ranges3__45__cpo4swapE - _ZN61_INTERNAL_09f0c6f3_30_group_norm_nhwc_one_pass_24_cu_4b293f384cuda3std6ranges3__45__cpo4nextE)
_ZN61_INTERNAL_09f0c6f3_30_group_norm_nhwc_one_pass_24_cu_4b293f384cuda3std6ranges3__45__cpo4nextE:
	.zero		1
	.type		_ZN61_INTERNAL_09f0c6f3_30_group_norm_nhwc_one_pass_24_cu_4b293f384cuda3std6ranges3__45__cpo4swapE,@object
	.size		_ZN61_INTERNAL_09f0c6f3_30_group_norm_nhwc_one_pass_24_cu_4b293f384cuda3std6ranges3__45__cpo4swapE,(_ZN61_INTERNAL_09f0c6f3_30_group_norm_nhwc_one_pass_24_cu_4b293f386thrust24THRUST_300001_SM_1030_NS12placeholders2_1E - _ZN61_INTERNAL_09f0c6f3_30_group_norm_nhwc_one_pass_24_cu_4b293f384cuda3std6ranges3__45__cpo4swapE)
_ZN61_INTERNAL_09f0c6f3_30_group_norm_nhwc_one_pass_24_cu_4b293f384cuda3std6ranges3__45__cpo4swapE:
	.zero		1
	.type		_ZN61_INTERNAL_09f0c6f3_30_group_norm_nhwc_one_pass_24_cu_4b293f386thrust24THRUST_300001_SM_1030_NS12placeholders2_1E,@object
	.size		_ZN61_INTERNAL_09f0c6f3_30_group_norm_nhwc_one_pass_24_cu_4b293f386thrust24THRUST_300001_SM_1030_NS12placeholders2_1E,(_ZN61_INTERNAL_09f0c6f3_30_group_norm_nhwc_one_pass_24_cu_4b293f386thrust24THRUST_300001_SM_1030_NS12placeholders2_3E - _ZN61_INTERNAL_09f0c6f3_30_group_norm_nhwc_one_pass_24_cu_4b293f386thrust24THRUST_300001_SM_1030_NS12placeholders2_1E)
_ZN61_INTERNAL_09f0c6f3_30_group_norm_nhwc_one_pass_24_cu_4b293f386thrust24THRUST_300001_SM_1030_NS12placeholders2_1E:
	.zero		1
	.type		_ZN61_INTERNAL_09f0c6f3_30_group_norm_nhwc_one_pass_24_cu_4b293f386thrust24THRUST_300001_SM_1030_NS12placeholders2_3E,@object
	.size		_ZN61_INTERNAL_09f0c6f3_30_group_norm_nhwc_one_pass_24_cu_4b293f386thrust24THRUST_300001_SM_1030_NS12placeholders2_3E,(_ZN61_INTERNAL_09f0c6f3_30_group_norm_nhwc_one_pass_24_cu_4b293f384cuda3std3__45__cpo5beginE - _ZN61_INTERNAL_09f0c6f3_30_group_norm_nhwc_one_pass_24_cu_4b293f386thrust24THRUST_300001_SM_1030_NS12placeholders2_3E)
_ZN61_INTERNAL_09f0c6f3_30_group_norm_nhwc_one_pass_24_cu_4b293f386thrust24THRUST_300001_SM_1030_NS12placeholders2_3E:
	.zero		1
	.type		_ZN61_INTERNAL_09f0c6f3_30_group_norm_nhwc_one_pass_24_cu_4b293f384cuda3std3__45__cpo5beginE,@object
	.size		_ZN61_INTERNAL_09f0c6f3_30_group_norm_nhwc_one_pass_24_cu_4b293f384cuda3std3__45__cpo5beginE,(_ZN61_INTERNAL_09f0c6f3_30_group_norm_nhwc_one_pass_24_cu_4b293f384cuda3std6ranges3__45__cpo5beginE - _ZN61_INTERNAL_09f0c6f3_30_group_norm_nhwc_one_pass_24_cu_4b293f384cuda3std3__45__cpo5beginE)
_ZN61_INTERNAL_09f0c6f3_30_group_norm_nhwc_one_pass_24_cu_4b293f384cuda3std3__45__cpo5beginE:
	.zero		1
	.type		_ZN61_INTERNAL_09f0c6f3_30_group_norm_nhwc_one_pass_24_cu_4b293f384cuda3std6ranges3__45__cpo5beginE,@object
	.size		_ZN61_INTERNAL_09f0c6f3_30_group_norm_nhwc_one_pass_24_cu_4b293f384cuda3std6ranges3__45__cpo5beginE,(_ZN61_INTERNAL_09f0c6f3_30_group_norm_nhwc_one_pass_24_cu_4b293f384cuda3std3__463_GLOBAL__N__09f0c6f3_30_group_norm_nhwc_one_pass_24_cu_4b293f386ignoreE - _ZN61_INTERNAL_09f0c6f3_30_group_norm_nhwc_one_pass_24_cu_4b293f384cuda3std6ranges3__45__cpo5beginE)
_ZN61_INTERNAL_09f0c6f3_30_group_norm_nhwc_one_pass_24_cu_4b293f384cuda3std6ranges3__45__cpo5beginE:
	.zero		1
	.type		_ZN61_INTERNAL_09f0c6f3_30_group_norm_nhwc_one_pass_24_cu_4b293f384cuda3std3__463_GLOBAL__N__09f0c6f3_30_group_norm_nhwc_one_pass_24_cu_4b293f386ignoreE,@object
	.size		_ZN61_INTERNAL_09f0c6f3_30_group_norm_nhwc_one_pass_24_cu_4b293f384cuda3std3__463_GLOBAL__N__09f0c6f3_30_group_norm_nhwc_one_pass_24_cu_4b293f386ignoreE,(_ZN61_INTERNAL_09f0c6f3_30_group_norm_nhwc_one_pass_24_cu_4b293f384cuda3std6ranges3__45__cpo4dataE - _ZN61_INTERNAL_09f0c6f3_30_group_norm_nhwc_one_pass_24_cu_4b293f384cuda3std3__463_GLOBAL__N__09f0c6f3_30_group_norm_nhwc_one_pass_24_cu_4b293f386ignoreE)
_ZN61_INTERNAL_09f0c6f3_30_group_norm_nhwc_one_pass_24_cu_4b293f384cuda3std3__463_GLOBAL__N__09f0c6f3_30_group_norm_nhwc_one_pass_24_cu_4b293f386ignoreE:
	.zero		1
	.type		_ZN61_INTERNAL_09f0c6f3_30_group_norm_nhwc_one_pass_24_cu_4b293f384cuda3std6ranges3__45__cpo4dataE,@object
	.size		_ZN61_INTERNAL_09f0c6f3_30_group_norm_nhwc_one_pass_24_cu_4b293f384cuda3std6ranges3__45__cpo4dataE,(_ZN61_INTERNAL_09f0c6f3_30_group_norm_nhwc_one_pass_24_cu_4b293f386thrust24THRUST_300001_SM_1030_NS12placeholders2_7E - _ZN61_INTERNAL_09f0c6f3_30_group_norm_nhwc_one_pass_24_cu_4b293f384cuda3std6ranges3__45__cpo4dataE)
_ZN61_INTERNAL_09f0c6f3_30_group_norm_nhwc_one_pass_24_cu_4b293f384cuda3std6ranges3__45__cpo4dataE:
	.zero		1
	.type		_ZN61_INTERNAL_09f0c6f3_30_group_norm_nhwc_one_pass_24_cu_4b293f386thrust24THRUST_300001_SM_1030_NS12placeholders2_7E,@object
	.size		_ZN61_INTERNAL_09f0c6f3_30_group_norm_nhwc_one_pass_24_cu_4b293f386thrust24THRUST_300001_SM_1030_NS12placeholders2_7E,(_ZN61_INTERNAL_09f0c6f3_30_group_norm_nhwc_one_pass_24_cu_4b293f384cuda3std3__45__cpo6rbeginE - _ZN61_INTERNAL_09f0c6f3_30_group_norm_nhwc_one_pass_24_cu_4b293f386thrust24THRUST_300001_SM_1030_NS12placeholders2_7E)
_ZN61_INTERNAL_09f0c6f3_30_group_norm_nhwc_one_pass_24_cu_4b293f386thrust24THRUST_300001_SM_1030_NS12placeholders2_7E:
	.zero		1
	.type		_ZN61_INTERNAL_09f0c6f3_30_group_norm_nhwc_one_pass_24_cu_4b293f384cuda3std3__45__cpo6rbeginE,@object
	.size		_ZN61_INTERNAL_09f0c6f3_30_group_norm_nhwc_one_pass_24_cu_4b293f384cuda3std3__45__cpo6rbeginE,(_ZN61_INTERNAL_09f0c6f3_30_group_norm_nhwc_one_pass_24_cu_4b293f384cuda3std6ranges3__45__cpo7advanceE - _ZN61_INTERNAL_09f0c6f3_30_group_norm_nhwc_one_pass_24_cu_4b293f384cuda3std3__45__cpo6rbeginE)
_ZN61_INTERNAL_09f0c6f3_30_group_norm_nhwc_one_pass_24_cu_4b293f384cuda3std3__45__cpo6rbeginE:
	.zero		1
	.type		_ZN61_INTERNAL_09f0c6f3_30_group_norm_nhwc_one_pass_24_cu_4b293f384cuda3std6ranges3__45__cpo7advanceE,@object
	.size		_ZN61_INTERNAL_09f0c6f3_30_group_norm_nhwc_one_pass_24_cu_4b293f384cuda3std6ranges3__45__cpo7advanceE,(_ZN61_INTERNAL_09f0c6f3_30_group_norm_nhwc_one_pass_24_cu_4b293f384cuda3std3__47nulloptE - _ZN61_INTERNAL_09f0c6f3_30_group_norm_nhwc_one_pass_24_cu_4b293f384cuda3std6ranges3__45__cpo7advanceE)
_ZN61_INTERNAL_09f0c6f3_30_group_norm_nhwc_one_pass_24_cu_4b293f384cuda3std6ranges3__45__cpo7advanceE:
	.zero		1
	.type		_ZN61_INTERNAL_09f0c6f3_30_group_norm_nhwc_one_pass_24_cu_4b293f384cuda3std3__47nulloptE,@object
	.size		_ZN61_INTERNAL_09f0c6f3_30_group_norm_nhwc_one_pass_24_cu_4b293f384cuda3std3__47nulloptE,(_ZN61_INTERNAL_09f0c6f3_30_group_norm_nhwc_one_pass_24_cu_4b293f384cuda3std6ranges3__45__cpo8distanceE - _ZN61_INTERNAL_09f0c6f3_30_group_norm_nhwc_one_pass_24_cu_4b293f384cuda3std3__47nulloptE)
_ZN61_INTERNAL_09f0c6f3_30_group_norm_nhwc_one_pass_24_cu_4b293f384cuda3std3__47nulloptE:
	.zero		1
	.type		_ZN61_INTERNAL_09f0c6f3_30_group_norm_nhwc_one_pass_24_cu_4b293f384cuda3std6ranges3__45__cpo8distanceE,@object
	.size		_ZN61_INTERNAL_09f0c6f3_30_group_norm_nhwc_one_pass_24_cu_4b293f384cuda3std6ranges3__45__cpo8distanceE,(_ZN61_INTERNAL_09f0c6f3_30_group_norm_nhwc_one_pass_24_cu_4b293f386thrust24THRUST_300001_SM_1030_NS12placeholders2_6E - _ZN61_INTERNAL_09f0c6f3_30_group_norm_nhwc_one_pass_24_cu_4b293f384cuda3std6ranges3__45__cpo8distanceE)
_ZN61_INTERNAL_09f0c6f3_30_group_norm_nhwc_one_pass_24_cu_4b293f384cuda3std6ranges3__45__cpo8distanceE:
	.zero		1
	.type		_ZN61_INTERNAL_09f0c6f3_30_group_norm_nhwc_one_pass_24_cu_4b293f386thrust24THRUST_300001_SM_1030_NS12placeholders2_6E,@object
	.size		_ZN61_INTERNAL_09f0c6f3_30_group_norm_nhwc_one_pass_24_cu_4b293f386thrust24THRUST_300001_SM_1030_NS12placeholders2_6E,(_ZN61_INTERNAL_09f0c6f3_30_group_norm_nhwc_one_pass_24_cu_4b293f384cuda3std3__45__cpo4cendE - _ZN61_INTERNAL_09f0c6f3_30_group_norm_nhwc_one_pass_24_cu_4b293f386thrust24THRUST_300001_SM_1030_NS12placeholders2_6E)
_ZN61_INTERNAL_09f0c6f3_30_group_norm_nhwc_one_pass_24_cu_4b293f386thrust24THRUST_300001_SM_1030_NS12placeholders2_6E:
	.zero		1
	.type		_ZN61_INTERNAL_09f0c6f3_30_group_norm_nhwc_one_pass_24_cu_4b293f384cuda3std3__45__cpo4cendE,@object
	.size		_ZN61_INTERNAL_09f0c6f3_30_group_norm_nhwc_one_pass_24_cu_4b293f384cuda3std3__45__cpo4cendE,(_ZN61_INTERNAL_09f0c6f3_30_group_norm_nhwc_one_pass_24_cu_4b293f384cuda3std6ranges3__45__cpo4cendE - _ZN61_INTERNAL_09f0c6f3_30_group_norm_nhwc_one_pass_24_cu_4b293f384cuda3std3__45__cpo4cendE)
_ZN61_INTERNAL_09f0c6f3_30_group_norm_nhwc_one_pass_24_cu_4b293f384cuda3std3__45__cpo4cendE:
	.zero		1
	.type		_ZN61_INTERNAL_09f0c6f3_30_group_norm_nhwc_one_pass_24_cu_4b293f384cuda3std6ranges3__45__cpo4cendE,@object
	.size		_ZN61_INTERNAL_09f0c6f3_30_group_norm_nhwc_one_pass_24_cu_4b293f384cuda3std6ranges3__45__cpo4cendE,(_ZN61_INTERNAL_09f0c6f3_30_group_norm_nhwc_one_pass_24_cu_4b293f384cuda3std3__420unreachable_sentinelE - _ZN61_INTERNAL_09f0c6f3_30_group_norm_nhwc_one_pass_24_cu_4b293f384cuda3std6ranges3__45__cpo4cendE)
_ZN61_INTERNAL_09f0c6f3_30_group_norm_nhwc_one_pass_24_cu_4b293f384cuda3std6ranges3__45__cpo4cendE:
	.zero		1
	.type		_ZN61_INTERNAL_09f0c6f3_30_group_norm_nhwc_one_pass_24_cu_4b293f384cuda3std3__420unreachable_sentinelE,@object
	.size		_ZN61_INTERNAL_09f0c6f3_30_group_norm_nhwc_one_pass_24_cu_4b293f384cuda3std3__420unreachable_sentinelE,(_ZN61_INTERNAL_09f0c6f3_30_group_norm_nhwc_one_pass_24_cu_4b293f384cuda3std6ranges3__45__cpo5ssizeE - _ZN61_INTERNAL_09f0c6f3_30_group_norm_nhwc_one_pass_24_cu_4b293f384cuda3std3__420unreachable_sentinelE)
_ZN61_INTERNAL_09f0c6f3_30_group_norm_nhwc_one_pass_24_cu_4b293f384cuda3std3__420unreachable_sentinelE:
	.zero		1
	.type		_ZN61_INTERNAL_09f0c6f3_30_group_norm_nhwc_one_pass_24_cu_4b293f384cuda3std6ranges3__45__cpo5ssizeE,@object
	.size		_ZN61_INTERNAL_09f0c6f3_30_group_norm_nhwc_one_pass_24_cu_4b293f384cuda3std6ranges3__45__cpo5ssizeE,(_ZN61_INTERNAL_09f0c6f3_30_group_norm_nhwc_one_pass_24_cu_4b293f386thrust24THRUST_300001_SM_1030_NS12placeholders3_10E - _ZN61_INTERNAL_09f0c6f3_30_group_norm_nhwc_one_pass_24_cu_4b293f384cuda3std6ranges3__45__cpo5ssizeE)
_ZN61_INTERNAL_09f0c6f3_30_group_norm_nhwc_one_pass_24_cu_4b293f384cuda3std6ranges3__45__cpo5ssizeE:
	.zero		1
	.type		_ZN61_INTERNAL_09f0c6f3_30_group_norm_nhwc_one_pass_24_cu_4b293f386thrust24THRUST_300001_SM_1030_NS12placeholders3_10E,@object
	.size		_ZN61_INTERNAL_09f0c6f3_30_group_norm_nhwc_one_pass_24_cu_4b293f386thrust24THRUST_300001_SM_1030_NS12placeholders3_10E,(_ZN61_INTERNAL_09f0c6f3_30_group_norm_nhwc_one_pass_24_cu_4b293f384cuda3std3__45__cpo5crendE - _ZN61_INTERNAL_09f0c6f3_30_group_norm_nhwc_one_pass_24_cu_4b293f386thrust24THRUST_300001_SM_1030_NS12placeholders3_10E)
_ZN61_INTERNAL_09f0c6f3_30_group_norm_nhwc_one_pass_24_cu_4b293f386thrust24THRUST_300001_SM_1030_NS12placeholders3_10E:
	.zero		1
	.type		_ZN61_INTERNAL_09f0c6f3_30_group_norm_nhwc_one_pass_24_cu_4b293f384cuda3std3__45__cpo5crendE,@object
	.size		_ZN61_INTERNAL_09f0c6f3_30_group_norm_nhwc_one_pass_24_cu_4b293f384cuda3std3__45__cpo5crendE,(_ZN61_INTERNAL_09f0c6f3_30_group_norm_nhwc_one_pass_24_cu_4b293f384cuda3std6ranges3__45__cpo4prevE - _ZN61_INTERNAL_09f0c6f3_30_group_norm_nhwc_one_pass_24_cu_4b293f384cuda3std3__45__cpo5crendE)
_ZN61_INTERNAL_09f0c6f3_30_group_norm_nhwc_one_pass_24_cu_4b293f384cuda3std3__45__cpo5crendE:
	.zero		1
	.type		_ZN61_INTERNAL_09f0c6f3_30_group_norm_nhwc_one_pass_24_cu_4b293f384cuda3std6ranges3__45__cpo4prevE,@object
	.size		_ZN61_INTERNAL_09f0c6f3_30_group_norm_nhwc_one_pass_24_cu_4b293f384cuda3std6ranges3__45__cpo4prevE,(_ZN61_INTERNAL_09f0c6f3_30_group_norm_nhwc_one_pass_24_cu_4b293f384cuda3std6ranges3__45__cpo9iter_moveE - _ZN61_INTERNAL_09f0c6f3_30_group_norm_nhwc_one_pass_24_cu_4b293f384cuda3std6ranges3__45__cpo4prevE)
_ZN61_INTERNAL_09f0c6f3_30_group_norm_nhwc_one_pass_24_cu_4b293f384cuda3std6ranges3__45__cpo4prevE:
	.zero		1
	.type		_ZN61_INTERNAL_09f0c6f3_30_group_norm_nhwc_one_pass_24_cu_4b293f384cuda3std6ranges3__45__cpo9iter_moveE,@object
	.size		_ZN61_INTERNAL_09f0c6f3_30_group_norm_nhwc_one_pass_24_cu_4b293f384cuda3std6ranges3__45__cpo9iter_moveE,(_ZN61_INTERNAL_09f0c6f3_30_group_norm_nhwc_one_pass_24_cu_4b293f386thrust24THRUST_300001_SM_1030_NS12placeholders2_2E - _ZN61_INTERNAL_09f0c6f3_30_group_norm_nhwc_one_pass_24_cu_4b293f384cuda3std6ranges3__45__cpo9iter_moveE)
_ZN61_INTERNAL_09f0c6f3_30_group_norm_nhwc_one_pass_24_cu_4b293f384cuda3std6ranges3__45__cpo9iter_moveE:
	.zero		1
	.type		_ZN61_INTERNAL_09f0c6f3_30_group_norm_nhwc_one_pass_24_cu_4b293f386thrust24THRUST_300001_SM_1030_NS12placeholders2_2E,@object
	.size		_ZN61_INTERNAL_09f0c6f3_30_group_norm_nhwc_one_pass_24_cu_4b293f386thrust24THRUST_300001_SM_1030_NS12placeholders2_2E,(_ZN61_INTERNAL_09f0c6f3_30_group_norm_nhwc_one_pass_24_cu_4b293f386thrust24THRUST_300001_SM_1030_NS12placeholders2_4E - _ZN61_INTERNAL_09f0c6f3_30_group_norm_nhwc_one_pass_24_cu_4b293f386thrust24THRUST_300001_SM_1030_NS12placeholders2_2E)
_ZN61_INTERNAL_09f0c6f3_30_group_norm_nhwc_one_pass_24_cu_4b293f386thrust24THRUST_300001_SM_1030_NS12placeholders2_2E:
	.zero		1
	.type		_ZN61_INTERNAL_09f0c6f3_30_group_norm_nhwc_one_pass_24_cu_4b293f386thrust24THRUST_300001_SM_1030_NS12placeholders2_4E,@object
	.size		_ZN61_INTERNAL_09f0c6f3_30_group_norm_nhwc_one_pass_24_cu_4b293f386thrust24THRUST_300001_SM_1030_NS12placeholders2_4E,(_ZN61_INTERNAL_09f0c6f3_30_group_norm_nhwc_one_pass_24_cu_4b293f384cuda3std3__45__cpo3endE - _ZN61_INTERNAL_09f0c6f3_30_group_norm_nhwc_one_pass_24_cu_4b293f386thrust24THRUST_300001_SM_1030_NS12placeholders2_4E)
_ZN61_INTERNAL_09f0c6f3_30_group_norm_nhwc_one_pass_24_cu_4b293f386thrust24THRUST_300001_SM_1030_NS12placeholders2_4E:
	.zero		1
	.type		_ZN61_INTERNAL_09f0c6f3_30_group_norm_nhwc_one_pass_24_cu_4b293f384cuda3std3__45__cpo3endE,@object
	.size		_ZN61_INTERNAL_09f0c6f3_30_group_norm_nhwc_one_pass_24_cu_4b293f384cuda3std3__45__cpo3endE,(_ZN61_INTERNAL_09f0c6f3_30_group_norm_nhwc_one_pass_24_cu_4b293f384cuda3std6ranges3__45__cpo3endE - _ZN61_INTERNAL_09f0c6f3_30_group_norm_nhwc_one_pass_24_cu_4b293f384cuda3std3__45__cpo3endE)
_ZN61_INTERNAL_09f0c6f3_30_group_norm_nhwc_one_pass_24_cu_4b293f384cuda3std3__45__cpo3endE:
	.zero		1
	.type		_ZN61_INTERNAL_09f0c6f3_30_group_norm_nhwc_one_pass_24_cu_4b293f384cuda3std6ranges3__45__cpo3endE,@object
	.size		_ZN61_INTERNAL_09f0c6f3_30_group_norm_nhwc_one_pass_24_cu_4b293f384cuda3std6ranges3__45__cpo3endE,(_ZN61_INTERNAL_09f0c6f3_30_group_norm_nhwc_one_pass_24_cu_4b293f384cuda3std3__419piecewise_constructE - _ZN61_INTERNAL_09f0c6f3_30_group_norm_nhwc_one_pass_24_cu_4b293f384cuda3std6ranges3__45__cpo3endE)
_ZN61_INTERNAL_09f0c6f3_30_group_norm_nhwc_one_pass_24_cu_4b293f384cuda3std6ranges3__45__cpo3endE:
	.zero		1
	.type		_ZN61_INTERNAL_09f0c6f3_30_group_norm_nhwc_one_pass_24_cu_4b293f384cuda3std3__419piecewise_constructE,@object
	.size		_ZN61_INTERNAL_09f0c6f3_30_group_norm_nhwc_one_pass_24_cu_4b293f384cuda3std3__419piecewise_constructE,(_ZN61_INTERNAL_09f0c6f3_30_group_norm_nhwc_one_pass_24_cu_4b293f384cuda3std6ranges3__45__cpo5cdataE - _ZN61_INTERNAL_09f0c6f3_30_group_norm_nhwc_one_pass_24_cu_4b293f384cuda3std3__419piecewise_constructE)
_ZN61_INTERNAL_09f0c6f3_30_group_norm_nhwc_one_pass_24_cu_4b293f384cuda3std3__419piecewise_constructE:
	.zero		1
	.type		_ZN61_INTERNAL_09f0c6f3_30_group_norm_nhwc_one_pass_24_cu_4b293f384cuda3std6ranges3__45__cpo5cdataE,@object
	.size		_ZN61_INTERNAL_09f0c6f3_30_group_norm_nhwc_one_pass_24_cu_4b293f384cuda3std6ranges3__45__cpo5cdataE,(_ZN61_INTERNAL_09f0c6f3_30_group_norm_nhwc_one_pass_24_cu_4b293f386thrust24THRUST_300001_SM_1030_NS12placeholders2_8E - _ZN61_INTERNAL_09f0c6f3_30_group_norm_nhwc_one_pass_24_cu_4b293f384cuda3std6ranges3__45__cpo5cdataE)
_ZN61_INTERNAL_09f0c6f3_30_group_norm_nhwc_one_pass_24_cu_4b293f384cuda3std6ranges3__45__cpo5cdataE:
	.zero		1
	.type		_ZN61_INTERNAL_09f0c6f3_30_group_norm_nhwc_one_pass_24_cu_4b293f386thrust24THRUST_300001_SM_1030_NS12placeholders2_8E,@object
	.size		_ZN61_INTERNAL_09f0c6f3_30_group_norm_nhwc_one_pass_24_cu_4b293f386thrust24THRUST_300001_SM_1030_NS12placeholders2_8E,(_ZN61_INTERNAL_09f0c6f3_30_group_norm_nhwc_one_pass_24_cu_4b293f384cuda3std3__45__cpo4rendE - _ZN61_INTERNAL_09f0c6f3_30_group_norm_nhwc_one_pass_24_cu_4b293f386thrust24THRUST_300001_SM_1030_NS12placeholders2_8E)
_ZN61_INTERNAL_09f0c6f3_30_group_norm_nhwc_one_pass_24_cu_4b293f386thrust24THRUST_300001_SM_1030_NS12placeholders2_8E:
	.zero		1
	.type		_ZN61_INTERNAL_09f0c6f3_30_group_norm_nhwc_one_pass_24_cu_4b293f384cuda3std3__45__cpo4rendE,@object
	.size		_ZN61_INTERNAL_09f0c6f3_30_group_norm_nhwc_one_pass_24_cu_4b293f384cuda3std3__45__cpo4rendE,(_ZN61_INTERNAL_09f0c6f3_30_group_norm_nhwc_one_pass_24_cu_4b293f384cuda3std6ranges3__45__cpo9iter_swapE - _ZN61_INTERNAL_09f0c6f3_30_group_norm_nhwc_one_pass_24_cu_4b293f384cuda3std3__45__cpo4rendE)
_ZN61_INTERNAL_09f0c6f3_30_group_norm_nhwc_one_pass_24_cu_4b293f384cuda3std3__45__cpo4rendE:
	.zero		1
	.type		_ZN61_INTERNAL_09f0c6f3_30_group_norm_nhwc_one_pass_24_cu_4b293f384cuda3std6ranges3__45__cpo9iter_swapE,@object
	.size		_ZN61_INTERNAL_09f0c6f3_30_group_norm_nhwc_one_pass_24_cu_4b293f384cuda3std6ranges3__45__cpo9iter_swapE,(_ZN61_INTERNAL_09f0c6f3_30_group_norm_nhwc_one_pass_24_cu_4b293f384cuda3std3__48unexpectE - _ZN61_INTERNAL_09f0c6f3_30_group_norm_nhwc_one_pass_24_cu_4b293f384cuda3std6ranges3__45__cpo9iter_swapE)
_ZN61_INTERNAL_09f0c6f3_30_group_norm_nhwc_one_pass_24_cu_4b293f384cuda3std6ranges3__45__cpo9iter_swapE:
	.zero		1
	.type		_ZN61_INTERNAL_09f0c6f3_30_group_norm_nhwc_one_pass_24_cu_4b293f384cuda3std3__48unexpectE,@object
	.size		_ZN61_INTERNAL_09f0c6f3_30_group_norm_nhwc_one_pass_24_cu_4b293f384cuda3std3__48unexpectE,(_ZN61_INTERNAL_09f0c6f3_30_group_norm_nhwc_one_pass_24_cu_4b293f386thrust24THRUST_300001_SM_1030_NS6system6detail10sequential3seqE - _ZN61_INTERNAL_09f0c6f3_30_group_norm_nhwc_one_pass_24_cu_4b293f384cuda3std3__48unexpectE)
_ZN61_INTERNAL_09f0c6f3_30_group_norm_nhwc_one_pass_24_cu_4b293f384cuda3std3__48unexpectE:
	.zero		1
	.type		_ZN61_INTERNAL_09f0c6f3_30_group_norm_nhwc_one_pass_24_cu_4b293f386thrust24THRUST_300001_SM_1030_NS6system6detail10sequential3seqE,@object
	.size		_ZN61_INTERNAL_09f0c6f3_30_group_norm_nhwc_one_pass_24_cu_4b293f386thrust24THRUST_300001_SM_1030_NS6system6detail10sequential3seqE,(.L_29 - _ZN61_INTERNAL_09f0c6f3_30_group_norm_nhwc_one_pass_24_cu_4b293f386thrust24THRUST_300001_SM_1030_NS6system6detail10sequential3seqE)
_ZN61_INTERNAL_09f0c6f3_30_group_norm_nhwc_one_pass_24_cu_4b293f386thrust24THRUST_300001_SM_1030_NS6system6detail10sequential3seqE:
	.zero		1
.L_29:


//--------------------- .nv.shared._Z35group_norm_nhwc_bwd_one_pass_kernelI11Bf16IOFp32WLi64ELi24ELi384EEv26Group_norm_nhwc_bwd_params --------------------------
	.section	.nv.shared._Z35group_norm_nhwc_bwd_one_pass_kernelI11Bf16IOFp32WLi64ELi24ELi384EEv26Group_norm_nhwc_bwd_params,"aw",@nobits
	.sectionflags	@""
	.align	16
.nv.shared._Z35group_norm_nhwc_bwd_one_pass_kernelI11Bf16IOFp32WLi64ELi24ELi384EEv26Group_norm_nhwc_bwd_params:
	.zero		7296


//--------------------- .nv.shared._Z35group_norm_nhwc_bwd_one_pass_kernelI11Bf16IOFp32WLi128ELi24ELi384EEv26Group_norm_nhwc_bwd_params --------------------------
	.section	.nv.shared._Z35group_norm_nhwc_bwd_one_pass_kernelI11Bf16IOFp32WLi128ELi24ELi384EEv26Group_norm_nhwc_bwd_params,"aw",@nobits
	.sectionflags	@""
	.align	16
.nv.shared._Z35group_norm_nhwc_bwd_one_pass_kernelI11Bf16IOFp32WLi128ELi24ELi384EEv26Group_norm_nhwc_bwd_params:
	.zero		7296


//--------------------- .nv.shared._Z35group_norm_nhwc_bwd_one_pass_kernelI11Bf16IOFp32WLi256ELi24ELi384EEv26Group_norm_nhwc_bwd_params --------------------------
	.section	.nv.shared._Z35group_norm_nhwc_bwd_one_pass_kernelI11Bf16IOFp32WLi256ELi24ELi384EEv26Group_norm_nhwc_bwd_params,"aw",@nobits
	.sectionflags	@""
	.align	16
.nv.shared._Z35group_norm_nhwc_bwd_one_pass_kernelI11Bf16IOFp32WLi256ELi24ELi384EEv26Group_norm_nhwc_bwd_params:
	.zero		7296


//--------------------- .nv.shared._Z35group_norm_nhwc_bwd_one_pass_kernelI11Bf16IOFp32WLi512ELi24ELi384EEv26Group_norm_nhwc_bwd_params --------------------------
	.section	.nv.shared._Z35group_norm_nhwc_bwd_one_pass_kernelI11Bf16IOFp32WLi512ELi24ELi384EEv26Group_norm_nhwc_bwd_params,"aw",@nobits
	.sectionflags	@""
	.align	16
.nv.shared._Z35group_norm_nhwc_bwd_one_pass_kernelI11Bf16IOFp32WLi512ELi24ELi384EEv26Group_norm_nhwc_bwd_params:
	.zero		7296


//--------------------- .nv.shared._Z35group_norm_nhwc_bwd_one_pass_kernelI11Bf16IOBf16WLi64ELi24ELi384EEv26Group_norm_nhwc_bwd_params --------------------------
	.section	.nv.shared._Z35group_norm_nhwc_bwd_one_pass_kernelI11Bf16IOBf16WLi64ELi24ELi384EEv26Group_norm_nhwc_bwd_params,"aw",@nobits
	.sectionflags	@""
	.align	16
.nv.shared._Z35group_norm_nhwc_bwd_one_pass_kernelI11Bf16IOBf16WLi64ELi24ELi384EEv26Group_norm_nhwc_bwd_params:
	.zero		7296


//--------------------- .nv.shared._Z35group_norm_nhwc_bwd_one_pass_kernelI11Bf16IOBf16WLi128ELi24ELi384EEv26Group_norm_nhwc_bwd_params --------------------------
	.section	.nv.shared._Z35group_norm_nhwc_bwd_one_pass_kernelI11Bf16IOBf16WLi128ELi24ELi384EEv26Group_norm_nhwc_bwd_params,"aw",@nobits
	.sectionflags	@""
	.align	16
.nv.shared._Z35group_norm_nhwc_bwd_one_pass_kernelI11Bf16IOBf16WLi128ELi24ELi384EEv26Group_norm_nhwc_bwd_params:
	.zero		7296


//--------------------- .nv.shared._Z35group_norm_nhwc_bwd_one_pass_kernelI11Bf16IOBf16WLi256ELi24ELi384EEv26Group_norm_nhwc_bwd_params --------------------------
	.section	.nv.shared._Z35group_norm_nhwc_bwd_one_pass_kernelI11Bf16IOBf16WLi256ELi24ELi384EEv26Group_norm_nhwc_bwd_params,"aw",@nobits
	.sectionflags	@""
	.align	16
.nv.shared._Z35group_norm_nhwc_bwd_one_pass_kernelI11Bf16IOBf16WLi256ELi24ELi384EEv26Group_norm_nhwc_bwd_params:
	.zero		7296


//--------------------- .nv.shared._Z35group_norm_nhwc_bwd_one_pass_kernelI11Bf16IOBf16WLi512ELi24ELi384EEv26Group_norm_nhwc_bwd_params --------------------------
	.section	.nv.shared._Z35group_norm_nhwc_bwd_one_pass_kernelI11Bf16IOBf16WLi512ELi24ELi384EEv26Group_norm_nhwc_bwd_params,"aw",@nobits
	.sectionflags	@""
	.align	16
.nv.shared._Z35group_norm_nhwc_bwd_one_pass_kernelI11Bf16IOBf16WLi512ELi24ELi384EEv26Group_norm_nhwc_bwd_params:
	.zero		7296


//--------------------- .nv.shared._Z35group_norm_nhwc_bwd_one_pass_kernelI11Bf16IOFp16WLi64ELi24ELi384EEv26Group_norm_nhwc_bwd_params --------------------------
	.section	.nv.shared._Z35group_norm_nhwc_bwd_one_pass_kernelI11Bf16IOFp16WLi64ELi24ELi384EEv26Group_norm_nhwc_bwd_params,"aw",@nobits
	.sectionflags	@""
	.align	16
.nv.shared._Z35group_norm_nhwc_bwd_one_pass_kernelI11Bf16IOFp16WLi64ELi24ELi384EEv26Group_norm_nhwc_bwd_params:
	.zero		7296


//--------------------- .nv.shared._Z35group_norm_nhwc_bwd_one_pass_kernelI11Bf16IOFp16WLi128ELi24ELi384EEv26Group_norm_nhwc_bwd_params --------------------------
	.section	.nv.shared._Z35group_norm_nhwc_bwd_one_pass_kernelI11Bf16IOFp16WLi128ELi24ELi384EEv26Group_norm_nhwc_bwd_params,"aw",@nobits
	.sectionflags	@""
	.align	16
.nv.shared._Z35group_norm_nhwc_bwd_one_pass_kernelI11Bf16IOFp16WLi128ELi24ELi384EEv26Group_norm_nhwc_bwd_params:
	.zero		7296


//--------------------- .nv.shared._Z35group_norm_nhwc_bwd_one_pass_kernelI11Bf16IOFp16WLi256ELi24ELi384EEv26Group_norm_nhwc_bwd_params --------------------------
	.section	.nv.shared._Z35group_norm_nhwc_bwd_one_pass_kernelI11Bf16IOFp16WLi256ELi24ELi384EEv26Group_norm_nhwc_bwd_params,"aw",@nobits
	.sectionflags	@""
	.align	16
.nv.shared._Z35group_norm_nhwc_bwd_one_pass_kernelI11Bf16IOFp16WLi256ELi24ELi384EEv26Group_norm_nhwc_bwd_params:
	.zero		7296


//--------------------- .nv.shared._Z35group_norm_nhwc_bwd_one_pass_kernelI11Bf16IOFp16WLi512ELi24ELi384EEv26Group_norm_nhwc_bwd_params --------------------------
	.section	.nv.shared._Z35group_norm_nhwc_bwd_one_pass_kernelI11Bf16IOFp16WLi512ELi24ELi384EEv26Group_norm_nhwc_bwd_params,"aw",@nobits
	.sectionflags	@""
	.align	16
.nv.shared._Z35group_norm_nhwc_bwd_one_pass_kernelI11Bf16IOFp16WLi512ELi24ELi384EEv26Group_norm_nhwc_bwd_params:
	.zero		7296


//--------------------- .nv.shared._Z35group_norm_nhwc_bwd_one_pass_kernelI11Fp16IOFp32WLi64ELi24ELi384EEv26Group_norm_nhwc_bwd_params --------------------------
	.section	.nv.shared._Z35group_norm_nhwc_bwd_one_pass_kernelI11Fp16IOFp32WLi64ELi24ELi384EEv26Group_norm_nhwc_bwd_params,"aw",@nobits
	.sectionflags	@""
	.align	16
.nv.shared._Z35group_norm_nhwc_bwd_one_pass_kernelI11Fp16IOFp32WLi64ELi24ELi384EEv26Group_norm_nhwc_bwd_params:
	.zero		7296


//--------------------- .nv.shared._Z35group_norm_nhwc_bwd_one_pass_kernelI11Fp16IOFp32WLi128ELi24ELi384EEv26Group_norm_nhwc_bwd_params --------------------------
	.section	.nv.shared._Z35group_norm_nhwc_bwd_one_pass_kernelI11Fp16IOFp32WLi128ELi24ELi384EEv26Group_norm_nhwc_bwd_params,"aw",@nobits
	.sectionflags	@""
	.align	16
.nv.shared._Z35group_norm_nhwc_bwd_one_pass_kernelI11Fp16IOFp32WLi128ELi24ELi384EEv26Group_norm_nhwc_bwd_params:
	.zero		7296


//--------------------- .nv.shared._Z35group_norm_nhwc_bwd_one_pass_kernelI11Fp16IOFp32WLi256ELi24ELi384EEv26Group_norm_nhwc_bwd_params --------------------------
	.section	.nv.shared._Z35group_norm_nhwc_bwd_one_pass_kernelI11Fp16IOFp32WLi256ELi24ELi384EEv26Group_norm_nhwc_bwd_params,"aw",@nobits
	.sectionflags	@""
	.align	16
.nv.shared._Z35group_norm_nhwc_bwd_one_pass_kernelI11Fp16IOFp32WLi256ELi24ELi384EEv26Group_norm_nhwc_bwd_params:
	.zero		7296


//--------------------- .nv.shared._Z35group_norm_nhwc_bwd_one_pass_kernelI11Fp16IOFp32WLi512ELi24ELi384EEv26Group_norm_nhwc_bwd_params --------------------------
	.section	.nv.shared._Z35group_norm_nhwc_bwd_one_pass_kernelI11Fp16IOFp32WLi512ELi24ELi384EEv26Group_norm_nhwc_bwd_params,"aw",@nobits
	.sectionflags	@""
	.align	16
.nv.shared._Z35group_norm_nhwc_bwd_one_pass_kernelI11Fp16IOFp32WLi512ELi24ELi384EEv26Group_norm_nhwc_bwd_params:
	.zero		7296


//--------------------- .nv.shared._Z35group_norm_nhwc_bwd_one_pass_kernelI11Fp16IOBf16WLi64ELi24ELi384EEv26Group_norm_nhwc_bwd_params --------------------------
	.section	.nv.shared._Z35group_norm_nhwc_bwd_one_pass_kernelI11Fp16IOBf16WLi64ELi24ELi384EEv26Group_norm_nhwc_bwd_params,"aw",@nobits
	.sectionflags	@""
	.align	16
.nv.shared._Z35group_norm_nhwc_bwd_one_pass_kernelI11Fp16IOBf16WLi64ELi24ELi384EEv26Group_norm_nhwc_bwd_params:
	.zero		7296


//--------------------- .nv.shared._Z35group_norm_nhwc_bwd_one_pass_kernelI11Fp16IOBf16WLi128ELi24ELi384EEv26Group_norm_nhwc_bwd_params --------------------------
	.section	.nv.shared._Z35group_norm_nhwc_bwd_one_pass_kernelI11Fp16IOBf16WLi128ELi24ELi384EEv26Group_norm_nhwc_bwd_params,"aw",@nobits
	.sectionflags	@""
	.align	16
.nv.shared._Z35group_norm_nhwc_bwd_one_pass_kernelI11Fp16IOBf16WLi128ELi24ELi384EEv26Group_norm_nhwc_bwd_params:
	.zero		7296


//--------------------- .nv.shared._Z35group_norm_nhwc_bwd_one_pass_kernelI11Fp16IOBf16WLi256ELi24ELi384EEv26Group_norm_nhwc_bwd_params --------------------------
	.section	.nv.shared._Z35group_norm_nhwc_bwd_one_pass_kernelI11Fp16IOBf16WLi256ELi24ELi384EEv26Group_norm_nhwc_bwd_params,"aw",@nobits
	.sectionflags	@""
	.align	16
.nv.shared._Z35group_norm_nhwc_bwd_one_pass_kernelI11Fp16IOBf16WLi256ELi24ELi384EEv26Group_norm_nhwc_bwd_params:
	.zero		7296


//--------------------- .nv.shared._Z35group_norm_nhwc_bwd_one_pass_kernelI11Fp16IOBf16WLi512ELi24ELi384EEv26Group_norm_nhwc_bwd_params --------------------------
	.section	.nv.shared._Z35group_norm_nhwc_bwd_one_pass_kernelI11Fp16IOBf16WLi512ELi24ELi384EEv26Group_norm_nhwc_bwd_params,"aw",@nobits
	.sectionflags	@""
	.align	16
.nv.shared._Z35group_norm_nhwc_bwd_one_pass_kernelI11Fp16IOBf16WLi512ELi24ELi384EEv26Group_norm_nhwc_bwd_params:
	.zero		7296


//--------------------- .nv.shared._Z35group_norm_nhwc_bwd_one_pass_kernelI11Fp16IOFp16WLi64ELi24ELi384EEv26Group_norm_nhwc_bwd_params --------------------------
	.section	.nv.shared._Z35group_norm_nhwc_bwd_one_pass_kernelI11Fp16IOFp16WLi64ELi24ELi384EEv26Group_norm_nhwc_bwd_params,"aw",@nobits
	.sectionflags	@""
	.align	16
.nv.shared._Z35group_norm_nhwc_bwd_one_pass_kernelI11Fp16IOFp16WLi64ELi24ELi384EEv26Group_norm_nhwc_bwd_params:
	.zero		7296


//--------------------- .nv.shared._Z35group_norm_nhwc_bwd_one_pass_kernelI11Fp16IOFp16WLi128ELi24ELi384EEv26Group_norm_nhwc_bwd_params --------------------------
	.section	.nv.shared._Z35group_norm_nhwc_bwd_one_pass_kernelI11Fp16IOFp16WLi128ELi24ELi384EEv26Group_norm_nhwc_bwd_params,"aw",@nobits
	.sectionflags	@""
	.align	16
.nv.shared._Z35group_norm_nhwc_bwd_one_pass_kernelI11Fp16IOFp16WLi128ELi24ELi384EEv26Group_norm_nhwc_bwd_params:
	.zero		7296


//--------------------- .nv.shared._Z35group_norm_nhwc_bwd_one_pass_kernelI11Fp16IOFp16WLi256ELi24ELi384EEv26Group_norm_nhwc_bwd_params --------------------------
	.section	.nv.shared._Z35group_norm_nhwc_bwd_one_pass_kernelI11Fp16IOFp16WLi256ELi24ELi384EEv26Group_norm_nhwc_bwd_params,"aw",@nobits
	.sectionflags	@""
	.align	16
.nv.shared._Z35group_norm_nhwc_bwd_one_pass_kernelI11Fp16IOFp16WLi256ELi24ELi384EEv26Group_norm_nhwc_bwd_params:
	.zero		7296


//--------------------- .nv.shared._Z35group_norm_nhwc_bwd_one_pass_kernelI11Fp16IOFp16WLi512ELi24ELi384EEv26Group_norm_nhwc_bwd_params --------------------------
	.section	.nv.shared._Z35group_norm_nhwc_bwd_one_pass_kernelI11Fp16IOFp16WLi512ELi24ELi384EEv26Group_norm_nhwc_bwd_params,"aw",@nobits
	.sectionflags	@""
	.align	16
.nv.shared._Z35group_norm_nhwc_bwd_one_pass_kernelI11Fp16IOFp16WLi512ELi24ELi384EEv26Group_norm_nhwc_bwd_params:
	.zero		7296


//--------------------- .nv.shared._Z35group_norm_nhwc_bwd_one_pass_kernelI11Fp32IOFp32WLi64ELi24ELi384EEv26Group_norm_nhwc_bwd_params --------------------------
	.section	.nv.shared._Z35group_norm_nhwc_bwd_one_pass_kernelI11Fp32IOFp32WLi64ELi24ELi384EEv26Group_norm_nhwc_bwd_params,"aw",@nobits
	.sectionflags	@""
	.align	16
.nv.shared._Z35group_norm_nhwc_bwd_one_pass_kernelI11Fp32IOFp32WLi64ELi24ELi384EEv26Group_norm_nhwc_bwd_params:
	.zero		7296


//--------------------- .nv.shared._Z35group_norm_nhwc_bwd_one_pass_kernelI11Fp32IOFp32WLi128ELi24ELi384EEv26Group_norm_nhwc_bwd_params --------------------------
	.section	.nv.shared._Z35group_norm_nhwc_bwd_one_pass_kernelI11Fp32IOFp32WLi128ELi24ELi384EEv26Group_norm_nhwc_bwd_params,"aw",@nobits
	.sectionflags	@""
	.align	16
.nv.shared._Z35group_norm_nhwc_bwd_one_pass_kernelI11Fp32IOFp32WLi128ELi24ELi384EEv26Group_norm_nhwc_bwd_params:
	.zero		7296


//--------------------- .nv.shared._Z35group_norm_nhwc_bwd_one_pass_kernelI11Fp32IOFp32WLi256ELi24ELi384EEv26Group_norm_nhwc_bwd_params --------------------------
	.section	.nv.shared._Z35group_norm_nhwc_bwd_one_pass_kernelI11Fp32IOFp32WLi256ELi24ELi384EEv26Group_norm_nhwc_bwd_params,"aw",@nobits
	.sectionflags	@""
	.align	16
.nv.shared._Z35group_norm_nhwc_bwd_one_pass_kernelI11Fp32IOFp32WLi256ELi24ELi384EEv26Group_norm_nhwc_bwd_params:
	.zero		7296


//--------------------- .nv.shared._Z35group_norm_nhwc_bwd_one_pass_kernelI11Fp32IOFp32WLi512ELi24ELi384EEv26Group_norm_nhwc_bwd_params --------------------------
	.section	.nv.shared._Z35group_norm_nhwc_bwd_one_pass_kernelI11Fp32IOFp32WLi512ELi24ELi384EEv26Group_norm_nhwc_bwd_params,"aw",@nobits
	.sectionflags	@""
	.align	16
.nv.shared._Z35group_norm_nhwc_bwd_one_pass_kernelI11Fp32IOFp32WLi512ELi24ELi384EEv26Group_norm_nhwc_bwd_params:
	.zero		7296


//--------------------- .nv.shared._Z35group_norm_nhwc_bwd_one_pass_kernelI11Fp32IOBf16WLi64ELi24ELi384EEv26Group_norm_nhwc_bwd_params --------------------------
	.section	.nv.shared._Z35group_norm_nhwc_bwd_one_pass_kernelI11Fp32IOBf16WLi64ELi24ELi384EEv26Group_norm_nhwc_bwd_params,"aw",@nobits
	.sectionflags	@""
	.align	16
.nv.shared._Z35group_norm_nhwc_bwd_one_pass_kernelI11Fp32IOBf16WLi64ELi24ELi384EEv26Group_norm_nhwc_bwd_params:
	.zero		7296


//--------------------- .nv.shared._Z35group_norm_nhwc_bwd_one_pass_kernelI11Fp32IOBf16WLi128ELi24ELi384EEv26Group_norm_nhwc_bwd_params --------------------------
	.section	.nv.shared._Z35group_norm_nhwc_bwd_one_pass_kernelI11Fp32IOBf16WLi128ELi24ELi384EEv26Group_norm_nhwc_bwd_params,"aw",@nobits
	.sectionflags	@""
	.align	16
.nv.shared._Z35group_norm_nhwc_bwd_one_pass_kernelI11Fp32IOBf16WLi128ELi24ELi384EEv26Group_norm_nhwc_bwd_params:
	.zero		7296


//--------------------- .nv.shared._Z35group_norm_nhwc_bwd_one_pass_kernelI11Fp32IOBf16WLi256ELi24ELi384EEv26Group_norm_nhwc_bwd_params --------------------------
	.section	.nv.shared._Z35group_norm_nhwc_bwd_one_pass_kernelI11Fp32IOBf16WLi256ELi24ELi384EEv26Group_norm_nhwc_bwd_params,"aw",@nobits
	.sectionflags	@""
	.align	16
.nv.shared._Z35group_norm_nhwc_bwd_one_pass_kernelI11Fp32IOBf16WLi256ELi24ELi384EEv26Group_norm_nhwc_bwd_params:
	.zero		7296


//--------------------- .nv.shared._Z35group_norm_nhwc_bwd_one_pass_kernelI11Fp32IOBf16WLi512ELi24ELi384EEv26Group_norm_nhwc_bwd_params --------------------------
	.section	.nv.shared._Z35group_norm_nhwc_bwd_one_pass_kernelI11Fp32IOBf16WLi512ELi24ELi384EEv26Group_norm_nhwc_bwd_params,"aw",@nobits
	.sectionflags	@""
	.align	16
.nv.shared._Z35group_norm_nhwc_bwd_one_pass_kernelI11Fp32IOBf16WLi512ELi24ELi384EEv26Group_norm_nhwc_bwd_params:
	.zero		7296


//--------------------- .nv.shared._Z35group_norm_nhwc_bwd_one_pass_kernelI11Fp32IOFp16WLi64ELi24ELi384EEv26Group_norm_nhwc_bwd_params --------------------------
	.section	.nv.shared._Z35group_norm_nhwc_bwd_one_pass_kernelI11Fp32IOFp16WLi64ELi24ELi384EEv26Group_norm_nhwc_bwd_params,"aw",@nobits
	.sectionflags	@""
	.align	16
.nv.shared._Z35group_norm_nhwc_bwd_one_pass_kernelI11Fp32IOFp16WLi64ELi24ELi384EEv26Group_norm_nhwc_bwd_params:
	.zero		7296


//--------------------- .nv.shared._Z35group_norm_nhwc_bwd_one_pass_kernelI11Fp32IOFp16WLi128ELi24ELi384EEv26Group_norm_nhwc_bwd_params --------------------------
	.section	.nv.shared._Z35group_norm_nhwc_bwd_one_pass_kernelI11Fp32IOFp16WLi128ELi24ELi384EEv26Group_norm_nhwc_bwd_params,"aw",@nobits
	.sectionflags	@""
	.align	16
.nv.shared._Z35group_norm_nhwc_bwd_one_pass_kernelI11Fp32IOFp16WLi128ELi24ELi384EEv26Group_norm_nhwc_bwd_params:
	.zero		7296


//--------------------- .nv.shared._Z35group_norm_nhwc_bwd_one_pass_kernelI11Fp32IOFp16WLi256ELi24ELi384EEv26Group_norm_nhwc_bwd_params --------------------------
	.section	.nv.shared._Z35group_norm_nhwc_bwd_one_pass_kernelI11Fp32IOFp16WLi256ELi24ELi384EEv26Group_norm_nhwc_bwd_params,"aw",@nobits
	.sectionflags	@""
	.align	16
.nv.shared._Z35group_norm_nhwc_bwd_one_pass_kernelI11Fp32IOFp16WLi256ELi24ELi384EEv26Group_norm_nhwc_bwd_params:
	.zero		7296


//--------------------- .nv.shared._Z35group_norm_nhwc_bwd_one_pass_kernelI11Fp32IOFp16WLi512ELi24ELi384EEv26Group_norm_nhwc_bwd_params --------------------------
	.section	.nv.shared._Z35group_norm_nhwc_bwd_one_pass_kernelI11Fp32IOFp16WLi512ELi24ELi384EEv26Group_norm_nhwc_bwd_params,"aw",@nobits
	.sectionflags	@""
	.align	16
.nv.shared._Z35group_norm_nhwc_bwd_one_pass_kernelI11Fp32IOFp16WLi512ELi24ELi384EEv26Group_norm_nhwc_bwd_params:
	.zero		7296


//--------------------- .nv.shared._Z35group_norm_nhwc_fwd_one_pass_kernelI11Bf16IOFp32WLi64ELi24ELi384EEv26Group_norm_nhwc_fwd_params --------------------------
	.section	.nv.shared._Z35group_norm_nhwc_fwd_one_pass_kernelI11Bf16IOFp32WLi64ELi24ELi384EEv26Group_norm_nhwc_fwd_params,"aw",@nobits
	.sectionflags	@""
	.align	8
.nv.shared._Z35group_norm_nhwc_fwd_one_pass_kernelI11Bf16IOFp32WLi64ELi24ELi384EEv26Group_norm_nhwc_fwd_params:
	.zero		1152


//--------------------- .nv.shared._Z35group_norm_nhwc_fwd_one_pass_kernelI11Bf16IOFp32WLi128ELi24ELi384EEv26Group_norm_nhwc_fwd_params --------------------------
	.section	.nv.shared._Z35group_norm_nhwc_fwd_one_pass_kernelI11Bf16IOFp32WLi128ELi24ELi384EEv26Group_norm_nhwc_fwd_params,"aw",@nobits
	.sectionflags	@""
	.align	8
.nv.shared._Z35group_norm_nhwc_fwd_one_pass_kernelI11Bf16IOFp32WLi128ELi24ELi384EEv26Group_norm_nhwc_fwd_params:
	.zero		1152


//--------------------- .nv.shared._Z35group_norm_nhwc_fwd_one_pass_kernelI11Bf16IOFp32WLi256ELi24ELi384EEv26Group_norm_nhwc_fwd_params --------------------------
	.section	.nv.shared._Z35group_norm_nhwc_fwd_one_pass_kernelI11Bf16IOFp32WLi256ELi24ELi384EEv26Group_norm_nhwc_fwd_params,"aw",@nobits
	.sectionflags	@""
	.align	8
.nv.shared._Z35group_norm_nhwc_fwd_one_pass_kernelI11Bf16IOFp32WLi256ELi24ELi384EEv26Group_norm_nhwc_fwd_params:
	.zero		1152


//--------------------- .nv.shared._Z35group_norm_nhwc_fwd_one_pass_kernelI11Bf16IOFp32WLi512ELi24ELi384EEv26Group_norm_nhwc_fwd_params --------------------------
	.section	.nv.shared._Z35group_norm_nhwc_fwd_one_pass_kernelI11Bf16IOFp32WLi512ELi24ELi384EEv26Group_norm_nhwc_fwd_params,"aw",@nobits
	.sectionflags	@""
	.align	8
.nv.shared._Z35group_norm_nhwc_fwd_one_pass_kernelI11Bf16IOFp32WLi512ELi24ELi384EEv26Group_norm_nhwc_fwd_params:
	.zero		1152


//--------------------- .nv.shared._Z35group_norm_nhwc_fwd_one_pass_kernelI11Bf16IOBf16WLi64ELi24ELi384EEv26Group_norm_nhwc_fwd_params --------------------------
	.section	.nv.shared._Z35group_norm_nhwc_fwd_one_pass_kernelI11Bf16IOBf16WLi64ELi24ELi384EEv26Group_norm_nhwc_fwd_params,"aw",@nobits
	.sectionflags	@""
	.align	8
.nv.shared._Z35group_norm_nhwc_fwd_one_pass_kernelI11Bf16IOBf16WLi64ELi24ELi384EEv26Group_norm_nhwc_fwd_params:
	.zero		1152


//--------------------- .nv.shared._Z35group_norm_nhwc_fwd_one_pass_kernelI11Bf16IOBf16WLi128ELi24ELi384EEv26Group_norm_nhwc_fwd_params --------------------------
	.section	.nv.shared._Z35group_norm_nhwc_fwd_one_pass_kernelI11Bf16IOBf16WLi128ELi24ELi384EEv26Group_norm_nhwc_fwd_params,"aw",@nobits
	.sectionflags	@""
	.align	8
.nv.shared._Z35group_norm_nhwc_fwd_one_pass_kernelI11Bf16IOBf16WLi128ELi24ELi384EEv26Group_norm_nhwc_fwd_params:
	.zero		1152


//--------------------- .nv.shared._Z35group_norm_nhwc_fwd_one_pass_kernelI11Bf16IOBf16WLi256ELi24ELi384EEv26Group_norm_nhwc_fwd_params --------------------------
	.section	.nv.shared._Z35group_norm_nhwc_fwd_one_pass_kernelI11Bf16IOBf16WLi256ELi24ELi384EEv26Group_norm_nhwc_fwd_params,"aw",@nobits
	.sectionflags	@""
	.align	8
.nv.shared._Z35group_norm_nhwc_fwd_one_pass_kernelI11Bf16IOBf16WLi256ELi24ELi384EEv26Group_norm_nhwc_fwd_params:
	.zero		1152


//--------------------- .nv.shared._Z35group_norm_nhwc_fwd_one_pass_kernelI11Bf16IOBf16WLi512ELi24ELi384EEv26Group_norm_nhwc_fwd_params --------------------------
	.section	.nv.shared._Z35group_norm_nhwc_fwd_one_pass_kernelI11Bf16IOBf16WLi512ELi24ELi384EEv26Group_norm_nhwc_fwd_params,"aw",@nobits
	.sectionflags	@""
	.align	8
.nv.shared._Z35group_norm_nhwc_fwd_one_pass_kernelI11Bf16IOBf16WLi512ELi24ELi384EEv26Group_norm_nhwc_fwd_params:
	.zero		1152


//--------------------- .nv.shared._Z35group_norm_nhwc_fwd_one_pass_kernelI11Bf16IOFp16WLi64ELi24ELi384EEv26Group_norm_nhwc_fwd_params --------------------------
	.section	.nv.shared._Z35group_norm_nhwc_fwd_one_pass_kernelI11Bf16IOFp16WLi64ELi24ELi384EEv26Group_norm_nhwc_fwd_params,"aw",@nobits
	.sectionflags	@""
	.align	8
.nv.shared._Z35group_norm_nhwc_fwd_one_pass_kernelI11Bf16IOFp16WLi64ELi24ELi384EEv26Group_norm_nhwc_fwd_params:
	.zero		1152


//--------------------- .nv.shared._Z35group_norm_nhwc_fwd_one_pass_kernelI11Bf16IOFp16WLi128ELi24ELi384EEv26Group_norm_nhwc_fwd_params --------------------------
	.section	.nv.shared._Z35group_norm_nhwc_fwd_one_pass_kernelI11Bf16IOFp16WLi128ELi24ELi384EEv26Group_norm_nhwc_fwd_params,"aw",@nobits
	.sectionflags	@""
	.align	8
.nv.shared._Z35group_norm_nhwc_fwd_one_pass_kernelI11Bf16IOFp16WLi128ELi24ELi384EEv26Group_norm_nhwc_fwd_params:
	.zero		1152


//--------------------- .nv.shared._Z35group_norm_nhwc_fwd_one_pass_kernelI11Bf16IOFp16WLi256ELi24ELi384EEv26Group_norm_nhwc_fwd_params --------------------------
	.section	.nv.shared._Z35group_norm_nhwc_fwd_one_pass_kernelI11Bf16IOFp16WLi256ELi24ELi384EEv26Group_norm_nhwc_fwd_params,"aw",@nobits
	.sectionflags	@""
	.align	8
.nv.shared._Z35group_norm_nhwc_fwd_one_pass_kernelI11Bf16IOFp16WLi256ELi24ELi384EEv26Group_norm_nhwc_fwd_params:
	.zero		1152


//--------------------- .nv.shared._Z35group_norm_nhwc_fwd_one_pass_kernelI11Bf16IOFp16WLi512ELi24ELi384EEv26Group_norm_nhwc_fwd_params --------------------------
	.section	.nv.shared._Z35group_norm_nhwc_fwd_one_pass_kernelI11Bf16IOFp16WLi512ELi24ELi384EEv26Group_norm_nhwc_fwd_params,"aw",@nobits
	.sectionflags	@""
	.align	8
.nv.shared._Z35group_norm_nhwc_fwd_one_pass_kernelI11Bf16IOFp16WLi512ELi24ELi384EEv26Group_norm_nhwc_fwd_params:
	.zero		1152


//--------------------- .nv.shared._Z35group_norm_nhwc_fwd_one_pass_kernelI11Fp16IOFp32WLi64ELi24ELi384EEv26Group_norm_nhwc_fwd_params --------------------------
	.section	.nv.shared._Z35group_norm_nhwc_fwd_one_pass_kernelI11Fp16IOFp32WLi64ELi24ELi384EEv26Group_norm_nhwc_fwd_params,"aw",@nobits
	.sectionflags	@""
	.align	8
.nv.shared._Z35group_norm_nhwc_fwd_one_pass_kernelI11Fp16IOFp32WLi64ELi24ELi384EEv26Group_norm_nhwc_fwd_params:
	.zero		1152


//--------------------- .nv.shared._Z35group_norm_nhwc_fwd_one_pass_kernelI11Fp16IOFp32WLi128ELi24ELi384EEv26Group_norm_nhwc_fwd_params --------------------------
	.section	.nv.shared._Z35group_norm_nhwc_fwd_one_pass_kernelI11Fp16IOFp32WLi128ELi24ELi384EEv26Group_norm_nhwc_fwd_params,"aw",@nobits
	.sectionflags	@""
	.align	8
.nv.shared._Z35group_norm_nhwc_fwd_one_pass_kernelI11Fp16IOFp32WLi128ELi24ELi384EEv26Group_norm_nhwc_fwd_params:
	.zero		1152


//--------------------- .nv.shared._Z35group_norm_nhwc_fwd_one_pass_kernelI11Fp16IOFp32WLi256ELi24ELi384EEv26Group_norm_nhwc_fwd_params --------------------------
	.section	.nv.shared._Z35group_norm_nhwc_fwd_one_pass_kernelI11Fp16IOFp32WLi256ELi24ELi384EEv26Group_norm_nhwc_fwd_params,"aw",@nobits
	.sectionflags	@""
	.align	8
.nv.shared._Z35group_norm_nhwc_fwd_one_pass_kernelI11Fp16IOFp32WLi256ELi24ELi384EEv26Group_norm_nhwc_fwd_params:
	.zero		1152


//--------------------- .nv.shared._Z35group_norm_nhwc_fwd_one_pass_kernelI11Fp16IOFp32WLi512ELi24ELi384EEv26Group_norm_nhwc_fwd_params --------------------------
	.section	.nv.shared._Z35group_norm_nhwc_fwd_one_pass_kernelI11Fp16IOFp32WLi512ELi24ELi384EEv26Group_norm_nhwc_fwd_params,"aw",@nobits
	.sectionflags	@""
	.align	8
.nv.shared._Z35group_norm_nhwc_fwd_one_pass_kernelI11Fp16IOFp32WLi512ELi24ELi384EEv26Group_norm_nhwc_fwd_params:
	.zero		1152


//--------------------- .nv.shared._Z35group_norm_nhwc_fwd_one_pass_kernelI11Fp16IOBf16WLi64ELi24ELi384EEv26Group_norm_nhwc_fwd_params --------------------------
	.section	.nv.shared._Z35group_norm_nhwc_fwd_one_pass_kernelI11Fp16IOBf16WLi64ELi24ELi384EEv26Group_norm_nhwc_fwd_params,"aw",@nobits
	.sectionflags	@""
	.align	8
.nv.shared._Z35group_norm_nhwc_fwd_one_pass_kernelI11Fp16IOBf16WLi64ELi24ELi384EEv26Group_norm_nhwc_fwd_params:
	.zero		1152


//--------------------- .nv.shared._Z35group_norm_nhwc_fwd_one_pass_kernelI11Fp16IOBf16WLi128ELi24ELi384EEv26Group_norm_nhwc_fwd_params --------------------------
	.section	.nv.shared._Z35group_norm_nhwc_fwd_one_pass_kernelI11Fp16IOBf16WLi128ELi24ELi384EEv26Group_norm_nhwc_fwd_params,"aw",@nobits
	.sectionflags	@""
	.align	8
.nv.shared._Z35group_norm_nhwc_fwd_one_pass_kernelI11Fp16IOBf16WLi128ELi24ELi384EEv26Group_norm_nhwc_fwd_params:
	.zero		1152


//--------------------- .nv.shared._Z35group_norm_nhwc_fwd_one_pass_kernelI11Fp16IOBf16WLi256ELi24ELi384EEv26Group_norm_nhwc_fwd_params --------------------------
	.section	.nv.shared._Z35group_norm_nhwc_fwd_one_pass_kernelI11Fp16IOBf16WLi256ELi24ELi384EEv26Group_norm_nhwc_fwd_params,"aw",@nobits
	.sectionflags	@""
	.align	8
.nv.shared._Z35group_norm_nhwc_fwd_one_pass_kernelI11Fp16IOBf16WLi256ELi24ELi384EEv26Group_norm_nhwc_fwd_params:
	.zero		1152


//--------------------- .nv.shared._Z35group_norm_nhwc_fwd_one_pass_kernelI11Fp16IOBf16WLi512ELi24ELi384EEv26Group_norm_nhwc_fwd_params --------------------------
	.section	.nv.shared._Z35group_norm_nhwc_fwd_one_pass_kernelI11Fp16IOBf16WLi512ELi24ELi384EEv26Group_norm_nhwc_fwd_params,"aw",@nobits
	.sectionflags	@""
	.align	8
.nv.shared._Z35group_norm_nhwc_fwd_one_pass_kernelI11Fp16IOBf16WLi512ELi24ELi384EEv26Group_norm_nhwc_fwd_params:
	.zero		1152


//--------------------- .nv.shared._Z35group_norm_nhwc_fwd_one_pass_kernelI11Fp16IOFp16WLi64ELi24ELi384EEv26Group_norm_nhwc_fwd_params --------------------------
	.section	.nv.shared._Z35group_norm_nhwc_fwd_one_pass_kernelI11Fp16IOFp16WLi64ELi24ELi384EEv26Group_norm_nhwc_fwd_params,"aw",@nobits
	.sectionflags	@""
	.align	8
.nv.shared._Z35group_norm_nhwc_fwd_one_pass_kernelI11Fp16IOFp16WLi64ELi24ELi384EEv26Group_norm_nhwc_fwd_params:
	.zero		1152


//--------------------- .nv.shared._Z35group_norm_nhwc_fwd_one_pass_kernelI11Fp16IOFp16WLi128ELi24ELi384EEv26Group_norm_nhwc_fwd_params --------------------------
	.section	.nv.shared._Z35group_norm_nhwc_fwd_one_pass_kernelI11Fp16IOFp16WLi128ELi24ELi384EEv26Group_norm_nhwc_fwd_params,"aw",@nobits
	.sectionflags	@""
	.align	8
.nv.shared._Z35group_norm_nhwc_fwd_one_pass_kernelI11Fp16IOFp16WLi128ELi24ELi384EEv26Group_norm_nhwc_fwd_params:
	.zero		1152


//--------------------- .nv.shared._Z35group_norm_nhwc_fwd_one_pass_kernelI11Fp16IOFp16WLi256ELi24ELi384EEv26Group_norm_nhwc_fwd_params --------------------------
	.section	.nv.shared._Z35group_norm_nhwc_fwd_one_pass_kernelI11Fp16IOFp16WLi256ELi24ELi384EEv26Group_norm_nhwc_fwd_params,"aw",@nobits
	.sectionflags	@""
	.align	8
.nv.shared._Z35group_norm_nhwc_fwd_one_pass_kernelI11Fp16IOFp16WLi256ELi24ELi384EEv26Group_norm_nhwc_fwd_params:
	.zero		1152


//--------------------- .nv.shared._Z35group_norm_nhwc_fwd_one_pass_kernelI11Fp16IOFp16WLi512ELi24ELi384EEv26Group_norm_nhwc_fwd_params --------------------------
	.section	.nv.shared._Z35group_norm_nhwc_fwd_one_pass_kernelI11Fp16IOFp16WLi512ELi24ELi384EEv26Group_norm_nhwc_fwd_params,"aw",@nobits
	.sectionflags	@""
	.align	8
.nv.shared._Z35group_norm_nhwc_fwd_one_pass_kernelI11Fp16IOFp16WLi512ELi24ELi384EEv26Group_norm_nhwc_fwd_params:
	.zero		1152


//--------------------- .nv.shared._Z35group_norm_nhwc_fwd_one_pass_kernelI11Fp32IOFp32WLi64ELi24ELi384EEv26Group_norm_nhwc_fwd_params --------------------------
	.section	.nv.shared._Z35group_norm_nhwc_fwd_one_pass_kernelI11Fp32IOFp32WLi64ELi24ELi384EEv26Group_norm_nhwc_fwd_params,"aw",@nobits
	.sectionflags	@""
	.align	8
.nv.shared._Z35group_norm_nhwc_fwd_one_pass_kernelI11Fp32IOFp32WLi64ELi24ELi384EEv26Group_norm_nhwc_fwd_params:
	.zero		1152


//--------------------- .nv.shared._Z35group_norm_nhwc_fwd_one_pass_kernelI11Fp32IOFp32WLi128ELi24ELi384EEv26Group_norm_nhwc_fwd_params --------------------------
	.section	.nv.shared._Z35group_norm_nhwc_fwd_one_pass_kernelI11Fp32IOFp32WLi128ELi24ELi384EEv26Group_norm_nhwc_fwd_params,"aw",@nobits
	.sectionflags	@""
	.align	8
.nv.shared._Z35group_norm_nhwc_fwd_one_pass_kernelI11Fp32IOFp32WLi128ELi24ELi384EEv26Group_norm_nhwc_fwd_params:
	.zero		1152


//--------------------- .nv.shared._Z35group_norm_nhwc_fwd_one_pass_kernelI11Fp32IOFp32WLi256ELi24ELi384EEv26Group_norm_nhwc_fwd_params --------------------------
	.section	.nv.shared._Z35group_norm_nhwc_fwd_one_pass_kernelI11Fp32IOFp32WLi256ELi24ELi384EEv26Group_norm_nhwc_fwd_params,"aw",@nobits
	.sectionflags	@""
	.align	8
.nv.shared._Z35group_norm_nhwc_fwd_one_pass_kernelI11Fp32IOFp32WLi256ELi24ELi384EEv26Group_norm_nhwc_fwd_params:
	.zero		1152


//--------------------- .nv.shared._Z35group_norm_nhwc_fwd_one_pass_kernelI11Fp32IOFp32WLi512ELi24ELi384EEv26Group_norm_nhwc_fwd_params --------------------------
	.section	.nv.shared._Z35group_norm_nhwc_fwd_one_pass_kernelI11Fp32IOFp32WLi512ELi24ELi384EEv26Group_norm_nhwc_fwd_params,"aw",@nobits
	.sectionflags	@""
	.align	8
.nv.shared._Z35group_norm_nhwc_fwd_one_pass_kernelI11Fp32IOFp32WLi512ELi24ELi384EEv26Group_norm_nhwc_fwd_params:
	.zero		1152


//--------------------- .nv.shared._Z35group_norm_nhwc_fwd_one_pass_kernelI11Fp32IOBf16WLi64ELi24ELi384EEv26Group_norm_nhwc_fwd_params --------------------------
	.section	.nv.shared._Z35group_norm_nhwc_fwd_one_pass_kernelI11Fp32IOBf16WLi64ELi24ELi384EEv26Group_norm_nhwc_fwd_params,"aw",@nobits
	.sectionflags	@""
	.align	8
.nv.shared._Z35group_norm_nhwc_fwd_one_pass_kernelI11Fp32IOBf16WLi64ELi24ELi384EEv26Group_norm_nhwc_fwd_params:
	.zero		1152


//--------------------- .nv.shared._Z35group_norm_nhwc_fwd_one_pass_kernelI11Fp32IOBf16WLi128ELi24ELi384EEv26Group_norm_nhwc_fwd_params --------------------------
	.section	.nv.shared._Z35group_norm_nhwc_fwd_one_pass_kernelI11Fp32IOBf16WLi128ELi24ELi384EEv26Group_norm_nhwc_fwd_params,"aw",@nobits
	.sectionflags	@""
	.align	8
.nv.shared._Z35group_norm_nhwc_fwd_one_pass_kernelI11Fp32IOBf16WLi128ELi24ELi384EEv26Group_norm_nhwc_fwd_params:
	.zero		1152


//--------------------- .nv.shared._Z35group_norm_nhwc_fwd_one_pass_kernelI11Fp32IOBf16WLi256ELi24ELi384EEv26Group_norm_nhwc_fwd_params --------------------------
	.section	.nv.shared._Z35group_norm_nhwc_fwd_one_pass_kernelI11Fp32IOBf16WLi256ELi24ELi384EEv26Group_norm_nhwc_fwd_params,"aw",@nobits
	.sectionflags	@""
	.align	8
.nv.shared._Z35group_norm_nhwc_fwd_one_pass_kernelI11Fp32IOBf16WLi256ELi24ELi384EEv26Group_norm_nhwc_fwd_params:
	.zero		1152


//--------------------- .nv.shared._Z35group_norm_nhwc_fwd_one_pass_kernelI11Fp32IOBf16WLi512ELi24ELi384EEv26Group_norm_nhwc_fwd_params --------------------------
	.section	.nv.shared._Z35group_norm_nhwc_fwd_one_pass_kernelI11Fp32IOBf16WLi512ELi24ELi384EEv26Group_norm_nhwc_fwd_params,"aw",@nobits
	.sectionflags	@""
	.align	8
.nv.shared._Z35group_norm_nhwc_fwd_one_pass_kernelI11Fp32IOBf16WLi512ELi24ELi384EEv26Group_norm_nhwc_fwd_params:
	.zero		1152


//--------------------- .nv.shared._Z35group_norm_nhwc_fwd_one_pass_kernelI11Fp32IOFp16WLi64ELi24ELi384EEv26Group_norm_nhwc_fwd_params --------------------------
	.section	.nv.shared._Z35group_norm_nhwc_fwd_one_pass_kernelI11Fp32IOFp16WLi64ELi24ELi384EEv26Group_norm_nhwc_fwd_params,"aw",@nobits
	.sectionflags	@""
	.align	8
.nv.shared._Z35group_norm_nhwc_fwd_one_pass_kernelI11Fp32IOFp16WLi64ELi24ELi384EEv26Group_norm_nhwc_fwd_params:
	.zero		1152


//--------------------- .nv.shared._Z35group_norm_nhwc_fwd_one_pass_kernelI11Fp32IOFp16WLi128ELi24ELi384EEv26Group_norm_nhwc_fwd_params --------------------------
	.section	.nv.shared._Z35group_norm_nhwc_fwd_one_pass_kernelI11Fp32IOFp16WLi128ELi24ELi384EEv26Group_norm_nhwc_fwd_params,"aw",@nobits
	.sectionflags	@""
	.align	8
.nv.shared._Z35group_norm_nhwc_fwd_one_pass_kernelI11Fp32IOFp16WLi128ELi24ELi384EEv26Group_norm_nhwc_fwd_params:
	.zero		1152


//--------------------- .nv.shared._Z35group_norm_nhwc_fwd_one_pass_kernelI11Fp32IOFp16WLi256ELi24ELi384EEv26Group_norm_nhwc_fwd_params --------------------------
	.section	.nv.shared._Z35group_norm_nhwc_fwd_one_pass_kernelI11Fp32IOFp16WLi256ELi24ELi384EEv26Group_norm_nhwc_fwd_params,"aw",@nobits
	.sectionflags	@""
	.align	8
.nv.shared._Z35group_norm_nhwc_fwd_one_pass_kernelI11Fp32IOFp16WLi256ELi24ELi384EEv26Group_norm_nhwc_fwd_params:
	.zero		1152


//--------------------- .nv.shared._Z35group_norm_nhwc_fwd_one_pass_kernelI11Fp32IOFp16WLi512ELi24ELi384EEv26Group_norm_nhwc_fwd_params --------------------------
	.section	.nv.shared._Z35group_norm_nhwc_fwd_one_pass_kernelI11Fp32IOFp16WLi512ELi24ELi384EEv26Group_norm_nhwc_fwd_params,"aw",@nobits
	.sectionflags	@""
	.align	8
.nv.shared._Z35group_norm_nhwc_fwd_one_pass_kernelI11Fp32IOFp16WLi512ELi24ELi384EEv26Group_norm_nhwc_fwd_params:
	.zero		1152


//--------------------- .nv.constant0._ZN3cub18CUB_300001_SM_10306detail11EmptyKernelIvEEvv --------------------------
	.section	.nv.constant0._ZN3cub18CUB_300001_SM_10306detail11EmptyKernelIvEEvv,"a",@progbits
	.sectionflags	@""
	.align	4
.nv.constant0._ZN3cub18CUB_300001_SM_10306detail11EmptyKernelIvEEvv:
	.zero		896


//--------------------- .nv.constant0._Z35group_norm_nhwc_bwd_one_pass_kernelI11Bf16IOFp32WLi64ELi24ELi384EEv26Group_norm_nhwc_bwd_params --------------------------
	.section	.nv.constant0._Z35group_norm_nhwc_bwd_one_pass_kernelI11Bf16IOFp32WLi64ELi24ELi384EEv26Group_norm_nhwc_bwd_params,"a",@progbits
	.sectionflags	@""
	.align	4
.nv.constant0._Z35group_norm_nhwc_bwd_one_pass_kernelI11Bf16IOFp32WLi64ELi24ELi384EEv26Group_norm_nhwc_bwd_params:
	.zero		1080


//--------------------- .nv.constant0._Z35group_norm_nhwc_bwd_one_pass_kernelI11Bf16IOFp32WLi128ELi24ELi384EEv26Group_norm_nhwc_bwd_params --------------------------
	.section	.nv.constant0._Z35group_norm_nhwc_bwd_one_pass_kernelI11Bf16IOFp32WLi128ELi24ELi384EEv26Group_norm_nhwc_bwd_params,"a",@progbits
	.sectionflags	@""
	.align	4
.nv.constant0._Z35group_norm_nhwc_bwd_one_pass_kernelI11Bf16IOFp32WLi128ELi24ELi384EEv26Group_norm_nhwc_bwd_params:
	.zero		1080


//--------------------- .nv.constant0._Z35group_norm_nhwc_bwd_one_pass_kernelI11Bf16IOFp32WLi256ELi24ELi384EEv26Group_norm_nhwc_bwd_params --------------------------
	.section	.nv.constant0._Z35group_norm_nhwc_bwd_one_pass_kernelI11Bf16IOFp32WLi256ELi24ELi384EEv26Group_norm_nhwc_bwd_params,"a",@progbits
	.sectionflags	@""
	.align	4
.nv.constant0._Z35group_norm_nhwc_bwd_one_pass_kernelI11Bf16IOFp32WLi256ELi24ELi384EEv26Group_norm_nhwc_bwd_params:
	.zero		1080


//--------------------- .nv.constant0._Z35group_norm_nhwc_bwd_one_pass_kernelI11Bf16IOFp32WLi512ELi24ELi384EEv26Group_norm_nhwc_bwd_params --------------------------
	.section	.nv.constant0._Z35group_norm_nhwc_bwd_one_pass_kernelI11Bf16IOFp32WLi512ELi24ELi384EEv26Group_norm_nhwc_bwd_params,"a",@progbits
	.sectionflags	@""
	.align	4
.nv.constant0._Z35group_norm_nhwc_bwd_one_pass_kernelI11Bf16IOFp32WLi512ELi24ELi384EEv26Group_norm_nhwc_bwd_params:
	.zero		1080


//--------------------- .nv.constant0._Z35group_norm_nhwc_bwd_one_pass_kernelI11Bf16IOBf16WLi64ELi24ELi384EEv26Group_norm_nhwc_bwd_params --------------------------
	.section	.nv.constant0._Z35group_norm_nhwc_bwd_one_pass_kernelI11Bf16IOBf16WLi64ELi24ELi384EEv26Group_norm_nhwc_bwd_params,"a",@progbits
	.sectionflags	@""
	.align	4
.nv.constant0._Z35group_norm_nhwc_bwd_one_pass_kernelI11Bf16IOBf16WLi64ELi24ELi384EEv26Group_norm_nhwc_bwd_params:
	.zero		1080


//--------------------- .nv.constant0._Z35group_norm_nhwc_bwd_one_pass_kernelI11Bf16IOBf16WLi128ELi24ELi384EEv26Group_norm_nhwc_bwd_params --------------------------
	.section	.nv.constant0._Z35group_norm_nhwc_bwd_one_pass_kernelI11Bf16IOBf16WLi128ELi24ELi384EEv26Group_norm_nhwc_bwd_params,"a",@progbits
	.sectionflags	@""
	.align	4
.nv.constant0._Z35group_norm_nhwc_bwd_one_pass_kernelI11Bf16IOBf16WLi128ELi24ELi384EEv26Group_norm_nhwc_bwd_params:
	.zero		1080


//--------------------- .nv.constant0._Z35group_norm_nhwc_bwd_one_pass_kernelI11Bf16IOBf16WLi256ELi24ELi384EEv26Group_norm_nhwc_bwd_params --------------------------
	.section	.nv.constant0._Z35group_norm_nhwc_bwd_one_pass_kernelI11Bf16IOBf16WLi256ELi24ELi384EEv26Group_norm_nhwc_bwd_params,"a",@progbits
	.sectionflags	@""
	.align	4
.nv.constant0._Z35group_norm_nhwc_bwd_one_pass_kernelI11Bf16IOBf16WLi256ELi24ELi384EEv26Group_norm_nhwc_bwd_params:
	.zero		1080


//--------------------- .nv.constant0._Z35group_norm_nhwc_bwd_one_pass_kernelI11Bf16IOBf16WLi512ELi24ELi384EEv26Group_norm_nhwc_bwd_params --------------------------
	.section	.nv.constant0._Z35group_norm_nhwc_bwd_one_pass_kernelI11Bf16IOBf16WLi512ELi24ELi384EEv26Group_norm_nhwc_bwd_params,"a",@progbits
	.sectionflags	@""
	.align	4
.nv.constant0._Z35group_norm_nhwc_bwd_one_pass_kernelI11Bf16IOBf16WLi512ELi24ELi384EEv26Group_norm_nhwc_bwd_params:
	.zero		1080


//--------------------- .nv.constant0._Z35group_norm_nhwc_bwd_one_pass_kernelI11Bf16IOFp16WLi64ELi24ELi384EEv26Group_norm_nhwc_bwd_params --------------------------
	.section	.nv.constant0._Z35group_norm_nhwc_bwd_one_pass_kernelI11Bf16IOFp16WLi64ELi24ELi384EEv26Group_norm_nhwc_bwd_params,"a",@progbits
	.sectionflags	@""
	.align	4
.nv.constant0._Z35group_norm_nhwc_bwd_one_pass_kernelI11Bf16IOFp16WLi64ELi24ELi384EEv26Group_norm_nhwc_bwd_params:
	.zero		1080


//--------------------- .nv.constant0._Z35group_norm_nhwc_bwd_one_pass_kernelI11Bf16IOFp16WLi128ELi24ELi384EEv26Group_norm_nhwc_bwd_params --------------------------
	.section	.nv.constant0._Z35group_norm_nhwc_bwd_one_pass_kernelI11Bf16IOFp16WLi128ELi24ELi384EEv26Group_norm_nhwc_bwd_params,"a",@progbits
	.sectionflags	@""
	.align	4
.nv.constant0._Z35group_norm_nhwc_bwd_one_pass_kernelI11Bf16IOFp16WLi128ELi24ELi384EEv26Group_norm_nhwc_bwd_params:
	.zero		1080


//--------------------- .nv.constant0._Z35group_norm_nhwc_bwd_one_pass_kernelI11Bf16IOFp16WLi256ELi24ELi384EEv26Group_norm_nhwc_bwd_params --------------------------
	.section	.nv.constant0._Z35group_norm_nhwc_bwd_one_pass_kernelI11Bf16IOFp16WLi256ELi24ELi384EEv26Group_norm_nhwc_bwd_params,"a",@progbits
	.sectionflags	@""
	.align	4
.nv.constant0._Z35group_norm_nhwc_bwd_one_pass_kernelI11Bf16IOFp16WLi256ELi24ELi384EEv26Group_norm_nhwc_bwd_params:
	.zero		1080


//--------------------- .nv.constant0._Z35group_norm_nhwc_bwd_one_pass_kernelI11Bf16IOFp16WLi512ELi24ELi384EEv26Group_norm_nhwc_bwd_params --------------------------
	.section	.nv.constant0._Z35group_norm_nhwc_bwd_one_pass_kernelI11Bf16IOFp16WLi512ELi24ELi384EEv26Group_norm_nhwc_bwd_params,"a",@progbits
	.sectionflags	@""
	.align	4
.nv.constant0._Z35group_norm_nhwc_bwd_one_pass_kernelI11Bf16IOFp16WLi512ELi24ELi384EEv26Group_norm_nhwc_bwd_params:
	.zero		1080


//--------------------- .nv.constant0._Z35group_norm_nhwc_bwd_one_pass_kernelI11Fp16IOFp32WLi64ELi24ELi384EEv26Group_norm_nhwc_bwd_params --------------------------
	.section	.nv.constant0._Z35group_norm_nhwc_bwd_one_pass_kernelI11Fp16IOFp32WLi64ELi24ELi384EEv26Group_norm_nhwc_bwd_params,"a",@progbits
	.sectionflags	@""
	.align	4
.nv.constant0._Z35group_norm_nhwc_bwd_one_pass_kernelI11Fp16IOFp32WLi64ELi24ELi384EEv26Group_norm_nhwc_bwd_params:
	.zero		1080


//--------------------- .nv.constant0._Z35group_norm_nhwc_bwd_one_pass_kernelI11Fp16IOFp32WLi128ELi24ELi384EEv26Group_norm_nhwc_bwd_params --------------------------
	.section	.nv.constant0._Z35group_norm_nhwc_bwd_one_pass_kernelI11Fp16IOFp32WLi128ELi24ELi384EEv26Group_norm_nhwc_bwd_params,"a",@progbits
	.sectionflags	@""
	.align	4
.nv.constant0._Z35group_norm_nhwc_bwd_one_pass_kernelI11Fp16IOFp32WLi128ELi24ELi384EEv26Group_norm_nhwc_bwd_params:
	.zero		1080


//--------------------- .nv.constant0._Z35group_norm_nhwc_bwd_one_pass_kernelI11Fp16IOFp32WLi256ELi24ELi384EEv26Group_norm_nhwc_bwd_params --------------------------
	.section	.nv.constant0._Z35group_norm_nhwc_bwd_one_pass_kernelI11Fp16IOFp32WLi256ELi24ELi384EEv26Group_norm_nhwc_bwd_params,"a",@progbits
	.sectionflags	@""
	.align	4
.nv.constant0._Z35group_norm_nhwc_bwd_one_pass_kernelI11Fp16IOFp32WLi256ELi24ELi384EEv26Group_norm_nhwc_bwd_params:
	.zero		1080


//--------------------- .nv.constant0._Z35group_norm_nhwc_bwd_one_pass_kernelI11Fp16IOFp32WLi512ELi24ELi384EEv26Group_norm_nhwc_bwd_params --------------------------
	.section	.nv.constant0._Z35group_norm_nhwc_bwd_one_pass_kernelI11Fp16IOFp32WLi512ELi24ELi384EEv26Group_norm_nhwc_bwd_params,"a",@progbits
	.sectionflags	@""
	.align	4
.nv.constant0._Z35group_norm_nhwc_bwd_one_pass_kernelI11Fp16IOFp32WLi512ELi24ELi384EEv26Group_norm_nhwc_bwd_params:
	.zero		1080


//--------------------- .nv.constant0._Z35group_norm_nhwc_bwd_one_pass_kernelI11Fp16IOBf16WLi64ELi24ELi384EEv26Group_norm_nhwc_bwd_params --------------------------
	.section	.nv.constant0._Z35group_norm_nhwc_bwd_one_pass_kernelI11Fp16IOBf16WLi64ELi24ELi384EEv26Group_norm_nhwc_bwd_params,"a",@progbits
	.sectionflags	@""
	.align	4
.nv.constant0._Z35group_norm_nhwc_bwd_one_pass_kernelI11Fp16IOBf16WLi64ELi24ELi384EEv26Group_norm_nhwc_bwd_params:
	.zero		1080


//--------------------- .nv.constant0._Z35group_norm_nhwc_bwd_one_pass_kernelI11Fp16IOBf16WLi128ELi24ELi384EEv26Group_norm_nhwc_bwd_params --------------------------
	.section	.nv.constant0._Z35group_norm_nhwc_bwd_one_pass_kernelI11Fp16IOBf16WLi128ELi24ELi384EEv26Group_norm_nhwc_bwd_params,"a",@progbits
	.sectionflags	@""
	.align	4
.nv.constant0._Z35group_norm_nhwc_bwd_one_pass_kernelI11Fp16IOBf16WLi128ELi24ELi384EEv26Group_norm_nhwc_bwd_params:
	.zero		1080


//--------------------- .nv.constant0._Z35group_norm_nhwc_bwd_one_pass_kernelI11Fp16IOBf16WLi256ELi24ELi384EEv26Group_norm_nhwc_bwd_params --------------------------
	.section	.nv.constant0._Z35group_norm_nhwc_bwd_one_pass_kernelI11Fp16IOBf16WLi256ELi24ELi384EEv26Group_norm_nhwc_bwd_params,"a",@progbits
	.sectionflags	@""
	.align	4
.nv.constant0._Z35group_norm_nhwc_bwd_one_pass_kernelI11Fp16IOBf16WLi256ELi24ELi384EEv26Group_norm_nhwc_bwd_params:
	.zero		1080


//--------------------- .nv.constant0._Z35group_norm_nhwc_bwd_one_pass_kernelI11Fp16IOBf16WLi512ELi24ELi384EEv26Group_norm_nhwc_bwd_params --------------------------
	.section	.nv.constant0._Z35group_norm_nhwc_bwd_one_pass_kernelI11Fp16IOBf16WLi512ELi24ELi384EEv26Group_norm_nhwc_bwd_params,"a",@progbits
	.sectionflags	@""
	.align	4
.nv.constant0._Z35group_norm_nhwc_bwd_one_pass_kernelI11Fp16IOBf16WLi512ELi24ELi384EEv26Group_norm_nhwc_bwd_params:
	.zero		1080


//--------------------- .nv.constant0._Z35group_norm_nhwc_bwd_one_pass_kernelI11Fp16IOFp16WLi64ELi24ELi384EEv26Group_norm_nhwc_bwd_params --------------------------
	.section	.nv.constant0._Z35group_norm_nhwc_bwd_one_pass_kernelI11Fp16IOFp16WLi64ELi24ELi384EEv26Group_norm_nhwc_bwd_params,"a",@progbits
	.sectionflags	@""
	.align	4
.nv.constant0._Z35group_norm_nhwc_bwd_one_pass_kernelI11Fp16IOFp16WLi64ELi24ELi384EEv26Group_norm_nhwc_bwd_params:
	.zero		1080


//--------------------- .nv.constant0._Z35group_norm_nhwc_bwd_one_pass_kernelI11Fp16IOFp16WLi128ELi24ELi384EEv26Group_norm_nhwc_bwd_params --------------------------
	.section	.nv.constant0._Z35group_norm_nhwc_bwd_one_pass_kernelI11Fp16IOFp16WLi128ELi24ELi384EEv26Group_norm_nhwc_bwd_params,"a",@progbits
	.sectionflags	@""
	.align	4
.nv.constant0._Z35group_norm_nhwc_bwd_one_pass_kernelI11Fp16IOFp16WLi128ELi24ELi384EEv26Group_norm_nhwc_bwd_params:
	.zero		1080


//--------------------- .nv.constant0._Z35group_norm_nhwc_bwd_one_pass_kernelI11Fp16IOFp16WLi256ELi24ELi384EEv26Group_norm_nhwc_bwd_params --------------------------
	.section	.nv.constant0._Z35group_norm_nhwc_bwd_one_pass_kernelI11Fp16IOFp16WLi256ELi24ELi384EEv26Group_norm_nhwc_bwd_params,"a",@progbits
	.sectionflags	@""
	.align	4
.nv.constant0._Z35group_norm_nhwc_bwd_one_pass_kernelI11Fp16IOFp16WLi256ELi24ELi384EEv26Group_norm_nhwc_bwd_params:
	.zero		1080


//--------------------- .nv.constant0._Z35group_norm_nhwc_bwd_one_pass_kernelI11Fp16IOFp16WLi512ELi24ELi384EEv26Group_norm_nhwc_bwd_params --------------------------
	.section	.nv.constant0._Z35group_norm_nhwc_bwd_one_pass_kernelI11Fp16IOFp16WLi512ELi24ELi384EEv26Group_norm_nhwc_bwd_params,"a",@progbits
	.sectionflags	@""
	.align	4
.nv.constant0._Z35group_norm_nhwc_bwd_one_pass_kernelI11Fp16IOFp16WLi512ELi24ELi384EEv26Group_norm_nhwc_bwd_params:
	.zero		1080


//--------------------- .nv.constant0._Z35group_norm_nhwc_bwd_one_pass_kernelI11Fp32IOFp32WLi64ELi24ELi384EEv26Group_norm_nhwc_bwd_params --------------------------
	.section	.nv.constant0._Z35group_norm_nhwc_bwd_one_pass_kernelI11Fp32IOFp32WLi64ELi24ELi384EEv26Group_norm_nhwc_bwd_params,"a",@progbits
	.sectionflags	@""
	.align	4
.nv.constant0._Z35group_norm_nhwc_bwd_one_pass_kernelI11Fp32IOFp32WLi64ELi24ELi384EEv26Group_norm_nhwc_bwd_params:
	.zero		1080


//--------------------- .nv.constant0._Z35group_norm_nhwc_bwd_one_pass_kernelI11Fp32IOFp32WLi128ELi24ELi384EEv26Group_norm_nhwc_bwd_params --------------------------
	.section	.nv.constant0._Z35group_norm_nhwc_bwd_one_pass_kernelI11Fp32IOFp32WLi128ELi24ELi384EEv26Group_norm_nhwc_bwd_params,"a",@progbits
	.sectionflags	@""
	.align	4
.nv.constant0._Z35group_norm_nhwc_bwd_one_pass_kernelI11Fp32IOFp32WLi128ELi24ELi384EEv26Group_norm_nhwc_bwd_params:
	.zero		1080


//--------------------- .nv.constant0._Z35group_norm_nhwc_bwd_one_pass_kernelI11Fp32IOFp32WLi256ELi24ELi384EEv26Group_norm_nhwc_bwd_params --------------------------
	.section	.nv.constant0._Z35group_norm_nhwc_bwd_one_pass_kernelI11Fp32IOFp32WLi256ELi24ELi384EEv26Group_norm_nhwc_bwd_params,"a",@progbits
	.sectionflags	@""
	.align	4
.nv.constant0._Z35group_norm_nhwc_bwd_one_pass_kernelI11Fp32IOFp32WLi256ELi24ELi384EEv26Group_norm_nhwc_bwd_params:
	.zero		1080


//--------------------- .nv.constant0._Z35group_norm_nhwc_bwd_one_pass_kernelI11Fp32IOFp32WLi512ELi24ELi384EEv26Group_norm_nhwc_bwd_params --------------------------
	.section	.nv.constant0._Z35group_norm_nhwc_bwd_one_pass_kernelI11Fp32IOFp32WLi512ELi24ELi384EEv26Group_norm_nhwc_bwd_params,"a",@progbits
	.sectionflags	@""
	.align	4
.nv.constant0._Z35group_norm_nhwc_bwd_one_pass_kernelI11Fp32IOFp32WLi512ELi24ELi384EEv26Group_norm_nhwc_bwd_params:
	.zero		1080


//--------------------- .nv.constant0._Z35group_norm_nhwc_bwd_one_pass_kernelI11Fp32IOBf16WLi64ELi24ELi384EEv26Group_norm_nhwc_bwd_params --------------------------
	.section	.nv.constant0._Z35group_norm_nhwc_bwd_one_pass_kernelI11Fp32IOBf16WLi64ELi24ELi384EEv26Group_norm_nhwc_bwd_params,"a",@progbits
	.sectionflags	@""
	.align	4
.nv.constant0._Z35group_norm_nhwc_bwd_one_pass_kernelI11Fp32IOBf16WLi64ELi24ELi384EEv26Group_norm_nhwc_bwd_params:
	.zero		1080


//--------------------- .nv.constant0._Z35group_norm_nhwc_bwd_one_pass_kernelI11Fp32IOBf16WLi128ELi24ELi384EEv26Group_norm_nhwc_bwd_params --------------------------
	.section	.nv.constant0._Z35group_norm_nhwc_bwd_one_pass_kernelI11Fp32IOBf16WLi128ELi24ELi384EEv26Group_norm_nhwc_bwd_params,"a",@progbits
	.sectionflags	@""
	.align	4
.nv.constant0._Z35group_norm_nhwc_bwd_one_pass_kernelI11Fp32IOBf16WLi128ELi24ELi384EEv26Group_norm_nhwc_bwd_params:
	.zero		1080


//--------------------- .nv.constant0._Z35group_norm_nhwc_bwd_one_pass_kernelI11Fp32IOBf16WLi256ELi24ELi384EEv26Group_norm_nhwc_bwd_params --------------------------
	.section	.nv.constant0._Z35group_norm_nhwc_bwd_one_pass_kernelI11Fp32IOBf16WLi256ELi24ELi384EEv26Group_norm_nhwc_bwd_params,"a",@progbits
	.sectionflags	@""
	.align	4
.nv.constant0._Z35group_norm_nhwc_bwd_one_pass_kernelI11Fp32IOBf16WLi256ELi24ELi384EEv26Group_norm_nhwc_bwd_params:
	.zero		1080


//--------------------- .nv.constant0._Z35group_norm_nhwc_bwd_one_pass_kernelI11Fp32IOBf16WLi512ELi24ELi384EEv26Group_norm_nhwc_bwd_params --------------------------
	.section	.nv.constant0._Z35group_norm_nhwc_bwd_one_pass_kernelI11Fp32IOBf16WLi512ELi24ELi384EEv26Group_norm_nhwc_bwd_params,"a",@progbits
	.sectionflags	@""
	.align	4
.nv.constant0._Z35group_norm_nhwc_bwd_one_pass_kernelI11Fp32IOBf16WLi512ELi24ELi384EEv26Group_norm_nhwc_bwd_params:
	.zero		1080


//--------------------- .nv.constant0._Z35group_norm_nhwc_bwd_one_pass_kernelI11Fp32IOFp16WLi64ELi24ELi384EEv26Group_norm_nhwc_bwd_params --------------------------
	.section	.nv.constant0._Z35group_norm_nhwc_bwd_one_pass_kernelI11Fp32IOFp16WLi64ELi24ELi384EEv26Group_norm_nhwc_bwd_params,"a",@progbits
	.sectionflags	@""
	.align	4
.nv.constant0._Z35group_norm_nhwc_bwd_one_pass_kernelI11Fp32IOFp16WLi64ELi24ELi384EEv26Group_norm_nhwc_bwd_params:
	.zero		1080


//--------------------- .nv.constant0._Z35group_norm_nhwc_bwd_one_pass_kernelI11Fp32IOFp16WLi128ELi24ELi384EEv26Group_norm_nhwc_bwd_params --------------------------
	.section	.nv.constant0._Z35group_norm_nhwc_bwd_one_pass_kernelI11Fp32IOFp16WLi128ELi24ELi384EEv26Group_norm_nhwc_bwd_params,"a",@progbits
	.sectionflags	@""
	.align	4
.nv.constant0._Z35group_norm_nhwc_bwd_one_pass_kernelI11Fp32IOFp16WLi128ELi24ELi384EEv26Group_norm_nhwc_bwd_params:
	.zero		1080


//--------------------- .nv.constant0._Z35group_norm_nhwc_bwd_one_pass_kernelI11Fp32IOFp16WLi256ELi24ELi384EEv26Group_norm_nhwc_bwd_params --------------------------
	.section	.nv.constant0._Z35group_norm_nhwc_bwd_one_pass_kernelI11Fp32IOFp16WLi256ELi24ELi384EEv26Group_norm_nhwc_bwd_params,"a",@progbits
	.sectionflags	@""
	.align	4
.nv.constant0._Z35group_norm_nhwc_bwd_one_pass_kernelI11Fp32IOFp16WLi256ELi24ELi384EEv26Group_norm_nhwc_bwd_params:
	.zero		1080


//--------------------- .nv.constant0._Z35group_norm_nhwc_bwd_one_pass_kernelI11Fp32IOFp16WLi512ELi24ELi384EEv26Group_norm_nhwc_bwd_params --------------------------
	.section	.nv.constant0._Z35group_norm_nhwc_bwd_one_pass_kernelI11Fp32IOFp16WLi512ELi24ELi384EEv26Group_norm_nhwc_bwd_params,"a",@progbits
	.sectionflags	@""
	.align	4
.nv.constant0._Z35group_norm_nhwc_bwd_one_pass_kernelI11Fp32IOFp16WLi512ELi24ELi384EEv26Group_norm_nhwc_bwd_params:
	.zero		1080


//--------------------- .nv.constant0._Z35group_norm_nhwc_fwd_one_pass_kernelI11Bf16IOFp32WLi64ELi24ELi384EEv26Group_norm_nhwc_fwd_params --------------------------
	.section	.nv.constant0._Z35group_norm_nhwc_fwd_one_pass_kernelI11Bf16IOFp32WLi64ELi24ELi384EEv26Group_norm_nhwc_fwd_params,"a",@progbits
	.sectionflags	@""
	.align	4
.nv.constant0._Z35group_norm_nhwc_fwd_one_pass_kernelI11Bf16IOFp32WLi64ELi24ELi384EEv26Group_norm_nhwc_fwd_params:
	.zero		1056


//--------------------- .nv.constant0._Z35group_norm_nhwc_fwd_one_pass_kernelI11Bf16IOFp32WLi128ELi24ELi384EEv26Group_norm_nhwc_fwd_params --------------------------
	.section	.nv.constant0._Z35group_norm_nhwc_fwd_one_pass_kernelI11Bf16IOFp32WLi128ELi24ELi384EEv26Group_norm_nhwc_fwd_params,"a",@progbits
	.sectionflags	@""
	.align	4
.nv.constant0._Z35group_norm_nhwc_fwd_one_pass_kernelI11Bf16IOFp32WLi128ELi24ELi384EEv26Group_norm_nhwc_fwd_params:
	.zero		1056


//--------------------- .nv.constant0._Z35group_norm_nhwc_fwd_one_pass_kernelI11Bf16IOFp32WLi256ELi24ELi384EEv26Group_norm_nhwc_fwd_params --------------------------
	.section	.nv.constant0._Z35group_norm_nhwc_fwd_one_pass_kernelI11Bf16IOFp32WLi256ELi24ELi384EEv26Group_norm_nhwc_fwd_params,"a",@progbits
	.sectionflags	@""
	.align	4
.nv.constant0._Z35group_norm_nhwc_fwd_one_pass_kernelI11Bf16IOFp32WLi256ELi24ELi384EEv26Group_norm_nhwc_fwd_params:
	.zero		1056


//--------------------- .nv.constant0._Z35group_norm_nhwc_fwd_one_pass_kernelI11Bf16IOFp32WLi512ELi24ELi384EEv26Group_norm_nhwc_fwd_params --------------------------
	.section	.nv.constant0._Z35group_norm_nhwc_fwd_one_pass_kernelI11Bf16IOFp32WLi512ELi24ELi384EEv26Group_norm_nhwc_fwd_params,"a",@progbits
	.sectionflags	@""
	.align	4
.nv.constant0._Z35group_norm_nhwc_fwd_one_pass_kernelI11Bf16IOFp32WLi512ELi24ELi384EEv26Group_norm_nhwc_fwd_params:
	.zero		1056


//--------------------- .nv.constant0._Z35group_norm_nhwc_fwd_one_pass_kernelI11Bf16IOBf16WLi64ELi24ELi384EEv26Group_norm_nhwc_fwd_params --------------------------
	.section	.nv.constant0._Z35group_norm_nhwc_fwd_one_pass_kernelI11Bf16IOBf16WLi64ELi24ELi384EEv26Group_norm_nhwc_fwd_params,"a",@progbits
	.sectionflags	@""
	.align	4
.nv.constant0._Z35group_norm_nhwc_fwd_one_pass_kernelI11Bf16IOBf16WLi64ELi24ELi384EEv26Group_norm_nhwc_fwd_params:
	.zero		1056


//--------------------- .nv.constant0._Z35group_norm_nhwc_fwd_one_pass_kernelI11Bf16IOBf16WLi128ELi24ELi384EEv26Group_norm_nhwc_fwd_params --------------------------
	.section	.nv.constant0._Z35group_norm_nhwc_fwd_one_pass_kernelI11Bf16IOBf16WLi128ELi24ELi384EEv26Group_norm_nhwc_fwd_params,"a",@progbits
	.sectionflags	@""
	.align	4
.nv.constant0._Z35group_norm_nhwc_fwd_one_pass_kernelI11Bf16IOBf16WLi128ELi24ELi384EEv26Group_norm_nhwc_fwd_params:
	.zero		1056


//--------------------- .nv.constant0._Z35group_norm_nhwc_fwd_one_pass_kernelI11Bf16IOBf16WLi256ELi24ELi384EEv26Group_norm_nhwc_fwd_params --------------------------
	.section	.nv.constant0._Z35group_norm_nhwc_fwd_one_pass_kernelI11Bf16IOBf16WLi256ELi24ELi384EEv26Group_norm_nhwc_fwd_params,"a",@progbits
	.sectionflags	@""
	.align	4
.nv.constant0._Z35group_norm_nhwc_fwd_one_pass_kernelI11Bf16IOBf16WLi256ELi24ELi384EEv26Group_norm_nhwc_fwd_params:
	.zero		1056


//--------------------- .nv.constant0._Z35group_norm_nhwc_fwd_one_pass_kernelI11Bf16IOBf16WLi512ELi24ELi384EEv26Group_norm_nhwc_fwd_params --------------------------
	.section	.nv.constant0._Z35group_norm_nhwc_fwd_one_pass_kernelI11Bf16IOBf16WLi512ELi24ELi384EEv26Group_norm_nhwc_fwd_params,"a",@progbits
	.sectionflags	@""
	.align	4
.nv.constant0._Z35group_norm_nhwc_fwd_one_pass_kernelI11Bf16IOBf16WLi512ELi24ELi384EEv26Group_norm_nhwc_fwd_params:
	.zero		1056


//--------------------- .nv.constant0._Z35group_norm_nhwc_fwd_one_pass_kernelI11Bf16IOFp16WLi64ELi24ELi384EEv26Group_norm_nhwc_fwd_params --------------------------
	.section	.nv.constant0._Z35group_norm_nhwc_fwd_one_pass_kernelI11Bf16IOFp16WLi64ELi24ELi384EEv26Group_norm_nhwc_fwd_params,"a",@progbits
	.sectionflags	@""
	.align	4
.nv.constant0._Z35group_norm_nhwc_fwd_one_pass_kernelI11Bf16IOFp16WLi64ELi24ELi384EEv26Group_norm_nhwc_fwd_params:
	.zero		1056


//--------------------- .nv.constant0._Z35group_norm_nhwc_fwd_one_pass_kernelI11Bf16IOFp16WLi128ELi24ELi384EEv26Group_norm_nhwc_fwd_params --------------------------
	.section	.nv.constant0._Z35group_norm_nhwc_fwd_one_pass_kernelI11Bf16IOFp16WLi128ELi24ELi384EEv26Group_norm_nhwc_fwd_params,"a",@progbits
	.sectionflags	@""
	.align	4
.nv.constant0._Z35group_norm_nhwc_fwd_one_pass_kernelI11Bf16IOFp16WLi128ELi24ELi384EEv26Group_norm_nhwc_fwd_params:
	.zero		1056


//--------------------- .nv.constant0._Z35group_norm_nhwc_fwd_one_pass_kernelI11Bf16IOFp16WLi256ELi24ELi384EEv26Group_norm_nhwc_fwd_params --------------------------
	.section	.nv.constant0._Z35group_norm_nhwc_fwd_one_pass_kernelI11Bf16IOFp16WLi256ELi24ELi384EEv26Group_norm_nhwc_fwd_params,"a",@progbits
	.sectionflags	@""
	.align	4
.nv.constant0._Z35group_norm_nhwc_fwd_one_pass_kernelI11Bf16IOFp16WLi256ELi24ELi384EEv26Group_norm_nhwc_fwd_params:
	.zero		1056


//--------------------- .nv.constant0._Z35group_norm_nhwc_fwd_one_pass_kernelI11Bf16IOFp16WLi512ELi24ELi384EEv26Group_norm_nhwc_fwd_params --------------------------
	.section	.nv.constant0._Z35group_norm_nhwc_fwd_one_pass_kernelI11Bf16IOFp16WLi512ELi24ELi384EEv26Group_norm_nhwc_fwd_params,"a",@progbits
	.sectionflags	@""
	.align	4
.nv.constant0._Z35group_norm_nhwc_fwd_one_pass_kernelI11Bf16IOFp16WLi512ELi24ELi384EEv26Group_norm_nhwc_fwd_params:
	.zero		1056


//--------------------- .nv.constant0._Z35group_norm_nhwc_fwd_one_pass_kernelI11Fp16IOFp32WLi64ELi24ELi384EEv26Group_norm_nhwc_fwd_params --------------------------
	.section	.nv.constant0._Z35group_norm_nhwc_fwd_one_pass_kernelI11Fp16IOFp32WLi64ELi24ELi384EEv26Group_norm_nhwc_fwd_params,"a",@progbits
	.sectionflags	@""
	.align	4
.nv.constant0._Z35group_norm_nhwc_fwd_one_pass_kernelI11Fp16IOFp32WLi64ELi24ELi384EEv26Group_norm_nhwc_fwd_params:
	.zero		1056


//--------------------- .nv.constant0._Z35group_norm_nhwc_fwd_one_pass_kernelI11Fp16IOFp32WLi128ELi24ELi384EEv26Group_norm_nhwc_fwd_params --------------------------
	.section	.nv.constant0._Z35group_norm_nhwc_fwd_one_pass_kernelI11Fp16IOFp32WLi128ELi24ELi384EEv26Group_norm_nhwc_fwd_params,"a",@progbits
	.sectionflags	@""
	.align	4
.nv.constant0._Z35group_norm_nhwc_fwd_one_pass_kernelI11Fp16IOFp32WLi128ELi24ELi384EEv26Group_norm_nhwc_fwd_params:
	.zero		1056


//--------------------- .nv.constant0._Z35group_norm_nhwc_fwd_one_pass_kernelI11Fp16IOFp32WLi256ELi24ELi384EEv26Group_norm_nhwc_fwd_params --------------------------
	.section	.nv.constant0._Z35group_norm_nhwc_fwd_one_pass_kernelI11Fp16IOFp32WLi256ELi24ELi384EEv26Group_norm_nhwc_fwd_params,"a",@progbits
	.sectionflags	@""
	.align	4
.nv.constant0._Z35group_norm_nhwc_fwd_one_pass_kernelI11Fp16IOFp32WLi256ELi24ELi384EEv26Group_norm_nhwc_fwd_params:
	.zero		1056


//--------------------- .nv.constant0._Z35group_norm_nhwc_fwd_one_pass_kernelI11Fp16IOFp32WLi512ELi24ELi384EEv26Group_norm_nhwc_fwd_params --------------------------
	.section	.nv.constant0._Z35group_norm_nhwc_fwd_one_pass_kernelI11Fp16IOFp32WLi512ELi24ELi384EEv26Group_norm_nhwc_fwd_params,"a",@progbits
	.sectionflags	@""
	.align	4
.nv.constant0._Z35group_norm_nhwc_fwd_one_pass_kernelI11Fp16IOFp32WLi512ELi24ELi384EEv26Group_norm_nhwc_fwd_params:
	.zero		1056


//--------------------- .nv.constant0._Z35group_norm_nhwc_fwd_one_pass_kernelI11Fp16IOBf16WLi64ELi24ELi384EEv26Group_norm_nhwc_fwd_params --------------------------
	.section	.nv.constant0._Z35group_norm_nhwc_fwd_one_pass_kernelI11Fp16IOBf16WLi64ELi24ELi384EEv26Group_norm_nhwc_fwd_params,"a",@progbits
	.sectionflags	@""
	.align	4
.nv.constant0._Z35group_norm_nhwc_fwd_one_pass_kernelI11Fp16IOBf16WLi64ELi24ELi384EEv26Group_norm_nhwc_fwd_params:
	.zero		1056


//--------------------- .nv.constant0._Z35group_norm_nhwc_fwd_one_pass_kernelI11Fp16IOBf16WLi128ELi24ELi384EEv26Group_norm_nhwc_fwd_params --------------------------
	.section	.nv.constant0._Z35group_norm_nhwc_fwd_one_pass_kernelI11Fp16IOBf16WLi128ELi24ELi384EEv26Group_norm_nhwc_fwd_params,"a",@progbits
	.sectionflags	@""
	.align	4
.nv.constant0._Z35group_norm_nhwc_fwd_one_pass_kernelI11Fp16IOBf16WLi128ELi24ELi384EEv26Group_norm_nhwc_fwd_params:
	.zero		1056


//--------------------- .nv.constant0._Z35group_norm_nhwc_fwd_one_pass_kernelI11Fp16IOBf16WLi256ELi24ELi384EEv26Group_norm_nhwc_fwd_params --------------------------
	.section	.nv.constant0._Z35group_norm_nhwc_fwd_one_pass_kernelI11Fp16IOBf16WLi256ELi24ELi384EEv26Group_norm_nhwc_fwd_params,"a",@progbits
	.sectionflags	@""
	.align	4
.nv.constant0._Z35group_norm_nhwc_fwd_one_pass_kernelI11Fp16IOBf16WLi256ELi24ELi384EEv26Group_norm_nhwc_fwd_params:
	.zero		1056


//--------------------- .nv.constant0._Z35group_norm_nhwc_fwd_one_pass_kernelI11Fp16IOBf16WLi512ELi24ELi384EEv26Group_norm_nhwc_fwd_params --------------------------
	.section	.nv.constant0._Z35group_norm_nhwc_fwd_one_pass_kernelI11Fp16IOBf16WLi512ELi24ELi384EEv26Group_norm_nhwc_fwd_params,"a",@progbits
	.sectionflags	@""
	.align	4
.nv.constant0._Z35group_norm_nhwc_fwd_one_pass_kernelI11Fp16IOBf16WLi512ELi24ELi384EEv26Group_norm_nhwc_fwd_params:
	.zero		1056


//--------------------- .nv.constant0._Z35group_norm_nhwc_fwd_one_pass_kernelI11Fp16IOFp16WLi64ELi24ELi384EEv26Group_norm_nhwc_fwd_params --------------------------
	.section	.nv.constant0._Z35group_norm_nhwc_fwd_one_pass_kernelI11Fp16IOFp16WLi64ELi24ELi384EEv26Group_norm_nhwc_fwd_params,"a",@progbits
	.sectionflags	@""
	.align	4
.nv.constant0._Z35group_norm_nhwc_fwd_one_pass_kernelI11Fp16IOFp16WLi64ELi24ELi384EEv26Group_norm_nhwc_fwd_params:
	.zero		1056


//--------------------- .nv.constant0._Z35group_norm_nhwc_fwd_one_pass_kernelI11Fp16IOFp16WLi128ELi24ELi384EEv26Group_norm_nhwc_fwd_params --------------------------
	.section	.nv.constant0._Z35group_norm_nhwc_fwd_one_pass_kernelI11Fp16IOFp16WLi128ELi24ELi384EEv26Group_norm_nhwc_fwd_params,"a",@progbits
	.sectionflags	@""
	.align	4
.nv.constant0._Z35group_norm_nhwc_fwd_one_pass_kernelI11Fp16IOFp16WLi128ELi24ELi384EEv26Group_norm_nhwc_fwd_params:
	.zero		1056


//--------------------- .nv.constant0._Z35group_norm_nhwc_fwd_one_pass_kernelI11Fp16IOFp16WLi256ELi24ELi384EEv26Group_norm_nhwc_fwd_params --------------------------
	.section	.nv.constant0._Z35group_norm_nhwc_fwd_one_pass_kernelI11Fp16IOFp16WLi256ELi24ELi384EEv26Group_norm_nhwc_fwd_params,"a",@progbits
	.sectionflags	@""
	.align	4
.nv.constant0._Z35group_norm_nhwc_fwd_one_pass_kernelI11Fp16IOFp16WLi256ELi24ELi384EEv26Group_norm_nhwc_fwd_params:
	.zero		1056


//--------------------- .nv.constant0._Z35group_norm_nhwc_fwd_one_pass_kernelI11Fp16IOFp16WLi512ELi24ELi384EEv26Group_norm_nhwc_fwd_params --------------------------
	.section	.nv.constant0._Z35group_norm_nhwc_fwd_one_pass_kernelI11Fp16IOFp16WLi512ELi24ELi384EEv26Group_norm_nhwc_fwd_params,"a",@progbits
	.sectionflags	@""
	.align	4
.nv.constant0._Z35group_norm_nhwc_fwd_one_pass_kernelI11Fp16IOFp16WLi512ELi24ELi384EEv26Group_norm_nhwc_fwd_params:
	.zero		1056


//--------------------- .nv.constant0._Z35group_norm_nhwc_fwd_one_pass_kernelI11Fp32IOFp32WLi64ELi24ELi384EEv26Group_norm_nhwc_fwd_params --------------------------
	.section	.nv.constant0._Z35group_norm_nhwc_fwd_one_pass_kernelI11Fp32IOFp32WLi64ELi24ELi384EEv26Group_norm_nhwc_fwd_params,"a",@progbits
	.sectionflags	@""
	.align	4
.nv.constant0._Z35group_norm_nhwc_fwd_one_pass_kernelI11Fp32IOFp32WLi64ELi24ELi384EEv26Group_norm_nhwc_fwd_params:
	.zero		1056


//--------------------- .nv.constant0._Z35group_norm_nhwc_fwd_one_pass_kernelI11Fp32IOFp32WLi128ELi24ELi384EEv26Group_norm_nhwc_fwd_params --------------------------
	.section	.nv.constant0._Z35group_norm_nhwc_fwd_one_pass_kernelI11Fp32IOFp32WLi128ELi24ELi384EEv26Group_norm_nhwc_fwd_params,"a",@progbits
	.sectionflags	@""
	.align	4
.nv.constant0._Z35group_norm_nhwc_fwd_one_pass_kernelI11Fp32IOFp32WLi128ELi24ELi384EEv26Group_norm_nhwc_fwd_params:
	.zero		1056


//--------------------- .nv.constant0._Z35group_norm_nhwc_fwd_one_pass_kernelI11Fp32IOFp32WLi256ELi24ELi384EEv26Group_norm_nhwc_fwd_params --------------------------
	.section	.nv.constant0._Z35group_norm_nhwc_fwd_one_pass_kernelI11Fp32IOFp32WLi256ELi24ELi384EEv26Group_norm_nhwc_fwd_params,"a",@progbits
	.sectionflags	@""
	.align	4
.nv.constant0._Z35group_norm_nhwc_fwd_one_pass_kernelI11Fp32IOFp32WLi256ELi24ELi384EEv26Group_norm_nhwc_fwd_params:
	.zero		1056


//--------------------- .nv.constant0._Z35group_norm_nhwc_fwd_one_pass_kernelI11Fp32IOFp32WLi512ELi24ELi384EEv26Group_norm_nhwc_fwd_params --------------------------
	.section	.nv.constant0._Z35group_norm_nhwc_fwd_one_pass_kernelI11Fp32IOFp32WLi512ELi24ELi384EEv26Group_norm_nhwc_fwd_params,"a",@progbits
	.sectionflags	@""
	.align	4
.nv.constant0._Z35group_norm_nhwc_fwd_one_pass_kernelI11Fp32IOFp32WLi512ELi24ELi384EEv26Group_norm_nhwc_fwd_params:
	.zero		1056


//--------------------- .nv.constant0._Z35group_norm_nhwc_fwd_one_pass_kernelI11Fp32IOBf16WLi64ELi24ELi384EEv26Group_norm_nhwc_fwd_params --------------------------
	.section	.nv.constant0._Z35group_norm_nhwc_fwd_one_pass_kernelI11Fp32IOBf16WLi64ELi24ELi384EEv26Group_norm_nhwc_fwd_params,"a",@progbits
	.sectionflags	@""
	.align	4
.nv.constant0._Z35group_norm_nhwc_fwd_one_pass_kernelI11Fp32IOBf16WLi64ELi24ELi384EEv26Group_norm_nhwc_fwd_params:
	.zero		1056


//--------------------- .nv.constant0._Z35group_norm_nhwc_fwd_one_pass_kernelI11Fp32IOBf16WLi128ELi24ELi384EEv26Group_norm_nhwc_fwd_params --------------------------
	.section	.nv.constant0._Z35group_norm_nhwc_fwd_one_pass_kernelI11Fp32IOBf16WLi128ELi24ELi384EEv26Group_norm_nhwc_fwd_params,"a",@progbits
	.sectionflags	@""
	.align	4
.nv.constant0._Z35group_norm_nhwc_fwd_one_pass_kernelI11Fp32IOBf16WLi128ELi24ELi384EEv26Group_norm_nhwc_fwd_params:
	.zero		1056


//--------------------- .nv.constant0._Z35group_norm_nhwc_fwd_one_pass_kernelI11Fp32IOBf16WLi256ELi24ELi384EEv26Group_norm_nhwc_fwd_params --------------------------
	.section	.nv.constant0._Z35group_norm_nhwc_fwd_one_pass_kernelI11Fp32IOBf16WLi256ELi24ELi384EEv26Group_norm_nhwc_fwd_params,"a",@progbits
	.sectionflags	@""
	.align	4
.nv.constant0._Z35group_norm_nhwc_fwd_one_pass_kernelI11Fp32IOBf16WLi256ELi24ELi384EEv26Group_norm_nhwc_fwd_params:
	.zero		1056


//--------------------- .nv.constant0._Z35group_norm_nhwc_fwd_one_pass_kernelI11Fp32IOBf16WLi512ELi24ELi384EEv26Group_norm_nhwc_fwd_params --------------------------
	.section	.nv.constant0._Z35group_norm_nhwc_fwd_one_pass_kernelI11Fp32IOBf16WLi512ELi24ELi384EEv26Group_norm_nhwc_fwd_params,"a",@progbits
	.sectionflags	@""
	.align	4
.nv.constant0._Z35group_norm_nhwc_fwd_one_pass_kernelI11Fp32IOBf16WLi512ELi24ELi384EEv26Group_norm_nhwc_fwd_params:
	.zero		1056


//--------------------- .nv.constant0._Z35group_norm_nhwc_fwd_one_pass_kernelI11Fp32IOFp16WLi64ELi24ELi384EEv26Group_norm_nhwc_fwd_params --------------------------
	.section	.nv.constant0._Z35group_norm_nhwc_fwd_one_pass_kernelI11Fp32IOFp16WLi64ELi24ELi384EEv26Group_norm_nhwc_fwd_params,"a",@progbits
	.sectionflags	@""
	.align	4
.nv.constant0._Z35group_norm_nhwc_fwd_one_pass_kernelI11Fp32IOFp16WLi64ELi24ELi384EEv26Group_norm_nhwc_fwd_params:
	.zero		1056


//--------------------- .nv.constant0._Z35group_norm_nhwc_fwd_one_pass_kernelI11Fp32IOFp16WLi128ELi24ELi384EEv26Group_norm_nhwc_fwd_params --------------------------
	.section	.nv.constant0._Z35group_norm_nhwc_fwd_one_pass_kernelI11Fp32IOFp16WLi128ELi24ELi384EEv26Group_norm_nhwc_fwd_params,"a",@progbits
	.sectionflags	@""
	.align	4
.nv.constant0._Z35group_norm_nhwc_fwd_one_pass_kernelI11Fp32IOFp16WLi128ELi24ELi384EEv26Group_norm_nhwc_fwd_params:
	.zero		1056


//--------------------- .nv.constant0._Z35group_norm_nhwc_fwd_one_pass_kernelI11Fp32IOFp16WLi256ELi24ELi384EEv26Group_norm_nhwc_fwd_params --------------------------
	.section	.nv.constant0._Z35group_norm_nhwc_fwd_one_pass_kernelI11Fp32IOFp16WLi256ELi24ELi384EEv26Group_norm_nhwc_fwd_params,"a",@progbits
	.sectionflags	@""
	.align	4
.nv.constant0._Z35group_norm_nhwc_fwd_one_pass_kernelI11Fp32IOFp16WLi256ELi24ELi384EEv26Group_norm_nhwc_fwd_params:
	.zero		1056


//--------------------- .nv.constant0._Z35group_norm_nhwc_fwd_one_pass_kernelI11Fp32IOFp16WLi512ELi24ELi384EEv26Group_norm_nhwc_fwd_params --------------------------
	.section	.nv.constant0._Z35group_norm_nhwc_fwd_one_pass_kernelI11Fp32IOFp16WLi512ELi24ELi384EEv26Group_norm_nhwc_fwd_params,"a",@progbits
	.sectionflags	@""
	.align	4
.nv.constant0._Z35group_norm_nhwc_fwd_one_pass_kernelI11Fp32IOFp16WLi512ELi24ELi384EEv26Group_norm_nhwc_fwd_params:
	.zero		1056


//--------------------- SYMBOLS --------------------------

	.type		.nv.reservedSmem.offset0,@object
	.size		.nv.reservedSmem.offset0,0x4
	.type		.nv.reservedSmem.cap,@object
	.size		.nv.reservedSmem.cap,0x4
